	.target	sm_90a

	.elftype	@"ET_EXEC"


//--------------------- .note.nv.tkinfo           --------------------------
	.section	.note.nv.tkinfo,"",@"SHT_NOTE"
	.sectionflags	@"SHF_NOTE_NV_TKINFO"
	.tkinfo
        /*0018*/ 	.word	0x00000002
        /*0030*/ 	.string	""
        /*0030*/ 	.string	"ptxas"
        /*0030*/ 	.string	"Cuda compilation tools, release 13.0, V13.0.88"
        /*0030*/ 	.string	"Build cuda_13.0.r13.0/compiler.36424714_0"
        /*0030*/ 	.string	"-arch sm_90a -m 64 "



//--------------------- .note.nv.cuinfo           --------------------------
	.section	.note.nv.cuinfo,"",@"SHT_NOTE"
	.sectionflags	@"SHF_NOTE_NV_CUINFO"
        /*0018*/ 	.short	0x0002
        /*001a*/ 	.short	0x005a
        /*001c*/ 	.short	0x0082
	.zero		2


//--------------------- .nv.info                  --------------------------
	.section	.nv.info,"",@"SHT_CUDA_INFO"
	.align	4


	//----- nvinfo : EIATTR_REGCOUNT
	.align		4
        /*0000*/ 	.byte	0x04, 0x2f
        /*0002*/ 	.short	(.L_21 - .L_20)
	.align		4
.L_20:
        /*0004*/ 	.word	index@(_ZN7cutlass13device_kernelIN5flash11enable_sm90INS1_16FlashAttnFwdSm90INS1_25CollectiveMainloopFwdSm90ILi2EN4cute5tupleIJNS5_1CILi1EEES8_S8_EEENS6_IJNS7_ILi128EEENS7_ILi160EEESA_EEELi128ENS_12float_e4m3_tEfNS_4arch4Sm90ELb1ELb0ELb1ELb1ELb1ELb1ELb0ELb1ELb1ELb1ELb0ELb0EEENS1_21CollectiveEpilogueFwdINS6_IJSA_SA_SB_EEES9_NS_10bfloat16_tESF_Li256ELb1ELb1ELb0ELb1EEENS1_36VarlenDynamicPersistentTileSchedulerILi128ELi160ELi256ELi128ELb0ELb1ELb1ELb1ELb1ELb1EEEEEEEEEvNT_6ParamsE)
        /*0008*/ 	.word	0x000000a8


	//----- nvinfo : EIATTR_FRAME_SIZE
	.align		4
.L_21:
        /*000c*/ 	.byte	0x04, 0x11
        /*000e*/ 	.short	(.L_23 - .L_22)
	.align		4
.L_22:
        /*0010*/ 	.word	index@(_ZN7cutlass13device_kernelIN5flash11enable_sm90INS1_16FlashAttnFwdSm90INS1_25CollectiveMainloopFwdSm90ILi2EN4cute5tupleIJNS5_1CILi1EEES8_S8_EEENS6_IJNS7_ILi128EEENS7_ILi160EEESA_EEELi128ENS_12float_e4m3_tEfNS_4arch4Sm90ELb1ELb0ELb1ELb1ELb1ELb1ELb0ELb1ELb1ELb1ELb0ELb0EEENS1_21CollectiveEpilogueFwdINS6_IJSA_SA_SB_EEES9_NS_10bfloat16_tESF_Li256ELb1ELb1ELb0ELb1EEENS1_36VarlenDynamicPersistentTileSchedulerILi128ELi160ELi256ELi128ELb0ELb1ELb1ELb1ELb1ELb1EEEEEEEEEvNT_6ParamsE)
        /*0014*/ 	.word	0x00000048


	//----- nvinfo : EIATTR_REGCOUNT
	.align		4
.L_23:
        /*0018*/ 	.byte	0x04, 0x2f
        /*001a*/ 	.short	(.L_25 - .L_24)
	.align		4
.L_24:
        /*001c*/ 	.word	index@(_ZN7cutlass13device_kernelIN5flash11enable_sm90INS1_16FlashAttnFwdSm90INS1_25CollectiveMainloopFwdSm90ILi2EN4cute5tupleIJNS5_1CILi1EEES8_S8_EEENS6_IJNS7_ILi128EEENS7_ILi160EEESA_EEELi128ENS_12float_e4m3_tEfNS_4arch4Sm90ELb1ELb0ELb1ELb1ELb1ELb0ELb0ELb1ELb1ELb1ELb0ELb0EEENS1_21CollectiveEpilogueFwdINS6_IJSA_SA_SB_EEES9_NS_10bfloat16_tESF_Li256ELb1ELb1ELb0ELb1EEENS1_36VarlenDynamicPersistentTileSchedulerILi128ELi160ELi256ELi128ELb0ELb1ELb1ELb1ELb1ELb1EEEEEEEEEvNT_6ParamsE)
        /*0020*/ 	.word	0x000000a8


	//----- nvinfo : EIATTR_FRAME_SIZE
	.align		4
.L_25:
        /*0024*/ 	.byte	0x04, 0x11
        /*0026*/ 	.short	(.L_27 - .L_26)
	.align		4
.L_26:
        /*0028*/ 	.word	index@(_ZN7cutlass13device_kernelIN5flash11enable_sm90INS1_16FlashAttnFwdSm90INS1_25CollectiveMainloopFwdSm90ILi2EN4cute5tupleIJNS5_1CILi1EEES8_S8_EEENS6_IJNS7_ILi128EEENS7_ILi160EEESA_EEELi128ENS_12float_e4m3_tEfNS_4arch4Sm90ELb1ELb0ELb1ELb1ELb1ELb0ELb0ELb1ELb1ELb1ELb0ELb0EEENS1_21CollectiveEpilogueFwdINS6_IJSA_SA_SB_EEES9_NS_10bfloat16_tESF_Li256ELb1ELb1ELb0ELb1EEENS1_36VarlenDynamicPersistentTileSchedulerILi128ELi160ELi256ELi128ELb0ELb1ELb1ELb1ELb1ELb1EEEEEEEEEvNT_6ParamsE)
        /*002c*/ 	.word	0x00000020


	//----- nvinfo : EIATTR_REGCOUNT
	.align		4
.L_27:
        /*0030*/ 	.byte	0x04, 0x2f
        /*0032*/ 	.short	(.L_29 - .L_28)
	.align		4
.L_28:
        /*0034*/ 	.word	index@(_ZN7cutlass13device_kernelIN5flash11enable_sm90INS1_16FlashAttnFwdSm90INS1_25CollectiveMainloopFwdSm90ILi2EN4cute5tupleIJNS5_1CILi1EEES8_S8_EEENS6_IJNS7_ILi128EEENS7_ILi160EEESA_EEELi128ENS_12float_e4m3_tEfNS_4arch4Sm90ELb1ELb0ELb1ELb0ELb1ELb0ELb0ELb1ELb1ELb1ELb0ELb0EEENS1_21CollectiveEpilogueFwdINS6_IJSA_SA_SB_EEES9_NS_10bfloat16_tESF_Li256ELb0ELb1ELb0ELb1EEENS1_30DynamicPersistentTileSchedulerILi256ELi128ELb0ELb1ELb1EEEEEEEEEvNT_6ParamsE)
        /*0038*/ 	.word	0x000000a8


	//----- nvinfo : EIATTR_FRAME_SIZE
	.align		4
.L_29:
        /*003c*/ 	.byte	0x04, 0x11
        /*003e*/ 	.short	(.L_31 - .L_30)
	.align		4
.L_30:
        /*0040*/ 	.word	index@(_ZN7cutlass13device_kernelIN5flash11enable_sm90INS1_16FlashAttnFwdSm90INS1_25CollectiveMainloopFwdSm90ILi2EN4cute5tupleIJNS5_1CILi1EEES8_S8_EEENS6_IJNS7_ILi128EEENS7_ILi160EEESA_EEELi128ENS_12float_e4m3_tEfNS_4arch4Sm90ELb1ELb0ELb1ELb0ELb1ELb0ELb0ELb1ELb1ELb1ELb0ELb0EEENS1_21CollectiveEpilogueFwdINS6_IJSA_SA_SB_EEES9_NS_10bfloat16_tESF_Li256ELb0ELb1ELb0ELb1EEENS1_30DynamicPersistentTileSchedulerILi256ELi128ELb0ELb1ELb1EEEEEEEEEvNT_6ParamsE)
        /*0044*/ 	.word	0x00000028


	//----- nvinfo : EIATTR_REGCOUNT
	.align		4
.L_31:
        /*0048*/ 	.byte	0x04, 0x2f
        /*004a*/ 	.short	(.L_33 - .L_32)
	.align		4
.L_32:
        /*004c*/ 	.word	index@(_ZN7cutlass13device_kernelIN5flash11enable_sm90INS1_16FlashAttnFwdSm90INS1_25CollectiveMainloopFwdSm90ILi2EN4cute5tupleIJNS5_1CILi1EEES8_S8_EEENS6_IJNS7_ILi128EEENS7_ILi160EEESA_EEELi128ENS_12float_e4m3_tEfNS_4arch4Sm90ELb0ELb1ELb1ELb1ELb1ELb1ELb0ELb1ELb1ELb1ELb0ELb0EEENS1_21CollectiveEpilogueFwdINS6_IJSA_SA_SB_EEES9_NS_10bfloat16_tESF_Li256ELb1ELb1ELb0ELb1EEENS1_36VarlenDynamicPersistentTileSchedulerILi128ELi160ELi256ELi128ELb0ELb1ELb1ELb1ELb0ELb1EEEEEEEEEvNT_6ParamsE)
        /*0050*/ 	.word	0x000000a8


	//----- nvinfo : EIATTR_FRAME_SIZE
	.align		4
.L_33:
        /*0054*/ 	.byte	0x04, 0x11
        /*0056*/ 	.short	(.L_35 - .L_34)
	.align		4
.L_34:
        /*0058*/ 	.word	index@(_ZN7cutlass13device_kernelIN5flash11enable_sm90INS1_16FlashAttnFwdSm90INS1_25CollectiveMainloopFwdSm90ILi2EN4cute5tupleIJNS5_1CILi1EEES8_S8_EEENS6_IJNS7_ILi128EEENS7_ILi160EEESA_EEELi128ENS_12float_e4m3_tEfNS_4arch4Sm90ELb0ELb1ELb1ELb1ELb1ELb1ELb0ELb1ELb1ELb1ELb0ELb0EEENS1_21CollectiveEpilogueFwdINS6_IJSA_SA_SB_EEES9_NS_10bfloat16_tESF_Li256ELb1ELb1ELb0ELb1EEENS1_36VarlenDynamicPersistentTileSchedulerILi128ELi160ELi256ELi128ELb0ELb1ELb1ELb1ELb0ELb1EEEEEEEEEvNT_6ParamsE)
        /*005c*/ 	.word	0x00000048


	//----- nvinfo : EIATTR_REGCOUNT
	.align		4
.L_35:
        /*0060*/ 	.byte	0x04, 0x2f
        /*0062*/ 	.short	(.L_37 - .L_36)
	.align		4
.L_36:
        /*0064*/ 	.word	index@(_ZN7cutlass13device_kernelIN5flash11enable_sm90INS1_16FlashAttnFwdSm90INS1_25CollectiveMainloopFwdSm90ILi2EN4cute5tupleIJNS5_1CILi1EEES8_S8_EEENS6_IJNS7_ILi128EEENS7_ILi160EEESA_EEELi128ENS_12float_e4m3_tEfNS_4arch4Sm90ELb0ELb1ELb1ELb1ELb1ELb0ELb0ELb1ELb1ELb1ELb0ELb0EEENS1_21CollectiveEpilogueFwdINS6_IJSA_SA_SB_EEES9_NS_10bfloat16_tESF_Li256ELb1ELb1ELb0ELb1EEENS1_36VarlenDynamicPersistentTileSchedulerILi128ELi160ELi256ELi128ELb0ELb1ELb1ELb1ELb0ELb1EEEEEEEEEvNT_6ParamsE)
        /*0068*/ 	.word	0x000000a8


	//----- nvinfo : EIATTR_FRAME_SIZE
	.align		4
.L_37:
        /*006c*/ 	.byte	0x04, 0x11
        /*006e*/ 	.short	(.L_39 - .L_38)
	.align		4
.L_38:
        /*0070*/ 	.word	index@(_ZN7cutlass13device_kernelIN5flash11enable_sm90INS1_16FlashAttnFwdSm90INS1_25CollectiveMainloopFwdSm90ILi2EN4cute5tupleIJNS5_1CILi1EEES8_S8_EEENS6_IJNS7_ILi128EEENS7_ILi160EEESA_EEELi128ENS_12float_e4m3_tEfNS_4arch4Sm90ELb0ELb1ELb1ELb1ELb1ELb0ELb0ELb1ELb1ELb1ELb0ELb0EEENS1_21CollectiveEpilogueFwdINS6_IJSA_SA_SB_EEES9_NS_10bfloat16_tESF_Li256ELb1ELb1ELb0ELb1EEENS1_36VarlenDynamicPersistentTileSchedulerILi128ELi160ELi256ELi128ELb0ELb1ELb1ELb1ELb0ELb1EEEEEEEEEvNT_6ParamsE)
        /*0074*/ 	.word	0x00000020


	//----- nvinfo : EIATTR_REGCOUNT
	.align		4
.L_39:
        /*0078*/ 	.byte	0x04, 0x2f
        /*007a*/ 	.short	(.L_41 - .L_40)
	.align		4
.L_40:
        /*007c*/ 	.word	index@(_ZN7cutlass13device_kernelIN5flash11enable_sm90INS1_16FlashAttnFwdSm90INS1_25CollectiveMainloopFwdSm90ILi2EN4cute5tupleIJNS5_1CILi1EEES8_S8_EEENS6_IJNS7_ILi128EEENS7_ILi160EEESA_EEELi128ENS_12float_e4m3_tEfNS_4arch4Sm90ELb0ELb1ELb1ELb0ELb1ELb0ELb0ELb1ELb1ELb1ELb0ELb0EEENS1_21CollectiveEpilogueFwdINS6_IJSA_SA_SB_EEES9_NS_10bfloat16_tESF_Li256ELb0ELb1ELb0ELb1EEENS1_30DynamicPersistentTileSchedulerILi256ELi128ELb0ELb1ELb1EEEEEEEEEvNT_6ParamsE)
        /*0080*/ 	.word	0x000000a8


	//----- nvinfo : EIATTR_FRAME_SIZE
	.align		4
.L_41:
        /*0084*/ 	.byte	0x04, 0x11
        /*0086*/ 	.short	(.L_43 - .L_42)
	.align		4
.L_42:
        /*0088*/ 	.word	index@(_ZN7cutlass13device_kernelIN5flash11enable_sm90INS1_16FlashAttnFwdSm90INS1_25CollectiveMainloopFwdSm90ILi2EN4cute5tupleIJNS5_1CILi1EEES8_S8_EEENS6_IJNS7_ILi128EEENS7_ILi160EEESA_EEELi128ENS_12float_e4m3_tEfNS_4arch4Sm90ELb0ELb1ELb1ELb0ELb1ELb0ELb0ELb1ELb1ELb1ELb0ELb0EEENS1_21CollectiveEpilogueFwdINS6_IJSA_SA_SB_EEES9_NS_10bfloat16_tESF_Li256ELb0ELb1ELb0ELb1EEENS1_30DynamicPersistentTileSchedulerILi256ELi128ELb0ELb1ELb1EEEEEEEEEvNT_6ParamsE)
        /*008c*/ 	.word	0x00000028


	//----- nvinfo : EIATTR_REGCOUNT
	.align		4
.L_43:
        /*0090*/ 	.byte	0x04, 0x2f
        /*0092*/ 	.short	(.L_45 - .L_44)
	.align		4
.L_44:
        /*0094*/ 	.word	index@(_ZN7cutlass13device_kernelIN5flash11enable_sm90INS1_16FlashAttnFwdSm90INS1_25CollectiveMainloopFwdSm90ILi2EN4cute5tupleIJNS5_1CILi1EEES8_S8_EEENS6_IJNS7_ILi128EEENS7_ILi160EEESA_EEELi128ENS_12float_e4m3_tEfNS_4arch4Sm90ELb0ELb0ELb1ELb1ELb1ELb1ELb0ELb1ELb1ELb1ELb0ELb0EEENS1_21CollectiveEpilogueFwdINS6_IJSA_SA_SB_EEES9_NS_10bfloat16_tESF_Li256ELb1ELb1ELb0ELb1EEENS1_36VarlenDynamicPersistentTileSchedulerILi128ELi160ELi256ELi128ELb0ELb1ELb1ELb0ELb1ELb1EEEEEEEEEvNT_6ParamsE)
        /*0098*/ 	.word	0x000000a8


	//----- nvinfo : EIATTR_FRAME_SIZE
	.align		4
.L_45:
        /*009c*/ 	.byte	0x04, 0x11
        /*009e*/ 	.short	(.L_47 - .L_46)
	.align		4
.L_46:
        /*00a0*/ 	.word	index@(_ZN7cutlass13device_kernelIN5flash11enable_sm90INS1_16FlashAttnFwdSm90INS1_25CollectiveMainloopFwdSm90ILi2EN4cute5tupleIJNS5_1CILi1EEES8_S8_EEENS6_IJNS7_ILi128EEENS7_ILi160EEESA_EEELi128ENS_12float_e4m3_tEfNS_4arch4Sm90ELb0ELb0ELb1ELb1ELb1ELb1ELb0ELb1ELb1ELb1ELb0ELb0EEENS1_21CollectiveEpilogueFwdINS6_IJSA_SA_SB_EEES9_NS_10bfloat16_tESF_Li256ELb1ELb1ELb0ELb1EEENS1_36VarlenDynamicPersistentTileSchedulerILi128ELi160ELi256ELi128ELb0ELb1ELb1ELb0ELb1ELb1EEEEEEEEEvNT_6ParamsE)
        /*00a4*/ 	.word	0x00000048


	//----- nvinfo : EIATTR_REGCOUNT
	.align		4
.L_47:
        /*00a8*/ 	.byte	0x04, 0x2f
        /*00aa*/ 	.short	(.L_49 - .L_48)
	.align		4
.L_48:
        /*00ac*/ 	.word	index@(_ZN7cutlass13device_kernelIN5flash11enable_sm90INS1_16FlashAttnFwdSm90INS1_25CollectiveMainloopFwdSm90ILi2EN4cute5tupleIJNS5_1CILi1EEES8_S8_EEENS6_IJNS7_ILi128EEENS7_ILi160EEESA_EEELi128ENS_12float_e4m3_tEfNS_4arch4Sm90ELb0ELb0ELb1ELb1ELb1ELb0ELb0ELb1ELb1ELb1ELb0ELb0EEENS1_21CollectiveEpilogueFwdINS6_IJSA_SA_SB_EEES9_NS_10bfloat16_tESF_Li256ELb1ELb1ELb0ELb1EEENS1_36VarlenDynamicPersistentTileSchedulerILi128ELi160ELi256ELi128ELb0ELb1ELb1ELb0ELb1ELb1EEEEEEEEEvNT_6ParamsE)
        /*00b0*/ 	.word	0x000000a8


	//----- nvinfo : EIATTR_FRAME_SIZE
	.align		4
.L_49:
        /*00b4*/ 	.byte	0x04, 0x11
        /*00b6*/ 	.short	(.L_51 - .L_50)
	.align		4
.L_50:
        /*00b8*/ 	.word	index@(_ZN7cutlass13device_kernelIN5flash11enable_sm90INS1_16FlashAttnFwdSm90INS1_25CollectiveMainloopFwdSm90ILi2EN4cute5tupleIJNS5_1CILi1EEES8_S8_EEENS6_IJNS7_ILi128EEENS7_ILi160EEESA_EEELi128ENS_12float_e4m3_tEfNS_4arch4Sm90ELb0ELb0ELb1ELb1ELb1ELb0ELb0ELb1ELb1ELb1ELb0ELb0EEENS1_21CollectiveEpilogueFwdINS6_IJSA_SA_SB_EEES9_NS_10bfloat16_tESF_Li256ELb1ELb1ELb0ELb1EEENS1_36VarlenDynamicPersistentTileSchedulerILi128ELi160ELi256ELi128ELb0ELb1ELb1ELb0ELb1ELb1EEEEEEEEEvNT_6ParamsE)
        /*00bc*/ 	.word	0x00000020


	//----- nvinfo : EIATTR_REGCOUNT
	.align		4
.L_51:
        /*00c0*/ 	.byte	0x04, 0x2f
        /*00c2*/ 	.short	(.L_53 - .L_52)
	.align		4
.L_52:
        /*00c4*/ 	.word	index@(_ZN7cutlass13device_kernelIN5flash11enable_sm90INS1_16FlashAttnFwdSm90INS1_25CollectiveMainloopFwdSm90ILi2EN4cute5tupleIJNS5_1CILi1EEES8_S8_EEENS6_IJNS7_ILi128EEENS7_ILi160EEESA_EEELi128ENS_12float_e4m3_tEfNS_4arch4Sm90ELb0ELb0ELb1ELb0ELb1ELb0ELb0ELb1ELb1ELb1ELb0ELb0EEENS1_21CollectiveEpilogueFwdINS6_IJSA_SA_SB_EEES9_NS_10bfloat16_tESF_Li256ELb0ELb1ELb0ELb1EEENS1_29StaticPersistentTileSchedulerILb0EEEEEEEEEvNT_6ParamsE)
        /*00c8*/ 	.word	0x000000a8


	//----- nvinfo : EIATTR_FRAME_SIZE
	.align		4
.L_53:
        /*00cc*/ 	.byte	0x04, 0x11
        /*00ce*/ 	.short	(.L_55 - .L_54)
	.align		4
.L_54:
        /*00d0*/ 	.word	index@(_ZN7cutlass13device_kernelIN5flash11enable_sm90INS1_16FlashAttnFwdSm90INS1_25CollectiveMainloopFwdSm90ILi2EN4cute5tupleIJNS5_1CILi1EEES8_S8_EEENS6_IJNS7_ILi128EEENS7_ILi160EEESA_EEELi128ENS_12float_e4m3_tEfNS_4arch4Sm90ELb0ELb0ELb1ELb0ELb1ELb0ELb0ELb1ELb1ELb1ELb0ELb0EEENS1_21CollectiveEpilogueFwdINS6_IJSA_SA_SB_EEES9_NS_10bfloat16_tESF_Li256ELb0ELb1ELb0ELb1EEENS1_29StaticPersistentTileSchedulerILb0EEEEEEEEEvNT_6ParamsE)
        /*00d4*/ 	.word	0x00000030


	//----- nvinfo : EIATTR_MIN_STACK_SIZE
	.align		4
.L_55:
        /*00d8*/ 	.byte	0x04, 0x12
        /*00da*/ 	.short	(.L_57 - .L_56)
	.align		4
.L_56:
        /*00dc*/ 	.word	index@(_ZN7cutlass13device_kernelIN5flash11enable_sm90INS1_16FlashAttnFwdSm90INS1_25CollectiveMainloopFwdSm90ILi2EN4cute5tupleIJNS5_1CILi1EEES8_S8_EEENS6_IJNS7_ILi128EEENS7_ILi160EEESA_EEELi128ENS_12float_e4m3_tEfNS_4arch4Sm90ELb0ELb0ELb1ELb0ELb1ELb0ELb0ELb1ELb1ELb1ELb0ELb0EEENS1_21CollectiveEpilogueFwdINS6_IJSA_SA_SB_EEES9_NS_10bfloat16_tESF_Li256ELb0ELb1ELb0ELb1EEENS1_29StaticPersistentTileSchedulerILb0EEEEEEEEEvNT_6ParamsE)
        /*00e0*/ 	.word	0x00000030


	//----- nvinfo : EIATTR_MIN_STACK_SIZE
	.align		4
.L_57:
        /*00e4*/ 	.byte	0x04, 0x12
        /*00e6*/ 	.short	(.L_59 - .L_58)
	.align		4
.L_58:
        /*00e8*/ 	.word	index@(_ZN7cutlass13device_kernelIN5flash11enable_sm90INS1_16FlashAttnFwdSm90INS1_25CollectiveMainloopFwdSm90ILi2EN4cute5tupleIJNS5_1CILi1EEES8_S8_EEENS6_IJNS7_ILi128EEENS7_ILi160EEESA_EEELi128ENS_12float_e4m3_tEfNS_4arch4Sm90ELb0ELb0ELb1ELb1ELb1ELb0ELb0ELb1ELb1ELb1ELb0ELb0EEENS1_21CollectiveEpilogueFwdINS6_IJSA_SA_SB_EEES9_NS_10bfloat16_tESF_Li256ELb1ELb1ELb0ELb1EEENS1_36VarlenDynamicPersistentTileSchedulerILi128ELi160ELi256ELi128ELb0ELb1ELb1ELb0ELb1ELb1EEEEEEEEEvNT_6ParamsE)
        /*00ec*/ 	.word	0x00000020


	//----- nvinfo : EIATTR_MIN_STACK_SIZE
	.align		4
.L_59:
        /*00f0*/ 	.byte	0x04, 0x12
        /*00f2*/ 	.short	(.L_61 - .L_60)
	.align		4
.L_60:
        /*00f4*/ 	.word	index@(_ZN7cutlass13device_kernelIN5flash11enable_sm90INS1_16FlashAttnFwdSm90INS1_25CollectiveMainloopFwdSm90ILi2EN4cute5tupleIJNS5_1CILi1EEES8_S8_EEENS6_IJNS7_ILi128EEENS7_ILi160EEESA_EEELi128ENS_12float_e4m3_tEfNS_4arch4Sm90ELb0ELb0ELb1ELb1ELb1ELb1ELb0ELb1ELb1ELb1ELb0ELb0EEENS1_21CollectiveEpilogueFwdINS6_IJSA_SA_SB_EEES9_NS_10bfloat16_tESF_Li256ELb1ELb1ELb0ELb1EEENS1_36VarlenDynamicPersistentTileSchedulerILi128ELi160ELi256ELi128ELb0ELb1ELb1ELb0ELb1ELb1EEEEEEEEEvNT_6ParamsE)
        /*00f8*/ 	.word	0x00000048


	//----- nvinfo : EIATTR_MIN_STACK_SIZE
	.align		4
.L_61:
        /*00fc*/ 	.byte	0x04, 0x12
        /*00fe*/ 	.short	(.L_63 - .L_62)
	.align		4
.L_62:
        /*0100*/ 	.word	index@(_ZN7cutlass13device_kernelIN5flash11enable_sm90INS1_16FlashAttnFwdSm90INS1_25CollectiveMainloopFwdSm90ILi2EN4cute5tupleIJNS5_1CILi1EEES8_S8_EEENS6_IJNS7_ILi128EEENS7_ILi160EEESA_EEELi128ENS_12float_e4m3_tEfNS_4arch4Sm90ELb0ELb1ELb1ELb0ELb1ELb0ELb0ELb1ELb1ELb1ELb0ELb0EEENS1_21CollectiveEpilogueFwdINS6_IJSA_SA_SB_EEES9_NS_10bfloat16_tESF_Li256ELb0ELb1ELb0ELb1EEENS1_30DynamicPersistentTileSchedulerILi256ELi128ELb0ELb1ELb1EEEEEEEEEvNT_6ParamsE)
        /*0104*/ 	.word	0x00000028


	//----- nvinfo : EIATTR_MIN_STACK_SIZE
	.align		4
.L_63:
        /*0108*/ 	.byte	0x04, 0x12
        /*010a*/ 	.short	(.L_65 - .L_64)
	.align		4
.L_64:
        /*010c*/ 	.word	index@(_ZN7cutlass13device_kernelIN5flash11enable_sm90INS1_16FlashAttnFwdSm90INS1_25CollectiveMainloopFwdSm90ILi2EN4cute5tupleIJNS5_1CILi1EEES8_S8_EEENS6_IJNS7_ILi128EEENS7_ILi160EEESA_EEELi128ENS_12float_e4m3_tEfNS_4arch4Sm90ELb0ELb1ELb1ELb1ELb1ELb0ELb0ELb1ELb1ELb1ELb0ELb0EEENS1_21CollectiveEpilogueFwdINS6_IJSA_SA_SB_EEES9_NS_10bfloat16_tESF_Li256ELb1ELb1ELb0ELb1EEENS1_36VarlenDynamicPersistentTileSchedulerILi128ELi160ELi256ELi128ELb0ELb1ELb1ELb1ELb0ELb1EEEEEEEEEvNT_6ParamsE)
        /*0110*/ 	.word	0x00000020


	//----- nvinfo : EIATTR_MIN_STACK_SIZE
	.align		4
.L_65:
        /*0114*/ 	.byte	0x04, 0x12
        /*0116*/ 	.short	(.L_67 - .L_66)
	.align		4
.L_66:
        /*0118*/ 	.word	index@(_ZN7cutlass13device_kernelIN5flash11enable_sm90INS1_16FlashAttnFwdSm90INS1_25CollectiveMainloopFwdSm90ILi2EN4cute5tupleIJNS5_1CILi1EEES8_S8_EEENS6_IJNS7_ILi128EEENS7_ILi160EEESA_EEELi128ENS_12float_e4m3_tEfNS_4arch4Sm90ELb0ELb1ELb1ELb1ELb1ELb1ELb0ELb1ELb1ELb1ELb0ELb0EEENS1_21CollectiveEpilogueFwdINS6_IJSA_SA_SB_EEES9_NS_10bfloat16_tESF_Li256ELb1ELb1ELb0ELb1EEENS1_36VarlenDynamicPersistentTileSchedulerILi128ELi160ELi256ELi128ELb0ELb1ELb1ELb1ELb0ELb1EEEEEEEEEvNT_6ParamsE)
        /*011c*/ 	.word	0x00000048


	//----- nvinfo : EIATTR_MIN_STACK_SIZE
	.align		4
.L_67:
        /*0120*/ 	.byte	0x04, 0x12
        /*0122*/ 	.short	(.L_69 - .L_68)
	.align		4
.L_68:
        /*0124*/ 	.word	index@(_ZN7cutlass13device_kernelIN5flash11enable_sm90INS1_16FlashAttnFwdSm90INS1_25CollectiveMainloopFwdSm90ILi2EN4cute5tupleIJNS5_1CILi1EEES8_S8_EEENS6_IJNS7_ILi128EEENS7_ILi160EEESA_EEELi128ENS_12float_e4m3_tEfNS_4arch4Sm90ELb1ELb0ELb1ELb0ELb1ELb0ELb0ELb1ELb1ELb1ELb0ELb0EEENS1_21CollectiveEpilogueFwdINS6_IJSA_SA_SB_EEES9_NS_10bfloat16_tESF_Li256ELb0ELb1ELb0ELb1EEENS1_30DynamicPersistentTileSchedulerILi256ELi128ELb0ELb1ELb1EEEEEEEEEvNT_6ParamsE)
        /*0128*/ 	.word	0x00000028


	//----- nvinfo : EIATTR_MIN_STACK_SIZE
	.align		4
.L_69:
        /*012c*/ 	.byte	0x04, 0x12
        /*012e*/ 	.short	(.L_71 - .L_70)
	.align		4
.L_70:
        /*0130*/ 	.word	index@(_ZN7cutlass13device_kernelIN5flash11enable_sm90INS1_16FlashAttnFwdSm90INS1_25CollectiveMainloopFwdSm90ILi2EN4cute5tupleIJNS5_1CILi1EEES8_S8_EEENS6_IJNS7_ILi128EEENS7_ILi160EEESA_EEELi128ENS_12float_e4m3_tEfNS_4arch4Sm90ELb1ELb0ELb1ELb1ELb1ELb0ELb0ELb1ELb1ELb1ELb0ELb0EEENS1_21CollectiveEpilogueFwdINS6_IJSA_SA_SB_EEES9_NS_10bfloat16_tESF_Li256ELb1ELb1ELb0ELb1EEENS1_36VarlenDynamicPersistentTileSchedulerILi128ELi160ELi256ELi128ELb0ELb1ELb1ELb1ELb1ELb1EEEEEEEEEvNT_6ParamsE)
        /*0134*/ 	.word	0x00000020


	//----- nvinfo : EIATTR_MIN_STACK_SIZE
	.align		4
.L_71:
        /*0138*/ 	.byte	0x04, 0x12
        /*013a*/ 	.short	(.L_73 - .L_72)
	.align		4
.L_72:
        /*013c*/ 	.word	index@(_ZN7cutlass13device_kernelIN5flash11enable_sm90INS1_16FlashAttnFwdSm90INS1_25CollectiveMainloopFwdSm90ILi2EN4cute5tupleIJNS5_1CILi1EEES8_S8_EEENS6_IJNS7_ILi128EEENS7_ILi160EEESA_EEELi128ENS_12float_e4m3_tEfNS_4arch4Sm90ELb1ELb0ELb1ELb1ELb1ELb1ELb0ELb1ELb1ELb1ELb0ELb0EEENS1_21CollectiveEpilogueFwdINS6_IJSA_SA_SB_EEES9_NS_10bfloat16_tESF_Li256ELb1ELb1ELb0ELb1EEENS1_36VarlenDynamicPersistentTileSchedulerILi128ELi160ELi256ELi128ELb0ELb1ELb1ELb1ELb1ELb1EEEEEEEEEvNT_6ParamsE)
        /*0140*/ 	.word	0x00000048
.L_73:


//--------------------- .nv.compat                --------------------------
	.section	.nv.compat,"",@"SHT_CUDA_COMPAT_INFO"
	.align	4
        /*0000*/ 	.byte	0x02, 0x09, 0x01, 0x00, 0x02, 0x02, 0x04, 0x00, 0x02, 0x05, 0x05, 0x00, 0x03, 0x07, 0x01, 0x01
        /*0010*/ 	.byte	0x02, 0x03, 0x01, 0x00, 0x02, 0x06, 0x01, 0x00, 0x04, 0x0b, 0x08, 0x00, 0x00, 0x00, 0x00, 0x00
        /*0020*/ 	.byte	0x00, 0x00, 0x00, 0x00


//--------------------- .nv.info._ZN7cutlass13device_kernelIN5flash11enable_sm90INS1_16FlashAttnFwdSm90INS1_25CollectiveMainloopFwdSm90ILi2EN4cute5tupleIJNS5_1CILi1EEES8_S8_EEENS6_IJNS7_ILi128EEENS7_ILi160EEESA_EEELi128ENS_12float_e4m3_tEfNS_4arch4Sm90ELb0ELb0ELb1ELb0ELb1ELb0ELb0ELb1ELb1ELb1ELb0ELb0EEENS1_21CollectiveEpilogueFwdINS6_IJSA_SA_SB_EEES9_NS_10bfloat16_tESF_Li256ELb0ELb1ELb0ELb1EEENS1_29StaticPersistentTileSchedulerILb0EEEEEEEEEvNT_6ParamsE --------------------------
	.section	.nv.info._ZN7cutlass13device_kernelIN5flash11enable_sm90INS1_16FlashAttnFwdSm90INS1_25CollectiveMainloopFwdSm90ILi2EN4cute5tupleIJNS5_1CILi1EEES8_S8_EEENS6_IJNS7_ILi128EEENS7_ILi160EEESA_EEELi128ENS_12float_e4m3_tEfNS_4arch4Sm90ELb0ELb0ELb1ELb0ELb1ELb0ELb0ELb1ELb1ELb1ELb0ELb0EEENS1_21CollectiveEpilogueFwdINS6_IJSA_SA_SB_EEES9_NS_10bfloat16_tESF_Li256ELb0ELb1ELb0ELb1EEENS1_29StaticPersistentTileSchedulerILb0EEEEEEEEEvNT_6ParamsE,"",@"SHT_CUDA_INFO"
	.sectionflags	@""
	.align	4


	//----- nvinfo : EIATTR_CUDA_API_VERSION
	.align		4
        /*0000*/ 	.byte	0x04, 0x37
        /*0002*/ 	.short	(.L_75 - .L_74)
.L_74:
        /*0004*/ 	.word	0x00000082


	//----- nvinfo : EIATTR_KPARAM_INFO
	.align		4
.L_75:
        /*0008*/ 	.byte	0x04, 0x17
        /*000a*/ 	.short	(.L_77 - .L_76)
.L_76:
        /*000c*/ 	.word	0x00000000
        /*0010*/ 	.short	0x0000
        /*0012*/ 	.short	0x0070
        /*0014*/ 	.byte	0x00, 0xf0, 0x01, 0x28


	//----- nvinfo : EIATTR_SPARSE_MMA_MASK
	.align		4
.L_77:
        /*0018*/ 	.byte	0x03, 0x50
        /*001a*/ 	.short	0x0000


	//----- nvinfo : EIATTR_MAXREG_COUNT
	.align		4
        /*001c*/ 	.byte	0x03, 0x1b
        /*001e*/ 	.short	0x00a8


	//----- nvinfo : EIATTR_NUM_BARRIERS
	.align		4
        /*0020*/ 	.byte	0x02, 0x4c
        /*0022*/ 	.byte	0x10
	.zero		1


	//----- nvinfo : EIATTR_EXTERNS
	.align		4
        /*0024*/ 	.byte	0x04, 0x0f
        /*0026*/ 	.short	(.L_79 - .L_78)


	//   ....[0]....
	.align		4
.L_78:
        /*0028*/ 	.word	index@(__assertfail)


	//----- nvinfo : EIATTR_ANNOTATIONS
	.align		4
.L_79:
        /*002c*/ 	.byte	0x04, 0x55
        /*002e*/ 	.short	(.L_81 - .L_80)


	//   ....[0]....
.L_80:
        /*0030*/ 	.word	0x00000001
        /*0034*/ 	.byte	0xf0, 0xa4, 0x00, 0x00, 0x01, 0x00, 0x00, 0x00, 0x50, 0xa8, 0x00, 0x00, 0x01, 0x00, 0x00, 0x00
        /* <DEDUP_REMOVED lines=19> */
        /*0174*/ 	.byte	0xe0, 0xf5, 0x00, 0x00, 0x01, 0x00, 0x00, 0x00, 0x60, 0xf6, 0x00, 0x00


	//----- nvinfo : EIATTR_MERCURY_ISA_VERSION
	.align		4
.L_81:
        /*0180*/ 	.byte	0x03, 0x5f
        /*0182*/ 	.short	0x0101


	//----- nvinfo : EIATTR_INT_WARP_WIDE_INSTR_OFFSETS
	.align		4
        /*0184*/ 	.byte	0x04, 0x31
        /*0186*/ 	.short	(.L_83 - .L_82)


	//   ....[0]....
.L_82:
        /*0188*/ 	.word	0x000000c0


	//   ....[1]....
        /*018c*/ 	.word	0x000000d0


	//   ....[2]....
        /*0190*/ 	.word	0x00000170


	//----- nvinfo : EIATTR_COOP_GROUP_MASK_REGIDS
	.align		4
.L_83:
        /*0194*/ 	.byte	0x04, 0x29
        /*0196*/ 	.short	(.L_85 - .L_84)


	//   ....[0]....
.L_84:
        /*0198*/ 	.word	0xffffffff


	//   ....[1]....
        /*019c*/ 	.word	0xffffffff


	//   ....[2]....
        /*01a0*/ 	.word	0xffffffff


	//   ....[3]....
        /*01a4*/ 	.word	0xffffffff


	//   ....[4]....
        /*01a8*/ 	.word	0xffffffff


	//   ....[5]....
        /*01ac*/ 	.word	0xffffffff


	//   ....[6]....
        /*01b0*/ 	.word	0xffffffff


	//   ....[7]....
        /*01b4*/ 	.word	0xffffffff


	//   ....[8]....
        /*01b8*/ 	.word	0xffffffff


	//   ....[9]....
        /*01bc*/ 	.word	0xffffffff


	//   ....[10]....
        /*01c0*/ 	.word	0xffffffff


	//   ....[11]....
        /*01c4*/ 	.word	0xffffffff


	//   ....[12]....
        /*01c8*/ 	.word	0xffffffff


	//   ....[13]....
        /*01cc*/ 	.word	0xffffffff


	//   ....[14]....
        /*01d0*/ 	.word	0xffffffff


	//   ....[15]....
        /*01d4*/ 	.word	0xffffffff


	//   ....[16]....
        /*01d8*/ 	.word	0xffffffff


	//   ....[17]....
        /*01dc*/ 	.word	0xffffffff


	//   ....[18]....
        /*01e0*/ 	.word	0xffffffff


	//   ....[19]....
        /*01e4*/ 	.word	0xffffffff


	//   ....[20]....
        /*01e8*/ 	.word	0xffffffff


	//   ....[21]....
        /*01ec*/ 	.word	0xffffffff


	//   ....[22]....
        /*01f0*/ 	.word	0xffffffff


	//   ....[23]....
        /*01f4*/ 	.word	0xffffffff


	//   ....[24]....
        /*01f8*/ 	.word	0xffffffff


	//   ....[25]....
        /*01fc*/ 	.word	0xffffffff


	//   ....[26]....
        /*0200*/ 	.word	0xffffffff


	//   ....[27]....
        /*0204*/ 	.word	0xffffffff


	//   ....[28]....
        /*0208*/ 	.word	0xffffffff


	//   ....[29]....
        /*020c*/ 	.word	0xffffffff


	//   ....[30]....
        /*0210*/ 	.word	0xffffffff


	//   ....[31]....
        /*0214*/ 	.word	0xffffffff


	//   ....[32]....
        /*0218*/ 	.word	0xffffffff


	//   ....[33]....
        /*021c*/ 	.word	0xffffffff


	//   ....[34]....
        /*0220*/ 	.word	0xffffffff


	//   ....[35]....
        /*0224*/ 	.word	0xffffffff


	//   ....[36]....
        /*0228*/ 	.word	0xffffffff


	//   ....[37]....
        /*022c*/ 	.word	0xffffffff


	//   ....[38]....
        /*0230*/ 	.word	0xffffffff


	//   ....[39]....
        /*0234*/ 	.word	0xffffffff


	//   ....[40]....
        /*0238*/ 	.word	0xffffffff


	//   ....[41]....
        /*023c*/ 	.word	0xffffffff


	//   ....[42]....
        /*0240*/ 	.word	0xffffffff


	//   ....[43]....
        /*0244*/ 	.word	0xffffffff


	//   ....[44]....
        /*0248*/ 	.word	0xffffffff


	//   ....[45]....
        /*024c*/ 	.word	0xffffffff


	//   ....[46]....
        /*0250*/ 	.word	0xffffffff


	//   ....[47]....
        /*0254*/ 	.word	0xffffffff


	//   ....[48]....
        /*0258*/ 	.word	0xffffffff


	//   ....[49]....
        /*025c*/ 	.word	0xffffffff


	//   ....[50]....
        /*0260*/ 	.word	0xffffffff


	//   ....[51]....
        /*0264*/ 	.word	0xffffffff


	//   ....[52]....
        /*0268*/ 	.word	0xffffffff


	//   ....[53]....
        /*026c*/ 	.word	0xffffffff


	//   ....[54]....
        /*0270*/ 	.word	0xffffffff


	//   ....[55]....
        /*0274*/ 	.word	0xffffffff


	//   ....[56]....
        /*0278*/ 	.word	0xffffffff


	//   ....[57]....
        /*027c*/ 	.word	0xffffffff


	//   ....[58]....
        /*0280*/ 	.word	0xffffffff


	//   ....[59]....
        /*0284*/ 	.word	0xffffffff


	//   ....[60]....
        /*0288*/ 	.word	0xffffffff


	//   ....[61]....
        /*028c*/ 	.word	0xffffffff


	//   ....[62]....
        /*0290*/ 	.word	0xffffffff


	//   ....[63]....
        /*0294*/ 	.word	0xffffffff


	//   ....[64]....
        /*0298*/ 	.word	0xffffffff


	//   ....[65]....
        /*029c*/ 	.word	0xffffffff


	//   ....[66]....
        /*02a0*/ 	.word	0xffffffff


	//   ....[67]....
        /*02a4*/ 	.word	0xffffffff


	//   ....[68]....
        /*02a8*/ 	.word	0xffffffff


	//   ....[69]....
        /*02ac*/ 	.word	0xffffffff


	//   ....[70]....
        /*02b0*/ 	.word	0xffffffff


	//   ....[71]....
        /*02b4*/ 	.word	0xffffffff


	//   ....[72]....
        /*02b8*/ 	.word	0xffffffff


	//   ....[73]....
        /*02bc*/ 	.word	0xffffffff


	//   ....[74]....
        /*02c0*/ 	.word	0xffffffff


	//   ....[75]....
        /*02c4*/ 	.word	0xffffffff


	//   ....[76]....
        /*02c8*/ 	.word	0xffffffff


	//   ....[77]....
        /*02cc*/ 	.word	0xffffffff


	//   ....[78]....
        /*02d0*/ 	.word	0xffffffff


	//   ....[79]....
        /*02d4*/ 	.word	0xffffffff


	//   ....[80]....
        /*02d8*/ 	.word	0xffffffff


	//   ....[81]....
        /*02dc*/ 	.word	0xffffffff


	//   ....[82]....
        /*02e0*/ 	.word	0xffffffff


	//   ....[83]....
        /*02e4*/ 	.word	0xffffffff


	//   ....[84]....
        /*02e8*/ 	.word	0xffffffff


	//   ....[85]....
        /*02ec*/ 	.word	0xffffffff


	//   ....[86]....
        /*02f0*/ 	.word	0xffffffff


	//   ....[87]....
        /*02f4*/ 	.word	0xffffffff


	//   ....[88]....
        /*02f8*/ 	.word	0xffffffff


	//   ....[89]....
        /*02fc*/ 	.word	0xffffffff


	//   ....[90]....
        /*0300*/ 	.word	0xffffffff


	//   ....[91]....
        /*0304*/ 	.word	0xffffffff


	//   ....[92]....
        /*0308*/ 	.word	0xffffffff


	//   ....[93]....
        /*030c*/ 	.word	0xffffffff


	//   ....[94]....
        /*0310*/ 	.word	0xffffffff


	//   ....[95]....
        /*0314*/ 	.word	0xffffffff


	//   ....[96]....
        /*0318*/ 	.word	0xffffffff


	//   ....[97]....
        /*031c*/ 	.word	0xffffffff


	//   ....[98]....
        /*0320*/ 	.word	0xffffffff


	//   ....[99]....
        /*0324*/ 	.word	0xffffffff


	//   ....[100]....
        /*0328*/ 	.word	0xffffffff


	//   ....[101]....
        /*032c*/ 	.word	0xffffffff


	//   ....[102]....
        /*0330*/ 	.word	0xffffffff


	//   ....[103]....
        /*0334*/ 	.word	0xffffffff


	//   ....[104]....
        /*0338*/ 	.word	0xffffffff


	//   ....[105]....
        /*033c*/ 	.word	0xffffffff


	//   ....[106]....
        /*0340*/ 	.word	0xffffffff


	//   ....[107]....
        /*0344*/ 	.word	0xffffffff


	//   ....[108]....
        /*0348*/ 	.word	0xffffffff


	//   ....[109]....
        /*034c*/ 	.word	0xffffffff


	//   ....[110]....
        /*0350*/ 	.word	0xffffffff


	//   ....[111]....
        /*0354*/ 	.word	0xffffffff


	//   ....[112]....
        /*0358*/ 	.word	0xffffffff


	//   ....[113]....
        /*035c*/ 	.word	0xffffffff


	//   ....[114]....
        /*0360*/ 	.word	0xffffffff


	//   ....[115]....
        /*0364*/ 	.word	0xffffffff


	//   ....[116]....
        /*0368*/ 	.word	0xffffffff


	//   ....[117]....
        /*036c*/ 	.word	0xffffffff


	//   ....[118]....
        /*0370*/ 	.word	0xffffffff


	//   ....[119]....
        /*0374*/ 	.word	0xffffffff


	//   ....[120]....
        /*0378*/ 	.word	0xffffffff


	//   ....[121]....
        /*037c*/ 	.word	0xffffffff


	//   ....[122]....
        /*0380*/ 	.word	0xffffffff


	//   ....[123]....
        /*0384*/ 	.word	0xffffffff


	//   ....[124]....
        /*0388*/ 	.word	0xffffffff


	//   ....[125]....
        /*038c*/ 	.word	0xffffffff


	//   ....[126]....
        /*0390*/ 	.word	0xffffffff


	//   ....[127]....
        /*0394*/ 	.word	0xffffffff


	//   ....[128]....
        /*0398*/ 	.word	0xffffffff


	//   ....[129]....
        /*039c*/ 	.word	0xffffffff


	//   ....[130]....
        /*03a0*/ 	.word	0xffffffff


	//   ....[131]....
        /*03a4*/ 	.word	0xffffffff


	//   ....[132]....
        /*03a8*/ 	.word	0xffffffff


	//   ....[133]....
        /*03ac*/ 	.word	0xffffffff


	//   ....[134]....
        /*03b0*/ 	.word	0xffffffff


	//   ....[135]....
        /*03b4*/ 	.word	0xffffffff


	//   ....[136]....
        /*03b8*/ 	.word	0xffffffff


	//   ....[137]....
        /*03bc*/ 	.word	0xffffffff


	//   ....[138]....
        /*03c0*/ 	.word	0xffffffff


	//   ....[139]....
        /*03c4*/ 	.word	0xffffffff


	//   ....[140]....
        /*03c8*/ 	.word	0xffffffff


	//   ....[141]....
        /*03cc*/ 	.word	0xffffffff


	//   ....[142]....
        /*03d0*/ 	.word	0xffffffff


	//   ....[143]....
        /*03d4*/ 	.word	0xffffffff


	//   ....[144]....
        /*03d8*/ 	.word	0xffffffff


	//   ....[145]....
        /*03dc*/ 	.word	0xffffffff


	//   ....[146]....
        /*03e0*/ 	.word	0xffffffff


	//   ....[147]....
        /*03e4*/ 	.word	0xffffffff


	//   ....[148]....
        /*03e8*/ 	.word	0xffffffff


	//   ....[149]....
        /*03ec*/ 	.word	0xffffffff


	//   ....[150]....
        /*03f0*/ 	.word	0xffffffff


	//   ....[151]....
        /*03f4*/ 	.word	0xffffffff


	//   ....[152]....
        /*03f8*/ 	.word	0xffffffff


	//   ....[153]....
        /*03fc*/ 	.word	0xffffffff


	//   ....[154]....
        /*0400*/ 	.word	0xffffffff


	//   ....[155]....
        /*0404*/ 	.word	0xffffffff


	//   ....[156]....
        /*0408*/ 	.word	0xffffffff


	//   ....[157]....
        /*040c*/ 	.word	0xffffffff


	//   ....[158]....
        /*0410*/ 	.word	0xffffffff


	//   ....[159]....
        /*0414*/ 	.word	0xffffffff


	//   ....[160]....
        /*0418*/ 	.word	0x0500000f


	//   ....[161]....
        /*041c*/ 	.word	0x0500000f


	//   ....[162]....
        /*0420*/ 	.word	0x0500000f


	//   ....[163]....
        /*0424*/ 	.word	0x0500000f


	//   ....[164]....
        /*0428*/ 	.word	0x0500000f


	//   ....[165]....
        /*042c*/ 	.word	0x0500000f


	//   ....[166]....
        /*0430*/ 	.word	0x0500000f


	//   ....[167]....
        /*0434*/ 	.word	0x0500000f


	//   ....[168]....
        /*0438*/ 	.word	0x0500000f


	//   ....[169]....
        /*043c*/ 	.word	0x0500000f


	//   ....[170]....
        /*0440*/ 	.word	0x0500000f


	//   ....[171]....
        /*0444*/ 	.word	0x0500000f


	//   ....[172]....
        /*0448*/ 	.word	0x0500000f


	//   ....[173]....
        /*044c*/ 	.word	0x0500000f


	//   ....[174]....
        /*0450*/ 	.word	0x0500000f


	//   ....[175]....
        /*0454*/ 	.word	0x0500000f


	//   ....[176]....
        /*0458*/ 	.word	0x0500000f


	//   ....[177]....
        /*045c*/ 	.word	0x0500000f


	//   ....[178]....
        /*0460*/ 	.word	0x0500000f


	//   ....[179]....
        /*0464*/ 	.word	0x0500000f


	//   ....[180]....
        /*0468*/ 	.word	0x0500000f


	//   ....[181]....
        /*046c*/ 	.word	0x0500000f


	//   ....[182]....
        /*0470*/ 	.word	0x0500000f


	//   ....[183]....
        /*0474*/ 	.word	0x0500000f


	//   ....[184]....
        /*0478*/ 	.word	0x0500000f


	//   ....[185]....
        /*047c*/ 	.word	0x0500000f


	//   ....[186]....
        /*0480*/ 	.word	0x0500000f


	//   ....[187]....
        /*0484*/ 	.word	0x0500000f


	//   ....[188]....
        /*0488*/ 	.word	0x0500000f


	//   ....[189]....
        /*048c*/ 	.word	0x0500000f


	//   ....[190]....
        /*0490*/ 	.word	0x0500000f


	//   ....[191]....
        /*0494*/ 	.word	0x0500000f


	//   ....[192]....
        /*0498*/ 	.word	0x0500000f


	//   ....[193]....
        /*049c*/ 	.word	0x0500000f


	//   ....[194]....
        /*04a0*/ 	.word	0x0500000f


	//   ....[195]....
        /*04a4*/ 	.word	0x0500000f


	//   ....[196]....
        /*04a8*/ 	.word	0x0500000f


	//   ....[197]....
        /*04ac*/ 	.word	0x0500000f


	//   ....[198]....
        /*04b0*/ 	.word	0x0500000f


	//   ....[199]....
        /*04b4*/ 	.word	0x0500000f


	//   ....[200]....
        /*04b8*/ 	.word	0x0500000f


	//   ....[201]....
        /*04bc*/ 	.word	0x0500000f


	//   ....[202]....
        /*04c0*/ 	.word	0x0500000f


	//   ....[203]....
        /*04c4*/ 	.word	0x0500000f


	//   ....[204]....
        /*04c8*/ 	.word	0x0500000f


	//   ....[205]....
        /*04cc*/ 	.word	0x0500000f


	//   ....[206]....
        /*04d0*/ 	.word	0x0500000f


	//   ....[207]....
        /*04d4*/ 	.word	0x0500000f


	//   ....[208]....
        /*04d8*/ 	.word	0x0500000f


	//   ....[209]....
        /*04dc*/ 	.word	0x0500000f


	//   ....[210]....
        /*04e0*/ 	.word	0x0500000f


	//   ....[211]....
        /*04e4*/ 	.word	0x0500000f


	//   ....[212]....
        /*04e8*/ 	.word	0x0500000f


	//   ....[213]....
        /*04ec*/ 	.word	0x0500000f


	//   ....[214]....
        /*04f0*/ 	.word	0x0500000f


	//   ....[215]....
        /*04f4*/ 	.word	0x0500000f


	//   ....[216]....
        /*04f8*/ 	.word	0x0500000f


	//   ....[217]....
        /*04fc*/ 	.word	0x0500000f


	//   ....[218]....
        /*0500*/ 	.word	0x0500000f


	//   ....[219]....
        /*0504*/ 	.word	0x0500000f


	//   ....[220]....
        /*0508*/ 	.word	0x0500000f


	//   ....[221]....
        /*050c*/ 	.word	0x0500000f


	//   ....[222]....
        /*0510*/ 	.word	0x0500000f


	//   ....[223]....
        /*0514*/ 	.word	0x0500000f


	//   ....[224]....
        /*0518*/ 	.word	0x0500000f


	//   ....[225]....
        /*051c*/ 	.word	0x0500000f


	//   ....[226]....
        /*0520*/ 	.word	0x0500000f


	//   ....[227]....
        /*0524*/ 	.word	0x0500000f


	//   ....[228]....
        /*0528*/ 	.word	0x0500000f


	//   ....[229]....
        /*052c*/ 	.word	0x0500000f


	//   ....[230]....
        /*0530*/ 	.word	0x0500000f


	//   ....[231]....
        /*0534*/ 	.word	0x0500000f


	//   ....[232]....
        /*0538*/ 	.word	0x0500000f


	//   ....[233]....
        /*053c*/ 	.word	0x0500000f


	//   ....[234]....
        /*0540*/ 	.word	0x0500000f


	//   ....[235]....
        /*0544*/ 	.word	0x0500000f


	//   ....[236]....
        /*0548*/ 	.word	0x0500000f


	//   ....[237]....
        /*054c*/ 	.word	0x0500000f


	//   ....[238]....
        /*0550*/ 	.word	0x0500000f


	//   ....[239]....
        /*0554*/ 	.word	0x0500000f


	//   ....[240]....
        /*0558*/ 	.word	0x0500000f


	//   ....[241]....
        /*055c*/ 	.word	0x0500000f


	//   ....[242]....
        /*0560*/ 	.word	0x0500000f


	//   ....[243]....
        /*0564*/ 	.word	0x0500000f


	//   ....[244]....
        /*0568*/ 	.word	0x0500000f


	//   ....[245]....
        /*056c*/ 	.word	0x0500000f


	//   ....[246]....
        /*0570*/ 	.word	0x0500000f


	//   ....[247]....
        /*0574*/ 	.word	0x0500000f


	//   ....[248]....
        /*0578*/ 	.word	0x0500000f


	//   ....[249]....
        /*057c*/ 	.word	0x0500000f


	//   ....[250]....
        /*0580*/ 	.word	0x0500000f


	//   ....[251]....
        /*0584*/ 	.word	0x0500000f


	//   ....[252]....
        /*0588*/ 	.word	0x0500000f


	//   ....[253]....
        /*058c*/ 	.word	0x0500000f


	//   ....[254]....
        /*0590*/ 	.word	0x0500000f


	//   ....[255]....
        /*0594*/ 	.word	0x0500000f


	//   ....[0]....
        /*0598*/ 	.word	0x0500000f


	//----- nvinfo : EIATTR_COOP_GROUP_INSTR_OFFSETS
	.align		4
.L_85:
        /*059c*/ 	.byte	0x04, 0x28
        /*059e*/ 	.short	(.L_87 - .L_86)


	//   ....[0]....
.L_86:
        /*05a0*/ 	.word	0x00000080


	//   ....[1]....
        /*05a4*/ 	.word	0x00000090


	//   ....[2]....
        /*05a8*/ 	.word	0x000002d0


	//   ....[3]....
        /*05ac*/ 	.word	0x00000430


	//   ....[4]....
        /*05b0*/ 	.word	0x00000550


	//   ....[5]....
        /*05b4*/ 	.word	0x000006b0


	//   ....[6]....
        /*05b8*/ 	.word	0x00000ce0


	//   ....[7]....
        /*05bc*/ 	.word	0x000031b0


	//   ....[8]....
        /*05c0*/ 	.word	0x000031f0


	//   ....[9]....
        /*05c4*/ 	.word	0x00003860


	//   ....[10]....
        /*05c8*/ 	.word	0x000038d0


	//   ....[11]....
        /*05cc*/ 	.word	0x00006840


	//   ....[12]....
        /*05d0*/ 	.word	0x00006870


	//   ....[13]....
        /*05d4*/ 	.word	0x000068a0


	//   ....[14]....
        /*05d8*/ 	.word	0x000068b0


	//   ....[15]....
        /*05dc*/ 	.word	0x00008390


	//   ....[16]....
        /*05e0*/ 	.word	0x000083a0


	//   ....[17]....
        /*05e4*/ 	.word	0x00008420


	//   ....[18]....
        /*05e8*/ 	.word	0x00008430


	//   ....[19]....
        /*05ec*/ 	.word	0x000095b0


	//   ....[20]....
        /*05f0*/ 	.word	0x000095f0


	//   ....[21]....
        /*05f4*/ 	.word	0x00009630


	//   ....[22]....
        /*05f8*/ 	.word	0x00009670


	//   ....[23]....
        /*05fc*/ 	.word	0x000096b0


	//   ....[24]....
        /*0600*/ 	.word	0x000096e0


	//   ....[25]....
        /*0604*/ 	.word	0x00009710


	//   ....[26]....
        /*0608*/ 	.word	0x00009740


	//   ....[27]....
        /*060c*/ 	.word	0x00009770


	//   ....[28]....
        /*0610*/ 	.word	0x000097a0


	//   ....[29]....
        /*0614*/ 	.word	0x00009840


	//   ....[30]....
        /*0618*/ 	.word	0x00009870


	//   ....[31]....
        /*061c*/ 	.word	0x00009890


	//   ....[32]....
        /*0620*/ 	.word	0x000098a0


	//   ....[33]....
        /*0624*/ 	.word	0x000098b0


	//   ....[34]....
        /*0628*/ 	.word	0x000098c0


	//   ....[35]....
        /*062c*/ 	.word	0x000098d0


	//   ....[36]....
        /*0630*/ 	.word	0x00009900


	//   ....[37]....
        /*0634*/ 	.word	0x00009930


	//   ....[38]....
        /*0638*/ 	.word	0x00009940


	//   ....[39]....
        /*063c*/ 	.word	0x00009950


	//   ....[40]....
        /*0640*/ 	.word	0x00009960


	//   ....[41]....
        /*0644*/ 	.word	0x00009970


	//   ....[42]....
        /*0648*/ 	.word	0x00009990


	//   ....[43]....
        /*064c*/ 	.word	0x000099a0


	//   ....[44]....
        /*0650*/ 	.word	0x000099b0


	//   ....[45]....
        /*0654*/ 	.word	0x000099c0


	//   ....[46]....
        /*0658*/ 	.word	0x000099d0


	//   ....[47]....
        /*065c*/ 	.word	0x000099e0


	//   ....[48]....
        /*0660*/ 	.word	0x000099f0


	//   ....[49]....
        /*0664*/ 	.word	0x00009a00


	//   ....[50]....
        /*0668*/ 	.word	0x00009a10


	//   ....[51]....
        /*066c*/ 	.word	0x00009b60


	//   ....[52]....
        /*0670*/ 	.word	0x00009b90


	//   ....[53]....
        /*0674*/ 	.word	0x00009c70


	//   ....[54]....
        /*0678*/ 	.word	0x00009ca0


	//   ....[55]....
        /*067c*/ 	.word	0x0000a0a0


	//   ....[56]....
        /*0680*/ 	.word	0x0000a0e0


	//   ....[57]....
        /*0684*/ 	.word	0x0000a1b0


	//   ....[58]....
        /*0688*/ 	.word	0x0000a1d0


	//   ....[59]....
        /*068c*/ 	.word	0x0000a280


	//   ....[60]....
        /*0690*/ 	.word	0x0000a2a0


	//   ....[61]....
        /*0694*/ 	.word	0x0000a360


	//   ....[62]....
        /*0698*/ 	.word	0x0000a3a0


	//   ....[63]....
        /*069c*/ 	.word	0x0000bc10


	//   ....[64]....
        /*06a0*/ 	.word	0x0000bc40


	//   ....[65]....
        /*06a4*/ 	.word	0x0000bc50


	//   ....[66]....
        /*06a8*/ 	.word	0x0000bc60


	//   ....[67]....
        /*06ac*/ 	.word	0x0000bc80


	//   ....[68]....
        /*06b0*/ 	.word	0x0000bca0


	//   ....[69]....
        /*06b4*/ 	.word	0x0000bcd0


	//   ....[70]....
        /*06b8*/ 	.word	0x0000bce0


	//   ....[71]....
        /*06bc*/ 	.word	0x0000bd10


	//   ....[72]....
        /*06c0*/ 	.word	0x0000bd30


	//   ....[73]....
        /*06c4*/ 	.word	0x0000bd60


	//   ....[74]....
        /*06c8*/ 	.word	0x0000bd90


	//   ....[75]....
        /*06cc*/ 	.word	0x0000be00


	//   ....[76]....
        /*06d0*/ 	.word	0x0000be30


	//   ....[77]....
        /*06d4*/ 	.word	0x0000be50


	//   ....[78]....
        /*06d8*/ 	.word	0x0000be70


	//   ....[79]....
        /*06dc*/ 	.word	0x0000bef0


	//   ....[80]....
        /*06e0*/ 	.word	0x0000bf40


	//   ....[81]....
        /*06e4*/ 	.word	0x0000bf50


	//   ....[82]....
        /*06e8*/ 	.word	0x0000bf90


	//   ....[83]....
        /*06ec*/ 	.word	0x0000c3f0


	//   ....[84]....
        /*06f0*/ 	.word	0x0000c420


	//   ....[85]....
        /*06f4*/ 	.word	0x0000c450


	//   ....[86]....
        /*06f8*/ 	.word	0x0000c480


	//   ....[87]....
        /*06fc*/ 	.word	0x0000c4a0


	//   ....[88]....
        /*0700*/ 	.word	0x0000c4c0


	//   ....[89]....
        /*0704*/ 	.word	0x0000c4e0


	//   ....[90]....
        /*0708*/ 	.word	0x0000c4f0


	//   ....[91]....
        /*070c*/ 	.word	0x0000c510


	//   ....[92]....
        /*0710*/ 	.word	0x0000c520


	//   ....[93]....
        /*0714*/ 	.word	0x0000c540


	//   ....[94]....
        /*0718*/ 	.word	0x0000c560


	//   ....[95]....
        /*071c*/ 	.word	0x0000c580


	//   ....[96]....
        /*0720*/ 	.word	0x0000c5b0


	//   ....[97]....
        /*0724*/ 	.word	0x0000c5f0


	//   ....[98]....
        /*0728*/ 	.word	0x0000c6d0


	//   ....[99]....
        /*072c*/ 	.word	0x0000c720


	//   ....[100]....
        /*0730*/ 	.word	0x0000c750


	//   ....[101]....
        /*0734*/ 	.word	0x0000c760


	//   ....[102]....
        /*0738*/ 	.word	0x0000c810


	//   ....[103]....
        /*073c*/ 	.word	0x0000cf40


	//   ....[104]....
        /*0740*/ 	.word	0x0000cf60


	//   ....[105]....
        /*0744*/ 	.word	0x0000cf80


	//   ....[106]....
        /*0748*/ 	.word	0x0000cfd0


	//   ....[107]....
        /*074c*/ 	.word	0x0000d020


	//   ....[108]....
        /*0750*/ 	.word	0x0000d040


	//   ....[109]....
        /*0754*/ 	.word	0x0000d090


	//   ....[110]....
        /*0758*/ 	.word	0x0000d0b0


	//   ....[111]....
        /*075c*/ 	.word	0x0000d100


	//   ....[112]....
        /*0760*/ 	.word	0x0000d120


	//   ....[113]....
        /*0764*/ 	.word	0x0000d170


	//   ....[114]....
        /*0768*/ 	.word	0x0000d190


	//   ....[115]....
        /*076c*/ 	.word	0x0000d1e0


	//   ....[116]....
        /*0770*/ 	.word	0x0000d200


	//   ....[117]....
        /*0774*/ 	.word	0x0000d240


	//   ....[118]....
        /*0778*/ 	.word	0x0000d260


	//   ....[119]....
        /*077c*/ 	.word	0x0000db00


	//   ....[120]....
        /*0780*/ 	.word	0x0000db10


	//   ....[121]....
        /*0784*/ 	.word	0x0000db20


	//   ....[122]....
        /*0788*/ 	.word	0x0000db30


	//   ....[123]....
        /*078c*/ 	.word	0x0000db40


	//   ....[124]....
        /*0790*/ 	.word	0x0000db50


	//   ....[125]....
        /*0794*/ 	.word	0x0000db60


	//   ....[126]....
        /*0798*/ 	.word	0x0000db80


	//   ....[127]....
        /*079c*/ 	.word	0x0000dba0


	//   ....[128]....
        /*07a0*/ 	.word	0x0000dbc0


	//   ....[129]....
        /*07a4*/ 	.word	0x0000dbe0


	//   ....[130]....
        /*07a8*/ 	.word	0x0000dc40


	//   ....[131]....
        /*07ac*/ 	.word	0x0000dc70


	//   ....[132]....
        /*07b0*/ 	.word	0x0000dc80


	//   ....[133]....
        /*07b4*/ 	.word	0x0000dca0


	//   ....[134]....
        /*07b8*/ 	.word	0x0000dcb0


	//   ....[135]....
        /*07bc*/ 	.word	0x0000dd60


	//   ....[136]....
        /*07c0*/ 	.word	0x0000dd70


	//   ....[137]....
        /*07c4*/ 	.word	0x0000dda0


	//   ....[138]....
        /*07c8*/ 	.word	0x0000de10


	//   ....[139]....
        /*07cc*/ 	.word	0x0000e220


	//   ....[140]....
        /*07d0*/ 	.word	0x0000e230


	//   ....[141]....
        /*07d4*/ 	.word	0x0000e240


	//   ....[142]....
        /*07d8*/ 	.word	0x0000e250


	//   ....[143]....
        /*07dc*/ 	.word	0x0000e260


	//   ....[144]....
        /*07e0*/ 	.word	0x0000e270


	//   ....[145]....
        /*07e4*/ 	.word	0x0000e290


	//   ....[146]....
        /*07e8*/ 	.word	0x0000e2b0


	//   ....[147]....
        /*07ec*/ 	.word	0x0000e2d0


	//   ....[148]....
        /*07f0*/ 	.word	0x0000e300


	//   ....[149]....
        /*07f4*/ 	.word	0x0000e330


	//   ....[150]....
        /*07f8*/ 	.word	0x0000e360


	//   ....[151]....
        /*07fc*/ 	.word	0x0000e390


	//   ....[152]....
        /*0800*/ 	.word	0x0000e3c0


	//   ....[153]....
        /*0804*/ 	.word	0x0000e400


	//   ....[154]....
        /*0808*/ 	.word	0x0000e410


	//   ....[155]....
        /*080c*/ 	.word	0x0000e420


	//   ....[156]....
        /*0810*/ 	.word	0x0000e440


	//   ....[157]....
        /*0814*/ 	.word	0x0000e4a0


	//   ....[158]....
        /*0818*/ 	.word	0x0000e4d0


	//   ....[159]....
        /*081c*/ 	.word	0x0000f530


	//   ....[160]....
        /*0820*/ 	.word	0x0000fa80


	//   ....[161]....
        /*0824*/ 	.word	0x0000fb60


	//   ....[162]....
        /*0828*/ 	.word	0x0000fc20


	//   ....[163]....
        /*082c*/ 	.word	0x0000fc80


	//   ....[164]....
        /*0830*/ 	.word	0x0000fd40


	//   ....[165]....
        /*0834*/ 	.word	0x0000fda0


	//   ....[166]....
        /*0838*/ 	.word	0x0000fe60


	//   ....[167]....
        /*083c*/ 	.word	0x0000fec0


	//   ....[168]....
        /*0840*/ 	.word	0x0000ff80


	//   ....[169]....
        /*0844*/ 	.word	0x0000ffe0


	//   ....[170]....
        /*0848*/ 	.word	0x000100a0


	//   ....[171]....
        /*084c*/ 	.word	0x00010100


	//   ....[172]....
        /*0850*/ 	.word	0x000101c0


	//   ....[173]....
        /*0854*/ 	.word	0x00010220


	//   ....[174]....
        /*0858*/ 	.word	0x000102e0


	//   ....[175]....
        /*085c*/ 	.word	0x00010340


	//   ....[176]....
        /*0860*/ 	.word	0x000103f0


	//   ....[177]....
        /*0864*/ 	.word	0x00010450


	//   ....[178]....
        /*0868*/ 	.word	0x00010500


	//   ....[179]....
        /*086c*/ 	.word	0x00010560


	//   ....[180]....
        /*0870*/ 	.word	0x00010610


	//   ....[181]....
        /*0874*/ 	.word	0x000106f0


	//   ....[182]....
        /*0878*/ 	.word	0x000107a0


	//   ....[183]....
        /*087c*/ 	.word	0x00010800


	//   ....[184]....
        /*0880*/ 	.word	0x000108a0


	//   ....[185]....
        /*0884*/ 	.word	0x00010950


	//   ....[186]....
        /*0888*/ 	.word	0x00010a20


	//   ....[187]....
        /*088c*/ 	.word	0x00010b00


	//   ....[188]....
        /*0890*/ 	.word	0x00010b50


	//   ....[189]....
        /*0894*/ 	.word	0x00010bb0


	//   ....[190]....
        /*0898*/ 	.word	0x00010c80


	//   ....[191]....
        /*089c*/ 	.word	0x00010d70


	//   ....[192]....
        /*08a0*/ 	.word	0x00010dc0


	//   ....[193]....
        /*08a4*/ 	.word	0x00010e60


	//   ....[194]....
        /*08a8*/ 	.word	0x00010f10


	//   ....[195]....
        /*08ac*/ 	.word	0x00010f70


	//   ....[196]....
        /*08b0*/ 	.word	0x00011040


	//   ....[197]....
        /*08b4*/ 	.word	0x000110a0


	//   ....[198]....
        /*08b8*/ 	.word	0x00011180


	//   ....[199]....
        /*08bc*/ 	.word	0x00011260


	//   ....[200]....
        /*08c0*/ 	.word	0x000112b0


	//   ....[201]....
        /*08c4*/ 	.word	0x00011360


	//   ....[202]....
        /*08c8*/ 	.word	0x000113b0


	//   ....[203]....
        /*08cc*/ 	.word	0x00011430


	//   ....[204]....
        /*08d0*/ 	.word	0x000114d0


	//   ....[205]....
        /*08d4*/ 	.word	0x00011530


	//   ....[206]....
        /*08d8*/ 	.word	0x000115f0


	//   ....[207]....
        /*08dc*/ 	.word	0x00011650


	//   ....[208]....
        /*08e0*/ 	.word	0x00011710


	//   ....[209]....
        /*08e4*/ 	.word	0x00011770


	//   ....[210]....
        /*08e8*/ 	.word	0x00011830


	//   ....[211]....
        /*08ec*/ 	.word	0x00011890


	//   ....[212]....
        /*08f0*/ 	.word	0x00011950


	//   ....[213]....
        /*08f4*/ 	.word	0x000119b0


	//   ....[214]....
        /*08f8*/ 	.word	0x00011a70


	//   ....[215]....
        /*08fc*/ 	.word	0x00011ad0


	//   ....[216]....
        /*0900*/ 	.word	0x00011b70


	//   ....[217]....
        /*0904*/ 	.word	0x00011cb0


	//   ....[218]....
        /*0908*/ 	.word	0x00011d50


	//   ....[219]....
        /*090c*/ 	.word	0x00011dd0


	//   ....[220]....
        /*0910*/ 	.word	0x00011e80


	//   ....[221]....
        /*0914*/ 	.word	0x00011ee0


	//   ....[222]....
        /*0918*/ 	.word	0x00011f90


	//   ....[223]....
        /*091c*/ 	.word	0x00011ff0


	//   ....[224]....
        /*0920*/ 	.word	0x000120a0


	//   ....[225]....
        /*0924*/ 	.word	0x00012100


	//   ....[226]....
        /*0928*/ 	.word	0x000121b0


	//   ....[227]....
        /*092c*/ 	.word	0x00012210


	//   ....[228]....
        /*0930*/ 	.word	0x000122c0


	//   ....[229]....
        /*0934*/ 	.word	0x00012320


	//   ....[230]....
        /*0938*/ 	.word	0x000123d0


	//   ....[231]....
        /*093c*/ 	.word	0x00012430


	//   ....[232]....
        /*0940*/ 	.word	0x000124e0


	//   ....[233]....
        /*0944*/ 	.word	0x00012540


	//   ....[234]....
        /*0948*/ 	.word	0x000125f0


	//   ....[235]....
        /*094c*/ 	.word	0x00012650


	//   ....[236]....
        /*0950*/ 	.word	0x00012700


	//   ....[237]....
        /*0954*/ 	.word	0x000127f0


	//   ....[238]....
        /*0958*/ 	.word	0x00012880


	//   ....[239]....
        /*095c*/ 	.word	0x00012900


	//   ....[240]....
        /*0960*/ 	.word	0x00012990


	//   ....[241]....
        /*0964*/ 	.word	0x000129f0


	//   ....[242]....
        /*0968*/ 	.word	0x00012a90


	//   ....[243]....
        /*096c*/ 	.word	0x00012af0


	//   ....[244]....
        /*0970*/ 	.word	0x00012b90


	//   ....[245]....
        /*0974*/ 	.word	0x00012bf0


	//   ....[246]....
        /*0978*/ 	.word	0x00012c90


	//   ....[247]....
        /*097c*/ 	.word	0x00012cf0


	//   ....[248]....
        /*0980*/ 	.word	0x00012da0


	//   ....[249]....
        /*0984*/ 	.word	0x00012e00


	//   ....[250]....
        /*0988*/ 	.word	0x00012eb0


	//   ....[251]....
        /*098c*/ 	.word	0x00012f10


	//   ....[252]....
        /*0990*/ 	.word	0x00012fb0


	//   ....[253]....
        /*0994*/ 	.word	0x00013010


	//   ....[254]....
        /*0998*/ 	.word	0x000130c0


	//   ....[255]....
        /*099c*/ 	.word	0x00013120


	//   ....[0]....
        /*09a0*/ 	.word	0x000131d0


	//----- nvinfo : EIATTR_REG_RECONFIG
	.align		4
.L_87:
        /*09a4*/ 	.byte	0x01, 0x54
	.zero		2


	//----- nvinfo : EIATTR_SYSCALL_OFFSETS
	.align		4
        /*09a8*/ 	.byte	0x04, 0x46
        /*09aa*/ 	.short	(.L_89 - .L_88)


	//   ....[0]....
.L_88:
        /*09ac*/ 	.word	0x00001040


	//   ....[1]....
        /*09b0*/ 	.word	0x0000b0b0


	//   ....[2]....
        /*09b4*/ 	.word	0x0000b210


	//   ....[3]....
        /*09b8*/ 	.word	0x0000b350


	//   ....[4]....
        /*09bc*/ 	.word	0x0000b470


	//   ....[5]....
        /*09c0*/ 	.word	0x0000cb90


	//----- nvinfo : EIATTR_MBARRIER_INSTR_OFFSETS
	.align		4
.L_89:
        /*09c4*/ 	.byte	0x04, 0x39
        /*09c6*/ 	.short	(.L_91 - .L_90)


	//   ....[0]....
.L_90:
        /*09c8*/ 	.word	0x00000180
        /*09cc*/ 	.word	0x000000ff
        /*09d0*/ 	.word	0x00022800
        /*09d4*/ 	.short	0x0100
        /*09d6*/ 	.byte	0x08
	.zero		1


	//   ....[1]....
        /*09d8*/ 	.word	0x00000190
        /*09dc*/ 	.word	0x000000ff
        /*09e0*/ 	.word	0x00022820
        /*09e4*/ 	.short	0x0100
        /*09e6*/ 	.byte	0x08
	.zero		1


	//   ....[2]....
        /*09e8*/ 	.word	0x00000280
        /*09ec*/ 	.word	0x000000ff
        /*09f0*/ 	.word	0x00022830
        /*09f4*/ 	.short	0x0100
        /*09f6*/ 	.byte	0x08
	.zero		1


	//   ....[3]....
        /*09f8*/ 	.word	0x00000290
        /*09fc*/ 	.word	0x000000ff
        /*0a00*/ 	.word	0x00022840
        /*0a04*/ 	.short	0x0100
        /*0a06*/ 	.byte	0x08
	.zero		1


	//   ....[4]....
        /*0a08*/ 	.word	0x000002a0
        /*0a0c*/ 	.word	0x000000ff
        /*0a10*/ 	.word	0x00022838
        /*0a14*/ 	.short	0x0100
        /*0a16*/ 	.byte	0x08
	.zero		1


	//   ....[5]....
        /*0a18*/ 	.word	0x000002b0
        /*0a1c*/ 	.word	0x000000ff
        /*0a20*/ 	.word	0x00022848
        /*0a24*/ 	.short	0x0100
        /*0a26*/ 	.byte	0x08
	.zero		1


	//   ....[6]....
        /*0a28*/ 	.word	0x000003e0
        /*0a2c*/ 	.word	0x000000ff
        /*0a30*/ 	.word	0x00022850
        /*0a34*/ 	.short	0x0100
        /*0a36*/ 	.byte	0x08
	.zero		1


	//   ....[7]....
        /*0a38*/ 	.word	0x000003f0
        /*0a3c*/ 	.word	0x000000ff
        /*0a40*/ 	.word	0x00022860
        /*0a44*/ 	.short	0x0100
        /*0a46*/ 	.byte	0x08
	.zero		1


	//   ....[8]....
        /*0a48*/ 	.word	0x00000400
        /*0a4c*/ 	.word	0x000000ff
        /*0a50*/ 	.word	0x00022858
        /*0a54*/ 	.short	0x0100
        /*0a56*/ 	.byte	0x08
	.zero		1


	//   ....[9]....
        /*0a58*/ 	.word	0x00000410
        /*0a5c*/ 	.word	0x000000ff
        /*0a60*/ 	.word	0x00022868
        /*0a64*/ 	.short	0x0100
        /*0a66*/ 	.byte	0x08
	.zero		1


	//   ....[10]....
        /*0a68*/ 	.word	0x00000500
        /*0a6c*/ 	.word	0x000000ff
        /*0a70*/ 	.word	0x00022870
        /*0a74*/ 	.short	0x0100
        /*0a76*/ 	.byte	0x06
	.zero		1


	//   ....[11]....
        /*0a78*/ 	.word	0x00000510
        /*0a7c*/ 	.word	0x000000ff
        /*0a80*/ 	.word	0x00022880
        /*0a84*/ 	.short	0x0100
        /*0a86*/ 	.byte	0x06
	.zero		1


	//   ....[12]....
        /*0a88*/ 	.word	0x00000520
        /*0a8c*/ 	.word	0x000000ff
        /*0a90*/ 	.word	0x00022878
        /*0a94*/ 	.short	0x0100
        /*0a96*/ 	.byte	0x06
	.zero		1


	//   ....[13]....
        /*0a98*/ 	.word	0x00000530
        /*0a9c*/ 	.word	0x000000ff
        /*0aa0*/ 	.word	0x00022888
        /*0aa4*/ 	.short	0x0100
        /*0aa6*/ 	.byte	0x06
	.zero		1


	//   ....[14]....
        /*0aa8*/ 	.word	0x00000660
        /*0aac*/ 	.word	0x000000ff
        /*0ab0*/ 	.word	0x00022890
        /*0ab4*/ 	.short	0x0100
        /*0ab6*/ 	.byte	0x08
	.zero		1


	//   ....[15]....
        /*0ab8*/ 	.word	0x00000670
        /*0abc*/ 	.word	0x000000ff
        /*0ac0*/ 	.word	0x000228a0
        /*0ac4*/ 	.short	0x0100
        /*0ac6*/ 	.byte	0x08
	.zero		1


	//   ....[16]....
        /*0ac8*/ 	.word	0x00000680
        /*0acc*/ 	.word	0x000000ff
        /*0ad0*/ 	.word	0x00022898
        /*0ad4*/ 	.short	0x0100
        /*0ad6*/ 	.byte	0x08
	.zero		1


	//   ....[17]....
        /*0ad8*/ 	.word	0x00000690
        /*0adc*/ 	.word	0x000000ff
        /*0ae0*/ 	.word	0x000228a8
        /*0ae4*/ 	.short	0x0100
        /*0ae6*/ 	.byte	0x08
	.zero		1


	//   ....[18]....
        /*0ae8*/ 	.word	0x000007e0
        /*0aec*/ 	.word	0x000000ff
        /*0af0*/ 	.word	0x000228b0
        /*0af4*/ 	.short	0x0100
        /*0af6*/ 	.byte	0x08
	.zero		1


	//   ....[19]....
        /*0af8*/ 	.word	0x000007f0
        /*0afc*/ 	.word	0x000000ff
        /*0b00*/ 	.word	0x000228c0
        /*0b04*/ 	.short	0x0100
        /*0b06*/ 	.byte	0x08
	.zero		1


	//   ....[20]....
        /*0b08*/ 	.word	0x00000800
        /*0b0c*/ 	.word	0x000000ff
        /*0b10*/ 	.word	0x000228b8
        /*0b14*/ 	.short	0x0100
        /*0b16*/ 	.byte	0x08
	.zero		1


	//   ....[21]....
        /*0b18*/ 	.word	0x00000810
        /*0b1c*/ 	.word	0x000000ff
        /*0b20*/ 	.word	0x000228c8
        /*0b24*/ 	.short	0x0100
        /*0b26*/ 	.byte	0x08
	.zero		1


	//   ....[22]....
        /*0b28*/ 	.word	0x000013d0
        /*0b2c*/ 	.word	0x000000ff
        /*0b30*/ 	.word	0x00022800
        /*0b34*/ 	.short	0x010a
        /*0b36*/ 	.byte	0x29
	.zero		1


	//   ....[23]....
        /*0b38*/ 	.word	0x00001470
        /*0b3c*/ 	.word	0x00000004
        /*0b40*/ 	.word	0x00022830
        /*0b44*/ 	.short	0x010a
        /*0b46*/ 	.byte	0x3f
	.zero		1


	//   ....[24]....
        /*0b48*/ 	.word	0x000014b0
        /*0b4c*/ 	.word	0x00000004
        /*0b50*/ 	.word	0x00022830
        /*0b54*/ 	.short	0x010a
        /*0b56*/ 	.byte	0x3f
	.zero		1


	//   ....[25]....
        /*0b58*/ 	.word	0x000028a0
        /*0b5c*/ 	.word	0x000000ff
        /*0b60*/ 	.word	0x00000000
        /*0b64*/ 	.short	0x0101
        /*0b66*/ 	.byte	0x06
	.zero		1


	//   ....[26]....
        /*0b68*/ 	.word	0x00004de0
        /*0b6c*/ 	.word	0x000000ff
        /*0b70*/ 	.word	0x00022830
        /*0b74*/ 	.short	0x010a
        /*0b76*/ 	.byte	0x06
	.zero		1


	//   ....[27]....
        /*0b78*/ 	.word	0x00004e20
        /*0b7c*/ 	.word	0x000000ff
        /*0b80*/ 	.word	0x00022830
        /*0b84*/ 	.short	0x010a
        /*0b86*/ 	.byte	0x06
	.zero		1


	//   ....[28]....
        /*0b88*/ 	.word	0x00005690
        /*0b8c*/ 	.word	0x000000ff
        /*0b90*/ 	.word	0x00022850
        /*0b94*/ 	.short	0x010a
        /*0b96*/ 	.byte	0x06
	.zero		1


	//   ....[29]....
        /*0b98*/ 	.word	0x000056d0
        /*0b9c*/ 	.word	0x000000ff
        /*0ba0*/ 	.word	0x00022850
        /*0ba4*/ 	.short	0x010a
        /*0ba6*/ 	.byte	0x06
	.zero		1


	//   ....[30]....
        /*0ba8*/ 	.word	0x00006000
        /*0bac*/ 	.word	0x000000ff
        /*0bb0*/ 	.word	0x00000000
        /*0bb4*/ 	.short	0x0101
        /*0bb6*/ 	.byte	0x06
	.zero		1


	//   ....[31]....
        /*0bb8*/ 	.word	0x000079a0
        /*0bbc*/ 	.word	0x000000ff
        /*0bc0*/ 	.word	0x00000000
        /*0bc4*/ 	.short	0x0101
        /*0bc6*/ 	.byte	0x06
	.zero		1


	//   ....[32]....
        /*0bc8*/ 	.word	0x00008050
        /*0bcc*/ 	.word	0x000000ff
        /*0bd0*/ 	.word	0x00022850
        /*0bd4*/ 	.short	0x010a
        /*0bd6*/ 	.byte	0x04
	.zero		1


	//   ....[33]....
        /*0bd8*/ 	.word	0x00008090
        /*0bdc*/ 	.word	0x000000ff
        /*0be0*/ 	.word	0x00022850
        /*0be4*/ 	.short	0x010a
        /*0be6*/ 	.byte	0x04
	.zero		1


	//   ....[34]....
        /*0be8*/ 	.word	0x00008db0
        /*0bec*/ 	.word	0x000000ff
        /*0bf0*/ 	.word	0x00000000
        /*0bf4*/ 	.short	0x0101
        /*0bf6*/ 	.byte	0x04
	.zero		1


	//   ....[35]....
        /*0bf8*/ 	.word	0x0000a0c0
        /*0bfc*/ 	.word	0x000000ff
        /*0c00*/ 	.word	0x00000000
        /*0c04*/ 	.short	0x0101
        /*0c06*/ 	.byte	0x29
	.zero		1


	//   ....[36]....
        /*0c08*/ 	.word	0x0000b970
        /*0c0c*/ 	.word	0x00000000
        /*0c10*/ 	.word	0x00022880
        /*0c14*/ 	.short	0x010a
        /*0c16*/ 	.byte	0x3f
	.zero		1


	//   ....[37]....
        /*0c18*/ 	.word	0x0000c080
        /*0c1c*/ 	.word	0x00000000
        /*0c20*/ 	.word	0x00022870
        /*0c24*/ 	.short	0x0107
        /*0c26*/ 	.byte	0x3f
	.zero		1


	//   ....[38]....
        /*0c28*/ 	.word	0x0000c140
        /*0c2c*/ 	.word	0x00000000
        /*0c30*/ 	.word	0x00022870
        /*0c34*/ 	.short	0x0101
        /*0c36*/ 	.byte	0x3f
	.zero		1


	//   ....[39]....
        /*0c38*/ 	.word	0x0000c170
        /*0c3c*/ 	.word	0x00000000
        /*0c40*/ 	.word	0x00022840
        /*0c44*/ 	.short	0x010a
        /*0c46*/ 	.byte	0x3f
	.zero		1


	//   ....[40]....
        /*0c48*/ 	.word	0x0000c970
        /*0c4c*/ 	.word	0x00000000
        /*0c50*/ 	.word	0x00022830
        /*0c54*/ 	.short	0x0107
        /*0c56*/ 	.byte	0x3f
	.zero		1


	//   ....[41]....
        /*0c58*/ 	.word	0x0000ca30
        /*0c5c*/ 	.word	0x00000000
        /*0c60*/ 	.word	0x00022830
        /*0c64*/ 	.short	0x0101
        /*0c66*/ 	.byte	0x3f
	.zero		1


	//   ....[42]....
        /*0c68*/ 	.word	0x0000d300
        /*0c6c*/ 	.word	0x000000ff
        /*0c70*/ 	.word	0x00022800
        /*0c74*/ 	.short	0x0107
        /*0c76*/ 	.byte	0x2a
	.zero		1


	//   ....[43]....
        /*0c78*/ 	.word	0x0000d350
        /*0c7c*/ 	.word	0x000000ff
        /*0c80*/ 	.word	0x00022800
        /*0c84*/ 	.short	0x0101
        /*0c86*/ 	.byte	0x2a
	.zero		1


	//   ....[44]....
        /*0c88*/ 	.word	0x0000d390
        /*0c8c*/ 	.word	0x000000ff
        /*0c90*/ 	.word	0x00022820
        /*0c94*/ 	.short	0x010a
        /*0c96*/ 	.byte	0x2a
	.zero		1


	//   ....[45]....
        /*0c98*/ 	.word	0x0000d880
        /*0c9c*/ 	.word	0x00000000
        /*0ca0*/ 	.word	0x00022880
        /*0ca4*/ 	.short	0x010a
        /*0ca6*/ 	.byte	0x3f
	.zero		1


	//   ....[46]....
        /*0ca8*/ 	.word	0x0000dec0
        /*0cac*/ 	.word	0x00000000
        /*0cb0*/ 	.word	0x00022870
        /*0cb4*/ 	.short	0x0107
        /*0cb6*/ 	.byte	0x3f
	.zero		1


	//   ....[47]....
        /*0cb8*/ 	.word	0x0000df80
        /*0cbc*/ 	.word	0x00000000
        /*0cc0*/ 	.word	0x00022870
        /*0cc4*/ 	.short	0x0101
        /*0cc6*/ 	.byte	0x3f
	.zero		1


	//   ....[48]....
        /*0cc8*/ 	.word	0x0000dfb0
        /*0ccc*/ 	.word	0x00000000
        /*0cd0*/ 	.word	0x00022840
        /*0cd4*/ 	.short	0x010a
        /*0cd6*/ 	.byte	0x3f
	.zero		1


	//   ....[49]....
        /*0cd8*/ 	.word	0x0000e580
        /*0cdc*/ 	.word	0x00000000
        /*0ce0*/ 	.word	0x00022830
        /*0ce4*/ 	.short	0x0107
        /*0ce6*/ 	.byte	0x3f
	.zero		1


	//   ....[50]....
        /*0ce8*/ 	.word	0x0000e640
        /*0cec*/ 	.word	0x00000000
        /*0cf0*/ 	.word	0x00022830
        /*0cf4*/ 	.short	0x0101
        /*0cf6*/ 	.byte	0x3f
	.zero		1


	//   ....[51]....
        /*0cf8*/ 	.word	0x0000e6d0
        /*0cfc*/ 	.word	0x00000011
        /*0d00*/ 	.word	0x00022870
        /*0d04*/ 	.short	0x010a
        /*0d06*/ 	.byte	0x3f
	.zero		1


	//   ....[52]....
        /*0d08*/ 	.word	0x0000e760
        /*0d0c*/ 	.word	0x00000011
        /*0d10*/ 	.word	0x00022860
        /*0d14*/ 	.short	0x010a
        /*0d16*/ 	.byte	0x3f
	.zero		1


	//   ....[53]....
        /*0d18*/ 	.word	0x0000ec60
        /*0d1c*/ 	.word	0x00000011
        /*0d20*/ 	.word	0x00022850
        /*0d24*/ 	.short	0x0101
        /*0d26*/ 	.byte	0x3f
	.zero		1


	//   ....[54]....
        /*0d28*/ 	.word	0x0000ecf0
        /*0d2c*/ 	.word	0x00000011
        /*0d30*/ 	.word	0x00000000
        /*0d34*/ 	.short	0x0101
        /*0d36*/ 	.byte	0x3f
	.zero		1


	//   ....[55]....
        /*0d38*/ 	.word	0x0000eda0
        /*0d3c*/ 	.word	0x00000018
        /*0d40*/ 	.word	0x00022870
        /*0d44*/ 	.short	0x010a
        /*0d46*/ 	.byte	0x3f
	.zero		1


	//   ....[56]....
        /*0d48*/ 	.word	0x0000ee50
        /*0d4c*/ 	.word	0x00000018
        /*0d50*/ 	.word	0x00022860
        /*0d54*/ 	.short	0x010a
        /*0d56*/ 	.byte	0x3f
	.zero		1


	//   ....[57]....
        /*0d58*/ 	.word	0x0000f340
        /*0d5c*/ 	.word	0x00000018
        /*0d60*/ 	.word	0x00022850
        /*0d64*/ 	.short	0x0101
        /*0d66*/ 	.byte	0x3f
	.zero		1


	//   ....[58]....
        /*0d68*/ 	.word	0x0000f430
        /*0d6c*/ 	.word	0x00000018
        /*0d70*/ 	.word	0x00000000
        /*0d74*/ 	.short	0x0101
        /*0d76*/ 	.byte	0x3f
	.zero		1


	//   ....[59]....
        /*0d78*/ 	.word	0x0000f4e0
        /*0d7c*/ 	.word	0x00000005
        /*0d80*/ 	.word	0x00022820
        /*0d84*/ 	.short	0x010a
        /*0d86*/ 	.byte	0x3f
	.zero		1


	//   ....[60]....
        /*0d88*/ 	.word	0x0000f640
        /*0d8c*/ 	.word	0x00000003
        /*0d90*/ 	.word	0x00022840
        /*0d94*/ 	.short	0x010a
        /*0d96*/ 	.byte	0x3f
	.zero		1


	//   ....[61]....
        /*0d98*/ 	.word	0x0000f6d0
        /*0d9c*/ 	.word	0x00000005
        /*0da0*/ 	.word	0x00022840
        /*0da4*/ 	.short	0x010a
        /*0da6*/ 	.byte	0x3f
	.zero		1


	//   ....[62]....
        /*0da8*/ 	.word	0x0000f710
        /*0dac*/ 	.word	0x00000003
        /*0db0*/ 	.word	0x00022860
        /*0db4*/ 	.short	0x010a
        /*0db6*/ 	.byte	0x3f
	.zero		1


	//   ....[63]....
        /*0db8*/ 	.word	0x0000f750
        /*0dbc*/ 	.word	0x00000005
        /*0dc0*/ 	.word	0x00022860
        /*0dc4*/ 	.short	0x010a
        /*0dc6*/ 	.byte	0x3f
	.zero		1


	//   ....[64]....
        /*0dc8*/ 	.word	0x0000f790
        /*0dcc*/ 	.word	0x00000003
        /*0dd0*/ 	.word	0x00022880
        /*0dd4*/ 	.short	0x010a
        /*0dd6*/ 	.byte	0x3f
	.zero		1


	//   ....[65]....
        /*0dd8*/ 	.word	0x0000f7d0
        /*0ddc*/ 	.word	0x00000005
        /*0de0*/ 	.word	0x00022880
        /*0de4*/ 	.short	0x010a
        /*0de6*/ 	.byte	0x3f
	.zero		1


	//   ....[66]....
        /*0de8*/ 	.word	0x0000f840
        /*0dec*/ 	.word	0x00000003
        /*0df0*/ 	.word	0x00022800
        /*0df4*/ 	.short	0x010a
        /*0df6*/ 	.byte	0x3f
	.zero		1


	//   ....[67]....
        /*0df8*/ 	.word	0x0000f890
        /*0dfc*/ 	.word	0x00000004
        /*0e00*/ 	.word	0x00022830
        /*0e04*/ 	.short	0x010a
        /*0e06*/ 	.byte	0x3f
	.zero		1


	//   ....[68]....
        /*0e08*/ 	.word	0x0000f8f0
        /*0e0c*/ 	.word	0x00000009
        /*0e10*/ 	.word	0x00022830
        /*0e14*/ 	.short	0x010a
        /*0e16*/ 	.byte	0x3f
	.zero		1


	//   ....[69]....
        /*0e18*/ 	.word	0x0000f950
        /*0e1c*/ 	.word	0x00000009
        /*0e20*/ 	.word	0x00022850
        /*0e24*/ 	.short	0x010a
        /*0e26*/ 	.byte	0x3f
	.zero		1


	//   ....[70]....
        /*0e28*/ 	.word	0x0000f9b0
        /*0e2c*/ 	.word	0x00000003
        /*0e30*/ 	.word	0x00022850
        /*0e34*/ 	.short	0x010a
        /*0e36*/ 	.byte	0x3f
	.zero		1


	//   ....[71]....
        /*0e38*/ 	.word	0x0000fab0
        /*0e3c*/ 	.word	0x00000000
        /*0e40*/ 	.word	0x00022880
        /*0e44*/ 	.short	0x010a
        /*0e46*/ 	.byte	0x3f
	.zero		1


	//   ....[72]....
        /*0e48*/ 	.word	0x00010640
        /*0e4c*/ 	.word	0x00000000
        /*0e50*/ 	.word	0x00022840
        /*0e54*/ 	.short	0x010a
        /*0e56*/ 	.byte	0x3f
	.zero		1


	//   ....[73]....
        /*0e58*/ 	.word	0x00011bb0
        /*0e5c*/ 	.word	0x00000003
        /*0e60*/ 	.word	0x00022820
        /*0e64*/ 	.short	0x010a
        /*0e66*/ 	.byte	0x3f
	.zero		1


	//   ....[74]....
        /*0e68*/ 	.word	0x00011c00
        /*0e6c*/ 	.word	0x00000000
        /*0e70*/ 	.word	0x00022880
        /*0e74*/ 	.short	0x010a
        /*0e76*/ 	.byte	0x3f
	.zero		1


	//   ....[75]....
        /*0e78*/ 	.word	0x00012740
        /*0e7c*/ 	.word	0x00000000
        /*0e80*/ 	.word	0x00022840
        /*0e84*/ 	.short	0x010a
        /*0e86*/ 	.byte	0x3f
	.zero		1


	//   ....[76]....
        /*0e88*/ 	.word	0x00013210
        /*0e8c*/ 	.word	0x00000011
        /*0e90*/ 	.word	0x00022870
        /*0e94*/ 	.short	0x010a
        /*0e96*/ 	.byte	0x3f
	.zero		1


	//   ....[77]....
        /*0e98*/ 	.word	0x00013260
        /*0e9c*/ 	.word	0x00000011
        /*0ea0*/ 	.word	0x00022860
        /*0ea4*/ 	.short	0x010a
        /*0ea6*/ 	.byte	0x3f
	.zero		1


	//   ....[78]....
        /*0ea8*/ 	.word	0x000132b0
        /*0eac*/ 	.word	0x00000018
        /*0eb0*/ 	.word	0x00022870
        /*0eb4*/ 	.short	0x010a
        /*0eb6*/ 	.byte	0x3f
	.zero		1


	//   ....[79]....
        /*0eb8*/ 	.word	0x00013300
        /*0ebc*/ 	.word	0x00000018
        /*0ec0*/ 	.word	0x00022860
        /*0ec4*/ 	.short	0x010a
        /*0ec6*/ 	.byte	0x3f
	.zero		1


	//   ....[80]....
        /*0ec8*/ 	.word	0x00013350
        /*0ecc*/ 	.word	0x00000005
        /*0ed0*/ 	.word	0x00022820
        /*0ed4*/ 	.short	0x010a
        /*0ed6*/ 	.byte	0x3f
	.zero		1


	//   ....[81]....
        /*0ed8*/ 	.word	0x000133a0
        /*0edc*/ 	.word	0x00000003
        /*0ee0*/ 	.word	0x00022840
        /*0ee4*/ 	.short	0x010a
        /*0ee6*/ 	.byte	0x3f
	.zero		1


	//   ....[82]....
        /*0ee8*/ 	.word	0x000133f0
        /*0eec*/ 	.word	0x00000005
        /*0ef0*/ 	.word	0x00022840
        /*0ef4*/ 	.short	0x010a
        /*0ef6*/ 	.byte	0x3f
	.zero		1


	//   ....[83]....
        /*0ef8*/ 	.word	0x00013440
        /*0efc*/ 	.word	0x00000003
        /*0f00*/ 	.word	0x00022860
        /*0f04*/ 	.short	0x010a
        /*0f06*/ 	.byte	0x3f
	.zero		1


	//   ....[84]....
        /*0f08*/ 	.word	0x00013490
        /*0f0c*/ 	.word	0x00000005
        /*0f10*/ 	.word	0x00022860
        /*0f14*/ 	.short	0x010a
        /*0f16*/ 	.byte	0x3f
	.zero		1


	//   ....[85]....
        /*0f18*/ 	.word	0x000134e0
        /*0f1c*/ 	.word	0x00000003
        /*0f20*/ 	.word	0x00022880
        /*0f24*/ 	.short	0x010a
        /*0f26*/ 	.byte	0x3f
	.zero		1


	//----- nvinfo : EIATTR_NUM_MBARRIERS
	.align		4
.L_91:
        /*0f28*/ 	.byte	0x03, 0x38
        /*0f2a*/ 	.short	0x0016


	//----- nvinfo : EIATTR_EXIT_INSTR_OFFSETS
	.align		4
        /*0f2c*/ 	.byte	0x04, 0x1c
        /*0f2e*/ 	.short	(.L_93 - .L_92)


	//   ....[0]....
.L_92:
        /*0f30*/ 	.word	0x00000970


	//   ....[1]....
        /*0f34*/ 	.word	0x0000a480


	//   ....[2]....
        /*0f38*/ 	.word	0x0000f550


	//   ....[3]....
        /*0f3c*/ 	.word	0x0000f820


	//----- nvinfo : EIATTR_MAX_THREADS
	.align		4
.L_93:
        /*0f40*/ 	.byte	0x04, 0x05
        /*0f42*/ 	.short	(.L_95 - .L_94)
.L_94:
        /*0f44*/ 	.word	0x00000180
        /*0f48*/ 	.word	0x00000001
        /*0f4c*/ 	.word	0x00000001


	//----- nvinfo : EIATTR_CRS_STACK_SIZE
	.align		4
.L_95:
        /*0f50*/ 	.byte	0x04, 0x1e
        /*0f52*/ 	.short	(.L_97 - .L_96)
.L_96:
        /*0f54*/ 	.word	0x00000000


	//----- nvinfo : EIATTR_CBANK_PARAM_SIZE
	.align		4
.L_97:
        /*0f58*/ 	.byte	0x03, 0x19
        /*0f5a*/ 	.short	0x0a70


	//----- nvinfo : EIATTR_PARAM_CBANK
	.align		4
        /*0f5c*/ 	.byte	0x04, 0x0a
        /*0f5e*/ 	.short	(.L_99 - .L_98)
	.align		4
.L_98:
        /*0f60*/ 	.word	index@(.nv.constant0._ZN7cutlass13device_kernelIN5flash11enable_sm90INS1_16FlashAttnFwdSm90INS1_25CollectiveMainloopFwdSm90ILi2EN4cute5tupleIJNS5_1CILi1EEES8_S8_EEENS6_IJNS7_ILi128EEENS7_ILi160EEESA_EEELi128ENS_12float_e4m3_tEfNS_4arch4Sm90ELb0ELb0ELb1ELb0ELb1ELb0ELb0ELb1ELb1ELb1ELb0ELb0EEENS1_21CollectiveEpilogueFwdINS6_IJSA_SA_SB_EEES9_NS_10bfloat16_tESF_Li256ELb0ELb1ELb0ELb1EEENS1_29StaticPersistentTileSchedulerILb0EEEEEEEEEvNT_6ParamsE)
        /*0f64*/ 	.short	0x0210
        /*0f66*/ 	.short	0x0a70


	//----- nvinfo : EIATTR_SW_WAR
	.align		4
.L_99:
        /*0f68*/ 	.byte	0x04, 0x36
        /*0f6a*/ 	.short	(.L_101 - .L_100)
.L_100:
        /*0f6c*/ 	.word	0x00000008
.L_101:


//--------------------- .nv.info._ZN7cutlass13device_kernelIN5flash11enable_sm90INS1_16FlashAttnFwdSm90INS1_25CollectiveMainloopFwdSm90ILi2EN4cute5tupleIJNS5_1CILi1EEES8_S8_EEENS6_IJNS7_ILi128EEENS7_ILi160EEESA_EEELi128ENS_12float_e4m3_tEfNS_4arch4Sm90ELb0ELb0ELb1ELb1ELb1ELb0ELb0ELb1ELb1ELb1ELb0ELb0EEENS1_21CollectiveEpilogueFwdINS6_IJSA_SA_SB_EEES9_NS_10bfloat16_tESF_Li256ELb1ELb1ELb0ELb1EEENS1_36VarlenDynamicPersistentTileSchedulerILi128ELi160ELi256ELi128ELb0ELb1ELb1ELb0ELb1ELb1EEEEEEEEEvNT_6ParamsE --------------------------
	.section	.nv.info._ZN7cutlass13device_kernelIN5flash11enable_sm90INS1_16FlashAttnFwdSm90INS1_25CollectiveMainloopFwdSm90ILi2EN4cute5tupleIJNS5_1CILi1EEES8_S8_EEENS6_IJNS7_ILi128EEENS7_ILi160EEESA_EEELi128ENS_12float_e4m3_tEfNS_4arch4Sm90ELb0ELb0ELb1ELb1ELb1ELb0ELb0ELb1ELb1ELb1ELb0ELb0EEENS1_21CollectiveEpilogueFwdINS6_IJSA_SA_SB_EEES9_NS_10bfloat16_tESF_Li256ELb1ELb1ELb0ELb1EEENS1_36VarlenDynamicPersistentTileSchedulerILi128ELi160ELi256ELi128ELb0ELb1ELb1ELb0ELb1ELb1EEEEEEEEEvNT_6ParamsE,"",@"SHT_CUDA_INFO"
	.sectionflags	@""
	.align	4


	//----- nvinfo : EIATTR_CUDA_API_VERSION
	.align		4
        /*0000*/ 	.byte	0x04, 0x37
        /*0002*/ 	.short	(.L_103 - .L_102)
.L_102:
        /*0004*/ 	.word	0x00000082


	//----- nvinfo : EIATTR_KPARAM_INFO
	.align		4
.L_103:
        /*0008*/ 	.byte	0x04, 0x17
        /*000a*/ 	.short	(.L_105 - .L_104)
.L_104:
        /*000c*/ 	.word	0x00000000
        /*0010*/ 	.short	0x0000
        /*0012*/ 	.short	0x0070
        /*0014*/ 	.byte	0x00, 0xf0, 0x01, 0x2a


	//----- nvinfo : EIATTR_SPARSE_MMA_MASK
	.align		4
.L_105:
        /*0018*/ 	.byte	0x03, 0x50
        /*001a*/ 	.short	0x0000


	//----- nvinfo : EIATTR_MAXREG_COUNT
	.align		4
        /*001c*/ 	.byte	0x03, 0x1b
        /*001e*/ 	.short	0x00a8


	//----- nvinfo : EIATTR_NUM_BARRIERS
	.align		4
        /*0020*/ 	.byte	0x02, 0x4c
        /*0022*/ 	.byte	0x10
	.zero		1


	//----- nvinfo : EIATTR_EXTERNS
	.align		4
        /*0024*/ 	.byte	0x04, 0x0f
        /*0026*/ 	.short	(.L_107 - .L_106)


	//   ....[0]....
	.align		4
.L_106:
        /*0028*/ 	.word	index@(__assertfail)


	//----- nvinfo : EIATTR_ANNOTATIONS
	.align		4
.L_107:
        /*002c*/ 	.byte	0x04, 0x55
        /*002e*/ 	.short	(.L_109 - .L_108)


	//   ....[0]....
.L_108:
        /* <DEDUP_REMOVED lines=13> */
        /*00f4*/ 	.byte	0xe0, 0x1c, 0x01, 0x00


	//----- nvinfo : EIATTR_MERCURY_ISA_VERSION
	.align		4
.L_109:
        /*00f8*/ 	.byte	0x03, 0x5f
        /*00fa*/ 	.short	0x0101


	//----- nvinfo : EIATTR_UNUSED_LOAD_BYTE_OFFSET
	.align		4
        /*00fc*/ 	.byte	0x04, 0x44
        /*00fe*/ 	.short	(.L_111 - .L_110)


	//   ....[0]....
.L_110:
        /*0100*/ 	.word	0x00000980
        /*0104*/ 	.word	0x0000fff0


	//   ....[1]....
        /*0108*/ 	.word	0x00009070
        /*010c*/ 	.word	0x0000fff0


	//----- nvinfo : EIATTR_INT_WARP_WIDE_INSTR_OFFSETS
	.align		4
.L_111:
        /*0110*/ 	.byte	0x04, 0x31
        /*0112*/ 	.short	(.L_113 - .L_112)


	//   ....[0]....
.L_112:
        /*0114*/ 	.word	0x000000c0


	//   ....[1]....
        /*0118*/ 	.word	0x000000d0


	//   ....[2]....
        /*011c*/ 	.word	0x00000170


	//   ....[3]....
        /*0120*/ 	.word	0x0000caa0


	//   ....[4]....
        /*0124*/ 	.word	0x0000cb30


	//   ....[5]....
        /*0128*/ 	.word	0x00010bd0


	//   ....[6]....
        /*012c*/ 	.word	0x00010c60


	//----- nvinfo : EIATTR_COOP_GROUP_MASK_REGIDS
	.align		4
.L_113:
        /*0130*/ 	.byte	0x04, 0x29
        /*0132*/ 	.short	(.L_115 - .L_114)


	//   ....[0]....
.L_114:
        /*0134*/ 	.word	0xffffffff


	//   ....[1]....
        /*0138*/ 	.word	0xffffffff


	//   ....[2]....
        /*013c*/ 	.word	0xffffffff


	//   ....[3]....
        /*0140*/ 	.word	0xffffffff


	//   ....[4]....
        /*0144*/ 	.word	0xffffffff


	//   ....[5]....
        /*0148*/ 	.word	0xffffffff


	//   ....[6]....
        /*014c*/ 	.word	0xffffffff


	//   ....[7]....
        /*0150*/ 	.word	0xffffffff


	//   ....[8]....
        /*0154*/ 	.word	0xffffffff


	//   ....[9]....
        /*0158*/ 	.word	0xffffffff


	//   ....[10]....
        /*015c*/ 	.word	0xffffffff


	//   ....[11]....
        /*0160*/ 	.word	0xffffffff


	//   ....[12]....
        /*0164*/ 	.word	0xffffffff


	//   ....[13]....
        /*0168*/ 	.word	0xffffffff


	//   ....[14]....
        /*016c*/ 	.word	0xffffffff


	//   ....[15]....
        /*0170*/ 	.word	0xffffffff


	//   ....[16]....
        /*0174*/ 	.word	0xffffffff


	//   ....[17]....
        /*0178*/ 	.word	0xffffffff


	//   ....[18]....
        /*017c*/ 	.word	0xffffffff


	//   ....[19]....
        /*0180*/ 	.word	0xffffffff


	//   ....[20]....
        /*0184*/ 	.word	0xffffffff


	//   ....[21]....
        /*0188*/ 	.word	0xffffffff


	//   ....[22]....
        /*018c*/ 	.word	0xffffffff


	//   ....[23]....
        /*0190*/ 	.word	0xffffffff


	//   ....[24]....
        /*0194*/ 	.word	0xffffffff


	//   ....[25]....
        /*0198*/ 	.word	0xffffffff


	//   ....[26]....
        /*019c*/ 	.word	0xffffffff


	//   ....[27]....
        /*01a0*/ 	.word	0xffffffff


	//   ....[28]....
        /*01a4*/ 	.word	0xffffffff


	//   ....[29]....
        /*01a8*/ 	.word	0xffffffff


	//   ....[30]....
        /*01ac*/ 	.word	0xffffffff


	//   ....[31]....
        /*01b0*/ 	.word	0xffffffff


	//   ....[32]....
        /*01b4*/ 	.word	0xffffffff


	//   ....[33]....
        /*01b8*/ 	.word	0xffffffff


	//   ....[34]....
        /*01bc*/ 	.word	0xffffffff


	//   ....[35]....
        /*01c0*/ 	.word	0xffffffff


	//   ....[36]....
        /*01c4*/ 	.word	0xffffffff


	//   ....[37]....
        /*01c8*/ 	.word	0xffffffff


	//   ....[38]....
        /*01cc*/ 	.word	0xffffffff


	//   ....[39]....
        /*01d0*/ 	.word	0xffffffff


	//   ....[40]....
        /*01d4*/ 	.word	0xffffffff


	//   ....[41]....
        /*01d8*/ 	.word	0xffffffff


	//   ....[42]....
        /*01dc*/ 	.word	0xffffffff


	//   ....[43]....
        /*01e0*/ 	.word	0xffffffff


	//   ....[44]....
        /*01e4*/ 	.word	0xffffffff


	//   ....[45]....
        /*01e8*/ 	.word	0xffffffff


	//   ....[46]....
        /*01ec*/ 	.word	0xffffffff


	//   ....[47]....
        /*01f0*/ 	.word	0xffffffff


	//   ....[48]....
        /*01f4*/ 	.word	0xffffffff


	//   ....[49]....
        /*01f8*/ 	.word	0xffffffff


	//   ....[50]....
        /*01fc*/ 	.word	0xffffffff


	//   ....[51]....
        /*0200*/ 	.word	0xffffffff


	//   ....[52]....
        /*0204*/ 	.word	0xffffffff


	//   ....[53]....
        /*0208*/ 	.word	0xffffffff


	//   ....[54]....
        /*020c*/ 	.word	0xffffffff


	//   ....[55]....
        /*0210*/ 	.word	0xffffffff


	//   ....[56]....
        /*0214*/ 	.word	0xffffffff


	//   ....[57]....
        /*0218*/ 	.word	0xffffffff


	//   ....[58]....
        /*021c*/ 	.word	0xffffffff


	//   ....[59]....
        /*0220*/ 	.word	0xffffffff


	//   ....[60]....
        /*0224*/ 	.word	0xffffffff


	//   ....[61]....
        /*0228*/ 	.word	0xffffffff


	//   ....[62]....
        /*022c*/ 	.word	0xffffffff


	//   ....[63]....
        /*0230*/ 	.word	0xffffffff


	//   ....[64]....
        /*0234*/ 	.word	0xffffffff


	//   ....[65]....
        /*0238*/ 	.word	0xffffffff


	//   ....[66]....
        /*023c*/ 	.word	0xffffffff


	//   ....[67]....
        /*0240*/ 	.word	0xffffffff


	//   ....[68]....
        /*0244*/ 	.word	0xffffffff


	//   ....[69]....
        /*0248*/ 	.word	0xffffffff


	//   ....[70]....
        /*024c*/ 	.word	0xffffffff


	//   ....[71]....
        /*0250*/ 	.word	0xffffffff


	//   ....[72]....
        /*0254*/ 	.word	0xffffffff


	//   ....[73]....
        /*0258*/ 	.word	0xffffffff


	//   ....[74]....
        /*025c*/ 	.word	0xffffffff


	//   ....[75]....
        /*0260*/ 	.word	0xffffffff


	//   ....[76]....
        /*0264*/ 	.word	0xffffffff


	//   ....[77]....
        /*0268*/ 	.word	0xffffffff


	//   ....[78]....
        /*026c*/ 	.word	0xffffffff


	//   ....[79]....
        /*0270*/ 	.word	0xffffffff


	//   ....[80]....
        /*0274*/ 	.word	0xffffffff


	//   ....[81]....
        /*0278*/ 	.word	0xffffffff


	//   ....[82]....
        /*027c*/ 	.word	0xffffffff


	//   ....[83]....
        /*0280*/ 	.word	0xffffffff


	//   ....[84]....
        /*0284*/ 	.word	0xffffffff


	//   ....[85]....
        /*0288*/ 	.word	0xffffffff


	//   ....[86]....
        /*028c*/ 	.word	0xffffffff


	//   ....[87]....
        /*0290*/ 	.word	0xffffffff


	//   ....[88]....
        /*0294*/ 	.word	0xffffffff


	//   ....[89]....
        /*0298*/ 	.word	0xffffffff


	//   ....[90]....
        /*029c*/ 	.word	0xffffffff


	//   ....[91]....
        /*02a0*/ 	.word	0xffffffff


	//   ....[92]....
        /*02a4*/ 	.word	0xffffffff


	//   ....[93]....
        /*02a8*/ 	.word	0xffffffff


	//   ....[94]....
        /*02ac*/ 	.word	0xffffffff


	//   ....[95]....
        /*02b0*/ 	.word	0xffffffff


	//   ....[96]....
        /*02b4*/ 	.word	0xffffffff


	//   ....[97]....
        /*02b8*/ 	.word	0xffffffff


	//   ....[98]....
        /*02bc*/ 	.word	0xffffffff


	//   ....[99]....
        /*02c0*/ 	.word	0xffffffff


	//   ....[100]....
        /*02c4*/ 	.word	0xffffffff


	//   ....[101]....
        /*02c8*/ 	.word	0xffffffff


	//   ....[102]....
        /*02cc*/ 	.word	0xffffffff


	//   ....[103]....
        /*02d0*/ 	.word	0xffffffff


	//   ....[104]....
        /*02d4*/ 	.word	0xffffffff


	//   ....[105]....
        /*02d8*/ 	.word	0xffffffff


	//   ....[106]....
        /*02dc*/ 	.word	0xffffffff


	//   ....[107]....
        /*02e0*/ 	.word	0xffffffff


	//   ....[108]....
        /*02e4*/ 	.word	0xffffffff


	//   ....[109]....
        /*02e8*/ 	.word	0xffffffff


	//   ....[110]....
        /*02ec*/ 	.word	0xffffffff


	//   ....[111]....
        /*02f0*/ 	.word	0xffffffff


	//   ....[112]....
        /*02f4*/ 	.word	0xffffffff


	//   ....[113]....
        /*02f8*/ 	.word	0xffffffff


	//   ....[114]....
        /*02fc*/ 	.word	0xffffffff


	//   ....[115]....
        /*0300*/ 	.word	0xffffffff


	//   ....[116]....
        /*0304*/ 	.word	0xffffffff


	//   ....[117]....
        /*0308*/ 	.word	0xffffffff


	//   ....[118]....
        /*030c*/ 	.word	0xffffffff


	//   ....[119]....
        /*0310*/ 	.word	0xffffffff


	//   ....[120]....
        /*0314*/ 	.word	0xffffffff


	//   ....[121]....
        /*0318*/ 	.word	0xffffffff


	//   ....[122]....
        /*031c*/ 	.word	0xffffffff


	//   ....[123]....
        /*0320*/ 	.word	0xffffffff


	//   ....[124]....
        /*0324*/ 	.word	0xffffffff


	//   ....[125]....
        /*0328*/ 	.word	0xffffffff


	//   ....[126]....
        /*032c*/ 	.word	0xffffffff


	//   ....[127]....
        /*0330*/ 	.word	0xffffffff


	//   ....[128]....
        /*0334*/ 	.word	0xffffffff


	//   ....[129]....
        /*0338*/ 	.word	0xffffffff


	//   ....[130]....
        /*033c*/ 	.word	0xffffffff


	//   ....[131]....
        /*0340*/ 	.word	0xffffffff


	//   ....[132]....
        /*0344*/ 	.word	0xffffffff


	//   ....[133]....
        /*0348*/ 	.word	0xffffffff


	//   ....[134]....
        /*034c*/ 	.word	0xffffffff


	//   ....[135]....
        /*0350*/ 	.word	0xffffffff


	//   ....[136]....
        /*0354*/ 	.word	0xffffffff


	//   ....[137]....
        /*0358*/ 	.word	0xffffffff


	//   ....[138]....
        /*035c*/ 	.word	0xffffffff


	//   ....[139]....
        /*0360*/ 	.word	0xffffffff


	//   ....[140]....
        /*0364*/ 	.word	0xffffffff


	//   ....[141]....
        /*0368*/ 	.word	0xffffffff


	//   ....[142]....
        /*036c*/ 	.word	0xffffffff


	//   ....[143]....
        /*0370*/ 	.word	0xffffffff


	//   ....[144]....
        /*0374*/ 	.word	0xffffffff


	//   ....[145]....
        /*0378*/ 	.word	0xffffffff


	//   ....[146]....
        /*037c*/ 	.word	0xffffffff


	//   ....[147]....
        /*0380*/ 	.word	0xffffffff


	//   ....[148]....
        /*0384*/ 	.word	0xffffffff


	//   ....[149]....
        /*0388*/ 	.word	0xffffffff


	//   ....[150]....
        /*038c*/ 	.word	0xffffffff


	//   ....[151]....
        /*0390*/ 	.word	0xffffffff


	//   ....[152]....
        /*0394*/ 	.word	0xffffffff


	//   ....[153]....
        /*0398*/ 	.word	0xffffffff


	//   ....[154]....
        /*039c*/ 	.word	0xffffffff


	//   ....[155]....
        /*03a0*/ 	.word	0xffffffff


	//   ....[156]....
        /*03a4*/ 	.word	0xffffffff


	//   ....[157]....
        /*03a8*/ 	.word	0xffffffff


	//   ....[158]....
        /*03ac*/ 	.word	0xffffffff


	//   ....[159]....
        /*03b0*/ 	.word	0xffffffff


	//   ....[160]....
        /*03b4*/ 	.word	0xffffffff


	//   ....[161]....
        /*03b8*/ 	.word	0xffffffff


	//   ....[162]....
        /*03bc*/ 	.word	0xffffffff


	//   ....[163]....
        /*03c0*/ 	.word	0xffffffff


	//   ....[164]....
        /*03c4*/ 	.word	0xffffffff


	//   ....[165]....
        /*03c8*/ 	.word	0xffffffff


	//   ....[166]....
        /*03cc*/ 	.word	0xffffffff


	//   ....[167]....
        /*03d0*/ 	.word	0xffffffff


	//   ....[168]....
        /*03d4*/ 	.word	0xffffffff


	//   ....[169]....
        /*03d8*/ 	.word	0xffffffff


	//   ....[170]....
        /*03dc*/ 	.word	0xffffffff


	//   ....[171]....
        /*03e0*/ 	.word	0xffffffff


	//   ....[172]....
        /*03e4*/ 	.word	0xffffffff


	//   ....[173]....
        /*03e8*/ 	.word	0xffffffff


	//   ....[174]....
        /*03ec*/ 	.word	0xffffffff


	//   ....[175]....
        /*03f0*/ 	.word	0xffffffff


	//   ....[176]....
        /*03f4*/ 	.word	0xffffffff


	//   ....[177]....
        /*03f8*/ 	.word	0xffffffff


	//   ....[178]....
        /*03fc*/ 	.word	0xffffffff


	//   ....[179]....
        /*0400*/ 	.word	0xffffffff


	//   ....[180]....
        /*0404*/ 	.word	0xffffffff


	//   ....[181]....
        /*0408*/ 	.word	0xffffffff


	//   ....[182]....
        /*040c*/ 	.word	0xffffffff


	//   ....[183]....
        /*0410*/ 	.word	0xffffffff


	//   ....[184]....
        /*0414*/ 	.word	0xffffffff


	//   ....[185]....
        /*0418*/ 	.word	0xffffffff


	//   ....[186]....
        /*041c*/ 	.word	0xffffffff


	//   ....[187]....
        /*0420*/ 	.word	0xffffffff


	//   ....[188]....
        /*0424*/ 	.word	0xffffffff


	//   ....[189]....
        /*0428*/ 	.word	0xffffffff


	//   ....[190]....
        /*042c*/ 	.word	0xffffffff


	//   ....[191]....
        /*0430*/ 	.word	0xffffffff


	//   ....[192]....
        /*0434*/ 	.word	0xffffffff


	//   ....[193]....
        /*0438*/ 	.word	0xffffffff


	//   ....[194]....
        /*043c*/ 	.word	0xffffffff


	//   ....[195]....
        /*0440*/ 	.word	0xffffffff


	//   ....[196]....
        /*0444*/ 	.word	0xffffffff


	//   ....[197]....
        /*0448*/ 	.word	0xffffffff


	//   ....[198]....
        /*044c*/ 	.word	0xffffffff


	//   ....[199]....
        /*0450*/ 	.word	0xffffffff


	//   ....[200]....
        /*0454*/ 	.word	0xffffffff


	//   ....[201]....
        /*0458*/ 	.word	0x0500000f


	//   ....[202]....
        /*045c*/ 	.word	0x0500000f


	//   ....[203]....
        /*0460*/ 	.word	0x0500000f


	//   ....[204]....
        /*0464*/ 	.word	0x0500000f


	//   ....[205]....
        /*0468*/ 	.word	0x0500000f


	//   ....[206]....
        /*046c*/ 	.word	0x0500000f


	//   ....[207]....
        /*0470*/ 	.word	0x0500000f


	//   ....[208]....
        /*0474*/ 	.word	0x0500000f


	//   ....[209]....
        /*0478*/ 	.word	0x0500000f


	//   ....[210]....
        /*047c*/ 	.word	0x0500000f


	//   ....[211]....
        /*0480*/ 	.word	0x0500000f


	//   ....[212]....
        /*0484*/ 	.word	0x0500000f


	//   ....[213]....
        /*0488*/ 	.word	0x0500000f


	//   ....[214]....
        /*048c*/ 	.word	0x0500000f


	//   ....[215]....
        /*0490*/ 	.word	0x0500000f


	//   ....[216]....
        /*0494*/ 	.word	0x0500000f


	//   ....[217]....
        /*0498*/ 	.word	0x0500000f


	//   ....[218]....
        /*049c*/ 	.word	0x0500000f


	//   ....[219]....
        /*04a0*/ 	.word	0x0500000f


	//   ....[220]....
        /*04a4*/ 	.word	0x0500000f


	//   ....[221]....
        /*04a8*/ 	.word	0x0500000f


	//   ....[222]....
        /*04ac*/ 	.word	0x0500000f


	//   ....[223]....
        /*04b0*/ 	.word	0x0500000f


	//   ....[224]....
        /*04b4*/ 	.word	0x0500000f


	//   ....[225]....
        /*04b8*/ 	.word	0x0500000f


	//   ....[226]....
        /*04bc*/ 	.word	0x0500000f


	//   ....[227]....
        /*04c0*/ 	.word	0x0500000f


	//   ....[228]....
        /*04c4*/ 	.word	0x0500000f


	//   ....[229]....
        /*04c8*/ 	.word	0x0500000f


	//   ....[230]....
        /*04cc*/ 	.word	0x0500000f


	//   ....[231]....
        /*04d0*/ 	.word	0x0500000f


	//   ....[232]....
        /*04d4*/ 	.word	0x0500000f


	//   ....[233]....
        /*04d8*/ 	.word	0x0500000f


	//   ....[234]....
        /*04dc*/ 	.word	0x0500000f


	//   ....[235]....
        /*04e0*/ 	.word	0x0500000f


	//   ....[236]....
        /*04e4*/ 	.word	0x0500000f


	//   ....[237]....
        /*04e8*/ 	.word	0x0500000f


	//   ....[238]....
        /*04ec*/ 	.word	0x0500000f


	//   ....[239]....
        /*04f0*/ 	.word	0x0500000f


	//   ....[240]....
        /*04f4*/ 	.word	0x0500000f


	//   ....[241]....
        /*04f8*/ 	.word	0x0500000f


	//   ....[242]....
        /*04fc*/ 	.word	0x0500000f


	//   ....[243]....
        /*0500*/ 	.word	0x0500000f


	//   ....[244]....
        /*0504*/ 	.word	0x0500000f


	//   ....[245]....
        /*0508*/ 	.word	0x0500000f


	//   ....[246]....
        /*050c*/ 	.word	0x0500000f


	//   ....[247]....
        /*0510*/ 	.word	0x0500000f


	//   ....[248]....
        /*0514*/ 	.word	0x0500000f


	//   ....[249]....
        /*0518*/ 	.word	0x0500000f


	//   ....[250]....
        /*051c*/ 	.word	0x0500000f


	//   ....[251]....
        /*0520*/ 	.word	0x0500000f


	//   ....[252]....
        /*0524*/ 	.word	0x0500000f


	//   ....[253]....
        /*0528*/ 	.word	0x0500000f


	//   ....[254]....
        /*052c*/ 	.word	0x0500000f


	//   ....[255]....
        /*0530*/ 	.word	0x0500000f


	//   ....[0]....
        /*0534*/ 	.word	0x0500000f


	//   ....[1]....
        /*0538*/ 	.word	0x0500000f


	//   ....[2]....
        /*053c*/ 	.word	0x0500000f


	//   ....[3]....
        /*0540*/ 	.word	0x0500000f


	//   ....[4]....
        /*0544*/ 	.word	0x0500000f


	//   ....[5]....
        /*0548*/ 	.word	0x0500000f


	//   ....[6]....
        /*054c*/ 	.word	0x0500000f


	//   ....[7]....
        /*0550*/ 	.word	0x0500000f


	//   ....[8]....
        /*0554*/ 	.word	0x0500000f


	//   ....[9]....
        /*0558*/ 	.word	0x0500000f


	//   ....[10]....
        /*055c*/ 	.word	0x0500000f


	//   ....[11]....
        /*0560*/ 	.word	0x0500000f


	//   ....[12]....
        /*0564*/ 	.word	0x0500000f


	//   ....[13]....
        /*0568*/ 	.word	0x0500000f


	//   ....[14]....
        /*056c*/ 	.word	0x0500000f


	//   ....[15]....
        /*0570*/ 	.word	0x0500000f


	//   ....[16]....
        /*0574*/ 	.word	0x0500000f


	//   ....[17]....
        /*0578*/ 	.word	0x0500000f


	//   ....[18]....
        /*057c*/ 	.word	0x0500000f


	//   ....[19]....
        /*0580*/ 	.word	0x0500000f


	//   ....[20]....
        /*0584*/ 	.word	0x0500000f


	//   ....[21]....
        /*0588*/ 	.word	0x0500000f


	//   ....[22]....
        /*058c*/ 	.word	0x0500000f


	//   ....[23]....
        /*0590*/ 	.word	0x0500000f


	//   ....[24]....
        /*0594*/ 	.word	0x0500000f


	//   ....[25]....
        /*0598*/ 	.word	0x0500000f


	//   ....[26]....
        /*059c*/ 	.word	0x0500000f


	//   ....[27]....
        /*05a0*/ 	.word	0x0500000f


	//   ....[28]....
        /*05a4*/ 	.word	0x0500000f


	//   ....[29]....
        /*05a8*/ 	.word	0x0500000f


	//   ....[30]....
        /*05ac*/ 	.word	0x0500000f


	//   ....[31]....
        /*05b0*/ 	.word	0x0500000f


	//   ....[32]....
        /*05b4*/ 	.word	0x0500000f


	//   ....[33]....
        /*05b8*/ 	.word	0x0500000f


	//   ....[34]....
        /*05bc*/ 	.word	0x0500000f


	//   ....[35]....
        /*05c0*/ 	.word	0x0500000f


	//   ....[36]....
        /*05c4*/ 	.word	0x0500000f


	//   ....[37]....
        /*05c8*/ 	.word	0x0500000f


	//   ....[38]....
        /*05cc*/ 	.word	0x0500000f


	//   ....[39]....
        /*05d0*/ 	.word	0x0500000f


	//   ....[40]....
        /*05d4*/ 	.word	0x0500000f


	//   ....[41]....
        /*05d8*/ 	.word	0x0500000f


	//   ....[42]....
        /*05dc*/ 	.word	0x0500000f


	//----- nvinfo : EIATTR_COOP_GROUP_INSTR_OFFSETS
	.align		4
.L_115:
        /*05e0*/ 	.byte	0x04, 0x28
        /*05e2*/ 	.short	(.L_117 - .L_116)


	//   ....[0]....
.L_116:
        /*05e4*/ 	.word	0x00000080


	//   ....[1]....
        /*05e8*/ 	.word	0x00000090


	//   ....[2]....
        /*05ec*/ 	.word	0x000002d0


	//   ....[3]....
        /*05f0*/ 	.word	0x00000430


	//   ....[4]....
        /*05f4*/ 	.word	0x00000550


	//   ....[5]....
        /*05f8*/ 	.word	0x000006b0


	//   ....[6]....
        /*05fc*/ 	.word	0x00001360


	//   ....[7]....
        /*0600*/ 	.word	0x00003660


	//   ....[8]....
        /*0604*/ 	.word	0x000036b0


	//   ....[9]....
        /*0608*/ 	.word	0x00003d10


	//   ....[10]....
        /*060c*/ 	.word	0x00003d80


	//   ....[11]....
        /*0610*/ 	.word	0x00006d60


	//   ....[12]....
        /*0614*/ 	.word	0x00006da0


	//   ....[13]....
        /*0618*/ 	.word	0x00006dd0


	//   ....[14]....
        /*061c*/ 	.word	0x00006de0


	//   ....[15]....
        /*0620*/ 	.word	0x000088f0


	//   ....[16]....
        /*0624*/ 	.word	0x00008900


	//   ....[17]....
        /*0628*/ 	.word	0x00008980


	//   ....[18]....
        /*062c*/ 	.word	0x00008990


	//   ....[19]....
        /*0630*/ 	.word	0x00009900


	//   ....[20]....
        /*0634*/ 	.word	0x00009910


	//   ....[21]....
        /*0638*/ 	.word	0x00009920


	//   ....[22]....
        /*063c*/ 	.word	0x00009930


	//   ....[23]....
        /*0640*/ 	.word	0x00009940


	//   ....[24]....
        /*0644*/ 	.word	0x00009950


	//   ....[25]....
        /*0648*/ 	.word	0x00009960


	//   ....[26]....
        /*064c*/ 	.word	0x00009970


	//   ....[27]....
        /*0650*/ 	.word	0x000099a0


	//   ....[28]....
        /*0654*/ 	.word	0x000099b0


	//   ....[29]....
        /*0658*/ 	.word	0x000099e0


	//   ....[30]....
        /*065c*/ 	.word	0x000099f0


	//   ....[31]....
        /*0660*/ 	.word	0x00009a30


	//   ....[32]....
        /*0664*/ 	.word	0x00009a40


	//   ....[33]....
        /*0668*/ 	.word	0x00009a70


	//   ....[34]....
        /*066c*/ 	.word	0x00009a80


	//   ....[35]....
        /*0670*/ 	.word	0x00009ab0


	//   ....[36]....
        /*0674*/ 	.word	0x00009ac0


	//   ....[37]....
        /*0678*/ 	.word	0x00009ad0


	//   ....[38]....
        /*067c*/ 	.word	0x00009ae0


	//   ....[39]....
        /*0680*/ 	.word	0x00009b00


	//   ....[40]....
        /*0684*/ 	.word	0x00009b20


	//   ....[41]....
        /*0688*/ 	.word	0x00009b40


	//   ....[42]....
        /*068c*/ 	.word	0x00009b50


	//   ....[43]....
        /*0690*/ 	.word	0x00009b80


	//   ....[44]....
        /*0694*/ 	.word	0x00009bb0


	//   ....[45]....
        /*0698*/ 	.word	0x00009bc0


	//   ....[46]....
        /*069c*/ 	.word	0x00009bd0


	//   ....[47]....
        /*06a0*/ 	.word	0x00009be0


	//   ....[48]....
        /*06a4*/ 	.word	0x00009bf0


	//   ....[49]....
        /*06a8*/ 	.word	0x00009c00


	//   ....[50]....
        /*06ac*/ 	.word	0x00009c10


	//   ....[51]....
        /*06b0*/ 	.word	0x0000a270


	//   ....[52]....
        /*06b4*/ 	.word	0x0000a2a0


	//   ....[53]....
        /*06b8*/ 	.word	0x0000a2d0


	//   ....[54]....
        /*06bc*/ 	.word	0x0000a300


	//   ....[55]....
        /*06c0*/ 	.word	0x0000a8c0


	//   ....[56]....
        /*06c4*/ 	.word	0x0000a8e0


	//   ....[57]....
        /*06c8*/ 	.word	0x0000a9b0


	//   ....[58]....
        /*06cc*/ 	.word	0x0000a9d0


	//   ....[59]....
        /*06d0*/ 	.word	0x0000aa90


	//   ....[60]....
        /*06d4*/ 	.word	0x0000aab0


	//   ....[61]....
        /*06d8*/ 	.word	0x0000ab80


	//   ....[62]....
        /*06dc*/ 	.word	0x0000aba0


	//   ....[63]....
        /*06e0*/ 	.word	0x0000b490


	//   ....[64]....
        /*06e4*/ 	.word	0x0000b4b0


	//   ....[65]....
        /*06e8*/ 	.word	0x0000b570


	//   ....[66]....
        /*06ec*/ 	.word	0x0000b590


	//   ....[67]....
        /*06f0*/ 	.word	0x0000b650


	//   ....[68]....
        /*06f4*/ 	.word	0x0000b670


	//   ....[69]....
        /*06f8*/ 	.word	0x0000b740


	//   ....[70]....
        /*06fc*/ 	.word	0x0000b760


	//   ....[71]....
        /*0700*/ 	.word	0x0000b8a0


	//   ....[72]....
        /*0704*/ 	.word	0x0000ba50


	//   ....[73]....
        /*0708*/ 	.word	0x0000ba80


	//   ....[74]....
        /*070c*/ 	.word	0x0000bab0


	//   ....[75]....
        /*0710*/ 	.word	0x0000bae0


	//   ....[76]....
        /*0714*/ 	.word	0x0000bb10


	//   ....[77]....
        /*0718*/ 	.word	0x0000bb50


	//   ....[78]....
        /*071c*/ 	.word	0x0000bca0


	//   ....[79]....
        /*0720*/ 	.word	0x0000bcd0


	//   ....[80]....
        /*0724*/ 	.word	0x0000bd00


	//   ....[81]....
        /*0728*/ 	.word	0x0000bd30


	//   ....[82]....
        /*072c*/ 	.word	0x0000bd60


	//   ....[83]....
        /*0730*/ 	.word	0x0000bda0


	//   ....[84]....
        /*0734*/ 	.word	0x0000be20


	//   ....[85]....
        /*0738*/ 	.word	0x0000be60


	//   ....[86]....
        /*073c*/ 	.word	0x0000bef0


	//   ....[87]....
        /*0740*/ 	.word	0x0000d9a0


	//   ....[88]....
        /*0744*/ 	.word	0x0000d9d0


	//   ....[89]....
        /*0748*/ 	.word	0x0000da70


	//   ....[90]....
        /*074c*/ 	.word	0x0000da80


	//   ....[91]....
        /*0750*/ 	.word	0x0000dad0


	//   ....[92]....
        /*0754*/ 	.word	0x0000dae0


	//   ....[93]....
        /*0758*/ 	.word	0x0000db30


	//   ....[94]....
        /*075c*/ 	.word	0x0000db40


	//   ....[95]....
        /*0760*/ 	.word	0x0000db90


	//   ....[96]....
        /*0764*/ 	.word	0x0000dba0


	//   ....[97]....
        /*0768*/ 	.word	0x0000dbf0


	//   ....[98]....
        /*076c*/ 	.word	0x0000dc00


	//   ....[99]....
        /*0770*/ 	.word	0x0000dc50


	//   ....[100]....
        /*0774*/ 	.word	0x0000dc60


	//   ....[101]....
        /*0778*/ 	.word	0x0000dc70


	//   ....[102]....
        /*077c*/ 	.word	0x0000dcc0


	//   ....[103]....
        /*0780*/ 	.word	0x0000dd10


	//   ....[104]....
        /*0784*/ 	.word	0x0000dd20


	//   ....[105]....
        /*0788*/ 	.word	0x0000dd30


	//   ....[106]....
        /*078c*/ 	.word	0x0000dd90


	//   ....[107]....
        /*0790*/ 	.word	0x0000e220


	//   ....[108]....
        /*0794*/ 	.word	0x0000e250


	//   ....[109]....
        /*0798*/ 	.word	0x0000e280


	//   ....[110]....
        /*079c*/ 	.word	0x0000e2d0


	//   ....[111]....
        /*07a0*/ 	.word	0x0000e2f0


	//   ....[112]....
        /*07a4*/ 	.word	0x0000e350


	//   ....[113]....
        /*07a8*/ 	.word	0x0000e390


	//   ....[114]....
        /*07ac*/ 	.word	0x0000e3c0


	//   ....[115]....
        /*07b0*/ 	.word	0x0000e400


	//   ....[116]....
        /*07b4*/ 	.word	0x0000e440


	//   ....[117]....
        /*07b8*/ 	.word	0x0000e490


	//   ....[118]....
        /*07bc*/ 	.word	0x0000e4b0


	//   ....[119]....
        /*07c0*/ 	.word	0x0000e4f0


	//   ....[120]....
        /*07c4*/ 	.word	0x0000e520


	//   ....[121]....
        /*07c8*/ 	.word	0x0000e530


	//   ....[122]....
        /*07cc*/ 	.word	0x0000e570


	//   ....[123]....
        /*07d0*/ 	.word	0x0000e5d0


	//   ....[124]....
        /*07d4*/ 	.word	0x0000e5f0


	//   ....[125]....
        /*07d8*/ 	.word	0x0000e610


	//   ....[126]....
        /*07dc*/ 	.word	0x0000e660


	//   ....[127]....
        /*07e0*/ 	.word	0x0000ed50


	//   ....[128]....
        /*07e4*/ 	.word	0x0000ed80


	//   ....[129]....
        /*07e8*/ 	.word	0x0000edb0


	//   ....[130]....
        /*07ec*/ 	.word	0x0000edf0


	//   ....[131]....
        /*07f0*/ 	.word	0x0000ee40


	//   ....[132]....
        /*07f4*/ 	.word	0x0000ee60


	//   ....[133]....
        /*07f8*/ 	.word	0x0000eeb0


	//   ....[134]....
        /*07fc*/ 	.word	0x0000eed0


	//   ....[135]....
        /*0800*/ 	.word	0x0000ef20


	//   ....[136]....
        /*0804*/ 	.word	0x0000ef40


	//   ....[137]....
        /*0808*/ 	.word	0x0000ef90


	//   ....[138]....
        /*080c*/ 	.word	0x0000efb0


	//   ....[139]....
        /*0810*/ 	.word	0x0000f000


	//   ....[140]....
        /*0814*/ 	.word	0x0000f020


	//   ....[141]....
        /*0818*/ 	.word	0x0000f060


	//   ....[142]....
        /*081c*/ 	.word	0x0000f080


	//   ....[143]....
        /*0820*/ 	.word	0x0000f9b0


	//   ....[144]....
        /*0824*/ 	.word	0x0000f9d0


	//   ....[145]....
        /*0828*/ 	.word	0x0000f9e0


	//   ....[146]....
        /*082c*/ 	.word	0x0000f9f0


	//   ....[147]....
        /*0830*/ 	.word	0x0000fa00


	//   ....[148]....
        /*0834*/ 	.word	0x0000fa10


	//   ....[149]....
        /*0838*/ 	.word	0x0000fa60


	//   ....[150]....
        /*083c*/ 	.word	0x0000faa0


	//   ....[151]....
        /*0840*/ 	.word	0x0000fad0


	//   ....[152]....
        /*0844*/ 	.word	0x0000fae0


	//   ....[153]....
        /*0848*/ 	.word	0x0000fb20


	//   ....[154]....
        /*084c*/ 	.word	0x0000fb30


	//   ....[155]....
        /*0850*/ 	.word	0x0000fb70


	//   ....[156]....
        /*0854*/ 	.word	0x0000fb80


	//   ....[157]....
        /*0858*/ 	.word	0x0000fbc0


	//   ....[158]....
        /*085c*/ 	.word	0x0000fbd0


	//   ....[159]....
        /*0860*/ 	.word	0x0000fbe0


	//   ....[160]....
        /*0864*/ 	.word	0x0000fbf0


	//   ....[161]....
        /*0868*/ 	.word	0x0000fc00


	//   ....[162]....
        /*086c*/ 	.word	0x0000fca0


	//   ....[163]....
        /*0870*/ 	.word	0x00010060


	//   ....[164]....
        /*0874*/ 	.word	0x00010070


	//   ....[165]....
        /*0878*/ 	.word	0x00010080


	//   ....[166]....
        /*087c*/ 	.word	0x00010090


	//   ....[167]....
        /*0880*/ 	.word	0x000100a0


	//   ....[168]....
        /*0884*/ 	.word	0x000100b0


	//   ....[169]....
        /*0888*/ 	.word	0x000100d0


	//   ....[170]....
        /*088c*/ 	.word	0x00010120


	//   ....[171]....
        /*0890*/ 	.word	0x00010160


	//   ....[172]....
        /*0894*/ 	.word	0x00010180


	//   ....[173]....
        /*0898*/ 	.word	0x000101a0


	//   ....[174]....
        /*089c*/ 	.word	0x000101d0


	//   ....[175]....
        /*08a0*/ 	.word	0x000101f0


	//   ....[176]....
        /*08a4*/ 	.word	0x00010220


	//   ....[177]....
        /*08a8*/ 	.word	0x00010240


	//   ....[178]....
        /*08ac*/ 	.word	0x00010270


	//   ....[179]....
        /*08b0*/ 	.word	0x00010280


	//   ....[180]....
        /*08b4*/ 	.word	0x00010290


	//   ....[181]....
        /*08b8*/ 	.word	0x000102a0


	//   ....[182]....
        /*08bc*/ 	.word	0x000102b0


	//   ....[183]....
        /*08c0*/ 	.word	0x00011520


	//   ....[184]....
        /*08c4*/ 	.word	0x00011550


	//   ....[185]....
        /*08c8*/ 	.word	0x00011580


	//   ....[186]....
        /*08cc*/ 	.word	0x00011590


	//   ....[187]....
        /*08d0*/ 	.word	0x000115c0


	//   ....[188]....
        /*08d4*/ 	.word	0x000115d0


	//   ....[189]....
        /*08d8*/ 	.word	0x00011600


	//   ....[190]....
        /*08dc*/ 	.word	0x00011640


	//   ....[191]....
        /*08e0*/ 	.word	0x00011780


	//   ....[192]....
        /*08e4*/ 	.word	0x000117b0


	//   ....[193]....
        /*08e8*/ 	.word	0x000117e0


	//   ....[194]....
        /*08ec*/ 	.word	0x00011810


	//   ....[195]....
        /*08f0*/ 	.word	0x00011840


	//   ....[196]....
        /*08f4*/ 	.word	0x00011880


	//   ....[197]....
        /*08f8*/ 	.word	0x00011910


	//   ....[198]....
        /*08fc*/ 	.word	0x00011950


	//   ....[199]....
        /*0900*/ 	.word	0x000119e0


	//   ....[200]....
        /*0904*/ 	.word	0x00011e00


	//   ....[201]....
        /*0908*/ 	.word	0x00012350


	//   ....[202]....
        /*090c*/ 	.word	0x00012430


	//   ....[203]....
        /*0910*/ 	.word	0x00012500


	//   ....[204]....
        /*0914*/ 	.word	0x00012580


	//   ....[205]....
        /*0918*/ 	.word	0x00012640


	//   ....[206]....
        /*091c*/ 	.word	0x000126a0


	//   ....[207]....
        /*0920*/ 	.word	0x00012760


	//   ....[208]....
        /*0924*/ 	.word	0x000127c0


	//   ....[209]....
        /*0928*/ 	.word	0x00012880


	//   ....[210]....
        /*092c*/ 	.word	0x000128e0


	//   ....[211]....
        /*0930*/ 	.word	0x000129a0


	//   ....[212]....
        /*0934*/ 	.word	0x00012a00


	//   ....[213]....
        /*0938*/ 	.word	0x00012ac0


	//   ....[214]....
        /*093c*/ 	.word	0x00012b20


	//   ....[215]....
        /*0940*/ 	.word	0x00012be0


	//   ....[216]....
        /*0944*/ 	.word	0x00012c40


	//   ....[217]....
        /*0948*/ 	.word	0x00012d00


	//   ....[218]....
        /*094c*/ 	.word	0x00012d60


	//   ....[219]....
        /*0950*/ 	.word	0x00012e20


	//   ....[220]....
        /*0954*/ 	.word	0x00012e80


	//   ....[221]....
        /*0958*/ 	.word	0x00012f50


	//   ....[222]....
        /*095c*/ 	.word	0x00013110


	//   ....[223]....
        /*0960*/ 	.word	0x000131a0


	//   ....[224]....
        /*0964*/ 	.word	0x00013270


	//   ....[225]....
        /*0968*/ 	.word	0x000132c0


	//   ....[226]....
        /*096c*/ 	.word	0x00013390


	//   ....[227]....
        /*0970*/ 	.word	0x000133e0


	//   ....[228]....
        /*0974*/ 	.word	0x00013460


	//   ....[229]....
        /*0978*/ 	.word	0x00013510


	//   ....[230]....
        /*097c*/ 	.word	0x00013590


	//   ....[231]....
        /*0980*/ 	.word	0x00013640


	//   ....[232]....
        /*0984*/ 	.word	0x000136c0


	//   ....[233]....
        /*0988*/ 	.word	0x00013770


	//   ....[234]....
        /*098c*/ 	.word	0x000137f0


	//   ....[235]....
        /*0990*/ 	.word	0x00013890


	//   ....[236]....
        /*0994*/ 	.word	0x00013910


	//   ....[237]....
        /*0998*/ 	.word	0x000139b0


	//   ....[238]....
        /*099c*/ 	.word	0x00013a20


	//   ....[239]....
        /*09a0*/ 	.word	0x00013ad0


	//   ....[240]....
        /*09a4*/ 	.word	0x00013b50


	//   ....[241]....
        /*09a8*/ 	.word	0x00013bf0


	//   ....[242]....
        /*09ac*/ 	.word	0x00013c90


	//   ....[243]....
        /*09b0*/ 	.word	0x00013d00


	//   ....[244]....
        /*09b4*/ 	.word	0x00013d80


	//   ....[245]....
        /*09b8*/ 	.word	0x00013e30


	//   ....[246]....
        /*09bc*/ 	.word	0x00013e90


	//   ....[247]....
        /*09c0*/ 	.word	0x00013f50


	//   ....[248]....
        /*09c4*/ 	.word	0x00013fb0


	//   ....[249]....
        /*09c8*/ 	.word	0x00014070


	//   ....[250]....
        /*09cc*/ 	.word	0x000140d0


	//   ....[251]....
        /*09d0*/ 	.word	0x00014190


	//   ....[252]....
        /*09d4*/ 	.word	0x000141f0


	//   ....[253]....
        /*09d8*/ 	.word	0x000142a0


	//   ....[254]....
        /*09dc*/ 	.word	0x00014300


	//   ....[255]....
        /*09e0*/ 	.word	0x000143c0


	//   ....[0]....
        /*09e4*/ 	.word	0x00014420


	//   ....[1]....
        /*09e8*/ 	.word	0x000144c0


	//   ....[2]....
        /*09ec*/ 	.word	0x000145f0


	//   ....[3]....
        /*09f0*/ 	.word	0x00014690


	//   ....[4]....
        /*09f4*/ 	.word	0x000146f0


	//   ....[5]....
        /*09f8*/ 	.word	0x000147a0


	//   ....[6]....
        /*09fc*/ 	.word	0x00014820


	//   ....[7]....
        /*0a00*/ 	.word	0x000148b0


	//   ....[8]....
        /*0a04*/ 	.word	0x00014940


	//   ....[9]....
        /*0a08*/ 	.word	0x000149d0


	//   ....[10]....
        /*0a0c*/ 	.word	0x00014a30


	//   ....[11]....
        /*0a10*/ 	.word	0x00014ae0


	//   ....[12]....
        /*0a14*/ 	.word	0x00014b40


	//   ....[13]....
        /*0a18*/ 	.word	0x00014bf0


	//   ....[14]....
        /*0a1c*/ 	.word	0x00014c50


	//   ....[15]....
        /*0a20*/ 	.word	0x00014d00


	//   ....[16]....
        /*0a24*/ 	.word	0x00014d60


	//   ....[17]....
        /*0a28*/ 	.word	0x00014e10


	//   ....[18]....
        /*0a2c*/ 	.word	0x00014ea0


	//   ....[19]....
        /*0a30*/ 	.word	0x00014f30


	//   ....[20]....
        /*0a34*/ 	.word	0x00014fb0


	//   ....[21]....
        /*0a38*/ 	.word	0x00015040


	//   ....[22]....
        /*0a3c*/ 	.word	0x00015130


	//   ....[23]....
        /*0a40*/ 	.word	0x000151c0


	//   ....[24]....
        /*0a44*/ 	.word	0x00015220


	//   ....[25]....
        /*0a48*/ 	.word	0x000152d0


	//   ....[26]....
        /*0a4c*/ 	.word	0x00015350


	//   ....[27]....
        /*0a50*/ 	.word	0x000153e0


	//   ....[28]....
        /*0a54*/ 	.word	0x00015470


	//   ....[29]....
        /*0a58*/ 	.word	0x00015500


	//   ....[30]....
        /*0a5c*/ 	.word	0x00015560


	//   ....[31]....
        /*0a60*/ 	.word	0x00015600


	//   ....[32]....
        /*0a64*/ 	.word	0x00015660


	//   ....[33]....
        /*0a68*/ 	.word	0x00015700


	//   ....[34]....
        /*0a6c*/ 	.word	0x00015760


	//   ....[35]....
        /*0a70*/ 	.word	0x00015800


	//   ....[36]....
        /*0a74*/ 	.word	0x00015860


	//   ....[37]....
        /*0a78*/ 	.word	0x00015910


	//   ....[38]....
        /*0a7c*/ 	.word	0x00015970


	//   ....[39]....
        /*0a80*/ 	.word	0x00015a20


	//   ....[40]....
        /*0a84*/ 	.word	0x00015a80


	//   ....[41]....
        /*0a88*/ 	.word	0x00015b30


	//   ....[42]....
        /*0a8c*/ 	.word	0x00015d80


	//----- nvinfo : EIATTR_REG_RECONFIG
	.align		4
.L_117:
        /*0a90*/ 	.byte	0x01, 0x54
	.zero		2


	//----- nvinfo : EIATTR_SYSCALL_OFFSETS
	.align		4
        /*0a94*/ 	.byte	0x04, 0x46
        /*0a96*/ 	.short	(.L_119 - .L_118)


	//   ....[0]....
.L_118:
        /*0a98*/ 	.word	0x00001540


	//   ....[1]....
        /*0a9c*/ 	.word	0x0000cc90


	//   ....[2]....
        /*0aa0*/ 	.word	0x0000ce00


	//   ....[3]....
        /*0aa4*/ 	.word	0x0000cf50


	//   ....[4]....
        /*0aa8*/ 	.word	0x0000d090


	//   ....[5]....
        /*0aac*/ 	.word	0x0000e9d0


	//----- nvinfo : EIATTR_MBARRIER_INSTR_OFFSETS
	.align		4
.L_119:
        /*0ab0*/ 	.byte	0x04, 0x39
        /*0ab2*/ 	.short	(.L_121 - .L_120)


	//   ....[0]....
.L_120:
        /*0ab4*/ 	.word	0x00000180
        /*0ab8*/ 	.word	0x000000ff
        /*0abc*/ 	.word	0x00022800
        /*0ac0*/ 	.short	0x0100
        /*0ac2*/ 	.byte	0x08
	.zero		1


	//   ....[1]....
        /*0ac4*/ 	.word	0x00000190
        /*0ac8*/ 	.word	0x000000ff
        /*0acc*/ 	.word	0x00022820
        /*0ad0*/ 	.short	0x0100
        /*0ad2*/ 	.byte	0x08
	.zero		1


	//   ....[2]....
        /*0ad4*/ 	.word	0x00000280
        /*0ad8*/ 	.word	0x000000ff
        /*0adc*/ 	.word	0x00022830
        /*0ae0*/ 	.short	0x0100
        /*0ae2*/ 	.byte	0x08
	.zero		1


	//   ....[3]....
        /*0ae4*/ 	.word	0x00000290
        /*0ae8*/ 	.word	0x000000ff
        /*0aec*/ 	.word	0x00022840
        /*0af0*/ 	.short	0x0100
        /*0af2*/ 	.byte	0x08
	.zero		1


	//   ....[4]....
        /*0af4*/ 	.word	0x000002a0
        /*0af8*/ 	.word	0x000000ff
        /*0afc*/ 	.word	0x00022838
        /*0b00*/ 	.short	0x0100
        /*0b02*/ 	.byte	0x08
	.zero		1


	//   ....[5]....
        /*0b04*/ 	.word	0x000002b0
        /*0b08*/ 	.word	0x000000ff
        /*0b0c*/ 	.word	0x00022848
        /*0b10*/ 	.short	0x0100
        /*0b12*/ 	.byte	0x08
	.zero		1


	//   ....[6]....
        /*0b14*/ 	.word	0x000003e0
        /*0b18*/ 	.word	0x000000ff
        /*0b1c*/ 	.word	0x00022850
        /*0b20*/ 	.short	0x0100
        /*0b22*/ 	.byte	0x08
	.zero		1


	//   ....[7]....
        /*0b24*/ 	.word	0x000003f0
        /*0b28*/ 	.word	0x000000ff
        /*0b2c*/ 	.word	0x00022860
        /*0b30*/ 	.short	0x0100
        /*0b32*/ 	.byte	0x08
	.zero		1


	//   ....[8]....
        /*0b34*/ 	.word	0x00000400
        /*0b38*/ 	.word	0x000000ff
        /*0b3c*/ 	.word	0x00022858
        /*0b40*/ 	.short	0x0100
        /*0b42*/ 	.byte	0x08
	.zero		1


	//   ....[9]....
        /*0b44*/ 	.word	0x00000410
        /*0b48*/ 	.word	0x000000ff
        /*0b4c*/ 	.word	0x00022868
        /*0b50*/ 	.short	0x0100
        /*0b52*/ 	.byte	0x08
	.zero		1


	//   ....[10]....
        /*0b54*/ 	.word	0x00000500
        /*0b58*/ 	.word	0x000000ff
        /*0b5c*/ 	.word	0x00022870
        /*0b60*/ 	.short	0x0100
        /*0b62*/ 	.byte	0x06
	.zero		1


	//   ....[11]....
        /*0b64*/ 	.word	0x00000510
        /*0b68*/ 	.word	0x000000ff
        /*0b6c*/ 	.word	0x00022880
        /*0b70*/ 	.short	0x0100
        /*0b72*/ 	.byte	0x06
	.zero		1


	//   ....[12]....
        /*0b74*/ 	.word	0x00000520
        /*0b78*/ 	.word	0x000000ff
        /*0b7c*/ 	.word	0x00022878
        /*0b80*/ 	.short	0x0100
        /*0b82*/ 	.byte	0x06
	.zero		1


	//   ....[13]....
        /*0b84*/ 	.word	0x00000530
        /*0b88*/ 	.word	0x000000ff
        /*0b8c*/ 	.word	0x00022888
        /*0b90*/ 	.short	0x0100
        /*0b92*/ 	.byte	0x06
	.zero		1


	//   ....[14]....
        /*0b94*/ 	.word	0x00000660
        /*0b98*/ 	.word	0x000000ff
        /*0b9c*/ 	.word	0x00022890
        /*0ba0*/ 	.short	0x0100
        /*0ba2*/ 	.byte	0x08
	.zero		1


	//   ....[15]....
        /*0ba4*/ 	.word	0x00000670
        /*0ba8*/ 	.word	0x000000ff
        /*0bac*/ 	.word	0x000228a0
        /*0bb0*/ 	.short	0x0100
        /*0bb2*/ 	.byte	0x08
	.zero		1


	//   ....[16]....
        /*0bb4*/ 	.word	0x00000680
        /*0bb8*/ 	.word	0x000000ff
        /*0bbc*/ 	.word	0x00022898
        /*0bc0*/ 	.short	0x0100
        /*0bc2*/ 	.byte	0x08
	.zero		1


	//   ....[17]....
        /*0bc4*/ 	.word	0x00000690
        /*0bc8*/ 	.word	0x000000ff
        /*0bcc*/ 	.word	0x000228a8
        /*0bd0*/ 	.short	0x0100
        /*0bd2*/ 	.byte	0x08
	.zero		1


	//   ....[18]....
        /*0bd4*/ 	.word	0x000007e0
        /*0bd8*/ 	.word	0x000000ff
        /*0bdc*/ 	.word	0x000228b0
        /*0be0*/ 	.short	0x0100
        /*0be2*/ 	.byte	0x08
	.zero		1


	//   ....[19]....
        /*0be4*/ 	.word	0x000007f0
        /*0be8*/ 	.word	0x000000ff
        /*0bec*/ 	.word	0x000228c0
        /*0bf0*/ 	.short	0x0100
        /*0bf2*/ 	.byte	0x08
	.zero		1


	//   ....[20]....
        /*0bf4*/ 	.word	0x00000800
        /*0bf8*/ 	.word	0x000000ff
        /*0bfc*/ 	.word	0x000228b8
        /*0c00*/ 	.short	0x0100
        /*0c02*/ 	.byte	0x08
	.zero		1


	//   ....[21]....
        /*0c04*/ 	.word	0x00000810
        /*0c08*/ 	.word	0x000000ff
        /*0c0c*/ 	.word	0x000228c8
        /*0c10*/ 	.short	0x0100
        /*0c12*/ 	.byte	0x08
	.zero		1


	//   ....[22]....
        /*0c14*/ 	.word	0x00001870
        /*0c18*/ 	.word	0x000000ff
        /*0c1c*/ 	.word	0x00022800
        /*0c20*/ 	.short	0x010a
        /*0c22*/ 	.byte	0x34
	.zero		1


	//   ....[23]....
        /*0c24*/ 	.word	0x00001910
        /*0c28*/ 	.word	0x00000004
        /*0c2c*/ 	.word	0x00022830
        /*0c30*/ 	.short	0x010a
        /*0c32*/ 	.byte	0x3f
	.zero		1


	//   ....[24]....
        /*0c34*/ 	.word	0x00001950
        /*0c38*/ 	.word	0x00000004
        /*0c3c*/ 	.word	0x00022830
        /*0c40*/ 	.short	0x010a
        /*0c42*/ 	.byte	0x3f
	.zero		1


	//   ....[25]....
        /*0c44*/ 	.word	0x00002b70
        /*0c48*/ 	.word	0x000000ff
        /*0c4c*/ 	.word	0x00000000
        /*0c50*/ 	.short	0x0101
        /*0c52*/ 	.byte	0x06
	.zero		1


	//   ....[26]....
        /*0c54*/ 	.word	0x000052b0
        /*0c58*/ 	.word	0x000000ff
        /*0c5c*/ 	.word	0x00022830
        /*0c60*/ 	.short	0x010a
        /*0c62*/ 	.byte	0x06
	.zero		1


	//   ....[27]....
        /*0c64*/ 	.word	0x000052f0
        /*0c68*/ 	.word	0x000000ff
        /*0c6c*/ 	.word	0x00022830
        /*0c70*/ 	.short	0x010a
        /*0c72*/ 	.byte	0x06
	.zero		1


	//   ....[28]....
        /*0c74*/ 	.word	0x00005b90
        /*0c78*/ 	.word	0x000000ff
        /*0c7c*/ 	.word	0x00022850
        /*0c80*/ 	.short	0x010a
        /*0c82*/ 	.byte	0x06
	.zero		1


	//   ....[29]....
        /*0c84*/ 	.word	0x00005bd0
        /*0c88*/ 	.word	0x000000ff
        /*0c8c*/ 	.word	0x00022850
        /*0c90*/ 	.short	0x010a
        /*0c92*/ 	.byte	0x06
	.zero		1


	//   ....[30]....
        /*0c94*/ 	.word	0x000064f0
        /*0c98*/ 	.word	0x000000ff
        /*0c9c*/ 	.word	0x00000000
        /*0ca0*/ 	.short	0x0101
        /*0ca2*/ 	.byte	0x06
	.zero		1


	//   ....[31]....
        /*0ca4*/ 	.word	0x00007ed0
        /*0ca8*/ 	.word	0x000000ff
        /*0cac*/ 	.word	0x00000000
        /*0cb0*/ 	.short	0x0101
        /*0cb2*/ 	.byte	0x06
	.zero		1


	//   ....[32]....
        /*0cb4*/ 	.word	0x000085b0
        /*0cb8*/ 	.word	0x000000ff
        /*0cbc*/ 	.word	0x00022850
        /*0cc0*/ 	.short	0x010a
        /*0cc2*/ 	.byte	0x09
	.zero		1


	//   ....[33]....
        /*0cc4*/ 	.word	0x000085f0
        /*0cc8*/ 	.word	0x000000ff
        /*0ccc*/ 	.word	0x00022850
        /*0cd0*/ 	.short	0x010a
        /*0cd2*/ 	.byte	0x09
	.zero		1


	//   ....[34]....
        /*0cd4*/ 	.word	0x00008d40
        /*0cd8*/ 	.word	0x000000ff
        /*0cdc*/ 	.word	0x00000000
        /*0ce0*/ 	.short	0x0101
        /*0ce2*/ 	.byte	0x04
	.zero		1


	//   ....[35]....
        /*0ce4*/ 	.word	0x0000a8b0
        /*0ce8*/ 	.word	0x00000004
        /*0cec*/ 	.word	0x00000000
        /*0cf0*/ 	.short	0x0101
        /*0cf2*/ 	.byte	0x3f
	.zero		1


	//   ....[36]....
        /*0cf4*/ 	.word	0x0000d660
        /*0cf8*/ 	.word	0x00000000
        /*0cfc*/ 	.word	0x00022880
        /*0d00*/ 	.short	0x010a
        /*0d02*/ 	.byte	0x3f
	.zero		1


	//   ....[37]....
        /*0d04*/ 	.word	0x0000def0
        /*0d08*/ 	.word	0x00000000
        /*0d0c*/ 	.word	0x00022870
        /*0d10*/ 	.short	0x0107
        /*0d12*/ 	.byte	0x3f
	.zero		1


	//   ....[38]....
        /*0d14*/ 	.word	0x0000dfb0
        /*0d18*/ 	.word	0x00000000
        /*0d1c*/ 	.word	0x00022870
        /*0d20*/ 	.short	0x0101
        /*0d22*/ 	.byte	0x3f
	.zero		1


	//   ....[39]....
        /*0d24*/ 	.word	0x0000dfe0
        /*0d28*/ 	.word	0x00000000
        /*0d2c*/ 	.word	0x00022840
        /*0d30*/ 	.short	0x010a
        /*0d32*/ 	.byte	0x3f
	.zero		1


	//   ....[40]....
        /*0d34*/ 	.word	0x0000e700
        /*0d38*/ 	.word	0x00000000
        /*0d3c*/ 	.word	0x00022830
        /*0d40*/ 	.short	0x0107
        /*0d42*/ 	.byte	0x3f
	.zero		1


	//   ....[41]....
        /*0d44*/ 	.word	0x0000e7c0
        /*0d48*/ 	.word	0x00000000
        /*0d4c*/ 	.word	0x00022830
        /*0d50*/ 	.short	0x0101
        /*0d52*/ 	.byte	0x3f
	.zero		1


	//   ....[42]....
        /*0d54*/ 	.word	0x0000f130
        /*0d58*/ 	.word	0x00000016
        /*0d5c*/ 	.word	0x00022800
        /*0d60*/ 	.short	0x0107
        /*0d62*/ 	.byte	0x3f
	.zero		1


	//   ....[43]....
        /*0d64*/ 	.word	0x0000f220
        /*0d68*/ 	.word	0x00000016
        /*0d6c*/ 	.word	0x00022800
        /*0d70*/ 	.short	0x0101
        /*0d72*/ 	.byte	0x3f
	.zero		1


	//   ....[44]....
        /*0d74*/ 	.word	0x0000f240
        /*0d78*/ 	.word	0x00000016
        /*0d7c*/ 	.word	0x00022820
        /*0d80*/ 	.short	0x010a
        /*0d82*/ 	.byte	0x3f
	.zero		1


	//   ....[45]....
        /*0d84*/ 	.word	0x0000f740
        /*0d88*/ 	.word	0x00000000
        /*0d8c*/ 	.word	0x00022880
        /*0d90*/ 	.short	0x010a
        /*0d92*/ 	.byte	0x3f
	.zero		1


	//   ....[46]....
        /*0d94*/ 	.word	0x0000fd20
        /*0d98*/ 	.word	0x00000000
        /*0d9c*/ 	.word	0x00022870
        /*0da0*/ 	.short	0x0107
        /*0da2*/ 	.byte	0x3f
	.zero		1


	//   ....[47]....
        /*0da4*/ 	.word	0x0000fde0
        /*0da8*/ 	.word	0x00000000
        /*0dac*/ 	.word	0x00022870
        /*0db0*/ 	.short	0x0101
        /*0db2*/ 	.byte	0x3f
	.zero		1


	//   ....[48]....
        /*0db4*/ 	.word	0x0000fe10
        /*0db8*/ 	.word	0x00000000
        /*0dbc*/ 	.word	0x00022840
        /*0dc0*/ 	.short	0x010a
        /*0dc2*/ 	.byte	0x3f
	.zero		1


	//   ....[49]....
        /*0dc4*/ 	.word	0x000103c0
        /*0dc8*/ 	.word	0x00000000
        /*0dcc*/ 	.word	0x00022830
        /*0dd0*/ 	.short	0x0107
        /*0dd2*/ 	.byte	0x3f
	.zero		1


	//   ....[50]....
        /*0dd4*/ 	.word	0x00010480
        /*0dd8*/ 	.word	0x00000000
        /*0ddc*/ 	.word	0x00022830
        /*0de0*/ 	.short	0x0101
        /*0de2*/ 	.byte	0x3f
	.zero		1


	//   ....[51]....
        /*0de4*/ 	.word	0x00010510
        /*0de8*/ 	.word	0x00000011
        /*0dec*/ 	.word	0x00022870
        /*0df0*/ 	.short	0x010a
        /*0df2*/ 	.byte	0x3f
	.zero		1


	//   ....[52]....
        /*0df4*/ 	.word	0x000105a0
        /*0df8*/ 	.word	0x00000011
        /*0dfc*/ 	.word	0x00022860
        /*0e00*/ 	.short	0x010a
        /*0e02*/ 	.byte	0x3f
	.zero		1


	//   ....[53]....
        /*0e04*/ 	.word	0x00010aa0
        /*0e08*/ 	.word	0x00000011
        /*0e0c*/ 	.word	0x00022850
        /*0e10*/ 	.short	0x0101
        /*0e12*/ 	.byte	0x3f
	.zero		1


	//   ....[54]....
        /*0e14*/ 	.word	0x00010b30
        /*0e18*/ 	.word	0x00000011
        /*0e1c*/ 	.word	0x00000000
        /*0e20*/ 	.short	0x0101
        /*0e22*/ 	.byte	0x3f
	.zero		1


	//   ....[55]....
        /*0e24*/ 	.word	0x00010cf0
        /*0e28*/ 	.word	0x00000011
        /*0e2c*/ 	.word	0x00022870
        /*0e30*/ 	.short	0x010a
        /*0e32*/ 	.byte	0x3f
	.zero		1


	//   ....[56]....
        /*0e34*/ 	.word	0x00010d80
        /*0e38*/ 	.word	0x00000011
        /*0e3c*/ 	.word	0x00022860
        /*0e40*/ 	.short	0x010a
        /*0e42*/ 	.byte	0x3f
	.zero		1


	//   ....[57]....
        /*0e44*/ 	.word	0x00011280
        /*0e48*/ 	.word	0x00000011
        /*0e4c*/ 	.word	0x00022850
        /*0e50*/ 	.short	0x0101
        /*0e52*/ 	.byte	0x3f
	.zero		1


	//   ....[58]....
        /*0e54*/ 	.word	0x00011330
        /*0e58*/ 	.word	0x00000011
        /*0e5c*/ 	.word	0x00000000
        /*0e60*/ 	.short	0x0101
        /*0e62*/ 	.byte	0x3f
	.zero		1


	//   ....[59]....
        /*0e64*/ 	.word	0x00011d80
        /*0e68*/ 	.word	0x00000005
        /*0e6c*/ 	.word	0x00022820
        /*0e70*/ 	.short	0x010a
        /*0e72*/ 	.byte	0x3f
	.zero		1


	//   ....[60]....
        /*0e74*/ 	.word	0x00011f00
        /*0e78*/ 	.word	0x00000003
        /*0e7c*/ 	.word	0x00022840
        /*0e80*/ 	.short	0x010a
        /*0e82*/ 	.byte	0x3f
	.zero		1


	//   ....[61]....
        /*0e84*/ 	.word	0x00011fa0
        /*0e88*/ 	.word	0x00000005
        /*0e8c*/ 	.word	0x00022840
        /*0e90*/ 	.short	0x010a
        /*0e92*/ 	.byte	0x3f
	.zero		1


	//   ....[62]....
        /*0e94*/ 	.word	0x00011fe0
        /*0e98*/ 	.word	0x00000003
        /*0e9c*/ 	.word	0x00022860
        /*0ea0*/ 	.short	0x010a
        /*0ea2*/ 	.byte	0x3f
	.zero		1


	//   ....[63]....
        /*0ea4*/ 	.word	0x00012020
        /*0ea8*/ 	.word	0x00000005
        /*0eac*/ 	.word	0x00022860
        /*0eb0*/ 	.short	0x010a
        /*0eb2*/ 	.byte	0x3f
	.zero		1


	//   ....[64]....
        /*0eb4*/ 	.word	0x00012060
        /*0eb8*/ 	.word	0x00000003
        /*0ebc*/ 	.word	0x00022880
        /*0ec0*/ 	.short	0x010a
        /*0ec2*/ 	.byte	0x3f
	.zero		1


	//   ....[65]....
        /*0ec4*/ 	.word	0x000120a0
        /*0ec8*/ 	.word	0x00000005
        /*0ecc*/ 	.word	0x00022880
        /*0ed0*/ 	.short	0x010a
        /*0ed2*/ 	.byte	0x3f
	.zero		1


	//   ....[66]....
        /*0ed4*/ 	.word	0x00012110
        /*0ed8*/ 	.word	0x00000003
        /*0edc*/ 	.word	0x00022800
        /*0ee0*/ 	.short	0x010a
        /*0ee2*/ 	.byte	0x3f
	.zero		1


	//   ....[67]....
        /*0ee4*/ 	.word	0x00012160
        /*0ee8*/ 	.word	0x00000004
        /*0eec*/ 	.word	0x00022830
        /*0ef0*/ 	.short	0x010a
        /*0ef2*/ 	.byte	0x3f
	.zero		1


	//   ....[68]....
        /*0ef4*/ 	.word	0x000121c0
        /*0ef8*/ 	.word	0x00000009
        /*0efc*/ 	.word	0x00022830
        /*0f00*/ 	.short	0x010a
        /*0f02*/ 	.byte	0x3f
	.zero		1


	//   ....[69]....
        /*0f04*/ 	.word	0x00012220
        /*0f08*/ 	.word	0x00000009
        /*0f0c*/ 	.word	0x00022850
        /*0f10*/ 	.short	0x010a
        /*0f12*/ 	.byte	0x3f
	.zero		1


	//   ....[70]....
        /*0f14*/ 	.word	0x00012280
        /*0f18*/ 	.word	0x00000003
        /*0f1c*/ 	.word	0x00022850
        /*0f20*/ 	.short	0x010a
        /*0f22*/ 	.byte	0x3f
	.zero		1


	//   ....[71]....
        /*0f24*/ 	.word	0x00012380
        /*0f28*/ 	.word	0x00000000
        /*0f2c*/ 	.word	0x00022880
        /*0f30*/ 	.short	0x010a
        /*0f32*/ 	.byte	0x3f
	.zero		1


	//   ....[72]....
        /*0f34*/ 	.word	0x00013060
        /*0f38*/ 	.word	0x00000000
        /*0f3c*/ 	.word	0x00022840
        /*0f40*/ 	.short	0x010a
        /*0f42*/ 	.byte	0x3f
	.zero		1


	//   ....[73]....
        /*0f44*/ 	.word	0x000144f0
        /*0f48*/ 	.word	0x00000016
        /*0f4c*/ 	.word	0x00022820
        /*0f50*/ 	.short	0x010a
        /*0f52*/ 	.byte	0x3f
	.zero		1


	//   ....[74]....
        /*0f54*/ 	.word	0x00014540
        /*0f58*/ 	.word	0x00000000
        /*0f5c*/ 	.word	0x00022880
        /*0f60*/ 	.short	0x010a
        /*0f62*/ 	.byte	0x3f
	.zero		1


	//   ....[75]....
        /*0f64*/ 	.word	0x00015080
        /*0f68*/ 	.word	0x00000000
        /*0f6c*/ 	.word	0x00022840
        /*0f70*/ 	.short	0x010a
        /*0f72*/ 	.byte	0x3f
	.zero		1


	//   ....[76]....
        /*0f74*/ 	.word	0x00015b60
        /*0f78*/ 	.word	0x00000011
        /*0f7c*/ 	.word	0x00022870
        /*0f80*/ 	.short	0x010a
        /*0f82*/ 	.byte	0x3f
	.zero		1


	//   ....[77]....
        /*0f84*/ 	.word	0x00015bb0
        /*0f88*/ 	.word	0x00000011
        /*0f8c*/ 	.word	0x00022860
        /*0f90*/ 	.short	0x010a
        /*0f92*/ 	.byte	0x3f
	.zero		1


	//   ....[78]....
        /*0f94*/ 	.word	0x00015c00
        /*0f98*/ 	.word	0x00000011
        /*0f9c*/ 	.word	0x00022870
        /*0fa0*/ 	.short	0x010a
        /*0fa2*/ 	.byte	0x3f
	.zero		1


	//   ....[79]....
        /*0fa4*/ 	.word	0x00015c50
        /*0fa8*/ 	.word	0x00000011
        /*0fac*/ 	.word	0x00022860
        /*0fb0*/ 	.short	0x010a
        /*0fb2*/ 	.byte	0x3f
	.zero		1


	//   ....[80]....
        /*0fb4*/ 	.word	0x00015ca0
        /*0fb8*/ 	.word	0x00000005
        /*0fbc*/ 	.word	0x00022820
        /*0fc0*/ 	.short	0x010a
        /*0fc2*/ 	.byte	0x3f
	.zero		1


	//   ....[81]....
        /*0fc4*/ 	.word	0x00015e40
        /*0fc8*/ 	.word	0x00000003
        /*0fcc*/ 	.word	0x00022840
        /*0fd0*/ 	.short	0x010a
        /*0fd2*/ 	.byte	0x3f
	.zero		1


	//   ....[82]....
        /*0fd4*/ 	.word	0x00015e90
        /*0fd8*/ 	.word	0x00000005
        /*0fdc*/ 	.word	0x00022840
        /*0fe0*/ 	.short	0x010a
        /*0fe2*/ 	.byte	0x3f
	.zero		1


	//   ....[83]....
        /*0fe4*/ 	.word	0x00015ee0
        /*0fe8*/ 	.word	0x00000003
        /*0fec*/ 	.word	0x00022860
        /*0ff0*/ 	.short	0x010a
        /*0ff2*/ 	.byte	0x3f
	.zero		1


	//   ....[84]....
        /*0ff4*/ 	.word	0x00015f30
        /*0ff8*/ 	.word	0x00000005
        /*0ffc*/ 	.word	0x00022860
        /*1000*/ 	.short	0x010a
        /*1002*/ 	.byte	0x3f
	.zero		1


	//   ....[85]....
        /*1004*/ 	.word	0x00015f80
        /*1008*/ 	.word	0x00000003
        /*100c*/ 	.word	0x00022880
        /*1010*/ 	.short	0x010a
        /*1012*/ 	.byte	0x3f
	.zero		1


	//----- nvinfo : EIATTR_NUM_MBARRIERS
	.align		4
.L_121:
        /*1014*/ 	.byte	0x03, 0x38
        /*1016*/ 	.short	0x0016


	//----- nvinfo : EIATTR_EXIT_INSTR_OFFSETS
	.align		4
        /*1018*/ 	.byte	0x04, 0x1c
        /*101a*/ 	.short	(.L_123 - .L_122)


	//   ....[0]....
.L_122:
        /*101c*/ 	.word	0x000009c0


	//   ....[1]....
        /*1020*/ 	.word	0x0000b850


	//   ....[2]....
        /*1024*/ 	.word	0x000120f0


	//----- nvinfo : EIATTR_MAX_THREADS
	.align		4
.L_123:
        /*1028*/ 	.byte	0x04, 0x05
        /*102a*/ 	.short	(.L_125 - .L_124)
.L_124:
        /*102c*/ 	.word	0x00000180
        /*1030*/ 	.word	0x00000001
        /*1034*/ 	.word	0x00000001


	//----- nvinfo : EIATTR_CRS_STACK_SIZE
	.align		4
.L_125:
        /*1038*/ 	.byte	0x04, 0x1e
        /*103a*/ 	.short	(.L_127 - .L_126)
.L_126:
        /*103c*/ 	.word	0x00000000


	//----- nvinfo : EIATTR_CBANK_PARAM_SIZE
	.align		4
.L_127:
        /*1040*/ 	.byte	0x03, 0x19
        /*1042*/ 	.short	0x0af0


	//----- nvinfo : EIATTR_PARAM_CBANK
	.align		4
        /*1044*/ 	.byte	0x04, 0x0a
        /*1046*/ 	.short	(.L_129 - .L_128)
	.align		4
.L_128:
        /*1048*/ 	.word	index@(.nv.constant0._ZN7cutlass13device_kernelIN5flash11enable_sm90INS1_16FlashAttnFwdSm90INS1_25CollectiveMainloopFwdSm90ILi2EN4cute5tupleIJNS5_1CILi1EEES8_S8_EEENS6_IJNS7_ILi128EEENS7_ILi160EEESA_EEELi128ENS_12float_e4m3_tEfNS_4arch4Sm90ELb0ELb0ELb1ELb1ELb1ELb0ELb0ELb1ELb1ELb1ELb0ELb0EEENS1_21CollectiveEpilogueFwdINS6_IJSA_SA_SB_EEES9_NS_10bfloat16_tESF_Li256ELb1ELb1ELb0ELb1EEENS1_36VarlenDynamicPersistentTileSchedulerILi128ELi160ELi256ELi128ELb0ELb1ELb1ELb0ELb1ELb1EEEEEEEEEvNT_6ParamsE)
        /*104c*/ 	.short	0x0210
        /*104e*/ 	.short	0x0af0


	//----- nvinfo : EIATTR_SW_WAR
	.align		4
.L_129:
        /*1050*/ 	.byte	0x04, 0x36
        /*1052*/ 	.short	(.L_131 - .L_130)
.L_130:
        /*1054*/ 	.word	0x00000008
.L_131:


//--------------------- .nv.info._ZN7cutlass13device_kernelIN5flash11enable_sm90INS1_16FlashAttnFwdSm90INS1_25CollectiveMainloopFwdSm90ILi2EN4cute5tupleIJNS5_1CILi1EEES8_S8_EEENS6_IJNS7_ILi128EEENS7_ILi160EEESA_EEELi128ENS_12float_e4m3_tEfNS_4arch4Sm90ELb0ELb0ELb1ELb1ELb1ELb1ELb0ELb1ELb1ELb1ELb0ELb0EEENS1_21CollectiveEpilogueFwdINS6_IJSA_SA_SB_EEES9_NS_10bfloat16_tESF_Li256ELb1ELb1ELb0ELb1EEENS1_36VarlenDynamicPersistentTileSchedulerILi128ELi160ELi256ELi128ELb0ELb1ELb1ELb0ELb1ELb1EEEEEEEEEvNT_6ParamsE --------------------------
	.section	.nv.info._ZN7cutlass13device_kernelIN5flash11enable_sm90INS1_16FlashAttnFwdSm90INS1_25CollectiveMainloopFwdSm90ILi2EN4cute5tupleIJNS5_1CILi1EEES8_S8_EEENS6_IJNS7_ILi128EEENS7_ILi160EEESA_EEELi128ENS_12float_e4m3_tEfNS_4arch4Sm90ELb0ELb0ELb1ELb1ELb1ELb1ELb0ELb1ELb1ELb1ELb0ELb0EEENS1_21CollectiveEpilogueFwdINS6_IJSA_SA_SB_EEES9_NS_10bfloat16_tESF_Li256ELb1ELb1ELb0ELb1EEENS1_36VarlenDynamicPersistentTileSchedulerILi128ELi160ELi256ELi128ELb0ELb1ELb1ELb0ELb1ELb1EEEEEEEEEvNT_6ParamsE,"",@"SHT_CUDA_INFO"
	.sectionflags	@""
	.align	4


	//----- nvinfo : EIATTR_CUDA_API_VERSION
	.align		4
        /*0000*/ 	.byte	0x04, 0x37
        /*0002*/ 	.short	(.L_133 - .L_132)
.L_132:
        /*0004*/ 	.word	0x00000082


	//----- nvinfo : EIATTR_KPARAM_INFO
	.align		4
.L_133:
        /*0008*/ 	.byte	0x04, 0x17
        /*000a*/ 	.short	(.L_135 - .L_134)
.L_134:
        /*000c*/ 	.word	0x00000000
        /*0010*/ 	.short	0x0000
        /*0012*/ 	.short	0x0070
        /*0014*/ 	.byte	0x00, 0xf0, 0x01, 0x2a


	//----- nvinfo : EIATTR_SPARSE_MMA_MASK
	.align		4
.L_135:
        /*0018*/ 	.byte	0x03, 0x50
        /*001a*/ 	.short	0x0000


	//----- nvinfo : EIATTR_MAXREG_COUNT
	.align		4
        /*001c*/ 	.byte	0x03, 0x1b
        /*001e*/ 	.short	0x00a8


	//----- nvinfo : EIATTR_NUM_BARRIERS
	.align		4
        /*0020*/ 	.byte	0x02, 0x4c
        /*0022*/ 	.byte	0x10
	.zero		1


	//----- nvinfo : EIATTR_EXTERNS
	.align		4
        /*0024*/ 	.byte	0x04, 0x0f
        /*0026*/ 	.short	(.L_137 - .L_136)


	//   ....[0]....
	.align		4
.L_136:
        /*0028*/ 	.word	index@(__assertfail)


	//----- nvinfo : EIATTR_ANNOTATIONS
	.align		4
.L_137:
        /*002c*/ 	.byte	0x04, 0x55
        /*002e*/ 	.short	(.L_139 - .L_138)


	//   ....[0]....
.L_138:
        /* <DEDUP_REMOVED lines=40> */


	//----- nvinfo : EIATTR_MERCURY_ISA_VERSION
	.align		4
.L_139:
        /*0298*/ 	.byte	0x03, 0x5f
        /*029a*/ 	.short	0x0101


	//----- nvinfo : EIATTR_UNUSED_LOAD_BYTE_OFFSET
	.align		4
        /*029c*/ 	.byte	0x04, 0x44
        /*029e*/ 	.short	(.L_141 - .L_140)


	//   ....[0]....
.L_140:
        /*02a0*/ 	.word	0x00000a60
        /*02a4*/ 	.word	0x0000fff0


	//   ....[1]....
        /*02a8*/ 	.word	0x00015bc0
        /*02ac*/ 	.word	0x0000fff0


	//----- nvinfo : EIATTR_INT_WARP_WIDE_INSTR_OFFSETS
	.align		4
.L_141:
        /*02b0*/ 	.byte	0x04, 0x31
        /*02b2*/ 	.short	(.L_143 - .L_142)


	//   ....[0]....
.L_142:
        /*02b4*/ 	.word	0x00000120


	//   ....[1]....
        /*02b8*/ 	.word	0x000001c0


	//   ....[2]....
        /*02bc*/ 	.word	0x00000230


	//   ....[3]....
        /*02c0*/ 	.word	0x0001a2e0


	//   ....[4]....
        /*02c4*/ 	.word	0x0001a370


	//   ....[5]....
        /*02c8*/ 	.word	0x0001e640


	//   ....[6]....
        /*02cc*/ 	.word	0x0001e6d0


	//----- nvinfo : EIATTR_COOP_GROUP_MASK_REGIDS
	.align		4
.L_143:
        /*02d0*/ 	.byte	0x04, 0x29
        /*02d2*/ 	.short	(.L_145 - .L_144)


	//   ....[0]....
.L_144:
        /*02d4*/ 	.word	0xffffffff


	//   ....[1]....
        /*02d8*/ 	.word	0xffffffff


	//   ....[2]....
        /*02dc*/ 	.word	0xffffffff


	//   ....[3]....
        /*02e0*/ 	.word	0xffffffff


	//   ....[4]....
        /*02e4*/ 	.word	0xffffffff


	//   ....[5]....
        /*02e8*/ 	.word	0xffffffff


	//   ....[6]....
        /*02ec*/ 	.word	0xffffffff


	//   ....[7]....
        /*02f0*/ 	.word	0xffffffff


	//   ....[8]....
        /*02f4*/ 	.word	0xffffffff


	//   ....[9]....
        /*02f8*/ 	.word	0xffffffff


	//   ....[10]....
        /*02fc*/ 	.word	0xffffffff


	//   ....[11]....
        /*0300*/ 	.word	0xffffffff


	//   ....[12]....
        /*0304*/ 	.word	0xffffffff


	//   ....[13]....
        /*0308*/ 	.word	0xffffffff


	//   ....[14]....
        /*030c*/ 	.word	0xffffffff


	//   ....[15]....
        /*0310*/ 	.word	0xffffffff


	//   ....[16]....
        /*0314*/ 	.word	0xffffffff


	//   ....[17]....
        /*0318*/ 	.word	0xffffffff


	//   ....[18]....
        /*031c*/ 	.word	0xffffffff


	//   ....[19]....
        /*0320*/ 	.word	0xffffffff


	//   ....[20]....
        /*0324*/ 	.word	0xffffffff


	//   ....[21]....
        /*0328*/ 	.word	0xffffffff


	//   ....[22]....
        /*032c*/ 	.word	0xffffffff


	//   ....[23]....
        /*0330*/ 	.word	0xffffffff


	//   ....[24]....
        /*0334*/ 	.word	0xffffffff


	//   ....[25]....
        /*0338*/ 	.word	0xffffffff


	//   ....[26]....
        /*033c*/ 	.word	0xffffffff


	//   ....[27]....
        /*0340*/ 	.word	0xffffffff


	//   ....[28]....
        /*0344*/ 	.word	0xffffffff


	//   ....[29]....
        /*0348*/ 	.word	0xffffffff


	//   ....[30]....
        /*034c*/ 	.word	0xffffffff


	//   ....[31]....
        /*0350*/ 	.word	0xffffffff


	//   ....[32]....
        /*0354*/ 	.word	0xffffffff


	//   ....[33]....
        /*0358*/ 	.word	0xffffffff


	//   ....[34]....
        /*035c*/ 	.word	0xffffffff


	//   ....[35]....
        /*0360*/ 	.word	0xffffffff


	//   ....[36]....
        /*0364*/ 	.word	0xffffffff


	//   ....[37]....
        /*0368*/ 	.word	0xffffffff


	//   ....[38]....
        /*036c*/ 	.word	0xffffffff


	//   ....[39]....
        /*0370*/ 	.word	0xffffffff


	//   ....[40]....
        /*0374*/ 	.word	0xffffffff


	//   ....[41]....
        /*0378*/ 	.word	0xffffffff


	//   ....[42]....
        /*037c*/ 	.word	0xffffffff


	//   ....[43]....
        /*0380*/ 	.word	0xffffffff


	//   ....[44]....
        /*0384*/ 	.word	0xffffffff


	//   ....[45]....
        /*0388*/ 	.word	0xffffffff


	//   ....[46]....
        /*038c*/ 	.word	0xffffffff


	//   ....[47]....
        /*0390*/ 	.word	0xffffffff


	//   ....[48]....
        /*0394*/ 	.word	0xffffffff


	//   ....[49]....
        /*0398*/ 	.word	0xffffffff


	//   ....[50]....
        /*039c*/ 	.word	0xffffffff


	//   ....[51]....
        /*03a0*/ 	.word	0xffffffff


	//   ....[52]....
        /*03a4*/ 	.word	0xffffffff


	//   ....[53]....
        /*03a8*/ 	.word	0xffffffff


	//   ....[54]....
        /*03ac*/ 	.word	0xffffffff


	//   ....[55]....
        /*03b0*/ 	.word	0xffffffff


	//   ....[56]....
        /*03b4*/ 	.word	0xffffffff


	//   ....[57]....
        /*03b8*/ 	.word	0xffffffff


	//   ....[58]....
        /*03bc*/ 	.word	0xffffffff


	//   ....[59]....
        /*03c0*/ 	.word	0xffffffff


	//   ....[60]....
        /*03c4*/ 	.word	0xffffffff


	//   ....[61]....
        /*03c8*/ 	.word	0xffffffff


	//   ....[62]....
        /*03cc*/ 	.word	0xffffffff


	//   ....[63]....
        /*03d0*/ 	.word	0xffffffff


	//   ....[64]....
        /*03d4*/ 	.word	0xffffffff


	//   ....[65]....
        /*03d8*/ 	.word	0xffffffff


	//   ....[66]....
        /*03dc*/ 	.word	0xffffffff


	//   ....[67]....
        /*03e0*/ 	.word	0xffffffff


	//   ....[68]....
        /*03e4*/ 	.word	0xffffffff


	//   ....[69]....
        /*03e8*/ 	.word	0xffffffff


	//   ....[70]....
        /*03ec*/ 	.word	0xffffffff


	//   ....[71]....
        /*03f0*/ 	.word	0xffffffff


	//   ....[72]....
        /*03f4*/ 	.word	0xffffffff


	//   ....[73]....
        /*03f8*/ 	.word	0xffffffff


	//   ....[74]....
        /*03fc*/ 	.word	0xffffffff


	//   ....[75]....
        /*0400*/ 	.word	0xffffffff


	//   ....[76]....
        /*0404*/ 	.word	0xffffffff


	//   ....[77]....
        /*0408*/ 	.word	0xffffffff


	//   ....[78]....
        /*040c*/ 	.word	0xffffffff


	//   ....[79]....
        /*0410*/ 	.word	0xffffffff


	//   ....[80]....
        /*0414*/ 	.word	0xffffffff


	//   ....[81]....
        /*0418*/ 	.word	0xffffffff


	//   ....[82]....
        /*041c*/ 	.word	0xffffffff


	//   ....[83]....
        /*0420*/ 	.word	0xffffffff


	//   ....[84]....
        /*0424*/ 	.word	0xffffffff


	//   ....[85]....
        /*0428*/ 	.word	0xffffffff


	//   ....[86]....
        /*042c*/ 	.word	0xffffffff


	//   ....[87]....
        /*0430*/ 	.word	0xffffffff


	//   ....[88]....
        /*0434*/ 	.word	0xffffffff


	//   ....[89]....
        /*0438*/ 	.word	0xffffffff


	//   ....[90]....
        /*043c*/ 	.word	0xffffffff


	//   ....[91]....
        /*0440*/ 	.word	0xffffffff


	//   ....[92]....
        /*0444*/ 	.word	0xffffffff


	//   ....[93]....
        /*0448*/ 	.word	0xffffffff


	//   ....[94]....
        /*044c*/ 	.word	0xffffffff


	//   ....[95]....
        /*0450*/ 	.word	0xffffffff


	//   ....[96]....
        /*0454*/ 	.word	0xffffffff


	//   ....[97]....
        /*0458*/ 	.word	0xffffffff


	//   ....[98]....
        /*045c*/ 	.word	0xffffffff


	//   ....[99]....
        /*0460*/ 	.word	0xffffffff


	//   ....[100]....
        /*0464*/ 	.word	0xffffffff


	//   ....[101]....
        /*0468*/ 	.word	0xffffffff


	//   ....[102]....
        /*046c*/ 	.word	0xffffffff


	//   ....[103]....
        /*0470*/ 	.word	0xffffffff


	//   ....[104]....
        /*0474*/ 	.word	0xffffffff


	//   ....[105]....
        /*0478*/ 	.word	0xffffffff


	//   ....[106]....
        /*047c*/ 	.word	0xffffffff


	//   ....[107]....
        /*0480*/ 	.word	0xffffffff


	//   ....[108]....
        /*0484*/ 	.word	0xffffffff


	//   ....[109]....
        /*0488*/ 	.word	0xffffffff


	//   ....[110]....
        /*048c*/ 	.word	0xffffffff


	//   ....[111]....
        /*0490*/ 	.word	0xffffffff


	//   ....[112]....
        /*0494*/ 	.word	0xffffffff


	//   ....[113]....
        /*0498*/ 	.word	0xffffffff


	//   ....[114]....
        /*049c*/ 	.word	0xffffffff


	//   ....[115]....
        /*04a0*/ 	.word	0xffffffff


	//   ....[116]....
        /*04a4*/ 	.word	0xffffffff


	//   ....[117]....
        /*04a8*/ 	.word	0xffffffff


	//   ....[118]....
        /*04ac*/ 	.word	0xffffffff


	//   ....[119]....
        /*04b0*/ 	.word	0xffffffff


	//   ....[120]....
        /*04b4*/ 	.word	0xffffffff


	//   ....[121]....
        /*04b8*/ 	.word	0xffffffff


	//   ....[122]....
        /*04bc*/ 	.word	0xffffffff


	//   ....[123]....
        /*04c0*/ 	.word	0xffffffff


	//   ....[124]....
        /*04c4*/ 	.word	0xffffffff


	//   ....[125]....
        /*04c8*/ 	.word	0xffffffff


	//   ....[126]....
        /*04cc*/ 	.word	0xffffffff


	//   ....[127]....
        /*04d0*/ 	.word	0xffffffff


	//   ....[128]....
        /*04d4*/ 	.word	0xffffffff


	//   ....[129]....
        /*04d8*/ 	.word	0xffffffff


	//   ....[130]....
        /*04dc*/ 	.word	0xffffffff


	//   ....[131]....
        /*04e0*/ 	.word	0xffffffff


	//   ....[132]....
        /*04e4*/ 	.word	0xffffffff


	//   ....[133]....
        /*04e8*/ 	.word	0xffffffff


	//   ....[134]....
        /*04ec*/ 	.word	0xffffffff


	//   ....[135]....
        /*04f0*/ 	.word	0xffffffff


	//   ....[136]....
        /*04f4*/ 	.word	0xffffffff


	//   ....[137]....
        /*04f8*/ 	.word	0xffffffff


	//   ....[138]....
        /*04fc*/ 	.word	0xffffffff


	//   ....[139]....
        /*0500*/ 	.word	0xffffffff


	//   ....[140]....
        /*0504*/ 	.word	0xffffffff


	//   ....[141]....
        /*0508*/ 	.word	0xffffffff


	//   ....[142]....
        /*050c*/ 	.word	0xffffffff


	//   ....[143]....
        /*0510*/ 	.word	0xffffffff


	//   ....[144]....
        /*0514*/ 	.word	0xffffffff


	//   ....[145]....
        /*0518*/ 	.word	0xffffffff


	//   ....[146]....
        /*051c*/ 	.word	0xffffffff


	//   ....[147]....
        /*0520*/ 	.word	0xffffffff


	//   ....[148]....
        /*0524*/ 	.word	0xffffffff


	//   ....[149]....
        /*0528*/ 	.word	0xffffffff


	//   ....[150]....
        /*052c*/ 	.word	0xffffffff


	//   ....[151]....
        /*0530*/ 	.word	0xffffffff


	//   ....[152]....
        /*0534*/ 	.word	0xffffffff


	//   ....[153]....
        /*0538*/ 	.word	0xffffffff


	//   ....[154]....
        /*053c*/ 	.word	0xffffffff


	//   ....[155]....
        /*0540*/ 	.word	0xffffffff


	//   ....[156]....
        /*0544*/ 	.word	0xffffffff


	//   ....[157]....
        /*0548*/ 	.word	0xffffffff


	//   ....[158]....
        /*054c*/ 	.word	0xffffffff


	//   ....[159]....
        /*0550*/ 	.word	0xffffffff


	//   ....[160]....
        /*0554*/ 	.word	0xffffffff


	//   ....[161]....
        /*0558*/ 	.word	0xffffffff


	//   ....[162]....
        /*055c*/ 	.word	0xffffffff


	//   ....[163]....
        /*0560*/ 	.word	0xffffffff


	//   ....[164]....
        /*0564*/ 	.word	0xffffffff


	//   ....[165]....
        /*0568*/ 	.word	0xffffffff


	//   ....[166]....
        /*056c*/ 	.word	0xffffffff


	//   ....[167]....
        /*0570*/ 	.word	0xffffffff


	//   ....[168]....
        /*0574*/ 	.word	0xffffffff


	//   ....[169]....
        /*0578*/ 	.word	0xffffffff


	//   ....[170]....
        /*057c*/ 	.word	0xffffffff


	//   ....[171]....
        /*0580*/ 	.word	0xffffffff


	//   ....[172]....
        /*0584*/ 	.word	0xffffffff


	//   ....[173]....
        /*0588*/ 	.word	0xffffffff


	//   ....[174]....
        /*058c*/ 	.word	0xffffffff


	//   ....[175]....
        /*0590*/ 	.word	0xffffffff


	//   ....[176]....
        /*0594*/ 	.word	0xffffffff


	//   ....[177]....
        /*0598*/ 	.word	0xffffffff


	//   ....[178]....
        /*059c*/ 	.word	0xffffffff


	//   ....[179]....
        /*05a0*/ 	.word	0xffffffff


	//   ....[180]....
        /*05a4*/ 	.word	0xffffffff


	//   ....[181]....
        /*05a8*/ 	.word	0xffffffff


	//   ....[182]....
        /*05ac*/ 	.word	0xffffffff


	//   ....[183]....
        /*05b0*/ 	.word	0xffffffff


	//   ....[184]....
        /*05b4*/ 	.word	0xffffffff


	//   ....[185]....
        /*05b8*/ 	.word	0xffffffff


	//   ....[186]....
        /*05bc*/ 	.word	0xffffffff


	//   ....[187]....
        /*05c0*/ 	.word	0xffffffff


	//   ....[188]....
        /*05c4*/ 	.word	0xffffffff


	//   ....[189]....
        /*05c8*/ 	.word	0xffffffff


	//   ....[190]....
        /*05cc*/ 	.word	0xffffffff


	//   ....[191]....
        /*05d0*/ 	.word	0xffffffff


	//   ....[192]....
        /*05d4*/ 	.word	0xffffffff


	//   ....[193]....
        /*05d8*/ 	.word	0xffffffff


	//   ....[194]....
        /*05dc*/ 	.word	0xffffffff


	//   ....[195]....
        /*05e0*/ 	.word	0xffffffff


	//   ....[196]....
        /*05e4*/ 	.word	0xffffffff


	//   ....[197]....
        /*05e8*/ 	.word	0xffffffff


	//   ....[198]....
        /*05ec*/ 	.word	0xffffffff


	//   ....[199]....
        /*05f0*/ 	.word	0xffffffff


	//   ....[200]....
        /*05f4*/ 	.word	0xffffffff


	//   ....[201]....
        /*05f8*/ 	.word	0xffffffff


	//   ....[202]....
        /*05fc*/ 	.word	0xffffffff


	//   ....[203]....
        /*0600*/ 	.word	0xffffffff


	//   ....[204]....
        /*0604*/ 	.word	0xffffffff


	//   ....[205]....
        /*0608*/ 	.word	0xffffffff


	//   ....[206]....
        /*060c*/ 	.word	0xffffffff


	//   ....[207]....
        /*0610*/ 	.word	0xffffffff


	//   ....[208]....
        /*0614*/ 	.word	0xffffffff


	//   ....[209]....
        /*0618*/ 	.word	0xffffffff


	//   ....[210]....
        /*061c*/ 	.word	0xffffffff


	//   ....[211]....
        /*0620*/ 	.word	0xffffffff


	//   ....[212]....
        /*0624*/ 	.word	0xffffffff


	//   ....[213]....
        /*0628*/ 	.word	0xffffffff


	//   ....[214]....
        /*062c*/ 	.word	0xffffffff


	//   ....[215]....
        /*0630*/ 	.word	0xffffffff


	//   ....[216]....
        /*0634*/ 	.word	0xffffffff


	//   ....[217]....
        /*0638*/ 	.word	0xffffffff


	//   ....[218]....
        /*063c*/ 	.word	0xffffffff


	//   ....[219]....
        /*0640*/ 	.word	0xffffffff


	//   ....[220]....
        /*0644*/ 	.word	0xffffffff


	//   ....[221]....
        /*0648*/ 	.word	0xffffffff


	//   ....[222]....
        /*064c*/ 	.word	0xffffffff


	//   ....[223]....
        /*0650*/ 	.word	0xffffffff


	//   ....[224]....
        /*0654*/ 	.word	0xffffffff


	//   ....[225]....
        /*0658*/ 	.word	0xffffffff


	//   ....[226]....
        /*065c*/ 	.word	0xffffffff


	//   ....[227]....
        /*0660*/ 	.word	0xffffffff


	//   ....[228]....
        /*0664*/ 	.word	0xffffffff


	//   ....[229]....
        /*0668*/ 	.word	0xffffffff


	//   ....[230]....
        /*066c*/ 	.word	0xffffffff


	//   ....[231]....
        /*0670*/ 	.word	0xffffffff


	//   ....[232]....
        /*0674*/ 	.word	0xffffffff


	//   ....[233]....
        /*0678*/ 	.word	0xffffffff


	//   ....[234]....
        /*067c*/ 	.word	0xffffffff


	//   ....[235]....
        /*0680*/ 	.word	0x0500000f


	//   ....[236]....
        /*0684*/ 	.word	0x0500000f


	//   ....[237]....
        /*0688*/ 	.word	0x0500000f


	//   ....[238]....
        /*068c*/ 	.word	0x0500000f


	//   ....[239]....
        /*0690*/ 	.word	0x0500000f


	//   ....[240]....
        /*0694*/ 	.word	0x0500000f


	//   ....[241]....
        /*0698*/ 	.word	0x0500000f


	//   ....[242]....
        /*069c*/ 	.word	0x0500000f


	//   ....[243]....
        /*06a0*/ 	.word	0x0500000f


	//   ....[244]....
        /*06a4*/ 	.word	0x0500000f


	//   ....[245]....
        /*06a8*/ 	.word	0x0500000f


	//   ....[246]....
        /*06ac*/ 	.word	0x0500000f


	//   ....[247]....
        /*06b0*/ 	.word	0x0500000f


	//   ....[248]....
        /*06b4*/ 	.word	0x0500000f


	//   ....[249]....
        /*06b8*/ 	.word	0x0500000f


	//   ....[250]....
        /*06bc*/ 	.word	0x0500000f


	//   ....[251]....
        /*06c0*/ 	.word	0x0500000f


	//   ....[252]....
        /*06c4*/ 	.word	0x0500000f


	//   ....[253]....
        /*06c8*/ 	.word	0x0500000f


	//   ....[254]....
        /*06cc*/ 	.word	0x0500000f


	//   ....[255]....
        /*06d0*/ 	.word	0x0500000f


	//   ....[0]....
        /*06d4*/ 	.word	0x0500000f


	//   ....[1]....
        /*06d8*/ 	.word	0x0500000f


	//   ....[2]....
        /*06dc*/ 	.word	0x0500000f


	//   ....[3]....
        /*06e0*/ 	.word	0x0500000f


	//   ....[4]....
        /*06e4*/ 	.word	0x0500000f


	//   ....[5]....
        /*06e8*/ 	.word	0x0500000f


	//   ....[6]....
        /*06ec*/ 	.word	0x0500000f


	//   ....[7]....
        /*06f0*/ 	.word	0x0500000f


	//   ....[8]....
        /*06f4*/ 	.word	0x0500000f


	//   ....[9]....
        /*06f8*/ 	.word	0x0500000f


	//   ....[10]....
        /*06fc*/ 	.word	0x0500000f


	//   ....[11]....
        /*0700*/ 	.word	0x0500000f


	//   ....[12]....
        /*0704*/ 	.word	0x0500000f


	//   ....[13]....
        /*0708*/ 	.word	0x0500000f


	//   ....[14]....
        /*070c*/ 	.word	0x0500000f


	//   ....[15]....
        /*0710*/ 	.word	0x0500000f


	//   ....[16]....
        /*0714*/ 	.word	0x0500000f


	//   ....[17]....
        /*0718*/ 	.word	0x0500000f


	//   ....[18]....
        /*071c*/ 	.word	0x0500000f


	//   ....[19]....
        /*0720*/ 	.word	0x0500000f


	//   ....[20]....
        /*0724*/ 	.word	0x0500000f


	//   ....[21]....
        /*0728*/ 	.word	0x0500000f


	//   ....[22]....
        /*072c*/ 	.word	0x0500000f


	//   ....[23]....
        /*0730*/ 	.word	0x0500000f


	//   ....[24]....
        /*0734*/ 	.word	0x0500000f


	//   ....[25]....
        /*0738*/ 	.word	0x0500000f


	//   ....[26]....
        /*073c*/ 	.word	0x0500000f


	//   ....[27]....
        /*0740*/ 	.word	0x0500000f


	//   ....[28]....
        /*0744*/ 	.word	0x0500000f


	//   ....[29]....
        /*0748*/ 	.word	0x0500000f


	//   ....[30]....
        /*074c*/ 	.word	0x0500000f


	//   ....[31]....
        /*0750*/ 	.word	0x0500000f


	//   ....[32]....
        /*0754*/ 	.word	0x0500000f


	//   ....[33]....
        /*0758*/ 	.word	0x0500000f


	//   ....[34]....
        /*075c*/ 	.word	0x0500000f


	//   ....[35]....
        /*0760*/ 	.word	0x0500000f


	//   ....[36]....
        /*0764*/ 	.word	0x0500000f


	//   ....[37]....
        /*0768*/ 	.word	0x0500000f


	//   ....[38]....
        /*076c*/ 	.word	0x0500000f


	//   ....[39]....
        /*0770*/ 	.word	0x0500000f


	//   ....[40]....
        /*0774*/ 	.word	0x0500000f


	//   ....[41]....
        /*0778*/ 	.word	0x0500000f


	//   ....[42]....
        /*077c*/ 	.word	0x0500000f


	//   ....[43]....
        /*0780*/ 	.word	0x0500000f


	//   ....[44]....
        /*0784*/ 	.word	0x0500000f


	//   ....[45]....
        /*0788*/ 	.word	0x0500000f


	//   ....[46]....
        /*078c*/ 	.word	0x0500000f


	//   ....[47]....
        /*0790*/ 	.word	0x0500000f


	//   ....[48]....
        /*0794*/ 	.word	0x0500000f


	//   ....[49]....
        /*0798*/ 	.word	0x0500000f


	//   ....[50]....
        /*079c*/ 	.word	0x0500000f


	//   ....[51]....
        /*07a0*/ 	.word	0x0500000f


	//   ....[52]....
        /*07a4*/ 	.word	0x0500000f


	//   ....[53]....
        /*07a8*/ 	.word	0x0500000f


	//   ....[54]....
        /*07ac*/ 	.word	0x0500000f


	//   ....[55]....
        /*07b0*/ 	.word	0x0500000f


	//   ....[56]....
        /*07b4*/ 	.word	0x0500000f


	//   ....[57]....
        /*07b8*/ 	.word	0x0500000f


	//   ....[58]....
        /*07bc*/ 	.word	0x0500000f


	//   ....[59]....
        /*07c0*/ 	.word	0x0500000f


	//   ....[60]....
        /*07c4*/ 	.word	0x0500000f


	//   ....[61]....
        /*07c8*/ 	.word	0x0500000f


	//   ....[62]....
        /*07cc*/ 	.word	0x0500000f


	//   ....[63]....
        /*07d0*/ 	.word	0x0500000f


	//   ....[64]....
        /*07d4*/ 	.word	0x0500000f


	//   ....[65]....
        /*07d8*/ 	.word	0x0500000f


	//   ....[66]....
        /*07dc*/ 	.word	0x0500000f


	//   ....[67]....
        /*07e0*/ 	.word	0x0500000f


	//   ....[68]....
        /*07e4*/ 	.word	0x0500000f


	//   ....[69]....
        /*07e8*/ 	.word	0x0500000f


	//   ....[70]....
        /*07ec*/ 	.word	0x0500000f


	//   ....[71]....
        /*07f0*/ 	.word	0x0500000f


	//   ....[72]....
        /*07f4*/ 	.word	0x0500000f


	//   ....[73]....
        /*07f8*/ 	.word	0x0500000f


	//   ....[74]....
        /*07fc*/ 	.word	0x0500000f


	//   ....[75]....
        /*0800*/ 	.word	0x0500000f


	//   ....[76]....
        /*0804*/ 	.word	0x0500000f


	//   ....[77]....
        /*0808*/ 	.word	0x0500000f


	//   ....[78]....
        /*080c*/ 	.word	0x0500000f


	//   ....[79]....
        /*0810*/ 	.word	0x0500000f


	//   ....[80]....
        /*0814*/ 	.word	0x0500000f


	//   ....[81]....
        /*0818*/ 	.word	0x0500000f


	//   ....[82]....
        /*081c*/ 	.word	0x0500000f


	//   ....[83]....
        /*0820*/ 	.word	0x0500000f


	//   ....[84]....
        /*0824*/ 	.word	0x0500000f


	//   ....[85]....
        /*0828*/ 	.word	0x0500000f


	//   ....[86]....
        /*082c*/ 	.word	0x0500000f


	//   ....[87]....
        /*0830*/ 	.word	0x0500000f


	//   ....[88]....
        /*0834*/ 	.word	0x0500000f


	//   ....[89]....
        /*0838*/ 	.word	0x0500000f


	//   ....[90]....
        /*083c*/ 	.word	0x0500000f


	//   ....[91]....
        /*0840*/ 	.word	0x0500000f


	//   ....[92]....
        /*0844*/ 	.word	0x0500000f


	//   ....[93]....
        /*0848*/ 	.word	0x0500000f


	//   ....[94]....
        /*084c*/ 	.word	0x0500000f


	//   ....[95]....
        /*0850*/ 	.word	0x0500000f


	//   ....[96]....
        /*0854*/ 	.word	0x0500000f


	//   ....[97]....
        /*0858*/ 	.word	0x0500000f


	//   ....[98]....
        /*085c*/ 	.word	0x0500000f


	//   ....[99]....
        /*0860*/ 	.word	0x0500000f


	//   ....[100]....
        /*0864*/ 	.word	0x0500000f


	//   ....[101]....
        /*0868*/ 	.word	0x0500000f


	//   ....[102]....
        /*086c*/ 	.word	0x0500000f


	//   ....[103]....
        /*0870*/ 	.word	0x0500000f


	//   ....[104]....
        /*0874*/ 	.word	0x0500000f


	//   ....[105]....
        /*0878*/ 	.word	0x0500000f


	//   ....[106]....
        /*087c*/ 	.word	0x0500000f


	//   ....[107]....
        /*0880*/ 	.word	0x0500000f


	//   ....[108]....
        /*0884*/ 	.word	0x0500000f


	//   ....[109]....
        /*0888*/ 	.word	0x0500000f


	//   ....[110]....
        /*088c*/ 	.word	0x0500000f


	//   ....[111]....
        /*0890*/ 	.word	0x0500000f


	//   ....[112]....
        /*0894*/ 	.word	0x0500000f


	//   ....[113]....
        /*0898*/ 	.word	0x0500000f


	//   ....[114]....
        /*089c*/ 	.word	0x0500000f


	//   ....[115]....
        /*08a0*/ 	.word	0x0500000f


	//   ....[116]....
        /*08a4*/ 	.word	0x0500000f


	//   ....[117]....
        /*08a8*/ 	.word	0x0500000f


	//   ....[118]....
        /*08ac*/ 	.word	0x0500000f


	//   ....[119]....
        /*08b0*/ 	.word	0x0500000f


	//   ....[120]....
        /*08b4*/ 	.word	0x0500000f


	//   ....[121]....
        /*08b8*/ 	.word	0x0500000f


	//   ....[122]....
        /*08bc*/ 	.word	0x0500000f


	//   ....[123]....
        /*08c0*/ 	.word	0x0500000f


	//   ....[124]....
        /*08c4*/ 	.word	0x0500000f


	//   ....[125]....
        /*08c8*/ 	.word	0x0500000f


	//   ....[126]....
        /*08cc*/ 	.word	0x0500000f


	//   ....[127]....
        /*08d0*/ 	.word	0x0500000f


	//   ....[128]....
        /*08d4*/ 	.word	0x0500000f


	//   ....[129]....
        /*08d8*/ 	.word	0x0500000f


	//   ....[130]....
        /*08dc*/ 	.word	0x0500000f


	//   ....[131]....
        /*08e0*/ 	.word	0x0500000f


	//   ....[132]....
        /*08e4*/ 	.word	0x0500000f


	//   ....[133]....
        /*08e8*/ 	.word	0x0500000f


	//   ....[134]....
        /*08ec*/ 	.word	0x0500000f


	//   ....[135]....
        /*08f0*/ 	.word	0x0500000f


	//   ....[136]....
        /*08f4*/ 	.word	0x0500000f


	//   ....[137]....
        /*08f8*/ 	.word	0x0500000f


	//   ....[138]....
        /*08fc*/ 	.word	0x0500000f


	//   ....[139]....
        /*0900*/ 	.word	0x0500000f


	//   ....[140]....
        /*0904*/ 	.word	0x0500000f


	//   ....[141]....
        /*0908*/ 	.word	0x0500000f


	//   ....[142]....
        /*090c*/ 	.word	0x0500000f


	//   ....[143]....
        /*0910*/ 	.word	0x0500000f


	//   ....[144]....
        /*0914*/ 	.word	0x0500000f


	//   ....[145]....
        /*0918*/ 	.word	0x0500000f


	//   ....[146]....
        /*091c*/ 	.word	0x0500000f


	//   ....[147]....
        /*0920*/ 	.word	0x0500000f


	//   ....[148]....
        /*0924*/ 	.word	0x0500000f


	//   ....[149]....
        /*0928*/ 	.word	0x0500000f


	//   ....[150]....
        /*092c*/ 	.word	0x0500000f


	//   ....[151]....
        /*0930*/ 	.word	0x0500000f


	//   ....[152]....
        /*0934*/ 	.word	0x0500000f


	//   ....[153]....
        /*0938*/ 	.word	0x0500000f


	//   ....[154]....
        /*093c*/ 	.word	0x0500000f


	//   ....[155]....
        /*0940*/ 	.word	0x0500000f


	//   ....[156]....
        /*0944*/ 	.word	0x0500000f


	//   ....[157]....
        /*0948*/ 	.word	0x0500000f


	//   ....[158]....
        /*094c*/ 	.word	0x0500000f


	//   ....[159]....
        /*0950*/ 	.word	0x0500000f


	//   ....[160]....
        /*0954*/ 	.word	0x0500000f


	//   ....[161]....
        /*0958*/ 	.word	0x0500000f


	//----- nvinfo : EIATTR_COOP_GROUP_INSTR_OFFSETS
	.align		4
.L_145:
        /*095c*/ 	.byte	0x04, 0x28
        /*095e*/ 	.short	(.L_147 - .L_146)


	//   ....[0]....
.L_146:
        /*0960*/ 	.word	0x00000060


	//   ....[1]....
        /*0964*/ 	.word	0x00000130


	//   ....[2]....
        /*0968*/ 	.word	0x000001e0


	//   ....[3]....
        /*096c*/ 	.word	0x000003a0


	//   ....[4]....
        /*0970*/ 	.word	0x00000500


	//   ....[5]....
        /*0974*/ 	.word	0x00000620


	//   ....[6]....
        /*0978*/ 	.word	0x00000780


	//   ....[7]....
        /*097c*/ 	.word	0x000029c0


	//   ....[8]....
        /*0980*/ 	.word	0x000029d0


	//   ....[9]....
        /*0984*/ 	.word	0x00003880


	//   ....[10]....
        /*0988*/ 	.word	0x00003890


	//   ....[11]....
        /*098c*/ 	.word	0x00004750


	//   ....[12]....
        /*0990*/ 	.word	0x00004760


	//   ....[13]....
        /*0994*/ 	.word	0x00005ab0


	//   ....[14]....
        /*0998*/ 	.word	0x00005ac0


	//   ....[15]....
        /*099c*/ 	.word	0x000069a0


	//   ....[16]....
        /*09a0*/ 	.word	0x000069b0


	//   ....[17]....
        /*09a4*/ 	.word	0x000078f0


	//   ....[18]....
        /*09a8*/ 	.word	0x00007900


	//   ....[19]....
        /*09ac*/ 	.word	0x00008a30


	//   ....[20]....
        /*09b0*/ 	.word	0x00008a40


	//   ....[21]....
        /*09b4*/ 	.word	0x00008b50


	//   ....[22]....
        /*09b8*/ 	.word	0x00008b60


	//   ....[23]....
        /*09bc*/ 	.word	0x00008c80


	//   ....[24]....
        /*09c0*/ 	.word	0x00008c90


	//   ....[25]....
        /*09c4*/ 	.word	0x00009000


	//   ....[26]....
        /*09c8*/ 	.word	0x00009020


	//   ....[27]....
        /*09cc*/ 	.word	0x00009110


	//   ....[28]....
        /*09d0*/ 	.word	0x00009130


	//   ....[29]....
        /*09d4*/ 	.word	0x00009220


	//   ....[30]....
        /*09d8*/ 	.word	0x00009240


	//   ....[31]....
        /*09dc*/ 	.word	0x00009750


	//   ....[32]....
        /*09e0*/ 	.word	0x00009f20


	//   ....[33]....
        /*09e4*/ 	.word	0x00009f30


	//   ....[34]....
        /*09e8*/ 	.word	0x00009f40


	//   ....[35]....
        /*09ec*/ 	.word	0x00009f50


	//   ....[36]....
        /*09f0*/ 	.word	0x0000bdf0


	//   ....[37]....
        /*09f4*/ 	.word	0x0000be00


	//   ....[38]....
        /*09f8*/ 	.word	0x0000be10


	//   ....[39]....
        /*09fc*/ 	.word	0x0000be20


	//   ....[40]....
        /*0a00*/ 	.word	0x0000fdb0


	//   ....[41]....
        /*0a04*/ 	.word	0x0000fe40


	//   ....[42]....
        /*0a08*/ 	.word	0x00010250


	//   ....[43]....
        /*0a0c*/ 	.word	0x00010340


	//   ....[44]....
        /*0a10*/ 	.word	0x00013880


	//   ....[45]....
        /*0a14*/ 	.word	0x000138c0


	//   ....[46]....
        /*0a18*/ 	.word	0x000138e0


	//   ....[47]....
        /*0a1c*/ 	.word	0x00013900


	//   ....[48]....
        /*0a20*/ 	.word	0x00015420


	//   ....[49]....
        /*0a24*/ 	.word	0x00015430


	//   ....[50]....
        /*0a28*/ 	.word	0x000154b0


	//   ....[51]....
        /*0a2c*/ 	.word	0x000154c0


	//   ....[52]....
        /*0a30*/ 	.word	0x00016210


	//   ....[53]....
        /*0a34*/ 	.word	0x00016240


	//   ....[54]....
        /*0a38*/ 	.word	0x00016270


	//   ....[55]....
        /*0a3c*/ 	.word	0x000162a0


	//   ....[56]....
        /*0a40*/ 	.word	0x000162d0


	//   ....[57]....
        /*0a44*/ 	.word	0x00016300


	//   ....[58]....
        /*0a48*/ 	.word	0x00016330


	//   ....[59]....
        /*0a4c*/ 	.word	0x00016360


	//   ....[60]....
        /*0a50*/ 	.word	0x00016390


	//   ....[61]....
        /*0a54*/ 	.word	0x000163c0


	//   ....[62]....
        /*0a58*/ 	.word	0x000163f0


	//   ....[63]....
        /*0a5c*/ 	.word	0x00016420


	//   ....[64]....
        /*0a60*/ 	.word	0x00016450


	//   ....[65]....
        /*0a64*/ 	.word	0x00016480


	//   ....[66]....
        /*0a68*/ 	.word	0x000164b0


	//   ....[67]....
        /*0a6c*/ 	.word	0x000164e0


	//   ....[68]....
        /*0a70*/ 	.word	0x00016510


	//   ....[69]....
        /*0a74*/ 	.word	0x00016540


	//   ....[70]....
        /*0a78*/ 	.word	0x00016570


	//   ....[71]....
        /*0a7c*/ 	.word	0x00016590


	//   ....[72]....
        /*0a80*/ 	.word	0x000165c0


	//   ....[73]....
        /*0a84*/ 	.word	0x000165f0


	//   ....[74]....
        /*0a88*/ 	.word	0x00016620


	//   ....[75]....
        /*0a8c*/ 	.word	0x00016650


	//   ....[76]....
        /*0a90*/ 	.word	0x00016660


	//   ....[77]....
        /*0a94*/ 	.word	0x00016670


	//   ....[78]....
        /*0a98*/ 	.word	0x00016690


	//   ....[79]....
        /*0a9c*/ 	.word	0x000166a0


	//   ....[80]....
        /*0aa0*/ 	.word	0x000166b0


	//   ....[81]....
        /*0aa4*/ 	.word	0x000166c0


	//   ....[82]....
        /*0aa8*/ 	.word	0x000166f0


	//   ....[83]....
        /*0aac*/ 	.word	0x00016720


	//   ....[84]....
        /*0ab0*/ 	.word	0x00016d20


	//   ....[85]....
        /*0ab4*/ 	.word	0x00016d60


	//   ....[86]....
        /*0ab8*/ 	.word	0x00016d90


	//   ....[87]....
        /*0abc*/ 	.word	0x00016dd0


	//   ....[88]....
        /*0ac0*/ 	.word	0x00017370


	//   ....[89]....
        /*0ac4*/ 	.word	0x00017390


	//   ....[90]....
        /*0ac8*/ 	.word	0x00017450


	//   ....[91]....
        /*0acc*/ 	.word	0x00017470


	//   ....[92]....
        /*0ad0*/ 	.word	0x00017530


	//   ....[93]....
        /*0ad4*/ 	.word	0x00017550


	//   ....[94]....
        /*0ad8*/ 	.word	0x00017620


	//   ....[95]....
        /*0adc*/ 	.word	0x00017640


	//   ....[96]....
        /*0ae0*/ 	.word	0x00017e20


	//   ....[97]....
        /*0ae4*/ 	.word	0x00017e30


	//   ....[98]....
        /*0ae8*/ 	.word	0x00017f70


	//   ....[99]....
        /*0aec*/ 	.word	0x00017f80


	//   ....[100]....
        /*0af0*/ 	.word	0x000180b0


	//   ....[101]....
        /*0af4*/ 	.word	0x000180c0


	//   ....[102]....
        /*0af8*/ 	.word	0x000181f0


	//   ....[103]....
        /*0afc*/ 	.word	0x00018200


	//   ....[104]....
        /*0b00*/ 	.word	0x00018380


	//   ....[105]....
        /*0b04*/ 	.word	0x00018530


	//   ....[106]....
        /*0b08*/ 	.word	0x00018560


	//   ....[107]....
        /*0b0c*/ 	.word	0x00018590


	//   ....[108]....
        /*0b10*/ 	.word	0x000185c0


	//   ....[109]....
        /*0b14*/ 	.word	0x000185f0


	//   ....[110]....
        /*0b18*/ 	.word	0x00018620


	//   ....[111]....
        /*0b1c*/ 	.word	0x00018790


	//   ....[112]....
        /*0b20*/ 	.word	0x000187c0


	//   ....[113]....
        /*0b24*/ 	.word	0x000187f0


	//   ....[114]....
        /*0b28*/ 	.word	0x00018820


	//   ....[115]....
        /*0b2c*/ 	.word	0x00018850


	//   ....[116]....
        /*0b30*/ 	.word	0x00018880


	//   ....[117]....
        /*0b34*/ 	.word	0x00018910


	//   ....[118]....
        /*0b38*/ 	.word	0x00018940


	//   ....[119]....
        /*0b3c*/ 	.word	0x000189c0


	//   ....[120]....
        /*0b40*/ 	.word	0x00019660


	//   ....[121]....
        /*0b44*/ 	.word	0x0001b1f0


	//   ....[122]....
        /*0b48*/ 	.word	0x0001b220


	//   ....[123]....
        /*0b4c*/ 	.word	0x0001b2a0


	//   ....[124]....
        /*0b50*/ 	.word	0x0001b2c0


	//   ....[125]....
        /*0b54*/ 	.word	0x0001b300


	//   ....[126]....
        /*0b58*/ 	.word	0x0001b320


	//   ....[127]....
        /*0b5c*/ 	.word	0x0001b360


	//   ....[128]....
        /*0b60*/ 	.word	0x0001b380


	//   ....[129]....
        /*0b64*/ 	.word	0x0001b3c0


	//   ....[130]....
        /*0b68*/ 	.word	0x0001b3e0


	//   ....[131]....
        /*0b6c*/ 	.word	0x0001b420


	//   ....[132]....
        /*0b70*/ 	.word	0x0001b440


	//   ....[133]....
        /*0b74*/ 	.word	0x0001b480


	//   ....[134]....
        /*0b78*/ 	.word	0x0001b490


	//   ....[135]....
        /*0b7c*/ 	.word	0x0001b4b0


	//   ....[136]....
        /*0b80*/ 	.word	0x0001b4c0


	//   ....[137]....
        /*0b84*/ 	.word	0x0001b540


	//   ....[138]....
        /*0b88*/ 	.word	0x0001b560


	//   ....[139]....
        /*0b8c*/ 	.word	0x0001b5a0


	//   ....[140]....
        /*0b90*/ 	.word	0x0001b5b0


	//   ....[141]....
        /*0b94*/ 	.word	0x0001baa0


	//   ....[142]....
        /*0b98*/ 	.word	0x0001bac0


	//   ....[143]....
        /*0b9c*/ 	.word	0x0001bbe0


	//   ....[144]....
        /*0ba0*/ 	.word	0x0001bbf0


	//   ....[145]....
        /*0ba4*/ 	.word	0x0001bc70


	//   ....[146]....
        /*0ba8*/ 	.word	0x0001bc80


	//   ....[147]....
        /*0bac*/ 	.word	0x0001bd00


	//   ....[148]....
        /*0bb0*/ 	.word	0x0001bd10


	//   ....[149]....
        /*0bb4*/ 	.word	0x0001bd90


	//   ....[150]....
        /*0bb8*/ 	.word	0x0001bda0


	//   ....[151]....
        /*0bbc*/ 	.word	0x0001be10


	//   ....[152]....
        /*0bc0*/ 	.word	0x0001be20


	//   ....[153]....
        /*0bc4*/ 	.word	0x0001be90


	//   ....[154]....
        /*0bc8*/ 	.word	0x0001bea0


	//   ....[155]....
        /*0bcc*/ 	.word	0x0001beb0


	//   ....[156]....
        /*0bd0*/ 	.word	0x0001bf20


	//   ....[157]....
        /*0bd4*/ 	.word	0x0001bf30


	//   ....[158]....
        /*0bd8*/ 	.word	0x0001bf40


	//   ....[159]....
        /*0bdc*/ 	.word	0x0001bf70


	//   ....[160]....
        /*0be0*/ 	.word	0x0001bf90


	//   ....[161]....
        /*0be4*/ 	.word	0x0001c6c0


	//   ....[162]....
        /*0be8*/ 	.word	0x0001c6f0


	//   ....[163]....
        /*0bec*/ 	.word	0x0001c720


	//   ....[164]....
        /*0bf0*/ 	.word	0x0001c730


	//   ....[165]....
        /*0bf4*/ 	.word	0x0001c770


	//   ....[166]....
        /*0bf8*/ 	.word	0x0001c800


	//   ....[167]....
        /*0bfc*/ 	.word	0x0001c820


	//   ....[168]....
        /*0c00*/ 	.word	0x0001c8a0


	//   ....[169]....
        /*0c04*/ 	.word	0x0001c8c0


	//   ....[170]....
        /*0c08*/ 	.word	0x0001c940


	//   ....[171]....
        /*0c0c*/ 	.word	0x0001c960


	//   ....[172]....
        /*0c10*/ 	.word	0x0001c9e0


	//   ....[173]....
        /*0c14*/ 	.word	0x0001ca00


	//   ....[174]....
        /*0c18*/ 	.word	0x0001ca80


	//   ....[175]....
        /*0c1c*/ 	.word	0x0001caa0


	//   ....[176]....
        /*0c20*/ 	.word	0x0001cab0


	//   ....[177]....
        /*0c24*/ 	.word	0x0001d400


	//   ....[178]....
        /*0c28*/ 	.word	0x0001d420


	//   ....[179]....
        /*0c2c*/ 	.word	0x0001d430


	//   ....[180]....
        /*0c30*/ 	.word	0x0001d440


	//   ....[181]....
        /*0c34*/ 	.word	0x0001d450


	//   ....[182]....
        /*0c38*/ 	.word	0x0001d4a0


	//   ....[183]....
        /*0c3c*/ 	.word	0x0001d4c0


	//   ....[184]....
        /*0c40*/ 	.word	0x0001d4e0


	//   ....[185]....
        /*0c44*/ 	.word	0x0001d4f0


	//   ....[186]....
        /*0c48*/ 	.word	0x0001d530


	//   ....[187]....
        /*0c4c*/ 	.word	0x0001d540


	//   ....[188]....
        /*0c50*/ 	.word	0x0001d580


	//   ....[189]....
        /*0c54*/ 	.word	0x0001d590


	//   ....[190]....
        /*0c58*/ 	.word	0x0001d5d0


	//   ....[191]....
        /*0c5c*/ 	.word	0x0001d5e0


	//   ....[192]....
        /*0c60*/ 	.word	0x0001d620


	//   ....[193]....
        /*0c64*/ 	.word	0x0001d630


	//   ....[194]....
        /*0c68*/ 	.word	0x0001d640


	//   ....[195]....
        /*0c6c*/ 	.word	0x0001d680


	//   ....[196]....
        /*0c70*/ 	.word	0x0001d6f0


	//   ....[197]....
        /*0c74*/ 	.word	0x0001dac0


	//   ....[198]....
        /*0c78*/ 	.word	0x0001dad0


	//   ....[199]....
        /*0c7c*/ 	.word	0x0001dae0


	//   ....[200]....
        /*0c80*/ 	.word	0x0001daf0


	//   ....[201]....
        /*0c84*/ 	.word	0x0001db40


	//   ....[202]....
        /*0c88*/ 	.word	0x0001db60


	//   ....[203]....
        /*0c8c*/ 	.word	0x0001db80


	//   ....[204]....
        /*0c90*/ 	.word	0x0001db90


	//   ....[205]....
        /*0c94*/ 	.word	0x0001dbd0


	//   ....[206]....
        /*0c98*/ 	.word	0x0001dbe0


	//   ....[207]....
        /*0c9c*/ 	.word	0x0001dc20


	//   ....[208]....
        /*0ca0*/ 	.word	0x0001dc30


	//   ....[209]....
        /*0ca4*/ 	.word	0x0001dc70


	//   ....[210]....
        /*0ca8*/ 	.word	0x0001dc80


	//   ....[211]....
        /*0cac*/ 	.word	0x0001dcc0


	//   ....[212]....
        /*0cb0*/ 	.word	0x0001dcd0


	//   ....[213]....
        /*0cb4*/ 	.word	0x0001dce0


	//   ....[214]....
        /*0cb8*/ 	.word	0x0001dd20


	//   ....[215]....
        /*0cbc*/ 	.word	0x0001dd40


	//   ....[216]....
        /*0cc0*/ 	.word	0x0001dda0


	//   ....[217]....
        /*0cc4*/ 	.word	0x0001ef70


	//   ....[218]....
        /*0cc8*/ 	.word	0x0001efa0


	//   ....[219]....
        /*0ccc*/ 	.word	0x0001efd0


	//   ....[220]....
        /*0cd0*/ 	.word	0x0001f000


	//   ....[221]....
        /*0cd4*/ 	.word	0x0001f030


	//   ....[222]....
        /*0cd8*/ 	.word	0x0001f060


	//   ....[223]....
        /*0cdc*/ 	.word	0x0001f090


	//   ....[224]....
        /*0ce0*/ 	.word	0x0001f0c0


	//   ....[225]....
        /*0ce4*/ 	.word	0x0001f240


	//   ....[226]....
        /*0ce8*/ 	.word	0x0001f270


	//   ....[227]....
        /*0cec*/ 	.word	0x0001f2a0


	//   ....[228]....
        /*0cf0*/ 	.word	0x0001f2d0


	//   ....[229]....
        /*0cf4*/ 	.word	0x0001f300


	//   ....[230]....
        /*0cf8*/ 	.word	0x0001f330


	//   ....[231]....
        /*0cfc*/ 	.word	0x0001f3f0


	//   ....[232]....
        /*0d00*/ 	.word	0x0001f410


	//   ....[233]....
        /*0d04*/ 	.word	0x0001f480


	//   ....[234]....
        /*0d08*/ 	.word	0x0001f910


	//   ....[235]....
        /*0d0c*/ 	.word	0x0001fcb0


	//   ....[236]....
        /*0d10*/ 	.word	0x0001fd40


	//   ....[237]....
        /*0d14*/ 	.word	0x0001fdd0


	//   ....[238]....
        /*0d18*/ 	.word	0x0001fe60


	//   ....[239]....
        /*0d1c*/ 	.word	0x0001fef0


	//   ....[240]....
        /*0d20*/ 	.word	0x0001ff80


	//   ....[241]....
        /*0d24*/ 	.word	0x00020060


	//   ....[242]....
        /*0d28*/ 	.word	0x000200f0


	//   ....[243]....
        /*0d2c*/ 	.word	0x00020190


	//   ....[244]....
        /*0d30*/ 	.word	0x00020220


	//   ....[245]....
        /*0d34*/ 	.word	0x000202b0


	//   ....[246]....
        /*0d38*/ 	.word	0x00020340


	//   ....[247]....
        /*0d3c*/ 	.word	0x00020420


	//   ....[248]....
        /*0d40*/ 	.word	0x000204b0


	//   ....[249]....
        /*0d44*/ 	.word	0x00020540


	//   ....[250]....
        /*0d48*/ 	.word	0x000205d0


	//   ....[251]....
        /*0d4c*/ 	.word	0x00020660


	//   ....[252]....
        /*0d50*/ 	.word	0x000206f0


	//   ....[253]....
        /*0d54*/ 	.word	0x000207d0


	//   ....[254]....
        /*0d58*/ 	.word	0x00020880


	//   ....[255]....
        /*0d5c*/ 	.word	0x00020910


	//   ....[0]....
        /*0d60*/ 	.word	0x00020960


	//   ....[1]....
        /*0d64*/ 	.word	0x000209b0


	//   ....[2]....
        /*0d68*/ 	.word	0x00020a90


	//   ....[3]....
        /*0d6c*/ 	.word	0x00020b20


	//   ....[4]....
        /*0d70*/ 	.word	0x00020b70


	//   ....[5]....
        /*0d74*/ 	.word	0x00020bc0


	//   ....[6]....
        /*0d78*/ 	.word	0x00020df0


	//   ....[7]....
        /*0d7c*/ 	.word	0x00020f10


	//   ....[8]....
        /*0d80*/ 	.word	0x00021040


	//   ....[9]....
        /*0d84*/ 	.word	0x000210f0


	//   ....[10]....
        /*0d88*/ 	.word	0x00021150


	//   ....[11]....
        /*0d8c*/ 	.word	0x000211d0


	//   ....[12]....
        /*0d90*/ 	.word	0x00021230


	//   ....[13]....
        /*0d94*/ 	.word	0x000212b0


	//   ....[14]....
        /*0d98*/ 	.word	0x00021310


	//   ....[15]....
        /*0d9c*/ 	.word	0x00021390


	//   ....[16]....
        /*0da0*/ 	.word	0x000213f0


	//   ....[17]....
        /*0da4*/ 	.word	0x00021470


	//   ....[18]....
        /*0da8*/ 	.word	0x000214d0


	//   ....[19]....
        /*0dac*/ 	.word	0x00021550


	//   ....[20]....
        /*0db0*/ 	.word	0x000215b0


	//   ....[21]....
        /*0db4*/ 	.word	0x00021610


	//   ....[22]....
        /*0db8*/ 	.word	0x00021670


	//   ....[23]....
        /*0dbc*/ 	.word	0x00021700


	//   ....[24]....
        /*0dc0*/ 	.word	0x00021760


	//   ....[25]....
        /*0dc4*/ 	.word	0x000217e0


	//   ....[26]....
        /*0dc8*/ 	.word	0x00021840


	//   ....[27]....
        /*0dcc*/ 	.word	0x000218b0


	//   ....[28]....
        /*0dd0*/ 	.word	0x00021910


	//   ....[29]....
        /*0dd4*/ 	.word	0x00021990


	//   ....[30]....
        /*0dd8*/ 	.word	0x000219f0


	//   ....[31]....
        /*0ddc*/ 	.word	0x00021a70


	//   ....[32]....
        /*0de0*/ 	.word	0x00021ad0


	//   ....[33]....
        /*0de4*/ 	.word	0x00021b50


	//   ....[34]....
        /*0de8*/ 	.word	0x00021bb0


	//   ....[35]....
        /*0dec*/ 	.word	0x00021c20


	//   ....[36]....
        /*0df0*/ 	.word	0x00021c80


	//   ....[37]....
        /*0df4*/ 	.word	0x00021ce0


	//   ....[38]....
        /*0df8*/ 	.word	0x00021dd0


	//   ....[39]....
        /*0dfc*/ 	.word	0x00021e20


	//   ....[40]....
        /*0e00*/ 	.word	0x00021eb0


	//   ....[41]....
        /*0e04*/ 	.word	0x00021f40


	//   ....[42]....
        /*0e08*/ 	.word	0x00021fd0


	//   ....[43]....
        /*0e0c*/ 	.word	0x00022060


	//   ....[44]....
        /*0e10*/ 	.word	0x000220f0


	//   ....[45]....
        /*0e14*/ 	.word	0x00022180


	//   ....[46]....
        /*0e18*/ 	.word	0x00022240


	//   ....[47]....
        /*0e1c*/ 	.word	0x00022510


	//   ....[48]....
        /*0e20*/ 	.word	0x00022610


	//   ....[49]....
        /*0e24*/ 	.word	0x000226d0


	//   ....[50]....
        /*0e28*/ 	.word	0x00022780


	//   ....[51]....
        /*0e2c*/ 	.word	0x00022820


	//   ....[52]....
        /*0e30*/ 	.word	0x000228a0


	//   ....[53]....
        /*0e34*/ 	.word	0x00022940


	//   ....[54]....
        /*0e38*/ 	.word	0x000229c0


	//   ....[55]....
        /*0e3c*/ 	.word	0x00022a60


	//   ....[56]....
        /*0e40*/ 	.word	0x00022ae0


	//   ....[57]....
        /*0e44*/ 	.word	0x00022b80


	//   ....[58]....
        /*0e48*/ 	.word	0x00022c00


	//   ....[59]....
        /*0e4c*/ 	.word	0x00022ca0


	//   ....[60]....
        /*0e50*/ 	.word	0x00022d20


	//   ....[61]....
        /*0e54*/ 	.word	0x00022dc0


	//   ....[62]....
        /*0e58*/ 	.word	0x00022e40


	//   ....[63]....
        /*0e5c*/ 	.word	0x00022ee0


	//   ....[64]....
        /*0e60*/ 	.word	0x00022f40


	//   ....[65]....
        /*0e64*/ 	.word	0x00023000


	//   ....[66]....
        /*0e68*/ 	.word	0x00023090


	//   ....[67]....
        /*0e6c*/ 	.word	0x00023140


	//   ....[68]....
        /*0e70*/ 	.word	0x00023300


	//   ....[69]....
        /*0e74*/ 	.word	0x00023390


	//   ....[70]....
        /*0e78*/ 	.word	0x00023490


	//   ....[71]....
        /*0e7c*/ 	.word	0x000234e0


	//   ....[72]....
        /*0e80*/ 	.word	0x000235e0


	//   ....[73]....
        /*0e84*/ 	.word	0x00023630


	//   ....[74]....
        /*0e88*/ 	.word	0x00023730


	//   ....[75]....
        /*0e8c*/ 	.word	0x00023780


	//   ....[76]....
        /*0e90*/ 	.word	0x000237e0


	//   ....[77]....
        /*0e94*/ 	.word	0x000238d0


	//   ....[78]....
        /*0e98*/ 	.word	0x000239d0


	//   ....[79]....
        /*0e9c*/ 	.word	0x00023a20


	//   ....[80]....
        /*0ea0*/ 	.word	0x00023a80


	//   ....[81]....
        /*0ea4*/ 	.word	0x00023b60


	//   ....[82]....
        /*0ea8*/ 	.word	0x00023bc0


	//   ....[83]....
        /*0eac*/ 	.word	0x00023ca0


	//   ....[84]....
        /*0eb0*/ 	.word	0x00023d00


	//   ....[85]....
        /*0eb4*/ 	.word	0x00023db0


	//   ....[86]....
        /*0eb8*/ 	.word	0x00023e10


	//   ....[87]....
        /*0ebc*/ 	.word	0x00023ec0


	//   ....[88]....
        /*0ec0*/ 	.word	0x00023f70


	//   ....[89]....
        /*0ec4*/ 	.word	0x00023fd0


	//   ....[90]....
        /*0ec8*/ 	.word	0x00024030


	//   ....[91]....
        /*0ecc*/ 	.word	0x00024120


	//   ....[92]....
        /*0ed0*/ 	.word	0x00024180


	//   ....[93]....
        /*0ed4*/ 	.word	0x00024280


	//   ....[94]....
        /*0ed8*/ 	.word	0x000242e0


	//   ....[95]....
        /*0edc*/ 	.word	0x000243e0


	//   ....[96]....
        /*0ee0*/ 	.word	0x00024440


	//   ....[97]....
        /*0ee4*/ 	.word	0x00024540


	//   ....[98]....
        /*0ee8*/ 	.word	0x000245a0


	//   ....[99]....
        /*0eec*/ 	.word	0x000246a0


	//   ....[100]....
        /*0ef0*/ 	.word	0x00024700


	//   ....[101]....
        /*0ef4*/ 	.word	0x000247f0


	//   ....[102]....
        /*0ef8*/ 	.word	0x00024850


	//   ....[103]....
        /*0efc*/ 	.word	0x00024930


	//   ....[104]....
        /*0f00*/ 	.word	0x00024a60


	//   ....[105]....
        /*0f04*/ 	.word	0x00024b00


	//   ....[106]....
        /*0f08*/ 	.word	0x00024b60


	//   ....[107]....
        /*0f0c*/ 	.word	0x00024c10


	//   ....[108]....
        /*0f10*/ 	.word	0x00024ca0


	//   ....[109]....
        /*0f14*/ 	.word	0x00024d30


	//   ....[110]....
        /*0f18*/ 	.word	0x00024d90


	//   ....[111]....
        /*0f1c*/ 	.word	0x00024e40


	//   ....[112]....
        /*0f20*/ 	.word	0x00024ea0


	//   ....[113]....
        /*0f24*/ 	.word	0x00024f50


	//   ....[114]....
        /*0f28*/ 	.word	0x00024fb0


	//   ....[115]....
        /*0f2c*/ 	.word	0x00025060


	//   ....[116]....
        /*0f30*/ 	.word	0x000250c0


	//   ....[117]....
        /*0f34*/ 	.word	0x00025170


	//   ....[118]....
        /*0f38*/ 	.word	0x000251d0


	//   ....[119]....
        /*0f3c*/ 	.word	0x00025280


	//   ....[120]....
        /*0f40*/ 	.word	0x00025310


	//   ....[121]....
        /*0f44*/ 	.word	0x000253a0


	//   ....[122]....
        /*0f48*/ 	.word	0x00025420


	//   ....[123]....
        /*0f4c*/ 	.word	0x000254b0


	//   ....[124]....
        /*0f50*/ 	.word	0x000255a0


	//   ....[125]....
        /*0f54*/ 	.word	0x00025630


	//   ....[126]....
        /*0f58*/ 	.word	0x00025690


	//   ....[127]....
        /*0f5c*/ 	.word	0x00025740


	//   ....[128]....
        /*0f60*/ 	.word	0x000257a0


	//   ....[129]....
        /*0f64*/ 	.word	0x00025850


	//   ....[130]....
        /*0f68*/ 	.word	0x000258b0


	//   ....[131]....
        /*0f6c*/ 	.word	0x00025960


	//   ....[132]....
        /*0f70*/ 	.word	0x000259c0


	//   ....[133]....
        /*0f74*/ 	.word	0x00025a70


	//   ....[134]....
        /*0f78*/ 	.word	0x00025ad0


	//   ....[135]....
        /*0f7c*/ 	.word	0x00025b80


	//   ....[136]....
        /*0f80*/ 	.word	0x00025be0


	//   ....[137]....
        /*0f84*/ 	.word	0x00025c90


	//   ....[138]....
        /*0f88*/ 	.word	0x00025cf0


	//   ....[139]....
        /*0f8c*/ 	.word	0x00025da0


	//   ....[140]....
        /*0f90*/ 	.word	0x00025e00


	//   ....[141]....
        /*0f94*/ 	.word	0x00025eb0


	//   ....[142]....
        /*0f98*/ 	.word	0x00025f10


	//   ....[143]....
        /*0f9c*/ 	.word	0x00025fc0


	//   ....[144]....
        /*0fa0*/ 	.word	0x000261a0


	//   ....[145]....
        /*0fa4*/ 	.word	0x00026240


	//   ....[146]....
        /*0fa8*/ 	.word	0x00026360


	//   ....[147]....
        /*0fac*/ 	.word	0x000263d0


	//   ....[148]....
        /*0fb0*/ 	.word	0x00026440


	//   ....[149]....
        /*0fb4*/ 	.word	0x000264b0


	//   ....[150]....
        /*0fb8*/ 	.word	0x00026520


	//   ....[151]....
        /*0fbc*/ 	.word	0x000265a0


	//   ....[152]....
        /*0fc0*/ 	.word	0x00026630


	//   ....[153]....
        /*0fc4*/ 	.word	0x000266c0


	//   ....[154]....
        /*0fc8*/ 	.word	0x00026730


	//   ....[155]....
        /*0fcc*/ 	.word	0x000267a0


	//   ....[156]....
        /*0fd0*/ 	.word	0x00026810


	//   ....[157]....
        /*0fd4*/ 	.word	0x00026890


	//   ....[158]....
        /*0fd8*/ 	.word	0x00026900


	//   ....[159]....
        /*0fdc*/ 	.word	0x000269a0


	//   ....[160]....
        /*0fe0*/ 	.word	0x00026a30


	//   ....[161]....
        /*0fe4*/ 	.word	0x00026b50


	//----- nvinfo : EIATTR_REG_RECONFIG
	.align		4
.L_147:
        /*0fe8*/ 	.byte	0x01, 0x54
	.zero		2


	//----- nvinfo : EIATTR_SYSCALL_OFFSETS
	.align		4
        /*0fec*/ 	.byte	0x04, 0x46
        /*0fee*/ 	.short	(.L_149 - .L_148)


	//   ....[0]....
.L_148:
        /*0ff0*/ 	.word	0x000017d0


	//   ....[1]....
        /*0ff4*/ 	.word	0x00001920


	//   ....[2]....
        /*0ff8*/ 	.word	0x000098f0


	//   ....[3]....
        /*0ffc*/ 	.word	0x00009e90


	//   ....[4]....
        /*1000*/ 	.word	0x0001a4d0


	//   ....[5]....
        /*1004*/ 	.word	0x0001a640


	//   ....[6]....
        /*1008*/ 	.word	0x0001a790


	//   ....[7]....
        /*100c*/ 	.word	0x0001a8d0


	//   ....[8]....
        /*1010*/ 	.word	0x0001c350


	//----- nvinfo : EIATTR_MBARRIER_INSTR_OFFSETS
	.align		4
.L_149:
        /*1014*/ 	.byte	0x04, 0x39
        /*1016*/ 	.short	(.L_151 - .L_150)


	//   ....[0]....
.L_150:
        /*1018*/ 	.word	0x00000250
        /*101c*/ 	.word	0x000000ff
        /*1020*/ 	.word	0x00022800
        /*1024*/ 	.short	0x0100
        /*1026*/ 	.byte	0x08
	.zero		1


	//   ....[1]....
        /*1028*/ 	.word	0x00000260
        /*102c*/ 	.word	0x000000ff
        /*1030*/ 	.word	0x00022820
        /*1034*/ 	.short	0x0100
        /*1036*/ 	.byte	0x08
	.zero		1


	//   ....[2]....
        /*1038*/ 	.word	0x00000350
        /*103c*/ 	.word	0x000000ff
        /*1040*/ 	.word	0x00022830
        /*1044*/ 	.short	0x0100
        /*1046*/ 	.byte	0x08
	.zero		1


	//   ....[3]....
        /*1048*/ 	.word	0x00000360
        /*104c*/ 	.word	0x000000ff
        /*1050*/ 	.word	0x00022840
        /*1054*/ 	.short	0x0100
        /*1056*/ 	.byte	0x08
	.zero		1


	//   ....[4]....
        /*1058*/ 	.word	0x00000370
        /*105c*/ 	.word	0x000000ff
        /*1060*/ 	.word	0x00022838
        /*1064*/ 	.short	0x0100
        /*1066*/ 	.byte	0x08
	.zero		1


	//   ....[5]....
        /*1068*/ 	.word	0x00000380
        /*106c*/ 	.word	0x000000ff
        /*1070*/ 	.word	0x00022848
        /*1074*/ 	.short	0x0100
        /*1076*/ 	.byte	0x08
	.zero		1


	//   ....[6]....
        /*1078*/ 	.word	0x000004b0
        /*107c*/ 	.word	0x000000ff
        /*1080*/ 	.word	0x00022850
        /*1084*/ 	.short	0x0100
        /*1086*/ 	.byte	0x08
	.zero		1


	//   ....[7]....
        /*1088*/ 	.word	0x000004c0
        /*108c*/ 	.word	0x000000ff
        /*1090*/ 	.word	0x00022860
        /*1094*/ 	.short	0x0100
        /*1096*/ 	.byte	0x08
	.zero		1


	//   ....[8]....
        /*1098*/ 	.word	0x000004d0
        /*109c*/ 	.word	0x000000ff
        /*10a0*/ 	.word	0x00022858
        /*10a4*/ 	.short	0x0100
        /*10a6*/ 	.byte	0x08
	.zero		1


	//   ....[9]....
        /*10a8*/ 	.word	0x000004e0
        /*10ac*/ 	.word	0x000000ff
        /*10b0*/ 	.word	0x00022868
        /*10b4*/ 	.short	0x0100
        /*10b6*/ 	.byte	0x08
	.zero		1


	//   ....[10]....
        /*10b8*/ 	.word	0x000005d0
        /*10bc*/ 	.word	0x000000ff
        /*10c0*/ 	.word	0x00022870
        /*10c4*/ 	.short	0x0100
        /*10c6*/ 	.byte	0x06
	.zero		1


	//   ....[11]....
        /*10c8*/ 	.word	0x000005e0
        /*10cc*/ 	.word	0x000000ff
        /*10d0*/ 	.word	0x00022880
        /*10d4*/ 	.short	0x0100
        /*10d6*/ 	.byte	0x06
	.zero		1


	//   ....[12]....
        /*10d8*/ 	.word	0x000005f0
        /*10dc*/ 	.word	0x000000ff
        /*10e0*/ 	.word	0x00022878
        /*10e4*/ 	.short	0x0100
        /*10e6*/ 	.byte	0x06
	.zero		1


	//   ....[13]....
        /*10e8*/ 	.word	0x00000600
        /*10ec*/ 	.word	0x000000ff
        /*10f0*/ 	.word	0x00022888
        /*10f4*/ 	.short	0x0100
        /*10f6*/ 	.byte	0x06
	.zero		1


	//   ....[14]....
        /*10f8*/ 	.word	0x00000730
        /*10fc*/ 	.word	0x000000ff
        /*1100*/ 	.word	0x00022890
        /*1104*/ 	.short	0x0100
        /*1106*/ 	.byte	0x08
	.zero		1


	//   ....[15]....
        /*1108*/ 	.word	0x00000740
        /*110c*/ 	.word	0x000000ff
        /*1110*/ 	.word	0x000228a0
        /*1114*/ 	.short	0x0100
        /*1116*/ 	.byte	0x08
	.zero		1


	//   ....[16]....
        /*1118*/ 	.word	0x00000750
        /*111c*/ 	.word	0x000000ff
        /*1120*/ 	.word	0x00022898
        /*1124*/ 	.short	0x0100
        /*1126*/ 	.byte	0x08
	.zero		1


	//   ....[17]....
        /*1128*/ 	.word	0x00000760
        /*112c*/ 	.word	0x000000ff
        /*1130*/ 	.word	0x000228a8
        /*1134*/ 	.short	0x0100
        /*1136*/ 	.byte	0x08
	.zero		1


	//   ....[18]....
        /*1138*/ 	.word	0x000008a0
        /*113c*/ 	.word	0x000000ff
        /*1140*/ 	.word	0x000228b0
        /*1144*/ 	.short	0x0100
        /*1146*/ 	.byte	0x08
	.zero		1


	//   ....[19]....
        /*1148*/ 	.word	0x000008b0
        /*114c*/ 	.word	0x000000ff
        /*1150*/ 	.word	0x000228c0
        /*1154*/ 	.short	0x0100
        /*1156*/ 	.byte	0x08
	.zero		1


	//   ....[20]....
        /*1158*/ 	.word	0x000008c0
        /*115c*/ 	.word	0x000000ff
        /*1160*/ 	.word	0x000228b8
        /*1164*/ 	.short	0x0100
        /*1166*/ 	.byte	0x08
	.zero		1


	//   ....[21]....
        /*1168*/ 	.word	0x000008d0
        /*116c*/ 	.word	0x000000ff
        /*1170*/ 	.word	0x000228c8
        /*1174*/ 	.short	0x0100
        /*1176*/ 	.byte	0x08
	.zero		1


	//   ....[22]....
        /*1178*/ 	.word	0x00002970
        /*117c*/ 	.word	0x00000058
        /*1180*/ 	.word	0x00022890
        /*1184*/ 	.short	0x010a
        /*1186*/ 	.byte	0x3f
	.zero		1


	//   ....[23]....
        /*1188*/ 	.word	0x00005a50
        /*118c*/ 	.word	0x00000058
        /*1190*/ 	.word	0x00022890
        /*1194*/ 	.short	0x010a
        /*1196*/ 	.byte	0x3f
	.zero		1


	//   ....[24]....
        /*1198*/ 	.word	0x00008880
        /*119c*/ 	.word	0x00000058
        /*11a0*/ 	.word	0x00022890
        /*11a4*/ 	.short	0x010a
        /*11a6*/ 	.byte	0x3f
	.zero		1


	//   ....[25]....
        /*11a8*/ 	.word	0x00008e50
        /*11ac*/ 	.word	0x00000004
        /*11b0*/ 	.word	0x00000000
        /*11b4*/ 	.short	0x0101
        /*11b6*/ 	.byte	0x3f
	.zero		1


	//   ....[26]....
        /*11b8*/ 	.word	0x00008e90
        /*11bc*/ 	.word	0x00000058
        /*11c0*/ 	.word	0x000228b0
        /*11c4*/ 	.short	0x010a
        /*11c6*/ 	.byte	0x3f
	.zero		1


	//   ....[27]....
        /*11c8*/ 	.word	0x000093d0
        /*11cc*/ 	.word	0x00000058
        /*11d0*/ 	.word	0x00000000
        /*11d4*/ 	.short	0x0101
        /*11d6*/ 	.byte	0x3f
	.zero		1


	//   ....[28]....
        /*11d8*/ 	.word	0x00009bf0
        /*11dc*/ 	.word	0x00000012
        /*11e0*/ 	.word	0x00022800
        /*11e4*/ 	.short	0x010a
        /*11e6*/ 	.byte	0x3f
	.zero		1


	//   ....[29]....
        /*11e8*/ 	.word	0x00009c40
        /*11ec*/ 	.word	0x00000012
        /*11f0*/ 	.word	0x00022800
        /*11f4*/ 	.short	0x010a
        /*11f6*/ 	.byte	0x3f
	.zero		1


	//   ....[30]....
        /*11f8*/ 	.word	0x0000a230
        /*11fc*/ 	.word	0x00000012
        /*1200*/ 	.word	0x00022800
        /*1204*/ 	.short	0x010a
        /*1206*/ 	.byte	0x3f
	.zero		1


	//   ....[31]....
        /*1208*/ 	.word	0x0000c020
        /*120c*/ 	.word	0x00000012
        /*1210*/ 	.word	0x00022800
        /*1214*/ 	.short	0x010a
        /*1216*/ 	.byte	0x3f
	.zero		1


	//   ....[32]....
        /*1218*/ 	.word	0x0000dc60
        /*121c*/ 	.word	0x00000003
        /*1220*/ 	.word	0x00022830
        /*1224*/ 	.short	0x010a
        /*1226*/ 	.byte	0x3f
	.zero		1


	//   ....[33]....
        /*1228*/ 	.word	0x0000dcf0
        /*122c*/ 	.word	0x00000003
        /*1230*/ 	.word	0x00022830
        /*1234*/ 	.short	0x010a
        /*1236*/ 	.byte	0x3f
	.zero		1


	//   ....[34]....
        /*1238*/ 	.word	0x000106a0
        /*123c*/ 	.word	0x00000028
        /*1240*/ 	.word	0x00000000
        /*1244*/ 	.short	0x0101
        /*1246*/ 	.byte	0x3f
	.zero		1


	//   ....[35]....
        /*1248*/ 	.word	0x00011950
        /*124c*/ 	.word	0x0000000d
        /*1250*/ 	.word	0x00022830
        /*1254*/ 	.short	0x010a
        /*1256*/ 	.byte	0x3f
	.zero		1


	//   ....[36]....
        /*1258*/ 	.word	0x000119a0
        /*125c*/ 	.word	0x0000000d
        /*1260*/ 	.word	0x00022830
        /*1264*/ 	.short	0x010a
        /*1266*/ 	.byte	0x3f
	.zero		1


	//   ....[37]....
        /*1268*/ 	.word	0x00012650
        /*126c*/ 	.word	0x0000000d
        /*1270*/ 	.word	0x00022850
        /*1274*/ 	.short	0x010a
        /*1276*/ 	.byte	0x3f
	.zero		1


	//   ....[38]....
        /*1278*/ 	.word	0x00012690
        /*127c*/ 	.word	0x0000000d
        /*1280*/ 	.word	0x00022850
        /*1284*/ 	.short	0x010a
        /*1286*/ 	.byte	0x3f
	.zero		1


	//   ....[39]....
        /*1288*/ 	.word	0x00013d70
        /*128c*/ 	.word	0x0000009f
        /*1290*/ 	.word	0x00000000
        /*1294*/ 	.short	0x0101
        /*1296*/ 	.byte	0x3f
	.zero		1


	//   ....[40]....
        /*1298*/ 	.word	0x00014a40
        /*129c*/ 	.word	0x0000000c
        /*12a0*/ 	.word	0x00000000
        /*12a4*/ 	.short	0x0101
        /*12a6*/ 	.byte	0x3f
	.zero		1


	//   ....[41]....
        /*12a8*/ 	.word	0x000150b0
        /*12ac*/ 	.word	0x0000000b
        /*12b0*/ 	.word	0x00022850
        /*12b4*/ 	.short	0x010a
        /*12b6*/ 	.byte	0x3f
	.zero		1


	//   ....[42]....
        /*12b8*/ 	.word	0x00015130
        /*12bc*/ 	.word	0x0000000b
        /*12c0*/ 	.word	0x00022850
        /*12c4*/ 	.short	0x010a
        /*12c6*/ 	.byte	0x3f
	.zero		1


	//   ....[43]....
        /*12c8*/ 	.word	0x000158f0
        /*12cc*/ 	.word	0x00000000
        /*12d0*/ 	.word	0x00000000
        /*12d4*/ 	.short	0x0101
        /*12d6*/ 	.byte	0x3f
	.zero		1


	//   ....[44]....
        /*12d8*/ 	.word	0x00017360
        /*12dc*/ 	.word	0x00000000
        /*12e0*/ 	.word	0x00000000
        /*12e4*/ 	.short	0x0101
        /*12e6*/ 	.byte	0x3f
	.zero		1


	//   ....[45]....
        /*12e8*/ 	.word	0x00019740
        /*12ec*/ 	.word	0x00000016
        /*12f0*/ 	.word	0x00022820
        /*12f4*/ 	.short	0x010a
        /*12f6*/ 	.byte	0x3f
	.zero		1


	//   ....[46]....
        /*12f8*/ 	.word	0x000197f0
        /*12fc*/ 	.word	0x00000005
        /*1300*/ 	.word	0x000228a0
        /*1304*/ 	.short	0x010a
        /*1306*/ 	.byte	0x3f
	.zero		1


	//   ....[47]....
        /*1308*/ 	.word	0x00019a20
        /*130c*/ 	.word	0x00000005
        /*1310*/ 	.word	0x000228c0
        /*1314*/ 	.short	0x010a
        /*1316*/ 	.byte	0x3f
	.zero		1


	//   ....[48]....
        /*1318*/ 	.word	0x00019d70
        /*131c*/ 	.word	0x00000005
        /*1320*/ 	.word	0x000228a0
        /*1324*/ 	.short	0x010a
        /*1326*/ 	.byte	0x3f
	.zero		1


	//   ....[49]....
        /*1328*/ 	.word	0x00019f90
        /*132c*/ 	.word	0x00000005
        /*1330*/ 	.word	0x000228c0
        /*1334*/ 	.short	0x010a
        /*1336*/ 	.byte	0x3f
	.zero		1


	//   ....[50]....
        /*1338*/ 	.word	0x0001ae60
        /*133c*/ 	.word	0x00000007
        /*1340*/ 	.word	0x00022880
        /*1344*/ 	.short	0x010a
        /*1346*/ 	.byte	0x3f
	.zero		1


	//   ....[51]....
        /*1348*/ 	.word	0x0001b730
        /*134c*/ 	.word	0x00000007
        /*1350*/ 	.word	0x00022870
        /*1354*/ 	.short	0x0107
        /*1356*/ 	.byte	0x3f
	.zero		1


	//   ....[52]....
        /*1358*/ 	.word	0x0001b7f0
        /*135c*/ 	.word	0x00000007
        /*1360*/ 	.word	0x00022870
        /*1364*/ 	.short	0x0101
        /*1366*/ 	.byte	0x3f
	.zero		1


	//   ....[53]....
        /*1368*/ 	.word	0x0001b840
        /*136c*/ 	.word	0x00000007
        /*1370*/ 	.word	0x00022840
        /*1374*/ 	.short	0x010a
        /*1376*/ 	.byte	0x3f
	.zero		1


	//   ....[54]....
        /*1378*/ 	.word	0x0001c070
        /*137c*/ 	.word	0x00000007
        /*1380*/ 	.word	0x00022830
        /*1384*/ 	.short	0x0107
        /*1386*/ 	.byte	0x3f
	.zero		1


	//   ....[55]....
        /*1388*/ 	.word	0x0001c160
        /*138c*/ 	.word	0x00000007
        /*1390*/ 	.word	0x00022830
        /*1394*/ 	.short	0x0101
        /*1396*/ 	.byte	0x3f
	.zero		1


	//   ....[56]....
        /*1398*/ 	.word	0x0001cbb0
        /*139c*/ 	.word	0x00000016
        /*13a0*/ 	.word	0x00022800
        /*13a4*/ 	.short	0x0107
        /*13a6*/ 	.byte	0x3f
	.zero		1


	//   ....[57]....
        /*13a8*/ 	.word	0x0001cca0
        /*13ac*/ 	.word	0x00000016
        /*13b0*/ 	.word	0x00022800
        /*13b4*/ 	.short	0x0101
        /*13b6*/ 	.byte	0x3f
	.zero		1


	//   ....[58]....
        /*13b8*/ 	.word	0x0001ccd0
        /*13bc*/ 	.word	0x00000016
        /*13c0*/ 	.word	0x00022820
        /*13c4*/ 	.short	0x010a
        /*13c6*/ 	.byte	0x3f
	.zero		1


	//   ....[59]....
        /*13c8*/ 	.word	0x0001d180
        /*13cc*/ 	.word	0x00000000
        /*13d0*/ 	.word	0x00022880
        /*13d4*/ 	.short	0x010a
        /*13d6*/ 	.byte	0x3f
	.zero		1


	//   ....[60]....
        /*13d8*/ 	.word	0x0001d770
        /*13dc*/ 	.word	0x00000000
        /*13e0*/ 	.word	0x00022870
        /*13e4*/ 	.short	0x0107
        /*13e6*/ 	.byte	0x3f
	.zero		1


	//   ....[61]....
        /*13e8*/ 	.word	0x0001d830
        /*13ec*/ 	.word	0x00000000
        /*13f0*/ 	.word	0x00022870
        /*13f4*/ 	.short	0x0101
        /*13f6*/ 	.byte	0x3f
	.zero		1


	//   ....[62]....
        /*13f8*/ 	.word	0x0001d860
        /*13fc*/ 	.word	0x00000000
        /*1400*/ 	.word	0x00022840
        /*1404*/ 	.short	0x010a
        /*1406*/ 	.byte	0x3f
	.zero		1


	//   ....[63]....
        /*1408*/ 	.word	0x0001de20
        /*140c*/ 	.word	0x00000000
        /*1410*/ 	.word	0x00022830
        /*1414*/ 	.short	0x0107
        /*1416*/ 	.byte	0x3f
	.zero		1


	//   ....[64]....
        /*1418*/ 	.word	0x0001def0
        /*141c*/ 	.word	0x00000000
        /*1420*/ 	.word	0x00022830
        /*1424*/ 	.short	0x0101
        /*1426*/ 	.byte	0x3f
	.zero		1


	//   ....[65]....
        /*1428*/ 	.word	0x0001df70
        /*142c*/ 	.word	0x00000000
        /*1430*/ 	.word	0x00022870
        /*1434*/ 	.short	0x010a
        /*1436*/ 	.byte	0x3f
	.zero		1


	//   ....[66]....
        /*1438*/ 	.word	0x0001e000
        /*143c*/ 	.word	0x00000000
        /*1440*/ 	.word	0x00022860
        /*1444*/ 	.short	0x010a
        /*1446*/ 	.byte	0x3f
	.zero		1


	//   ....[67]....
        /*1448*/ 	.word	0x0001e510
        /*144c*/ 	.word	0x00000000
        /*1450*/ 	.word	0x00022850
        /*1454*/ 	.short	0x0101
        /*1456*/ 	.byte	0x3f
	.zero		1


	//   ....[68]....
        /*1458*/ 	.word	0x0001e5a0
        /*145c*/ 	.word	0x00000000
        /*1460*/ 	.word	0x00000000
        /*1464*/ 	.short	0x0101
        /*1466*/ 	.byte	0x3f
	.zero		1


	//   ....[69]....
        /*1468*/ 	.word	0x0001e760
        /*146c*/ 	.word	0x00000011
        /*1470*/ 	.word	0x00022870
        /*1474*/ 	.short	0x010a
        /*1476*/ 	.byte	0x3f
	.zero		1


	//   ....[70]....
        /*1478*/ 	.word	0x0001e7e0
        /*147c*/ 	.word	0x00000011
        /*1480*/ 	.word	0x00022860
        /*1484*/ 	.short	0x010a
        /*1486*/ 	.byte	0x3f
	.zero		1


	//   ....[71]....
        /*1488*/ 	.word	0x0001ed00
        /*148c*/ 	.word	0x00000011
        /*1490*/ 	.word	0x00022850
        /*1494*/ 	.short	0x0101
        /*1496*/ 	.byte	0x3f
	.zero		1


	//   ....[72]....
        /*1498*/ 	.word	0x0001edc0
        /*149c*/ 	.word	0x00000011
        /*14a0*/ 	.word	0x00000000
        /*14a4*/ 	.short	0x0101
        /*14a6*/ 	.byte	0x3f
	.zero		1


	//   ....[73]....
        /*14a8*/ 	.word	0x0001f890
        /*14ac*/ 	.word	0x00000007
        /*14b0*/ 	.word	0x00022820
        /*14b4*/ 	.short	0x010a
        /*14b6*/ 	.byte	0x3f
	.zero		1


	//   ....[74]....
        /*14b8*/ 	.word	0x0001fa00
        /*14bc*/ 	.word	0x00000005
        /*14c0*/ 	.word	0x00022840
        /*14c4*/ 	.short	0x010a
        /*14c6*/ 	.byte	0x3f
	.zero		1


	//   ....[75]....
        /*14c8*/ 	.word	0x0001faa0
        /*14cc*/ 	.word	0x00000003
        /*14d0*/ 	.word	0x00022840
        /*14d4*/ 	.short	0x010a
        /*14d6*/ 	.byte	0x3f
	.zero		1


	//   ....[76]....
        /*14d8*/ 	.word	0x0001fae0
        /*14dc*/ 	.word	0x00000005
        /*14e0*/ 	.word	0x00022860
        /*14e4*/ 	.short	0x010a
        /*14e6*/ 	.byte	0x3f
	.zero		1


	//   ....[77]....
        /*14e8*/ 	.word	0x0001fb20
        /*14ec*/ 	.word	0x00000003
        /*14f0*/ 	.word	0x00022860
        /*14f4*/ 	.short	0x010a
        /*14f6*/ 	.byte	0x3f
	.zero		1


	//   ....[78]....
        /*14f8*/ 	.word	0x0001fb60
        /*14fc*/ 	.word	0x00000005
        /*1500*/ 	.word	0x00022880
        /*1504*/ 	.short	0x010a
        /*1506*/ 	.byte	0x3f
	.zero		1


	//   ....[79]....
        /*1508*/ 	.word	0x0001fba0
        /*150c*/ 	.word	0x00000003
        /*1510*/ 	.word	0x00022880
        /*1514*/ 	.short	0x010a
        /*1516*/ 	.byte	0x3f
	.zero		1


	//   ....[80]....
        /*1518*/ 	.word	0x0001fc00
        /*151c*/ 	.word	0x00000058
        /*1520*/ 	.word	0x00022890
        /*1524*/ 	.short	0x010a
        /*1526*/ 	.byte	0x3f
	.zero		1


	//   ....[81]....
        /*1528*/ 	.word	0x0001ffb0
        /*152c*/ 	.word	0x00000058
        /*1530*/ 	.word	0x00022890
        /*1534*/ 	.short	0x010a
        /*1536*/ 	.byte	0x3f
	.zero		1


	//   ....[82]....
        /*1538*/ 	.word	0x00020370
        /*153c*/ 	.word	0x00000058
        /*1540*/ 	.word	0x00022890
        /*1544*/ 	.short	0x010a
        /*1546*/ 	.byte	0x3f
	.zero		1


	//   ....[83]....
        /*1548*/ 	.word	0x00020720
        /*154c*/ 	.word	0x00000058
        /*1550*/ 	.word	0x000228b0
        /*1554*/ 	.short	0x010a
        /*1556*/ 	.byte	0x3f
	.zero		1


	//   ....[84]....
        /*1558*/ 	.word	0x000209e0
        /*155c*/ 	.word	0x00000012
        /*1560*/ 	.word	0x00022800
        /*1564*/ 	.short	0x010a
        /*1566*/ 	.byte	0x3f
	.zero		1


	//   ....[85]....
        /*1568*/ 	.word	0x00020c00
        /*156c*/ 	.word	0x00000012
        /*1570*/ 	.word	0x00022800
        /*1574*/ 	.short	0x010a
        /*1576*/ 	.byte	0x3f
	.zero		1


	//   ....[86]....
        /*1578*/ 	.word	0x00020c50
        /*157c*/ 	.word	0x00000003
        /*1580*/ 	.word	0x00022830
        /*1584*/ 	.short	0x010a
        /*1586*/ 	.byte	0x3f
	.zero		1


	//   ....[87]....
        /*1588*/ 	.word	0x00020ca0
        /*158c*/ 	.word	0x0000000d
        /*1590*/ 	.word	0x00022830
        /*1594*/ 	.short	0x010a
        /*1596*/ 	.byte	0x3f
	.zero		1


	//   ....[88]....
        /*1598*/ 	.word	0x00020cf0
        /*159c*/ 	.word	0x0000000d
        /*15a0*/ 	.word	0x00022850
        /*15a4*/ 	.short	0x010a
        /*15a6*/ 	.byte	0x3f
	.zero		1


	//   ....[89]....
        /*15a8*/ 	.word	0x00020d40
        /*15ac*/ 	.word	0x0000000b
        /*15b0*/ 	.word	0x00022850
        /*15b4*/ 	.short	0x010a
        /*15b6*/ 	.byte	0x3f
	.zero		1


	//   ....[90]....
        /*15b8*/ 	.word	0x00022300
        /*15bc*/ 	.word	0x00000016
        /*15c0*/ 	.word	0x00022820
        /*15c4*/ 	.short	0x010a
        /*15c6*/ 	.byte	0x3f
	.zero		1


	//   ....[91]....
        /*15c8*/ 	.word	0x00022350
        /*15cc*/ 	.word	0x00000005
        /*15d0*/ 	.word	0x000228a0
        /*15d4*/ 	.short	0x010a
        /*15d6*/ 	.byte	0x3f
	.zero		1


	//   ....[92]....
        /*15d8*/ 	.word	0x000223a0
        /*15dc*/ 	.word	0x00000005
        /*15e0*/ 	.word	0x000228c0
        /*15e4*/ 	.short	0x010a
        /*15e6*/ 	.byte	0x3f
	.zero		1


	//   ....[93]....
        /*15e8*/ 	.word	0x000223f0
        /*15ec*/ 	.word	0x00000005
        /*15f0*/ 	.word	0x000228a0
        /*15f4*/ 	.short	0x010a
        /*15f6*/ 	.byte	0x3f
	.zero		1


	//   ....[94]....
        /*15f8*/ 	.word	0x00022440
        /*15fc*/ 	.word	0x00000005
        /*1600*/ 	.word	0x000228c0
        /*1604*/ 	.short	0x010a
        /*1606*/ 	.byte	0x3f
	.zero		1


	//   ....[95]....
        /*1608*/ 	.word	0x00022560
        /*160c*/ 	.word	0x00000007
        /*1610*/ 	.word	0x00022880
        /*1614*/ 	.short	0x010a
        /*1616*/ 	.byte	0x3f
	.zero		1


	//   ....[96]....
        /*1618*/ 	.word	0x00023250
        /*161c*/ 	.word	0x00000007
        /*1620*/ 	.word	0x00022840
        /*1624*/ 	.short	0x010a
        /*1626*/ 	.byte	0x3f
	.zero		1


	//   ....[97]....
        /*1628*/ 	.word	0x00024960
        /*162c*/ 	.word	0x00000016
        /*1630*/ 	.word	0x00022820
        /*1634*/ 	.short	0x010a
        /*1636*/ 	.byte	0x3f
	.zero		1


	//   ....[98]....
        /*1638*/ 	.word	0x000249b0
        /*163c*/ 	.word	0x00000000
        /*1640*/ 	.word	0x00022880
        /*1644*/ 	.short	0x010a
        /*1646*/ 	.byte	0x3f
	.zero		1


	//   ....[99]....
        /*1648*/ 	.word	0x000254f0
        /*164c*/ 	.word	0x00000000
        /*1650*/ 	.word	0x00022840
        /*1654*/ 	.short	0x010a
        /*1656*/ 	.byte	0x3f
	.zero		1


	//   ....[100]....
        /*1658*/ 	.word	0x00026000
        /*165c*/ 	.word	0x00000000
        /*1660*/ 	.word	0x00022870
        /*1664*/ 	.short	0x010a
        /*1666*/ 	.byte	0x3f
	.zero		1


	//   ....[101]....
        /*1668*/ 	.word	0x00026050
        /*166c*/ 	.word	0x00000000
        /*1670*/ 	.word	0x00022860
        /*1674*/ 	.short	0x010a
        /*1676*/ 	.byte	0x3f
	.zero		1


	//   ....[102]....
        /*1678*/ 	.word	0x000260a0
        /*167c*/ 	.word	0x00000011
        /*1680*/ 	.word	0x00022870
        /*1684*/ 	.short	0x010a
        /*1686*/ 	.byte	0x3f
	.zero		1


	//   ....[103]....
        /*1688*/ 	.word	0x000260f0
        /*168c*/ 	.word	0x00000011
        /*1690*/ 	.word	0x00022860
        /*1694*/ 	.short	0x010a
        /*1696*/ 	.byte	0x3f
	.zero		1


	//   ....[104]....
        /*1698*/ 	.word	0x00026a70
        /*169c*/ 	.word	0x00000007
        /*16a0*/ 	.word	0x00022820
        /*16a4*/ 	.short	0x010a
        /*16a6*/ 	.byte	0x3f
	.zero		1


	//   ....[105]....
        /*16a8*/ 	.word	0x00026c10
        /*16ac*/ 	.word	0x00000005
        /*16b0*/ 	.word	0x00022840
        /*16b4*/ 	.short	0x010a
        /*16b6*/ 	.byte	0x3f
	.zero		1


	//   ....[106]....
        /*16b8*/ 	.word	0x00026c60
        /*16bc*/ 	.word	0x00000003
        /*16c0*/ 	.word	0x00022840
        /*16c4*/ 	.short	0x010a
        /*16c6*/ 	.byte	0x3f
	.zero		1


	//   ....[107]....
        /*16c8*/ 	.word	0x00026cb0
        /*16cc*/ 	.word	0x00000005
        /*16d0*/ 	.word	0x00022860
        /*16d4*/ 	.short	0x010a
        /*16d6*/ 	.byte	0x3f
	.zero		1


	//   ....[108]....
        /*16d8*/ 	.word	0x00026d00
        /*16dc*/ 	.word	0x00000003
        /*16e0*/ 	.word	0x00022860
        /*16e4*/ 	.short	0x010a
        /*16e6*/ 	.byte	0x3f
	.zero		1


	//   ....[109]....
        /*16e8*/ 	.word	0x00026d50
        /*16ec*/ 	.word	0x00000005
        /*16f0*/ 	.word	0x00022880
        /*16f4*/ 	.short	0x010a
        /*16f6*/ 	.byte	0x3f
	.zero		1


	//----- nvinfo : EIATTR_NUM_MBARRIERS
	.align		4
.L_151:
        /*16f8*/ 	.byte	0x03, 0x38
        /*16fa*/ 	.short	0x0016


	//----- nvinfo : EIATTR_EXIT_INSTR_OFFSETS
	.align		4
        /*16fc*/ 	.byte	0x04, 0x1c
        /*16fe*/ 	.short	(.L_153 - .L_152)


	//   ....[0]....
.L_152:
        /*1700*/ 	.word	0x0001fbf0


	//----- nvinfo : EIATTR_MAX_THREADS
	.align		4
.L_153:
        /*1704*/ 	.byte	0x04, 0x05
        /*1706*/ 	.short	(.L_155 - .L_154)
.L_154:
        /*1708*/ 	.word	0x00000180
        /*170c*/ 	.word	0x00000001
        /*1710*/ 	.word	0x00000001


	//----- nvinfo : EIATTR_CRS_STACK_SIZE
	.align		4
.L_155:
        /*1714*/ 	.byte	0x04, 0x1e
        /*1716*/ 	.short	(.L_157 - .L_156)
.L_156:
        /*1718*/ 	.word	0x00000000


	//----- nvinfo : EIATTR_CBANK_PARAM_SIZE
	.align		4
.L_157:
        /*171c*/ 	.byte	0x03, 0x19
        /*171e*/ 	.short	0x0af0


	//----- nvinfo : EIATTR_PARAM_CBANK
	.align		4
        /*1720*/ 	.byte	0x04, 0x0a
        /*1722*/ 	.short	(.L_159 - .L_158)
	.align		4
.L_158:
        /*1724*/ 	.word	index@(.nv.constant0._ZN7cutlass13device_kernelIN5flash11enable_sm90INS1_16FlashAttnFwdSm90INS1_25CollectiveMainloopFwdSm90ILi2EN4cute5tupleIJNS5_1CILi1EEES8_S8_EEENS6_IJNS7_ILi128EEENS7_ILi160EEESA_EEELi128ENS_12float_e4m3_tEfNS_4arch4Sm90ELb0ELb0ELb1ELb1ELb1ELb1ELb0ELb1ELb1ELb1ELb0ELb0EEENS1_21CollectiveEpilogueFwdINS6_IJSA_SA_SB_EEES9_NS_10bfloat16_tESF_Li256ELb1ELb1ELb0ELb1EEENS1_36VarlenDynamicPersistentTileSchedulerILi128ELi160ELi256ELi128ELb0ELb1ELb1ELb0ELb1ELb1EEEEEEEEEvNT_6ParamsE)
        /*1728*/ 	.short	0x0210
        /*172a*/ 	.short	0x0af0


	//----- nvinfo : EIATTR_SW_WAR
	.align		4
.L_159:
        /*172c*/ 	.byte	0x04, 0x36
        /*172e*/ 	.short	(.L_161 - .L_160)
.L_160:
        /*1730*/ 	.word	0x00000008
.L_161:


//--------------------- .nv.info._ZN7cutlass13device_kernelIN5flash11enable_sm90INS1_16FlashAttnFwdSm90INS1_25CollectiveMainloopFwdSm90ILi2EN4cute5tupleIJNS5_1CILi1EEES8_S8_EEENS6_IJNS7_ILi128EEENS7_ILi160EEESA_EEELi128ENS_12float_e4m3_tEfNS_4arch4Sm90ELb0ELb1ELb1ELb0ELb1ELb0ELb0ELb1ELb1ELb1ELb0ELb0EEENS1_21CollectiveEpilogueFwdINS6_IJSA_SA_SB_EEES9_NS_10bfloat16_tESF_Li256ELb0ELb1ELb0ELb1EEENS1_30DynamicPersistentTileSchedulerILi256ELi128ELb0ELb1ELb1EEEEEEEEEvNT_6ParamsE --------------------------
	.section	.nv.info._ZN7cutlass13device_kernelIN5flash11enable_sm90INS1_16FlashAttnFwdSm90INS1_25CollectiveMainloopFwdSm90ILi2EN4cute5tupleIJNS5_1CILi1EEES8_S8_EEENS6_IJNS7_ILi128EEENS7_ILi160EEESA_EEELi128ENS_12float_e4m3_tEfNS_4arch4Sm90ELb0ELb1ELb1ELb0ELb1ELb0ELb0ELb1ELb1ELb1ELb0ELb0EEENS1_21CollectiveEpilogueFwdINS6_IJSA_SA_SB_EEES9_NS_10bfloat16_tESF_Li256ELb0ELb1ELb0ELb1EEENS1_30DynamicPersistentTileSchedulerILi256ELi128ELb0ELb1ELb1EEEEEEEEEvNT_6ParamsE,"",@"SHT_CUDA_INFO"
	.sectionflags	@""
	.align	4


	//----- nvinfo : EIATTR_CUDA_API_VERSION
	.align		4
        /*0000*/ 	.byte	0x04, 0x37
        /*0002*/ 	.short	(.L_163 - .L_162)
.L_162:
        /*0004*/ 	.word	0x00000082


	//----- nvinfo : EIATTR_KPARAM_INFO
	.align		4
.L_163:
        /*0008*/ 	.byte	0x04, 0x17
        /*000a*/ 	.short	(.L_165 - .L_164)
.L_164:
        /*000c*/ 	.word	0x00000000
        /*0010*/ 	.short	0x0000
        /*0012*/ 	.short	0x0070
        /*0014*/ 	.byte	0x00, 0xf0, 0x01, 0x2a


	//----- nvinfo : EIATTR_SPARSE_MMA_MASK
	.align		4
.L_165:
        /*0018*/ 	.byte	0x03, 0x50
        /*001a*/ 	.short	0x0000


	//----- nvinfo : EIATTR_MAXREG_COUNT
	.align		4
        /*001c*/ 	.byte	0x03, 0x1b
        /*001e*/ 	.short	0x00a8


	//----- nvinfo : EIATTR_NUM_BARRIERS
	.align		4
        /*0020*/ 	.byte	0x02, 0x4c
        /*0022*/ 	.byte	0x10
	.zero		1


	//----- nvinfo : EIATTR_EXTERNS
	.align		4
        /*0024*/ 	.byte	0x04, 0x0f
        /*0026*/ 	.short	(.L_167 - .L_166)


	//   ....[0]....
	.align		4
.L_166:
        /*0028*/ 	.word	index@(__assertfail)


	//----- nvinfo : EIATTR_ANNOTATIONS
	.align		4
.L_167:
        /*002c*/ 	.byte	0x04, 0x55
        /*002e*/ 	.short	(.L_169 - .L_168)


	//   ....[0]....
.L_168:
        /* <DEDUP_REMOVED lines=19> */


	//----- nvinfo : EIATTR_MERCURY_ISA_VERSION
	.align		4
.L_169:
        /*0150*/ 	.byte	0x03, 0x5f
        /*0152*/ 	.short	0x0101


	//----- nvinfo : EIATTR_INT_WARP_WIDE_INSTR_OFFSETS
	.align		4
        /*0154*/ 	.byte	0x04, 0x31
        /*0156*/ 	.short	(.L_171 - .L_170)


	//   ....[0]....
.L_170:
        /*0158*/ 	.word	0x000000c0


	//   ....[1]....
        /*015c*/ 	.word	0x000000d0


	//   ....[2]....
        /*0160*/ 	.word	0x00000170


	//   ....[3]....
        /*0164*/ 	.word	0x00017900


	//   ....[4]....
        /*0168*/ 	.word	0x00017990


	//   ....[5]....
        /*016c*/ 	.word	0x0001b950


	//   ....[6]....
        /*0170*/ 	.word	0x0001b9e0


	//----- nvinfo : EIATTR_COOP_GROUP_MASK_REGIDS
	.align		4
.L_171:
        /*0174*/ 	.byte	0x04, 0x29
        /*0176*/ 	.short	(.L_173 - .L_172)


	//   ....[0]....
.L_172:
        /*0178*/ 	.word	0xffffffff


	//   ....[1]....
        /*017c*/ 	.word	0xffffffff


	//   ....[2]....
        /*0180*/ 	.word	0xffffffff


	//   ....[3]....
        /*0184*/ 	.word	0xffffffff


	//   ....[4]....
        /*0188*/ 	.word	0xffffffff


	//   ....[5]....
        /*018c*/ 	.word	0xffffffff


	//   ....[6]....
        /*0190*/ 	.word	0xffffffff


	//   ....[7]....
        /*0194*/ 	.word	0xffffffff


	//   ....[8]....
        /*0198*/ 	.word	0xffffffff


	//   ....[9]....
        /*019c*/ 	.word	0xffffffff


	//   ....[10]....
        /*01a0*/ 	.word	0xffffffff


	//   ....[11]....
        /*01a4*/ 	.word	0xffffffff


	//   ....[12]....
        /*01a8*/ 	.word	0xffffffff


	//   ....[13]....
        /*01ac*/ 	.word	0xffffffff


	//   ....[14]....
        /*01b0*/ 	.word	0xffffffff


	//   ....[15]....
        /*01b4*/ 	.word	0xffffffff


	//   ....[16]....
        /*01b8*/ 	.word	0xffffffff


	//   ....[17]....
        /*01bc*/ 	.word	0xffffffff


	//   ....[18]....
        /*01c0*/ 	.word	0xffffffff


	//   ....[19]....
        /*01c4*/ 	.word	0xffffffff


	//   ....[20]....
        /*01c8*/ 	.word	0xffffffff


	//   ....[21]....
        /*01cc*/ 	.word	0xffffffff


	//   ....[22]....
        /*01d0*/ 	.word	0xffffffff


	//   ....[23]....
        /*01d4*/ 	.word	0xffffffff


	//   ....[24]....
        /*01d8*/ 	.word	0xffffffff


	//   ....[25]....
        /*01dc*/ 	.word	0xffffffff


	//   ....[26]....
        /*01e0*/ 	.word	0xffffffff


	//   ....[27]....
        /*01e4*/ 	.word	0xffffffff


	//   ....[28]....
        /*01e8*/ 	.word	0xffffffff


	//   ....[29]....
        /*01ec*/ 	.word	0xffffffff


	//   ....[30]....
        /*01f0*/ 	.word	0xffffffff


	//   ....[31]....
        /*01f4*/ 	.word	0xffffffff


	//   ....[32]....
        /*01f8*/ 	.word	0xffffffff


	//   ....[33]....
        /*01fc*/ 	.word	0xffffffff


	//   ....[34]....
        /*0200*/ 	.word	0xffffffff


	//   ....[35]....
        /*0204*/ 	.word	0xffffffff


	//   ....[36]....
        /*0208*/ 	.word	0xffffffff


	//   ....[37]....
        /*020c*/ 	.word	0xffffffff


	//   ....[38]....
        /*0210*/ 	.word	0xffffffff


	//   ....[39]....
        /*0214*/ 	.word	0xffffffff


	//   ....[40]....
        /*0218*/ 	.word	0xffffffff


	//   ....[41]....
        /*021c*/ 	.word	0xffffffff


	//   ....[42]....
        /*0220*/ 	.word	0xffffffff


	//   ....[43]....
        /*0224*/ 	.word	0xffffffff


	//   ....[44]....
        /*0228*/ 	.word	0xffffffff


	//   ....[45]....
        /*022c*/ 	.word	0xffffffff


	//   ....[46]....
        /*0230*/ 	.word	0xffffffff


	//   ....[47]....
        /*0234*/ 	.word	0xffffffff


	//   ....[48]....
        /*0238*/ 	.word	0xffffffff


	//   ....[49]....
        /*023c*/ 	.word	0xffffffff


	//   ....[50]....
        /*0240*/ 	.word	0xffffffff


	//   ....[51]....
        /*0244*/ 	.word	0xffffffff


	//   ....[52]....
        /*0248*/ 	.word	0xffffffff


	//   ....[53]....
        /*024c*/ 	.word	0xffffffff


	//   ....[54]....
        /*0250*/ 	.word	0xffffffff


	//   ....[55]....
        /*0254*/ 	.word	0xffffffff


	//   ....[56]....
        /*0258*/ 	.word	0xffffffff


	//   ....[57]....
        /*025c*/ 	.word	0xffffffff


	//   ....[58]....
        /*0260*/ 	.word	0xffffffff


	//   ....[59]....
        /*0264*/ 	.word	0xffffffff


	//   ....[60]....
        /*0268*/ 	.word	0xffffffff


	//   ....[61]....
        /*026c*/ 	.word	0xffffffff


	//   ....[62]....
        /*0270*/ 	.word	0xffffffff


	//   ....[63]....
        /*0274*/ 	.word	0xffffffff


	//   ....[64]....
        /*0278*/ 	.word	0xffffffff


	//   ....[65]....
        /*027c*/ 	.word	0xffffffff


	//   ....[66]....
        /*0280*/ 	.word	0xffffffff


	//   ....[67]....
        /*0284*/ 	.word	0xffffffff


	//   ....[68]....
        /*0288*/ 	.word	0xffffffff


	//   ....[69]....
        /*028c*/ 	.word	0xffffffff


	//   ....[70]....
        /*0290*/ 	.word	0xffffffff


	//   ....[71]....
        /*0294*/ 	.word	0xffffffff


	//   ....[72]....
        /*0298*/ 	.word	0xffffffff


	//   ....[73]....
        /*029c*/ 	.word	0xffffffff


	//   ....[74]....
        /*02a0*/ 	.word	0xffffffff


	//   ....[75]....
        /*02a4*/ 	.word	0xffffffff


	//   ....[76]....
        /*02a8*/ 	.word	0xffffffff


	//   ....[77]....
        /*02ac*/ 	.word	0xffffffff


	//   ....[78]....
        /*02b0*/ 	.word	0xffffffff


	//   ....[79]....
        /*02b4*/ 	.word	0xffffffff


	//   ....[80]....
        /*02b8*/ 	.word	0xffffffff


	//   ....[81]....
        /*02bc*/ 	.word	0xffffffff


	//   ....[82]....
        /*02c0*/ 	.word	0xffffffff


	//   ....[83]....
        /*02c4*/ 	.word	0xffffffff


	//   ....[84]....
        /*02c8*/ 	.word	0xffffffff


	//   ....[85]....
        /*02cc*/ 	.word	0xffffffff


	//   ....[86]....
        /*02d0*/ 	.word	0xffffffff


	//   ....[87]....
        /*02d4*/ 	.word	0xffffffff


	//   ....[88]....
        /*02d8*/ 	.word	0xffffffff


	//   ....[89]....
        /*02dc*/ 	.word	0xffffffff


	//   ....[90]....
        /*02e0*/ 	.word	0xffffffff


	//   ....[91]....
        /*02e4*/ 	.word	0xffffffff


	//   ....[92]....
        /*02e8*/ 	.word	0xffffffff


	//   ....[93]....
        /*02ec*/ 	.word	0xffffffff


	//   ....[94]....
        /*02f0*/ 	.word	0xffffffff


	//   ....[95]....
        /*02f4*/ 	.word	0xffffffff


	//   ....[96]....
        /*02f8*/ 	.word	0xffffffff


	//   ....[97]....
        /*02fc*/ 	.word	0xffffffff


	//   ....[98]....
        /*0300*/ 	.word	0xffffffff


	//   ....[99]....
        /*0304*/ 	.word	0xffffffff


	//   ....[100]....
        /*0308*/ 	.word	0xffffffff


	//   ....[101]....
        /*030c*/ 	.word	0xffffffff


	//   ....[102]....
        /*0310*/ 	.word	0xffffffff


	//   ....[103]....
        /*0314*/ 	.word	0xffffffff


	//   ....[104]....
        /*0318*/ 	.word	0xffffffff


	//   ....[105]....
        /*031c*/ 	.word	0xffffffff


	//   ....[106]....
        /*0320*/ 	.word	0xffffffff


	//   ....[107]....
        /*0324*/ 	.word	0xffffffff


	//   ....[108]....
        /*0328*/ 	.word	0xffffffff


	//   ....[109]....
        /*032c*/ 	.word	0xffffffff


	//   ....[110]....
        /*0330*/ 	.word	0xffffffff


	//   ....[111]....
        /*0334*/ 	.word	0xffffffff


	//   ....[112]....
        /*0338*/ 	.word	0xffffffff


	//   ....[113]....
        /*033c*/ 	.word	0xffffffff


	//   ....[114]....
        /*0340*/ 	.word	0xffffffff


	//   ....[115]....
        /*0344*/ 	.word	0xffffffff


	//   ....[116]....
        /*0348*/ 	.word	0xffffffff


	//   ....[117]....
        /*034c*/ 	.word	0xffffffff


	//   ....[118]....
        /*0350*/ 	.word	0xffffffff


	//   ....[119]....
        /*0354*/ 	.word	0xffffffff


	//   ....[120]....
        /*0358*/ 	.word	0xffffffff


	//   ....[121]....
        /*035c*/ 	.word	0xffffffff


	//   ....[122]....
        /*0360*/ 	.word	0xffffffff


	//   ....[123]....
        /*0364*/ 	.word	0xffffffff


	//   ....[124]....
        /*0368*/ 	.word	0xffffffff


	//   ....[125]....
        /*036c*/ 	.word	0xffffffff


	//   ....[126]....
        /*0370*/ 	.word	0xffffffff


	//   ....[127]....
        /*0374*/ 	.word	0xffffffff


	//   ....[128]....
        /*0378*/ 	.word	0xffffffff


	//   ....[129]....
        /*037c*/ 	.word	0xffffffff


	//   ....[130]....
        /*0380*/ 	.word	0xffffffff


	//   ....[131]....
        /*0384*/ 	.word	0xffffffff


	//   ....[132]....
        /*0388*/ 	.word	0xffffffff


	//   ....[133]....
        /*038c*/ 	.word	0xffffffff


	//   ....[134]....
        /*0390*/ 	.word	0xffffffff


	//   ....[135]....
        /*0394*/ 	.word	0xffffffff


	//   ....[136]....
        /*0398*/ 	.word	0xffffffff


	//   ....[137]....
        /*039c*/ 	.word	0xffffffff


	//   ....[138]....
        /*03a0*/ 	.word	0xffffffff


	//   ....[139]....
        /*03a4*/ 	.word	0xffffffff


	//   ....[140]....
        /*03a8*/ 	.word	0xffffffff


	//   ....[141]....
        /*03ac*/ 	.word	0xffffffff


	//   ....[142]....
        /*03b0*/ 	.word	0xffffffff


	//   ....[143]....
        /*03b4*/ 	.word	0xffffffff


	//   ....[144]....
        /*03b8*/ 	.word	0xffffffff


	//   ....[145]....
        /*03bc*/ 	.word	0xffffffff


	//   ....[146]....
        /*03c0*/ 	.word	0xffffffff


	//   ....[147]....
        /*03c4*/ 	.word	0xffffffff


	//   ....[148]....
        /*03c8*/ 	.word	0xffffffff


	//   ....[149]....
        /*03cc*/ 	.word	0xffffffff


	//   ....[150]....
        /*03d0*/ 	.word	0xffffffff


	//   ....[151]....
        /*03d4*/ 	.word	0xffffffff


	//   ....[152]....
        /*03d8*/ 	.word	0xffffffff


	//   ....[153]....
        /*03dc*/ 	.word	0xffffffff


	//   ....[154]....
        /*03e0*/ 	.word	0xffffffff


	//   ....[155]....
        /*03e4*/ 	.word	0xffffffff


	//   ....[156]....
        /*03e8*/ 	.word	0xffffffff


	//   ....[157]....
        /*03ec*/ 	.word	0xffffffff


	//   ....[158]....
        /*03f0*/ 	.word	0xffffffff


	//   ....[159]....
        /*03f4*/ 	.word	0xffffffff


	//   ....[160]....
        /*03f8*/ 	.word	0xffffffff


	//   ....[161]....
        /*03fc*/ 	.word	0xffffffff


	//   ....[162]....
        /*0400*/ 	.word	0xffffffff


	//   ....[163]....
        /*0404*/ 	.word	0xffffffff


	//   ....[164]....
        /*0408*/ 	.word	0xffffffff


	//   ....[165]....
        /*040c*/ 	.word	0xffffffff


	//   ....[166]....
        /*0410*/ 	.word	0xffffffff


	//   ....[167]....
        /*0414*/ 	.word	0xffffffff


	//   ....[168]....
        /*0418*/ 	.word	0xffffffff


	//   ....[169]....
        /*041c*/ 	.word	0xffffffff


	//   ....[170]....
        /*0420*/ 	.word	0xffffffff


	//   ....[171]....
        /*0424*/ 	.word	0xffffffff


	//   ....[172]....
        /*0428*/ 	.word	0xffffffff


	//   ....[173]....
        /*042c*/ 	.word	0xffffffff


	//   ....[174]....
        /*0430*/ 	.word	0xffffffff


	//   ....[175]....
        /*0434*/ 	.word	0xffffffff


	//   ....[176]....
        /*0438*/ 	.word	0xffffffff


	//   ....[177]....
        /*043c*/ 	.word	0xffffffff


	//   ....[178]....
        /*0440*/ 	.word	0xffffffff


	//   ....[179]....
        /*0444*/ 	.word	0xffffffff


	//   ....[180]....
        /*0448*/ 	.word	0xffffffff


	//   ....[181]....
        /*044c*/ 	.word	0xffffffff


	//   ....[182]....
        /*0450*/ 	.word	0xffffffff


	//   ....[183]....
        /*0454*/ 	.word	0xffffffff


	//   ....[184]....
        /*0458*/ 	.word	0x0500000f


	//   ....[185]....
        /*045c*/ 	.word	0x0500000f


	//   ....[186]....
        /*0460*/ 	.word	0x0500000f


	//   ....[187]....
        /*0464*/ 	.word	0x0500000f


	//   ....[188]....
        /*0468*/ 	.word	0x0500000f


	//   ....[189]....
        /*046c*/ 	.word	0x0500000f


	//   ....[190]....
        /*0470*/ 	.word	0x0500000f


	//   ....[191]....
        /*0474*/ 	.word	0x0500000f


	//   ....[192]....
        /*0478*/ 	.word	0x0500000f


	//   ....[193]....
        /*047c*/ 	.word	0x0500000f


	//   ....[194]....
        /*0480*/ 	.word	0x0500000f


	//   ....[195]....
        /*0484*/ 	.word	0x0500000f


	//   ....[196]....
        /*0488*/ 	.word	0x0500000f


	//   ....[197]....
        /*048c*/ 	.word	0x0500000f


	//   ....[198]....
        /*0490*/ 	.word	0x0500000f


	//   ....[199]....
        /*0494*/ 	.word	0x0500000f


	//   ....[200]....
        /*0498*/ 	.word	0x0500000f


	//   ....[201]....
        /*049c*/ 	.word	0x0500000f


	//   ....[202]....
        /*04a0*/ 	.word	0x0500000f


	//   ....[203]....
        /*04a4*/ 	.word	0x0500000f


	//   ....[204]....
        /*04a8*/ 	.word	0x0500000f


	//   ....[205]....
        /*04ac*/ 	.word	0x0500000f


	//   ....[206]....
        /*04b0*/ 	.word	0x0500000f


	//   ....[207]....
        /*04b4*/ 	.word	0x0500000f


	//   ....[208]....
        /*04b8*/ 	.word	0x0500000f


	//   ....[209]....
        /*04bc*/ 	.word	0x0500000f


	//   ....[210]....
        /*04c0*/ 	.word	0x0500000f


	//   ....[211]....
        /*04c4*/ 	.word	0x0500000f


	//   ....[212]....
        /*04c8*/ 	.word	0x0500000f


	//   ....[213]....
        /*04cc*/ 	.word	0x0500000f


	//   ....[214]....
        /*04d0*/ 	.word	0x0500000f


	//   ....[215]....
        /*04d4*/ 	.word	0x0500000f


	//   ....[216]....
        /*04d8*/ 	.word	0x0500000f


	//   ....[217]....
        /*04dc*/ 	.word	0x0500000f


	//   ....[218]....
        /*04e0*/ 	.word	0x0500000f


	//   ....[219]....
        /*04e4*/ 	.word	0x0500000f


	//   ....[220]....
        /*04e8*/ 	.word	0x0500000f


	//   ....[221]....
        /*04ec*/ 	.word	0x0500000f


	//   ....[222]....
        /*04f0*/ 	.word	0x0500000f


	//   ....[223]....
        /*04f4*/ 	.word	0x0500000f


	//   ....[224]....
        /*04f8*/ 	.word	0x0500000f


	//   ....[225]....
        /*04fc*/ 	.word	0x0500000f


	//   ....[226]....
        /*0500*/ 	.word	0x0500000f


	//   ....[227]....
        /*0504*/ 	.word	0x0500000f


	//   ....[228]....
        /*0508*/ 	.word	0x0500000f


	//   ....[229]....
        /*050c*/ 	.word	0x0500000f


	//   ....[230]....
        /*0510*/ 	.word	0x0500000f


	//   ....[231]....
        /*0514*/ 	.word	0x0500000f


	//   ....[232]....
        /*0518*/ 	.word	0x0500000f


	//   ....[233]....
        /*051c*/ 	.word	0x0500000f


	//   ....[234]....
        /*0520*/ 	.word	0x0500000f


	//   ....[235]....
        /*0524*/ 	.word	0x0500000f


	//   ....[236]....
        /*0528*/ 	.word	0x0500000f


	//   ....[237]....
        /*052c*/ 	.word	0x0500000f


	//   ....[238]....
        /*0530*/ 	.word	0x0500000f


	//   ....[239]....
        /*0534*/ 	.word	0x0500000f


	//   ....[240]....
        /*0538*/ 	.word	0x0500000f


	//   ....[241]....
        /*053c*/ 	.word	0x0500000f


	//   ....[242]....
        /*0540*/ 	.word	0x0500000f


	//   ....[243]....
        /*0544*/ 	.word	0x0500000f


	//   ....[244]....
        /*0548*/ 	.word	0x0500000f


	//   ....[245]....
        /*054c*/ 	.word	0x0500000f


	//   ....[246]....
        /*0550*/ 	.word	0x0500000f


	//   ....[247]....
        /*0554*/ 	.word	0x0500000f


	//   ....[248]....
        /*0558*/ 	.word	0x0500000f


	//   ....[249]....
        /*055c*/ 	.word	0x0500000f


	//   ....[250]....
        /*0560*/ 	.word	0x0500000f


	//   ....[251]....
        /*0564*/ 	.word	0x0500000f


	//   ....[252]....
        /*0568*/ 	.word	0x0500000f


	//   ....[253]....
        /*056c*/ 	.word	0x0500000f


	//   ....[254]....
        /*0570*/ 	.word	0x0500000f


	//   ....[255]....
        /*0574*/ 	.word	0x0500000f


	//   ....[0]....
        /*0578*/ 	.word	0x0500000f


	//   ....[1]....
        /*057c*/ 	.word	0x0500000f


	//   ....[2]....
        /*0580*/ 	.word	0x0500000f


	//   ....[3]....
        /*0584*/ 	.word	0x0500000f


	//   ....[4]....
        /*0588*/ 	.word	0x0500000f


	//   ....[5]....
        /*058c*/ 	.word	0x0500000f


	//   ....[6]....
        /*0590*/ 	.word	0x0500000f


	//   ....[7]....
        /*0594*/ 	.word	0x0500000f


	//   ....[8]....
        /*0598*/ 	.word	0x0500000f


	//   ....[9]....
        /*059c*/ 	.word	0x0500000f


	//   ....[10]....
        /*05a0*/ 	.word	0x0500000f


	//   ....[11]....
        /*05a4*/ 	.word	0x0500000f


	//   ....[12]....
        /*05a8*/ 	.word	0x0500000f


	//   ....[13]....
        /*05ac*/ 	.word	0x0500000f


	//   ....[14]....
        /*05b0*/ 	.word	0x0500000f


	//   ....[15]....
        /*05b4*/ 	.word	0x0500000f


	//   ....[16]....
        /*05b8*/ 	.word	0x0500000f


	//   ....[17]....
        /*05bc*/ 	.word	0x0500000f


	//   ....[18]....
        /*05c0*/ 	.word	0x0500000f


	//   ....[19]....
        /*05c4*/ 	.word	0x0500000f


	//   ....[20]....
        /*05c8*/ 	.word	0x0500000f


	//   ....[21]....
        /*05cc*/ 	.word	0x0500000f


	//   ....[22]....
        /*05d0*/ 	.word	0x0500000f


	//   ....[23]....
        /*05d4*/ 	.word	0x0500000f


	//   ....[24]....
        /*05d8*/ 	.word	0x0500000f


	//   ....[25]....
        /*05dc*/ 	.word	0x0500000f


	//----- nvinfo : EIATTR_COOP_GROUP_INSTR_OFFSETS
	.align		4
.L_173:
        /*05e0*/ 	.byte	0x04, 0x28
        /*05e2*/ 	.short	(.L_175 - .L_174)


	//   ....[0]....
.L_174:
        /*05e4*/ 	.word	0x00000080


	//   ....[1]....
        /*05e8*/ 	.word	0x00000090


	//   ....[2]....
        /*05ec*/ 	.word	0x000002d0


	//   ....[3]....
        /*05f0*/ 	.word	0x00000430


	//   ....[4]....
        /*05f4*/ 	.word	0x00000550


	//   ....[5]....
        /*05f8*/ 	.word	0x000006b0


	//   ....[6]....
        /*05fc*/ 	.word	0x00001770


	//   ....[7]....
        /*0600*/ 	.word	0x00002930


	//   ....[8]....
        /*0604*/ 	.word	0x00003690


	//   ....[9]....
        /*0608*/ 	.word	0x00004910


	//   ....[10]....
        /*060c*/ 	.word	0x000049e0


	//   ....[11]....
        /*0610*/ 	.word	0x00005460


	//   ....[12]....
        /*0614*/ 	.word	0x000054c0


	//   ....[13]....
        /*0618*/ 	.word	0x00007710


	//   ....[14]....
        /*061c*/ 	.word	0x00008ba0


	//   ....[15]....
        /*0620*/ 	.word	0x00009810


	//   ....[16]....
        /*0624*/ 	.word	0x000098d0


	//   ....[17]....
        /*0628*/ 	.word	0x0000a330


	//   ....[18]....
        /*062c*/ 	.word	0x0000a380


	//   ....[19]....
        /*0630*/ 	.word	0x0000d560


	//   ....[20]....
        /*0634*/ 	.word	0x0000d570


	//   ....[21]....
        /*0638*/ 	.word	0x0000d5a0


	//   ....[22]....
        /*063c*/ 	.word	0x0000d5b0


	//   ....[23]....
        /*0640*/ 	.word	0x0000fc90


	//   ....[24]....
        /*0644*/ 	.word	0x00010640


	//   ....[25]....
        /*0648*/ 	.word	0x00011c70


	//   ....[26]....
        /*064c*/ 	.word	0x00011d80


	//   ....[27]....
        /*0650*/ 	.word	0x000128f0


	//   ....[28]....
        /*0654*/ 	.word	0x00012940


	//   ....[29]....
        /*0658*/ 	.word	0x00014060


	//   ....[30]....
        /*065c*/ 	.word	0x00014070


	//   ....[31]....
        /*0660*/ 	.word	0x000140f0


	//   ....[32]....
        /*0664*/ 	.word	0x00014100


	//   ....[33]....
        /*0668*/ 	.word	0x000154d0


	//   ....[34]....
        /*066c*/ 	.word	0x000154e0


	//   ....[35]....
        /*0670*/ 	.word	0x000154f0


	//   ....[36]....
        /*0674*/ 	.word	0x00015500


	//   ....[37]....
        /*0678*/ 	.word	0x00015510


	//   ....[38]....
        /*067c*/ 	.word	0x00015520


	//   ....[39]....
        /*0680*/ 	.word	0x00015530


	//   ....[40]....
        /*0684*/ 	.word	0x00015540


	//   ....[41]....
        /*0688*/ 	.word	0x00015550


	//   ....[42]....
        /*068c*/ 	.word	0x00015580


	//   ....[43]....
        /*0690*/ 	.word	0x000155c0


	//   ....[44]....
        /*0694*/ 	.word	0x000155d0


	//   ....[45]....
        /*0698*/ 	.word	0x00015600


	//   ....[46]....
        /*069c*/ 	.word	0x00015610


	//   ....[47]....
        /*06a0*/ 	.word	0x00015620


	//   ....[48]....
        /*06a4*/ 	.word	0x00015630


	//   ....[49]....
        /*06a8*/ 	.word	0x00015640


	//   ....[50]....
        /*06ac*/ 	.word	0x00015650


	//   ....[51]....
        /*06b0*/ 	.word	0x00015660


	//   ....[52]....
        /*06b4*/ 	.word	0x00015670


	//   ....[53]....
        /*06b8*/ 	.word	0x00015680


	//   ....[54]....
        /*06bc*/ 	.word	0x00015690


	//   ....[55]....
        /*06c0*/ 	.word	0x000156a0


	//   ....[56]....
        /*06c4*/ 	.word	0x000156b0


	//   ....[57]....
        /*06c8*/ 	.word	0x000156c0


	//   ....[58]....
        /*06cc*/ 	.word	0x000156d0


	//   ....[59]....
        /*06d0*/ 	.word	0x00015700


	//   ....[60]....
        /*06d4*/ 	.word	0x00015730


	//   ....[61]....
        /*06d8*/ 	.word	0x00015750


	//   ....[62]....
        /*06dc*/ 	.word	0x00015760


	//   ....[63]....
        /*06e0*/ 	.word	0x00015770


	//   ....[64]....
        /*06e4*/ 	.word	0x00015780


	//   ....[65]....
        /*06e8*/ 	.word	0x00015870


	//   ....[66]....
        /*06ec*/ 	.word	0x000158a0


	//   ....[67]....
        /*06f0*/ 	.word	0x000158d0


	//   ....[68]....
        /*06f4*/ 	.word	0x00015900


	//   ....[69]....
        /*06f8*/ 	.word	0x00015dc0


	//   ....[70]....
        /*06fc*/ 	.word	0x00015e00


	//   ....[71]....
        /*0700*/ 	.word	0x00015ec0


	//   ....[72]....
        /*0704*/ 	.word	0x00015ee0


	//   ....[73]....
        /*0708*/ 	.word	0x00015fa0


	//   ....[74]....
        /*070c*/ 	.word	0x00015fc0


	//   ....[75]....
        /*0710*/ 	.word	0x00016090


	//   ....[76]....
        /*0714*/ 	.word	0x000160b0


	//   ....[77]....
        /*0718*/ 	.word	0x00016750


	//   ....[78]....
        /*071c*/ 	.word	0x00016770


	//   ....[79]....
        /*0720*/ 	.word	0x00016830


	//   ....[80]....
        /*0724*/ 	.word	0x00016850


	//   ....[81]....
        /*0728*/ 	.word	0x00016910


	//   ....[82]....
        /*072c*/ 	.word	0x00016930


	//   ....[83]....
        /*0730*/ 	.word	0x00016a00


	//   ....[84]....
        /*0734*/ 	.word	0x00016a20


	//   ....[85]....
        /*0738*/ 	.word	0x00016bb0


	//   ....[86]....
        /*073c*/ 	.word	0x000187e0


	//   ....[87]....
        /*0740*/ 	.word	0x00018820


	//   ....[88]....
        /*0744*/ 	.word	0x000188f0


	//   ....[89]....
        /*0748*/ 	.word	0x00018900


	//   ....[90]....
        /*074c*/ 	.word	0x00018950


	//   ....[91]....
        /*0750*/ 	.word	0x00018960


	//   ....[92]....
        /*0754*/ 	.word	0x000189b0


	//   ....[93]....
        /*0758*/ 	.word	0x000189c0


	//   ....[94]....
        /*075c*/ 	.word	0x00018a10


	//   ....[95]....
        /*0760*/ 	.word	0x00018a20


	//   ....[96]....
        /*0764*/ 	.word	0x00018a70


	//   ....[97]....
        /*0768*/ 	.word	0x00018a80


	//   ....[98]....
        /*076c*/ 	.word	0x00018ad0


	//   ....[99]....
        /*0770*/ 	.word	0x00018ae0


	//   ....[100]....
        /*0774*/ 	.word	0x00018af0


	//   ....[101]....
        /*0778*/ 	.word	0x00018b40


	//   ....[102]....
        /*077c*/ 	.word	0x00018b90


	//   ....[103]....
        /*0780*/ 	.word	0x00018ba0


	//   ....[104]....
        /*0784*/ 	.word	0x00018bb0


	//   ....[105]....
        /*0788*/ 	.word	0x00018c10


	//   ....[106]....
        /*078c*/ 	.word	0x00019070


	//   ....[107]....
        /*0790*/ 	.word	0x000190a0


	//   ....[108]....
        /*0794*/ 	.word	0x00019110


	//   ....[109]....
        /*0798*/ 	.word	0x00019140


	//   ....[110]....
        /*079c*/ 	.word	0x00019180


	//   ....[111]....
        /*07a0*/ 	.word	0x000191b0


	//   ....[112]....
        /*07a4*/ 	.word	0x00019200


	//   ....[113]....
        /*07a8*/ 	.word	0x00019230


	//   ....[114]....
        /*07ac*/ 	.word	0x00019260


	//   ....[115]....
        /*07b0*/ 	.word	0x00019290


	//   ....[116]....
        /*07b4*/ 	.word	0x000192f0


	//   ....[117]....
        /*07b8*/ 	.word	0x00019310


	//   ....[118]....
        /*07bc*/ 	.word	0x00019360


	//   ....[119]....
        /*07c0*/ 	.word	0x00019380


	//   ....[120]....
        /*07c4*/ 	.word	0x000193d0


	//   ....[121]....
        /*07c8*/ 	.word	0x000193f0


	//   ....[122]....
        /*07cc*/ 	.word	0x00019410


	//   ....[123]....
        /*07d0*/ 	.word	0x00019450


	//   ....[124]....
        /*07d4*/ 	.word	0x00019470


	//   ....[125]....
        /*07d8*/ 	.word	0x000194d0


	//   ....[126]....
        /*07dc*/ 	.word	0x00019b00


	//   ....[127]....
        /*07e0*/ 	.word	0x00019b20


	//   ....[128]....
        /*07e4*/ 	.word	0x00019b50


	//   ....[129]....
        /*07e8*/ 	.word	0x00019b90


	//   ....[130]....
        /*07ec*/ 	.word	0x00019be0


	//   ....[131]....
        /*07f0*/ 	.word	0x00019c00


	//   ....[132]....
        /*07f4*/ 	.word	0x00019c50


	//   ....[133]....
        /*07f8*/ 	.word	0x00019c70


	//   ....[134]....
        /*07fc*/ 	.word	0x00019cc0


	//   ....[135]....
        /*0800*/ 	.word	0x00019ce0


	//   ....[136]....
        /*0804*/ 	.word	0x00019d30


	//   ....[137]....
        /*0808*/ 	.word	0x00019d50


	//   ....[138]....
        /*080c*/ 	.word	0x00019da0


	//   ....[139]....
        /*0810*/ 	.word	0x00019dc0


	//   ....[140]....
        /*0814*/ 	.word	0x00019e00


	//   ....[141]....
        /*0818*/ 	.word	0x00019e20


	//   ....[142]....
        /*081c*/ 	.word	0x0001a750


	//   ....[143]....
        /*0820*/ 	.word	0x0001a760


	//   ....[144]....
        /*0824*/ 	.word	0x0001a770


	//   ....[145]....
        /*0828*/ 	.word	0x0001a780


	//   ....[146]....
        /*082c*/ 	.word	0x0001a790


	//   ....[147]....
        /*0830*/ 	.word	0x0001a7a0


	//   ....[148]....
        /*0834*/ 	.word	0x0001a7c0


	//   ....[149]....
        /*0838*/ 	.word	0x0001a7e0


	//   ....[150]....
        /*083c*/ 	.word	0x0001a8a0


	//   ....[151]....
        /*0840*/ 	.word	0x0001a8b0


	//   ....[152]....
        /*0844*/ 	.word	0x0001a8c0


	//   ....[153]....
        /*0848*/ 	.word	0x0001a8d0


	//   ....[154]....
        /*084c*/ 	.word	0x0001a940


	//   ....[155]....
        /*0850*/ 	.word	0x0001a950


	//   ....[156]....
        /*0854*/ 	.word	0x0001a960


	//   ....[157]....
        /*0858*/ 	.word	0x0001a970


	//   ....[158]....
        /*085c*/ 	.word	0x0001a990


	//   ....[159]....
        /*0860*/ 	.word	0x0001a9b0


	//   ....[160]....
        /*0864*/ 	.word	0x0001a9f0


	//   ....[161]....
        /*0868*/ 	.word	0x0001aa40


	//   ....[162]....
        /*086c*/ 	.word	0x0001adf0


	//   ....[163]....
        /*0870*/ 	.word	0x0001ae00


	//   ....[164]....
        /*0874*/ 	.word	0x0001ae10


	//   ....[165]....
        /*0878*/ 	.word	0x0001ae20


	//   ....[166]....
        /*087c*/ 	.word	0x0001ae30


	//   ....[167]....
        /*0880*/ 	.word	0x0001ae50


	//   ....[168]....
        /*0884*/ 	.word	0x0001ae70


	//   ....[169]....
        /*0888*/ 	.word	0x0001aed0


	//   ....[170]....
        /*088c*/ 	.word	0x0001af10


	//   ....[171]....
        /*0890*/ 	.word	0x0001af20


	//   ....[172]....
        /*0894*/ 	.word	0x0001af40


	//   ....[173]....
        /*0898*/ 	.word	0x0001af60


	//   ....[174]....
        /*089c*/ 	.word	0x0001afb0


	//   ....[175]....
        /*08a0*/ 	.word	0x0001afd0


	//   ....[176]....
        /*08a4*/ 	.word	0x0001afe0


	//   ....[177]....
        /*08a8*/ 	.word	0x0001aff0


	//   ....[178]....
        /*08ac*/ 	.word	0x0001b010


	//   ....[179]....
        /*08b0*/ 	.word	0x0001b030


	//   ....[180]....
        /*08b4*/ 	.word	0x0001b050


	//   ....[181]....
        /*08b8*/ 	.word	0x0001b090


	//   ....[182]....
        /*08bc*/ 	.word	0x0001c240


	//   ....[183]....
        /*08c0*/ 	.word	0x0001c3e0


	//   ....[184]....
        /*08c4*/ 	.word	0x0001cab0


	//   ....[185]....
        /*08c8*/ 	.word	0x0001cb90


	//   ....[186]....
        /*08cc*/ 	.word	0x0001cc80


	//   ....[187]....
        /*08d0*/ 	.word	0x0001cce0


	//   ....[188]....
        /*08d4*/ 	.word	0x0001cda0


	//   ....[189]....
        /*08d8*/ 	.word	0x0001ce00


	//   ....[190]....
        /*08dc*/ 	.word	0x0001cec0


	//   ....[191]....
        /*08e0*/ 	.word	0x0001cf20


	//   ....[192]....
        /*08e4*/ 	.word	0x0001cfe0


	//   ....[193]....
        /*08e8*/ 	.word	0x0001d040


	//   ....[194]....
        /*08ec*/ 	.word	0x0001d100


	//   ....[195]....
        /*08f0*/ 	.word	0x0001d160


	//   ....[196]....
        /*08f4*/ 	.word	0x0001d220


	//   ....[197]....
        /*08f8*/ 	.word	0x0001d280


	//   ....[198]....
        /*08fc*/ 	.word	0x0001d340


	//   ....[199]....
        /*0900*/ 	.word	0x0001d3a0


	//   ....[200]....
        /*0904*/ 	.word	0x0001d460


	//   ....[201]....
        /*0908*/ 	.word	0x0001d4c0


	//   ....[202]....
        /*090c*/ 	.word	0x0001d580


	//   ....[203]....
        /*0910*/ 	.word	0x0001d5e0


	//   ....[204]....
        /*0914*/ 	.word	0x0001d6d0


	//   ....[205]....
        /*0918*/ 	.word	0x0001d880


	//   ....[206]....
        /*091c*/ 	.word	0x0001d910


	//   ....[207]....
        /*0920*/ 	.word	0x0001d9e0


	//   ....[208]....
        /*0924*/ 	.word	0x0001da30


	//   ....[209]....
        /*0928*/ 	.word	0x0001db00


	//   ....[210]....
        /*092c*/ 	.word	0x0001db50


	//   ....[211]....
        /*0930*/ 	.word	0x0001dc30


	//   ....[212]....
        /*0934*/ 	.word	0x0001dc80


	//   ....[213]....
        /*0938*/ 	.word	0x0001dcf0


	//   ....[214]....
        /*093c*/ 	.word	0x0001ddb0


	//   ....[215]....
        /*0940*/ 	.word	0x0001de20


	//   ....[216]....
        /*0944*/ 	.word	0x0001dee0


	//   ....[217]....
        /*0948*/ 	.word	0x0001df50


	//   ....[218]....
        /*094c*/ 	.word	0x0001e000


	//   ....[219]....
        /*0950*/ 	.word	0x0001e070


	//   ....[220]....
        /*0954*/ 	.word	0x0001e120


	//   ....[221]....
        /*0958*/ 	.word	0x0001e190


	//   ....[222]....
        /*095c*/ 	.word	0x0001e240


	//   ....[223]....
        /*0960*/ 	.word	0x0001e2b0


	//   ....[224]....
        /*0964*/ 	.word	0x0001e360


	//   ....[225]....
        /*0968*/ 	.word	0x0001e3f0


	//   ....[226]....
        /*096c*/ 	.word	0x0001e460


	//   ....[227]....
        /*0970*/ 	.word	0x0001e4e0


	//   ....[228]....
        /*0974*/ 	.word	0x0001e580


	//   ....[229]....
        /*0978*/ 	.word	0x0001e5e0


	//   ....[230]....
        /*097c*/ 	.word	0x0001e6a0


	//   ....[231]....
        /*0980*/ 	.word	0x0001e700


	//   ....[232]....
        /*0984*/ 	.word	0x0001e7c0


	//   ....[233]....
        /*0988*/ 	.word	0x0001e820


	//   ....[234]....
        /*098c*/ 	.word	0x0001e8e0


	//   ....[235]....
        /*0990*/ 	.word	0x0001e940


	//   ....[236]....
        /*0994*/ 	.word	0x0001ea00


	//   ....[237]....
        /*0998*/ 	.word	0x0001ea60


	//   ....[238]....
        /*099c*/ 	.word	0x0001eb20


	//   ....[239]....
        /*09a0*/ 	.word	0x0001eb80


	//   ....[240]....
        /*09a4*/ 	.word	0x0001ec20


	//   ....[241]....
        /*09a8*/ 	.word	0x0001ed50


	//   ....[242]....
        /*09ac*/ 	.word	0x0001ede0


	//   ....[243]....
        /*09b0*/ 	.word	0x0001ee60


	//   ....[244]....
        /*09b4*/ 	.word	0x0001ef00


	//   ....[245]....
        /*09b8*/ 	.word	0x0001ef60


	//   ....[246]....
        /*09bc*/ 	.word	0x0001f010


	//   ....[247]....
        /*09c0*/ 	.word	0x0001f070


	//   ....[248]....
        /*09c4*/ 	.word	0x0001f120


	//   ....[249]....
        /*09c8*/ 	.word	0x0001f180


	//   ....[250]....
        /*09cc*/ 	.word	0x0001f220


	//   ....[251]....
        /*09d0*/ 	.word	0x0001f280


	//   ....[252]....
        /*09d4*/ 	.word	0x0001f330


	//   ....[253]....
        /*09d8*/ 	.word	0x0001f390


	//   ....[254]....
        /*09dc*/ 	.word	0x0001f430


	//   ....[255]....
        /*09e0*/ 	.word	0x0001f490


	//   ....[0]....
        /*09e4*/ 	.word	0x0001f540


	//   ....[1]....
        /*09e8*/ 	.word	0x0001f5a0


	//   ....[2]....
        /*09ec*/ 	.word	0x0001f650


	//   ....[3]....
        /*09f0*/ 	.word	0x0001f6b0


	//   ....[4]....
        /*09f4*/ 	.word	0x0001f760


	//   ....[5]....
        /*09f8*/ 	.word	0x0001f850


	//   ....[6]....
        /*09fc*/ 	.word	0x0001f8e0


	//   ....[7]....
        /*0a00*/ 	.word	0x0001f960


	//   ....[8]....
        /*0a04*/ 	.word	0x0001f9f0


	//   ....[9]....
        /*0a08*/ 	.word	0x0001fa50


	//   ....[10]....
        /*0a0c*/ 	.word	0x0001faf0


	//   ....[11]....
        /*0a10*/ 	.word	0x0001fb50


	//   ....[12]....
        /*0a14*/ 	.word	0x0001fc00


	//   ....[13]....
        /*0a18*/ 	.word	0x0001fc60


	//   ....[14]....
        /*0a1c*/ 	.word	0x0001fd00


	//   ....[15]....
        /*0a20*/ 	.word	0x0001fd60


	//   ....[16]....
        /*0a24*/ 	.word	0x0001fe10


	//   ....[17]....
        /*0a28*/ 	.word	0x0001fe70


	//   ....[18]....
        /*0a2c*/ 	.word	0x0001ff10


	//   ....[19]....
        /*0a30*/ 	.word	0x0001ff70


	//   ....[20]....
        /*0a34*/ 	.word	0x00020020


	//   ....[21]....
        /*0a38*/ 	.word	0x00020080


	//   ....[22]....
        /*0a3c*/ 	.word	0x00020130


	//   ....[23]....
        /*0a40*/ 	.word	0x00020190


	//   ....[24]....
        /*0a44*/ 	.word	0x00020240


	//   ....[25]....
        /*0a48*/ 	.word	0x000204a0


	//----- nvinfo : EIATTR_REG_RECONFIG
	.align		4
.L_175:
        /*0a4c*/ 	.byte	0x01, 0x54
	.zero		2


	//----- nvinfo : EIATTR_SYSCALL_OFFSETS
	.align		4
        /*0a50*/ 	.byte	0x04, 0x46
        /*0a52*/ 	.short	(.L_177 - .L_176)


	//   ....[0]....
.L_176:
        /*0a54*/ 	.word	0x00001950


	//   ....[1]....
        /*0a58*/ 	.word	0x00017b00


	//   ....[2]....
        /*0a5c*/ 	.word	0x00017c70


	//   ....[3]....
        /*0a60*/ 	.word	0x00017dc0


	//   ....[4]....
        /*0a64*/ 	.word	0x00017f00


	//   ....[5]....
        /*0a68*/ 	.word	0x00019790


	//----- nvinfo : EIATTR_MBARRIER_INSTR_OFFSETS
	.align		4
.L_177:
        /*0a6c*/ 	.byte	0x04, 0x39
        /*0a6e*/ 	.short	(.L_179 - .L_178)


	//   ....[0]....
.L_178:
        /*0a70*/ 	.word	0x00000180
        /*0a74*/ 	.word	0x000000ff
        /*0a78*/ 	.word	0x00022800
        /*0a7c*/ 	.short	0x0100
        /*0a7e*/ 	.byte	0x08
	.zero		1


	//   ....[1]....
        /*0a80*/ 	.word	0x00000190
        /*0a84*/ 	.word	0x000000ff
        /*0a88*/ 	.word	0x00022820
        /*0a8c*/ 	.short	0x0100
        /*0a8e*/ 	.byte	0x08
	.zero		1


	//   ....[2]....
        /*0a90*/ 	.word	0x00000280
        /*0a94*/ 	.word	0x000000ff
        /*0a98*/ 	.word	0x00022830
        /*0a9c*/ 	.short	0x0100
        /*0a9e*/ 	.byte	0x08
	.zero		1


	//   ....[3]....
        /*0aa0*/ 	.word	0x00000290
        /*0aa4*/ 	.word	0x000000ff
        /*0aa8*/ 	.word	0x00022840
        /*0aac*/ 	.short	0x0100
        /*0aae*/ 	.byte	0x08
	.zero		1


	//   ....[4]....
        /*0ab0*/ 	.word	0x000002a0
        /*0ab4*/ 	.word	0x000000ff
        /*0ab8*/ 	.word	0x00022838
        /*0abc*/ 	.short	0x0100
        /*0abe*/ 	.byte	0x08
	.zero		1


	//   ....[5]....
        /*0ac0*/ 	.word	0x000002b0
        /*0ac4*/ 	.word	0x000000ff
        /*0ac8*/ 	.word	0x00022848
        /*0acc*/ 	.short	0x0100
        /*0ace*/ 	.byte	0x08
	.zero		1


	//   ....[6]....
        /*0ad0*/ 	.word	0x000003e0
        /*0ad4*/ 	.word	0x000000ff
        /*0ad8*/ 	.word	0x00022850
        /*0adc*/ 	.short	0x0100
        /*0ade*/ 	.byte	0x08
	.zero		1


	//   ....[7]....
        /*0ae0*/ 	.word	0x000003f0
        /*0ae4*/ 	.word	0x000000ff
        /*0ae8*/ 	.word	0x00022860
        /*0aec*/ 	.short	0x0100
        /*0aee*/ 	.byte	0x08
	.zero		1


	//   ....[8]....
        /*0af0*/ 	.word	0x00000400
        /*0af4*/ 	.word	0x000000ff
        /*0af8*/ 	.word	0x00022858
        /*0afc*/ 	.short	0x0100
        /*0afe*/ 	.byte	0x08
	.zero		1


	//   ....[9]....
        /*0b00*/ 	.word	0x00000410
        /*0b04*/ 	.word	0x000000ff
        /*0b08*/ 	.word	0x00022868
        /*0b0c*/ 	.short	0x0100
        /*0b0e*/ 	.byte	0x08
	.zero		1


	//   ....[10]....
        /*0b10*/ 	.word	0x00000500
        /*0b14*/ 	.word	0x000000ff
        /*0b18*/ 	.word	0x00022870
        /*0b1c*/ 	.short	0x0100
        /*0b1e*/ 	.byte	0x06
	.zero		1


	//   ....[11]....
        /*0b20*/ 	.word	0x00000510
        /*0b24*/ 	.word	0x000000ff
        /*0b28*/ 	.word	0x00022880
        /*0b2c*/ 	.short	0x0100
        /*0b2e*/ 	.byte	0x06
	.zero		1


	//   ....[12]....
        /*0b30*/ 	.word	0x00000520
        /*0b34*/ 	.word	0x000000ff
        /*0b38*/ 	.word	0x00022878
        /*0b3c*/ 	.short	0x0100
        /*0b3e*/ 	.byte	0x06
	.zero		1


	//   ....[13]....
        /*0b40*/ 	.word	0x00000530
        /*0b44*/ 	.word	0x000000ff
        /*0b48*/ 	.word	0x00022888
        /*0b4c*/ 	.short	0x0100
        /*0b4e*/ 	.byte	0x06
	.zero		1


	//   ....[14]....
        /*0b50*/ 	.word	0x00000660
        /*0b54*/ 	.word	0x000000ff
        /*0b58*/ 	.word	0x00022890
        /*0b5c*/ 	.short	0x0100
        /*0b5e*/ 	.byte	0x08
	.zero		1


	//   ....[15]....
        /*0b60*/ 	.word	0x00000670
        /*0b64*/ 	.word	0x000000ff
        /*0b68*/ 	.word	0x000228a0
        /*0b6c*/ 	.short	0x0100
        /*0b6e*/ 	.byte	0x08
	.zero		1


	//   ....[16]....
        /*0b70*/ 	.word	0x00000680
        /*0b74*/ 	.word	0x000000ff
        /*0b78*/ 	.word	0x00022898
        /*0b7c*/ 	.short	0x0100
        /*0b7e*/ 	.byte	0x08
	.zero		1


	//   ....[17]....
        /*0b80*/ 	.word	0x00000690
        /*0b84*/ 	.word	0x000000ff
        /*0b88*/ 	.word	0x000228a8
        /*0b8c*/ 	.short	0x0100
        /*0b8e*/ 	.byte	0x08
	.zero		1


	//   ....[18]....
        /*0b90*/ 	.word	0x000007e0
        /*0b94*/ 	.word	0x000000ff
        /*0b98*/ 	.word	0x000228b0
        /*0b9c*/ 	.short	0x0100
        /*0b9e*/ 	.byte	0x08
	.zero		1


	//   ....[19]....
        /*0ba0*/ 	.word	0x000007f0
        /*0ba4*/ 	.word	0x000000ff
        /*0ba8*/ 	.word	0x000228c0
        /*0bac*/ 	.short	0x0100
        /*0bae*/ 	.byte	0x08
	.zero		1


	//   ....[20]....
        /*0bb0*/ 	.word	0x00000800
        /*0bb4*/ 	.word	0x000000ff
        /*0bb8*/ 	.word	0x000228b8
        /*0bbc*/ 	.short	0x0100
        /*0bbe*/ 	.byte	0x08
	.zero		1


	//   ....[21]....
        /*0bc0*/ 	.word	0x00000810
        /*0bc4*/ 	.word	0x000000ff
        /*0bc8*/ 	.word	0x000228c8
        /*0bcc*/ 	.short	0x0100
        /*0bce*/ 	.byte	0x08
	.zero		1


	//   ....[22]....
        /*0bd0*/ 	.word	0x00001ca0
        /*0bd4*/ 	.word	0x000000ff
        /*0bd8*/ 	.word	0x00022800
        /*0bdc*/ 	.short	0x010a
        /*0bde*/ 	.byte	0x2b
	.zero		1


	//   ....[23]....
        /*0be0*/ 	.word	0x00001d40
        /*0be4*/ 	.word	0x0000006a
        /*0be8*/ 	.word	0x00022830
        /*0bec*/ 	.short	0x010a
        /*0bee*/ 	.byte	0x3f
	.zero		1


	//   ....[24]....
        /*0bf0*/ 	.word	0x00001d80
        /*0bf4*/ 	.word	0x0000006a
        /*0bf8*/ 	.word	0x00022830
        /*0bfc*/ 	.short	0x010a
        /*0bfe*/ 	.byte	0x3f
	.zero		1


	//   ....[25]....
        /*0c00*/ 	.word	0x00002c70
        /*0c04*/ 	.word	0x000000ff
        /*0c08*/ 	.word	0x00000000
        /*0c0c*/ 	.short	0x0101
        /*0c0e*/ 	.byte	0x06
	.zero		1


	//   ....[26]....
        /*0c10*/ 	.word	0x00006830
        /*0c14*/ 	.word	0x000000ff
        /*0c18*/ 	.word	0x00022830
        /*0c1c*/ 	.short	0x010a
        /*0c1e*/ 	.byte	0x06
	.zero		1


	//   ....[27]....
        /*0c20*/ 	.word	0x00006870
        /*0c24*/ 	.word	0x000000ff
        /*0c28*/ 	.word	0x00022830
        /*0c2c*/ 	.short	0x010a
        /*0c2e*/ 	.byte	0x06
	.zero		1


	//   ....[28]....
        /*0c30*/ 	.word	0x00007100
        /*0c34*/ 	.word	0x000000ff
        /*0c38*/ 	.word	0x00022850
        /*0c3c*/ 	.short	0x010a
        /*0c3e*/ 	.byte	0x06
	.zero		1


	//   ....[29]....
        /*0c40*/ 	.word	0x00007140
        /*0c44*/ 	.word	0x000000ff
        /*0c48*/ 	.word	0x00022850
        /*0c4c*/ 	.short	0x010a
        /*0c4e*/ 	.byte	0x06
	.zero		1


	//   ....[30]....
        /*0c50*/ 	.word	0x000079a0
        /*0c54*/ 	.word	0x000000ff
        /*0c58*/ 	.word	0x00000000
        /*0c5c*/ 	.short	0x0101
        /*0c5e*/ 	.byte	0x06
	.zero		1


	//   ....[31]....
        /*0c60*/ 	.word	0x0000b0e0
        /*0c64*/ 	.word	0x000000ff
        /*0c68*/ 	.word	0x00000000
        /*0c6c*/ 	.short	0x0101
        /*0c6e*/ 	.byte	0x06
	.zero		1


	//   ....[32]....
        /*0c70*/ 	.word	0x0000baa0
        /*0c74*/ 	.word	0x000000ff
        /*0c78*/ 	.word	0x00022830
        /*0c7c*/ 	.short	0x010a
        /*0c7e*/ 	.byte	0x06
	.zero		1


	//   ....[33]....
        /*0c80*/ 	.word	0x0000bae0
        /*0c84*/ 	.word	0x000000ff
        /*0c88*/ 	.word	0x00022830
        /*0c8c*/ 	.short	0x010a
        /*0c8e*/ 	.byte	0x06
	.zero		1


	//   ....[34]....
        /*0c90*/ 	.word	0x0000c370
        /*0c94*/ 	.word	0x000000ff
        /*0c98*/ 	.word	0x00022850
        /*0c9c*/ 	.short	0x010a
        /*0c9e*/ 	.byte	0x06
	.zero		1


	//   ....[35]....
        /*0ca0*/ 	.word	0x0000c3b0
        /*0ca4*/ 	.word	0x000000ff
        /*0ca8*/ 	.word	0x00022850
        /*0cac*/ 	.short	0x010a
        /*0cae*/ 	.byte	0x06
	.zero		1


	//   ....[36]....
        /*0cb0*/ 	.word	0x0000cc70
        /*0cb4*/ 	.word	0x000000ff
        /*0cb8*/ 	.word	0x00000000
        /*0cbc*/ 	.short	0x0101
        /*0cbe*/ 	.byte	0x06
	.zero		1


	//   ....[37]....
        /*0cc0*/ 	.word	0x0000e6b0
        /*0cc4*/ 	.word	0x000000ff
        /*0cc8*/ 	.word	0x00000000
        /*0ccc*/ 	.short	0x0101
        /*0cce*/ 	.byte	0x06
	.zero		1


	//   ....[38]....
        /*0cd0*/ 	.word	0x0000ee30
        /*0cd4*/ 	.word	0x000000ff
        /*0cd8*/ 	.word	0x00022830
        /*0cdc*/ 	.short	0x010a
        /*0cde*/ 	.byte	0x06
	.zero		1


	//   ....[39]....
        /*0ce0*/ 	.word	0x0000ee70
        /*0ce4*/ 	.word	0x000000ff
        /*0ce8*/ 	.word	0x00022830
        /*0cec*/ 	.short	0x010a
        /*0cee*/ 	.byte	0x06
	.zero		1


	//   ....[40]....
        /*0cf0*/ 	.word	0x0000f6d0
        /*0cf4*/ 	.word	0x000000ff
        /*0cf8*/ 	.word	0x00022850
        /*0cfc*/ 	.short	0x010a
        /*0cfe*/ 	.byte	0x06
	.zero		1


	//   ....[41]....
        /*0d00*/ 	.word	0x0000f710
        /*0d04*/ 	.word	0x000000ff
        /*0d08*/ 	.word	0x00022850
        /*0d0c*/ 	.short	0x010a
        /*0d0e*/ 	.byte	0x06
	.zero		1


	//   ....[42]....
        /*0d10*/ 	.word	0x0000ff60
        /*0d14*/ 	.word	0x000000ff
        /*0d18*/ 	.word	0x00000000
        /*0d1c*/ 	.short	0x0101
        /*0d1e*/ 	.byte	0x06
	.zero		1


	//   ....[43]....
        /*0d20*/ 	.word	0x000136a0
        /*0d24*/ 	.word	0x000000ff
        /*0d28*/ 	.word	0x00000000
        /*0d2c*/ 	.short	0x0101
        /*0d2e*/ 	.byte	0x06
	.zero		1


	//   ....[44]....
        /*0d30*/ 	.word	0x00013d10
        /*0d34*/ 	.word	0x000000ff
        /*0d38*/ 	.word	0x00022850
        /*0d3c*/ 	.short	0x010a
        /*0d3e*/ 	.byte	0x09
	.zero		1


	//   ....[45]....
        /*0d40*/ 	.word	0x00013d50
        /*0d44*/ 	.word	0x000000ff
        /*0d48*/ 	.word	0x00022850
        /*0d4c*/ 	.short	0x010a
        /*0d4e*/ 	.byte	0x09
	.zero		1


	//   ....[46]....
        /*0d50*/ 	.word	0x00014400
        /*0d54*/ 	.word	0x000000ff
        /*0d58*/ 	.word	0x00000000
        /*0d5c*/ 	.short	0x0101
        /*0d5e*/ 	.byte	0x04
	.zero		1


	//   ....[47]....
        /*0d60*/ 	.word	0x00015df0
        /*0d64*/ 	.word	0x00000004
        /*0d68*/ 	.word	0x00000000
        /*0d6c*/ 	.short	0x0101
        /*0d6e*/ 	.byte	0x3f
	.zero		1


	//   ....[48]....
        /*0d70*/ 	.word	0x000184f0
        /*0d74*/ 	.word	0x00000000
        /*0d78*/ 	.word	0x00022880
        /*0d7c*/ 	.short	0x010a
        /*0d7e*/ 	.byte	0x3f
	.zero		1


	//   ....[49]....
        /*0d80*/ 	.word	0x00018d50
        /*0d84*/ 	.word	0x00000000
        /*0d88*/ 	.word	0x00022870
        /*0d8c*/ 	.short	0x0107
        /*0d8e*/ 	.byte	0x3f
	.zero		1


	//   ....[50]....
        /*0d90*/ 	.word	0x00018e10
        /*0d94*/ 	.word	0x00000000
        /*0d98*/ 	.word	0x00022870
        /*0d9c*/ 	.short	0x0101
        /*0d9e*/ 	.byte	0x3f
	.zero		1


	//   ....[51]....
        /*0da0*/ 	.word	0x00018e40
        /*0da4*/ 	.word	0x00000000
        /*0da8*/ 	.word	0x00022840
        /*0dac*/ 	.short	0x010a
        /*0dae*/ 	.byte	0x3f
	.zero		1


	//   ....[52]....
        /*0db0*/ 	.word	0x00019570
        /*0db4*/ 	.word	0x00000000
        /*0db8*/ 	.word	0x00022830
        /*0dbc*/ 	.short	0x0107
        /*0dbe*/ 	.byte	0x3f
	.zero		1


	//   ....[53]....
        /*0dc0*/ 	.word	0x00019630
        /*0dc4*/ 	.word	0x00000000
        /*0dc8*/ 	.word	0x00022830
        /*0dcc*/ 	.short	0x0101
        /*0dce*/ 	.byte	0x3f
	.zero		1


	//   ....[54]....
        /*0dd0*/ 	.word	0x00019ed0
        /*0dd4*/ 	.word	0x00000011
        /*0dd8*/ 	.word	0x00022800
        /*0ddc*/ 	.short	0x0107
        /*0dde*/ 	.byte	0x3f
	.zero		1


	//   ....[55]....
        /*0de0*/ 	.word	0x00019fc0
        /*0de4*/ 	.word	0x00000011
        /*0de8*/ 	.word	0x00022800
        /*0dec*/ 	.short	0x0101
        /*0dee*/ 	.byte	0x3f
	.zero		1


	//   ....[56]....
        /*0df0*/ 	.word	0x00019fe0
        /*0df4*/ 	.word	0x00000011
        /*0df8*/ 	.word	0x00022820
        /*0dfc*/ 	.short	0x010a
        /*0dfe*/ 	.byte	0x3f
	.zero		1


	//   ....[57]....
        /*0e00*/ 	.word	0x0001a4f0
        /*0e04*/ 	.word	0x00000000
        /*0e08*/ 	.word	0x00022880
        /*0e0c*/ 	.short	0x010a
        /*0e0e*/ 	.byte	0x3f
	.zero		1


	//   ....[58]....
        /*0e10*/ 	.word	0x0001aac0
        /*0e14*/ 	.word	0x00000000
        /*0e18*/ 	.word	0x00022870
        /*0e1c*/ 	.short	0x0107
        /*0e1e*/ 	.byte	0x3f
	.zero		1


	//   ....[59]....
        /*0e20*/ 	.word	0x0001ab80
        /*0e24*/ 	.word	0x00000000
        /*0e28*/ 	.word	0x00022870
        /*0e2c*/ 	.short	0x0101
        /*0e2e*/ 	.byte	0x3f
	.zero		1


	//   ....[60]....
        /*0e30*/ 	.word	0x0001abb0
        /*0e34*/ 	.word	0x00000000
        /*0e38*/ 	.word	0x00022840
        /*0e3c*/ 	.short	0x010a
        /*0e3e*/ 	.byte	0x3f
	.zero		1


	//   ....[61]....
        /*0e40*/ 	.word	0x0001b150
        /*0e44*/ 	.word	0x00000000
        /*0e48*/ 	.word	0x00022830
        /*0e4c*/ 	.short	0x0107
        /*0e4e*/ 	.byte	0x3f
	.zero		1


	//   ....[62]....
        /*0e50*/ 	.word	0x0001b210
        /*0e54*/ 	.word	0x00000000
        /*0e58*/ 	.word	0x00022830
        /*0e5c*/ 	.short	0x0101
        /*0e5e*/ 	.byte	0x3f
	.zero		1


	//   ....[63]....
        /*0e60*/ 	.word	0x0001b2a0
        /*0e64*/ 	.word	0x00000013
        /*0e68*/ 	.word	0x00022870
        /*0e6c*/ 	.short	0x010a
        /*0e6e*/ 	.byte	0x3f
	.zero		1


	//   ....[64]....
        /*0e70*/ 	.word	0x0001b330
        /*0e74*/ 	.word	0x00000013
        /*0e78*/ 	.word	0x00022860
        /*0e7c*/ 	.short	0x010a
        /*0e7e*/ 	.byte	0x3f
	.zero		1


	//   ....[65]....
        /*0e80*/ 	.word	0x0001b830
        /*0e84*/ 	.word	0x00000013
        /*0e88*/ 	.word	0x00022850
        /*0e8c*/ 	.short	0x0101
        /*0e8e*/ 	.byte	0x3f
	.zero		1


	//   ....[66]....
        /*0e90*/ 	.word	0x0001b8c0
        /*0e94*/ 	.word	0x00000013
        /*0e98*/ 	.word	0x00000000
        /*0e9c*/ 	.short	0x0101
        /*0e9e*/ 	.byte	0x3f
	.zero		1


	//   ....[67]....
        /*0ea0*/ 	.word	0x0001ba90
        /*0ea4*/ 	.word	0x00000012
        /*0ea8*/ 	.word	0x00022870
        /*0eac*/ 	.short	0x010a
        /*0eae*/ 	.byte	0x3f
	.zero		1


	//   ....[68]....
        /*0eb0*/ 	.word	0x0001bb20
        /*0eb4*/ 	.word	0x00000012
        /*0eb8*/ 	.word	0x00022860
        /*0ebc*/ 	.short	0x010a
        /*0ebe*/ 	.byte	0x3f
	.zero		1


	//   ....[69]....
        /*0ec0*/ 	.word	0x0001c020
        /*0ec4*/ 	.word	0x00000012
        /*0ec8*/ 	.word	0x00022850
        /*0ecc*/ 	.short	0x0101
        /*0ece*/ 	.byte	0x3f
	.zero		1


	//   ....[70]....
        /*0ed0*/ 	.word	0x0001c0d0
        /*0ed4*/ 	.word	0x00000012
        /*0ed8*/ 	.word	0x00000000
        /*0edc*/ 	.short	0x0101
        /*0ede*/ 	.byte	0x3f
	.zero		1


	//   ....[71]....
        /*0ee0*/ 	.word	0x0001c360
        /*0ee4*/ 	.word	0x00000005
        /*0ee8*/ 	.word	0x00022820
        /*0eec*/ 	.short	0x010a
        /*0eee*/ 	.byte	0x3f
	.zero		1


	//   ....[72]....
        /*0ef0*/ 	.word	0x0001c4e0
        /*0ef4*/ 	.word	0x00000003
        /*0ef8*/ 	.word	0x00022840
        /*0efc*/ 	.short	0x010a
        /*0efe*/ 	.byte	0x3f
	.zero		1


	//   ....[73]....
        /*0f00*/ 	.word	0x0001c580
        /*0f04*/ 	.word	0x0000001d
        /*0f08*/ 	.word	0x00022840
        /*0f0c*/ 	.short	0x010a
        /*0f0e*/ 	.byte	0x3f
	.zero		1


	//   ....[74]....
        /*0f10*/ 	.word	0x0001c5c0
        /*0f14*/ 	.word	0x00000003
        /*0f18*/ 	.word	0x00022860
        /*0f1c*/ 	.short	0x010a
        /*0f1e*/ 	.byte	0x3f
	.zero		1


	//   ....[75]....
        /*0f20*/ 	.word	0x0001c600
        /*0f24*/ 	.word	0x0000001d
        /*0f28*/ 	.word	0x00022860
        /*0f2c*/ 	.short	0x010a
        /*0f2e*/ 	.byte	0x3f
	.zero		1


	//   ....[76]....
        /*0f30*/ 	.word	0x0001c640
        /*0f34*/ 	.word	0x00000003
        /*0f38*/ 	.word	0x00022880
        /*0f3c*/ 	.short	0x010a
        /*0f3e*/ 	.byte	0x3f
	.zero		1


	//   ....[77]....
        /*0f40*/ 	.word	0x0001c680
        /*0f44*/ 	.word	0x0000001d
        /*0f48*/ 	.word	0x00022880
        /*0f4c*/ 	.short	0x010a
        /*0f4e*/ 	.byte	0x3f
	.zero		1


	//   ....[78]....
        /*0f50*/ 	.word	0x0001c6f0
        /*0f54*/ 	.word	0x00000003
        /*0f58*/ 	.word	0x00022800
        /*0f5c*/ 	.short	0x010a
        /*0f5e*/ 	.byte	0x3f
	.zero		1


	//   ....[79]....
        /*0f60*/ 	.word	0x0001c740
        /*0f64*/ 	.word	0x0000006a
        /*0f68*/ 	.word	0x00022830
        /*0f6c*/ 	.short	0x010a
        /*0f6e*/ 	.byte	0x3f
	.zero		1


	//   ....[80]....
        /*0f70*/ 	.word	0x0001c7a0
        /*0f74*/ 	.word	0x0000000a
        /*0f78*/ 	.word	0x00022830
        /*0f7c*/ 	.short	0x010a
        /*0f7e*/ 	.byte	0x3f
	.zero		1


	//   ....[81]....
        /*0f80*/ 	.word	0x0001c800
        /*0f84*/ 	.word	0x0000000a
        /*0f88*/ 	.word	0x00022850
        /*0f8c*/ 	.short	0x010a
        /*0f8e*/ 	.byte	0x3f
	.zero		1


	//   ....[82]....
        /*0f90*/ 	.word	0x0001c860
        /*0f94*/ 	.word	0x0000000a
        /*0f98*/ 	.word	0x00022830
        /*0f9c*/ 	.short	0x010a
        /*0f9e*/ 	.byte	0x3f
	.zero		1


	//   ....[83]....
        /*0fa0*/ 	.word	0x0001c8c0
        /*0fa4*/ 	.word	0x0000000a
        /*0fa8*/ 	.word	0x00022850
        /*0fac*/ 	.short	0x010a
        /*0fae*/ 	.byte	0x3f
	.zero		1


	//   ....[84]....
        /*0fb0*/ 	.word	0x0001c920
        /*0fb4*/ 	.word	0x0000000a
        /*0fb8*/ 	.word	0x00022830
        /*0fbc*/ 	.short	0x010a
        /*0fbe*/ 	.byte	0x3f
	.zero		1


	//   ....[85]....
        /*0fc0*/ 	.word	0x0001c980
        /*0fc4*/ 	.word	0x0000000a
        /*0fc8*/ 	.word	0x00022850
        /*0fcc*/ 	.short	0x010a
        /*0fce*/ 	.byte	0x3f
	.zero		1


	//   ....[86]....
        /*0fd0*/ 	.word	0x0001c9e0
        /*0fd4*/ 	.word	0x00000005
        /*0fd8*/ 	.word	0x00022850
        /*0fdc*/ 	.short	0x010a
        /*0fde*/ 	.byte	0x3f
	.zero		1


	//   ....[87]....
        /*0fe0*/ 	.word	0x0001cae0
        /*0fe4*/ 	.word	0x00000000
        /*0fe8*/ 	.word	0x00022880
        /*0fec*/ 	.short	0x010a
        /*0fee*/ 	.byte	0x3f
	.zero		1


	//   ....[88]....
        /*0ff0*/ 	.word	0x0001d7d0
        /*0ff4*/ 	.word	0x00000000
        /*0ff8*/ 	.word	0x00022840
        /*0ffc*/ 	.short	0x010a
        /*0ffe*/ 	.byte	0x3f
	.zero		1


	//   ....[89]....
        /*1000*/ 	.word	0x0001ec50
        /*1004*/ 	.word	0x00000011
        /*1008*/ 	.word	0x00022820
        /*100c*/ 	.short	0x010a
        /*100e*/ 	.byte	0x3f
	.zero		1


	//   ....[90]....
        /*1010*/ 	.word	0x0001eca0
        /*1014*/ 	.word	0x00000000
        /*1018*/ 	.word	0x00022880
        /*101c*/ 	.short	0x010a
        /*101e*/ 	.byte	0x3f
	.zero		1


	//   ....[91]....
        /*1020*/ 	.word	0x0001f7a0
        /*1024*/ 	.word	0x00000000
        /*1028*/ 	.word	0x00022840
        /*102c*/ 	.short	0x010a
        /*102e*/ 	.byte	0x3f
	.zero		1


	//   ....[92]....
        /*1030*/ 	.word	0x00020280
        /*1034*/ 	.word	0x00000013
        /*1038*/ 	.word	0x00022870
        /*103c*/ 	.short	0x010a
        /*103e*/ 	.byte	0x3f
	.zero		1


	//   ....[93]....
        /*1040*/ 	.word	0x000202d0
        /*1044*/ 	.word	0x00000013
        /*1048*/ 	.word	0x00022860
        /*104c*/ 	.short	0x010a
        /*104e*/ 	.byte	0x3f
	.zero		1


	//   ....[94]....
        /*1050*/ 	.word	0x00020320
        /*1054*/ 	.word	0x00000012
        /*1058*/ 	.word	0x00022870
        /*105c*/ 	.short	0x010a
        /*105e*/ 	.byte	0x3f
	.zero		1


	//   ....[95]....
        /*1060*/ 	.word	0x00020370
        /*1064*/ 	.word	0x00000012
        /*1068*/ 	.word	0x00022860
        /*106c*/ 	.short	0x010a
        /*106e*/ 	.byte	0x3f
	.zero		1


	//   ....[96]....
        /*1070*/ 	.word	0x000203c0
        /*1074*/ 	.word	0x00000005
        /*1078*/ 	.word	0x00022820
        /*107c*/ 	.short	0x010a
        /*107e*/ 	.byte	0x3f
	.zero		1


	//   ....[97]....
        /*1080*/ 	.word	0x00020560
        /*1084*/ 	.word	0x00000003
        /*1088*/ 	.word	0x00022840
        /*108c*/ 	.short	0x010a
        /*108e*/ 	.byte	0x3f
	.zero		1


	//   ....[98]....
        /*1090*/ 	.word	0x000205b0
        /*1094*/ 	.word	0x0000001d
        /*1098*/ 	.word	0x00022840
        /*109c*/ 	.short	0x010a
        /*109e*/ 	.byte	0x3f
	.zero		1


	//   ....[99]....
        /*10a0*/ 	.word	0x00020600
        /*10a4*/ 	.word	0x00000003
        /*10a8*/ 	.word	0x00022860
        /*10ac*/ 	.short	0x010a
        /*10ae*/ 	.byte	0x3f
	.zero		1


	//   ....[100]....
        /*10b0*/ 	.word	0x00020650
        /*10b4*/ 	.word	0x0000001d
        /*10b8*/ 	.word	0x00022860
        /*10bc*/ 	.short	0x010a
        /*10be*/ 	.byte	0x3f
	.zero		1


	//   ....[101]....
        /*10c0*/ 	.word	0x000206a0
        /*10c4*/ 	.word	0x00000003
        /*10c8*/ 	.word	0x00022880
        /*10cc*/ 	.short	0x010a
        /*10ce*/ 	.byte	0x3f
	.zero		1


	//----- nvinfo : EIATTR_NUM_MBARRIERS
	.align		4
.L_179:
        /*10d0*/ 	.byte	0x03, 0x38
        /*10d2*/ 	.short	0x0016


	//----- nvinfo : EIATTR_EXIT_INSTR_OFFSETS
	.align		4
        /*10d4*/ 	.byte	0x04, 0x1c
        /*10d6*/ 	.short	(.L_181 - .L_180)


	//   ....[0]....
.L_180:
        /*10d8*/ 	.word	0x000009a0


	//   ....[1]....
        /*10dc*/ 	.word	0x00016b20


	//   ....[2]....
        /*10e0*/ 	.word	0x0001c6d0


	//----- nvinfo : EIATTR_MAX_THREADS
	.align		4
.L_181:
        /*10e4*/ 	.byte	0x04, 0x05
        /*10e6*/ 	.short	(.L_183 - .L_182)
.L_182:
        /*10e8*/ 	.word	0x00000180
        /*10ec*/ 	.word	0x00000001
        /*10f0*/ 	.word	0x00000001


	//----- nvinfo : EIATTR_CRS_STACK_SIZE
	.align		4
.L_183:
        /*10f4*/ 	.byte	0x04, 0x1e
        /*10f6*/ 	.short	(.L_185 - .L_184)
.L_184:
        /*10f8*/ 	.word	0x00000000


	//----- nvinfo : EIATTR_CBANK_PARAM_SIZE
	.align		4
.L_185:
        /*10fc*/ 	.byte	0x03, 0x19
        /*10fe*/ 	.short	0x0af0


	//----- nvinfo : EIATTR_PARAM_CBANK
	.align		4
        /*1100*/ 	.byte	0x04, 0x0a
        /*1102*/ 	.short	(.L_187 - .L_186)
	.align		4
.L_186:
        /*1104*/ 	.word	index@(.nv.constant0._ZN7cutlass13device_kernelIN5flash11enable_sm90INS1_16FlashAttnFwdSm90INS1_25CollectiveMainloopFwdSm90ILi2EN4cute5tupleIJNS5_1CILi1EEES8_S8_EEENS6_IJNS7_ILi128EEENS7_ILi160EEESA_EEELi128ENS_12float_e4m3_tEfNS_4arch4Sm90ELb0ELb1ELb1ELb0ELb1ELb0ELb0ELb1ELb1ELb1ELb0ELb0EEENS1_21CollectiveEpilogueFwdINS6_IJSA_SA_SB_EEES9_NS_10bfloat16_tESF_Li256ELb0ELb1ELb0ELb1EEENS1_30DynamicPersistentTileSchedulerILi256ELi128ELb0ELb1ELb1EEEEEEEEEvNT_6ParamsE)
        /*1108*/ 	.short	0x0210
        /*110a*/ 	.short	0x0af0


	//----- nvinfo : EIATTR_SW_WAR
	.align		4
.L_187:
        /*110c*/ 	.byte	0x04, 0x36
        /*110e*/ 	.short	(.L_189 - .L_188)
.L_188:
        /*1110*/ 	.word	0x00000008
.L_189:


//--------------------- .nv.info._ZN7cutlass13device_kernelIN5flash11enable_sm90INS1_16FlashAttnFwdSm90INS1_25CollectiveMainloopFwdSm90ILi2EN4cute5tupleIJNS5_1CILi1EEES8_S8_EEENS6_IJNS7_ILi128EEENS7_ILi160EEESA_EEELi128ENS_12float_e4m3_tEfNS_4arch4Sm90ELb0ELb1ELb1ELb1ELb1ELb0ELb0ELb1ELb1ELb1ELb0ELb0EEENS1_21CollectiveEpilogueFwdINS6_IJSA_SA_SB_EEES9_NS_10bfloat16_tESF_Li256ELb1ELb1ELb0ELb1EEENS1_36VarlenDynamicPersistentTileSchedulerILi128ELi160ELi256ELi128ELb0ELb1ELb1ELb1ELb0ELb1EEEEEEEEEvNT_6ParamsE --------------------------
	.section	.nv.info._ZN7cutlass13device_kernelIN5flash11enable_sm90INS1_16FlashAttnFwdSm90INS1_25CollectiveMainloopFwdSm90ILi2EN4cute5tupleIJNS5_1CILi1EEES8_S8_EEENS6_IJNS7_ILi128EEENS7_ILi160EEESA_EEELi128ENS_12float_e4m3_tEfNS_4arch4Sm90ELb0ELb1ELb1ELb1ELb1ELb0ELb0ELb1ELb1ELb1ELb0ELb0EEENS1_21CollectiveEpilogueFwdINS6_IJSA_SA_SB_EEES9_NS_10bfloat16_tESF_Li256ELb1ELb1ELb0ELb1EEENS1_36VarlenDynamicPersistentTileSchedulerILi128ELi160ELi256ELi128ELb0ELb1ELb1ELb1ELb0ELb1EEEEEEEEEvNT_6ParamsE,"",@"SHT_CUDA_INFO"
	.sectionflags	@""
	.align	4


	//----- nvinfo : EIATTR_CUDA_API_VERSION
	.align		4
        /*0000*/ 	.byte	0x04, 0x37
        /*0002*/ 	.short	(.L_191 - .L_190)
.L_190:
        /*0004*/ 	.word	0x00000082


	//----- nvinfo : EIATTR_KPARAM_INFO
	.align		4
.L_191:
        /*0008*/ 	.byte	0x04, 0x17
        /*000a*/ 	.short	(.L_193 - .L_192)
.L_192:
        /*000c*/ 	.word	0x00000000
        /*0010*/ 	.short	0x0000
        /*0012*/ 	.short	0x0070
        /*0014*/ 	.byte	0x00, 0xf0, 0x01, 0x2a


	//----- nvinfo : EIATTR_SPARSE_MMA_MASK
	.align		4
.L_193:
        /*0018*/ 	.byte	0x03, 0x50
        /*001a*/ 	.short	0x0000


	//----- nvinfo : EIATTR_MAXREG_COUNT
	.align		4
        /*001c*/ 	.byte	0x03, 0x1b
        /*001e*/ 	.short	0x00a8


	//----- nvinfo : EIATTR_NUM_BARRIERS
	.align		4
        /*0020*/ 	.byte	0x02, 0x4c
        /*0022*/ 	.byte	0x10
	.zero		1


	//----- nvinfo : EIATTR_EXTERNS
	.align		4
        /*0024*/ 	.byte	0x04, 0x0f
        /*0026*/ 	.short	(.L_195 - .L_194)


	//   ....[0]....
	.align		4
.L_194:
        /*0028*/ 	.word	index@(__assertfail)


	//----- nvinfo : EIATTR_ANNOTATIONS
	.align		4
.L_195:
        /*002c*/ 	.byte	0x04, 0x55
        /*002e*/ 	.short	(.L_197 - .L_196)


	//   ....[0]....
.L_196:
        /* <DEDUP_REMOVED lines=15> */


	//----- nvinfo : EIATTR_MERCURY_ISA_VERSION
	.align		4
.L_197:
        /*0108*/ 	.byte	0x03, 0x5f
        /*010a*/ 	.short	0x0101


	//----- nvinfo : EIATTR_UNUSED_LOAD_BYTE_OFFSET
	.align		4
        /*010c*/ 	.byte	0x04, 0x44
        /*010e*/ 	.short	(.L_199 - .L_198)


	//   ....[0]....
.L_198:
        /*0110*/ 	.word	0x00000980
        /*0114*/ 	.word	0x0000fff0


	//   ....[1]....
        /*0118*/ 	.word	0x000148e0
        /*011c*/ 	.word	0x0000fff0


	//----- nvinfo : EIATTR_INT_WARP_WIDE_INSTR_OFFSETS
	.align		4
.L_199:
        /*0120*/ 	.byte	0x04, 0x31
        /*0122*/ 	.short	(.L_201 - .L_200)


	//   ....[0]....
.L_200:
        /*0124*/ 	.word	0x000000c0


	//   ....[1]....
        /*0128*/ 	.word	0x000000d0


	//   ....[2]....
        /*012c*/ 	.word	0x00000170


	//   ....[3]....
        /*0130*/ 	.word	0x00018880


	//   ....[4]....
        /*0134*/ 	.word	0x00018910


	//   ....[5]....
        /*0138*/ 	.word	0x0001c940


	//   ....[6]....
        /*013c*/ 	.word	0x0001c9d0


	//----- nvinfo : EIATTR_COOP_GROUP_MASK_REGIDS
	.align		4
.L_201:
        /*0140*/ 	.byte	0x04, 0x29
        /*0142*/ 	.short	(.L_203 - .L_202)


	//   ....[0]....
.L_202:
        /*0144*/ 	.word	0xffffffff


	//   ....[1]....
        /*0148*/ 	.word	0xffffffff


	//   ....[2]....
        /*014c*/ 	.word	0xffffffff


	//   ....[3]....
        /*0150*/ 	.word	0xffffffff


	//   ....[4]....
        /*0154*/ 	.word	0xffffffff


	//   ....[5]....
        /*0158*/ 	.word	0xffffffff


	//   ....[6]....
        /*015c*/ 	.word	0xffffffff


	//   ....[7]....
        /*0160*/ 	.word	0xffffffff


	//   ....[8]....
        /*0164*/ 	.word	0xffffffff


	//   ....[9]....
        /*0168*/ 	.word	0xffffffff


	//   ....[10]....
        /*016c*/ 	.word	0xffffffff


	//   ....[11]....
        /*0170*/ 	.word	0xffffffff


	//   ....[12]....
        /*0174*/ 	.word	0xffffffff


	//   ....[13]....
        /*0178*/ 	.word	0xffffffff


	//   ....[14]....
        /*017c*/ 	.word	0xffffffff


	//   ....[15]....
        /*0180*/ 	.word	0xffffffff


	//   ....[16]....
        /*0184*/ 	.word	0xffffffff


	//   ....[17]....
        /*0188*/ 	.word	0xffffffff


	//   ....[18]....
        /*018c*/ 	.word	0xffffffff


	//   ....[19]....
        /*0190*/ 	.word	0xffffffff


	//   ....[20]....
        /*0194*/ 	.word	0xffffffff


	//   ....[21]....
        /*0198*/ 	.word	0xffffffff


	//   ....[22]....
        /*019c*/ 	.word	0xffffffff


	//   ....[23]....
        /*01a0*/ 	.word	0xffffffff


	//   ....[24]....
        /*01a4*/ 	.word	0xffffffff


	//   ....[25]....
        /*01a8*/ 	.word	0xffffffff


	//   ....[26]....
        /*01ac*/ 	.word	0xffffffff


	//   ....[27]....
        /*01b0*/ 	.word	0xffffffff


	//   ....[28]....
        /*01b4*/ 	.word	0xffffffff


	//   ....[29]....
        /*01b8*/ 	.word	0xffffffff


	//   ....[30]....
        /*01bc*/ 	.word	0xffffffff


	//   ....[31]....
        /*01c0*/ 	.word	0xffffffff


	//   ....[32]....
        /*01c4*/ 	.word	0xffffffff


	//   ....[33]....
        /*01c8*/ 	.word	0xffffffff


	//   ....[34]....
        /*01cc*/ 	.word	0xffffffff


	//   ....[35]....
        /*01d0*/ 	.word	0xffffffff


	//   ....[36]....
        /*01d4*/ 	.word	0xffffffff


	//   ....[37]....
        /*01d8*/ 	.word	0xffffffff


	//   ....[38]....
        /*01dc*/ 	.word	0xffffffff


	//   ....[39]....
        /*01e0*/ 	.word	0xffffffff


	//   ....[40]....
        /*01e4*/ 	.word	0xffffffff


	//   ....[41]....
        /*01e8*/ 	.word	0xffffffff


	//   ....[42]....
        /*01ec*/ 	.word	0xffffffff


	//   ....[43]....
        /*01f0*/ 	.word	0xffffffff


	//   ....[44]....
        /*01f4*/ 	.word	0xffffffff


	//   ....[45]....
        /*01f8*/ 	.word	0xffffffff


	//   ....[46]....
        /*01fc*/ 	.word	0xffffffff


	//   ....[47]....
        /*0200*/ 	.word	0xffffffff


	//   ....[48]....
        /*0204*/ 	.word	0xffffffff


	//   ....[49]....
        /*0208*/ 	.word	0xffffffff


	//   ....[50]....
        /*020c*/ 	.word	0xffffffff


	//   ....[51]....
        /*0210*/ 	.word	0xffffffff


	//   ....[52]....
        /*0214*/ 	.word	0xffffffff


	//   ....[53]....
        /*0218*/ 	.word	0xffffffff


	//   ....[54]....
        /*021c*/ 	.word	0xffffffff


	//   ....[55]....
        /*0220*/ 	.word	0xffffffff


	//   ....[56]....
        /*0224*/ 	.word	0xffffffff


	//   ....[57]....
        /*0228*/ 	.word	0xffffffff


	//   ....[58]....
        /*022c*/ 	.word	0xffffffff


	//   ....[59]....
        /*0230*/ 	.word	0xffffffff


	//   ....[60]....
        /*0234*/ 	.word	0xffffffff


	//   ....[61]....
        /*0238*/ 	.word	0xffffffff


	//   ....[62]....
        /*023c*/ 	.word	0xffffffff


	//   ....[63]....
        /*0240*/ 	.word	0xffffffff


	//   ....[64]....
        /*0244*/ 	.word	0xffffffff


	//   ....[65]....
        /*0248*/ 	.word	0xffffffff


	//   ....[66]....
        /*024c*/ 	.word	0xffffffff


	//   ....[67]....
        /*0250*/ 	.word	0xffffffff


	//   ....[68]....
        /*0254*/ 	.word	0xffffffff


	//   ....[69]....
        /*0258*/ 	.word	0xffffffff


	//   ....[70]....
        /*025c*/ 	.word	0xffffffff


	//   ....[71]....
        /*0260*/ 	.word	0xffffffff


	//   ....[72]....
        /*0264*/ 	.word	0xffffffff


	//   ....[73]....
        /*0268*/ 	.word	0xffffffff


	//   ....[74]....
        /*026c*/ 	.word	0xffffffff


	//   ....[75]....
        /*0270*/ 	.word	0xffffffff


	//   ....[76]....
        /*0274*/ 	.word	0xffffffff


	//   ....[77]....
        /*0278*/ 	.word	0xffffffff


	//   ....[78]....
        /*027c*/ 	.word	0xffffffff


	//   ....[79]....
        /*0280*/ 	.word	0xffffffff


	//   ....[80]....
        /*0284*/ 	.word	0xffffffff


	//   ....[81]....
        /*0288*/ 	.word	0xffffffff


	//   ....[82]....
        /*028c*/ 	.word	0xffffffff


	//   ....[83]....
        /*0290*/ 	.word	0xffffffff


	//   ....[84]....
        /*0294*/ 	.word	0xffffffff


	//   ....[85]....
        /*0298*/ 	.word	0xffffffff


	//   ....[86]....
        /*029c*/ 	.word	0xffffffff


	//   ....[87]....
        /*02a0*/ 	.word	0xffffffff


	//   ....[88]....
        /*02a4*/ 	.word	0xffffffff


	//   ....[89]....
        /*02a8*/ 	.word	0xffffffff


	//   ....[90]....
        /*02ac*/ 	.word	0xffffffff


	//   ....[91]....
        /*02b0*/ 	.word	0xffffffff


	//   ....[92]....
        /*02b4*/ 	.word	0xffffffff


	//   ....[93]....
        /*02b8*/ 	.word	0xffffffff


	//   ....[94]....
        /*02bc*/ 	.word	0xffffffff


	//   ....[95]....
        /*02c0*/ 	.word	0xffffffff


	//   ....[96]....
        /*02c4*/ 	.word	0xffffffff


	//   ....[97]....
        /*02c8*/ 	.word	0xffffffff


	//   ....[98]....
        /*02cc*/ 	.word	0xffffffff


	//   ....[99]....
        /*02d0*/ 	.word	0xffffffff


	//   ....[100]....
        /*02d4*/ 	.word	0xffffffff


	//   ....[101]....
        /*02d8*/ 	.word	0xffffffff


	//   ....[102]....
        /*02dc*/ 	.word	0xffffffff


	//   ....[103]....
        /*02e0*/ 	.word	0xffffffff


	//   ....[104]....
        /*02e4*/ 	.word	0xffffffff


	//   ....[105]....
        /*02e8*/ 	.word	0xffffffff


	//   ....[106]....
        /*02ec*/ 	.word	0xffffffff


	//   ....[107]....
        /*02f0*/ 	.word	0xffffffff


	//   ....[108]....
        /*02f4*/ 	.word	0xffffffff


	//   ....[109]....
        /*02f8*/ 	.word	0xffffffff


	//   ....[110]....
        /*02fc*/ 	.word	0xffffffff


	//   ....[111]....
        /*0300*/ 	.word	0xffffffff


	//   ....[112]....
        /*0304*/ 	.word	0xffffffff


	//   ....[113]....
        /*0308*/ 	.word	0xffffffff


	//   ....[114]....
        /*030c*/ 	.word	0xffffffff


	//   ....[115]....
        /*0310*/ 	.word	0xffffffff


	//   ....[116]....
        /*0314*/ 	.word	0xffffffff


	//   ....[117]....
        /*0318*/ 	.word	0xffffffff


	//   ....[118]....
        /*031c*/ 	.word	0xffffffff


	//   ....[119]....
        /*0320*/ 	.word	0xffffffff


	//   ....[120]....
        /*0324*/ 	.word	0xffffffff


	//   ....[121]....
        /*0328*/ 	.word	0xffffffff


	//   ....[122]....
        /*032c*/ 	.word	0xffffffff


	//   ....[123]....
        /*0330*/ 	.word	0xffffffff


	//   ....[124]....
        /*0334*/ 	.word	0xffffffff


	//   ....[125]....
        /*0338*/ 	.word	0xffffffff


	//   ....[126]....
        /*033c*/ 	.word	0xffffffff


	//   ....[127]....
        /*0340*/ 	.word	0xffffffff


	//   ....[128]....
        /*0344*/ 	.word	0xffffffff


	//   ....[129]....
        /*0348*/ 	.word	0xffffffff


	//   ....[130]....
        /*034c*/ 	.word	0xffffffff


	//   ....[131]....
        /*0350*/ 	.word	0xffffffff


	//   ....[132]....
        /*0354*/ 	.word	0xffffffff


	//   ....[133]....
        /*0358*/ 	.word	0xffffffff


	//   ....[134]....
        /*035c*/ 	.word	0xffffffff


	//   ....[135]....
        /*0360*/ 	.word	0xffffffff


	//   ....[136]....
        /*0364*/ 	.word	0xffffffff


	//   ....[137]....
        /*0368*/ 	.word	0xffffffff


	//   ....[138]....
        /*036c*/ 	.word	0xffffffff


	//   ....[139]....
        /*0370*/ 	.word	0xffffffff


	//   ....[140]....
        /*0374*/ 	.word	0xffffffff


	//   ....[141]....
        /*0378*/ 	.word	0xffffffff


	//   ....[142]....
        /*037c*/ 	.word	0xffffffff


	//   ....[143]....
        /*0380*/ 	.word	0xffffffff


	//   ....[144]....
        /*0384*/ 	.word	0xffffffff


	//   ....[145]....
        /*0388*/ 	.word	0xffffffff


	//   ....[146]....
        /*038c*/ 	.word	0xffffffff


	//   ....[147]....
        /*0390*/ 	.word	0xffffffff


	//   ....[148]....
        /*0394*/ 	.word	0xffffffff


	//   ....[149]....
        /*0398*/ 	.word	0xffffffff


	//   ....[150]....
        /*039c*/ 	.word	0xffffffff


	//   ....[151]....
        /*03a0*/ 	.word	0xffffffff


	//   ....[152]....
        /*03a4*/ 	.word	0xffffffff


	//   ....[153]....
        /*03a8*/ 	.word	0xffffffff


	//   ....[154]....
        /*03ac*/ 	.word	0xffffffff


	//   ....[155]....
        /*03b0*/ 	.word	0xffffffff


	//   ....[156]....
        /*03b4*/ 	.word	0xffffffff


	//   ....[157]....
        /*03b8*/ 	.word	0xffffffff


	//   ....[158]....
        /*03bc*/ 	.word	0xffffffff


	//   ....[159]....
        /*03c0*/ 	.word	0xffffffff


	//   ....[160]....
        /*03c4*/ 	.word	0xffffffff


	//   ....[161]....
        /*03c8*/ 	.word	0xffffffff


	//   ....[162]....
        /*03cc*/ 	.word	0xffffffff


	//   ....[163]....
        /*03d0*/ 	.word	0xffffffff


	//   ....[164]....
        /*03d4*/ 	.word	0xffffffff


	//   ....[165]....
        /*03d8*/ 	.word	0xffffffff


	//   ....[166]....
        /*03dc*/ 	.word	0xffffffff


	//   ....[167]....
        /*03e0*/ 	.word	0xffffffff


	//   ....[168]....
        /*03e4*/ 	.word	0xffffffff


	//   ....[169]....
        /*03e8*/ 	.word	0xffffffff


	//   ....[170]....
        /*03ec*/ 	.word	0xffffffff


	//   ....[171]....
        /*03f0*/ 	.word	0xffffffff


	//   ....[172]....
        /*03f4*/ 	.word	0xffffffff


	//   ....[173]....
        /*03f8*/ 	.word	0xffffffff


	//   ....[174]....
        /*03fc*/ 	.word	0xffffffff


	//   ....[175]....
        /*0400*/ 	.word	0xffffffff


	//   ....[176]....
        /*0404*/ 	.word	0xffffffff


	//   ....[177]....
        /*0408*/ 	.word	0xffffffff


	//   ....[178]....
        /*040c*/ 	.word	0xffffffff


	//   ....[179]....
        /*0410*/ 	.word	0xffffffff


	//   ....[180]....
        /*0414*/ 	.word	0xffffffff


	//   ....[181]....
        /*0418*/ 	.word	0xffffffff


	//   ....[182]....
        /*041c*/ 	.word	0xffffffff


	//   ....[183]....
        /*0420*/ 	.word	0xffffffff


	//   ....[184]....
        /*0424*/ 	.word	0xffffffff


	//   ....[185]....
        /*0428*/ 	.word	0xffffffff


	//   ....[186]....
        /*042c*/ 	.word	0xffffffff


	//   ....[187]....
        /*0430*/ 	.word	0xffffffff


	//   ....[188]....
        /*0434*/ 	.word	0xffffffff


	//   ....[189]....
        /*0438*/ 	.word	0xffffffff


	//   ....[190]....
        /*043c*/ 	.word	0xffffffff


	//   ....[191]....
        /*0440*/ 	.word	0xffffffff


	//   ....[192]....
        /*0444*/ 	.word	0xffffffff


	//   ....[193]....
        /*0448*/ 	.word	0xffffffff


	//   ....[194]....
        /*044c*/ 	.word	0xffffffff


	//   ....[195]....
        /*0450*/ 	.word	0xffffffff


	//   ....[196]....
        /*0454*/ 	.word	0xffffffff


	//   ....[197]....
        /*0458*/ 	.word	0xffffffff


	//   ....[198]....
        /*045c*/ 	.word	0xffffffff


	//   ....[199]....
        /*0460*/ 	.word	0xffffffff


	//   ....[200]....
        /*0464*/ 	.word	0xffffffff


	//   ....[201]....
        /*0468*/ 	.word	0xffffffff


	//   ....[202]....
        /*046c*/ 	.word	0xffffffff


	//   ....[203]....
        /*0470*/ 	.word	0xffffffff


	//   ....[204]....
        /*0474*/ 	.word	0xffffffff


	//   ....[205]....
        /*0478*/ 	.word	0xffffffff


	//   ....[206]....
        /*047c*/ 	.word	0xffffffff


	//   ....[207]....
        /*0480*/ 	.word	0xffffffff


	//   ....[208]....
        /*0484*/ 	.word	0xffffffff


	//   ....[209]....
        /*0488*/ 	.word	0xffffffff


	//   ....[210]....
        /*048c*/ 	.word	0xffffffff


	//   ....[211]....
        /*0490*/ 	.word	0xffffffff


	//   ....[212]....
        /*0494*/ 	.word	0xffffffff


	//   ....[213]....
        /*0498*/ 	.word	0xffffffff


	//   ....[214]....
        /*049c*/ 	.word	0xffffffff


	//   ....[215]....
        /*04a0*/ 	.word	0x0500000f


	//   ....[216]....
        /*04a4*/ 	.word	0x0500000f


	//   ....[217]....
        /*04a8*/ 	.word	0x0500000f


	//   ....[218]....
        /*04ac*/ 	.word	0x0500000f


	//   ....[219]....
        /*04b0*/ 	.word	0x0500000f


	//   ....[220]....
        /*04b4*/ 	.word	0x0500000f


	//   ....[221]....
        /*04b8*/ 	.word	0x0500000f


	//   ....[222]....
        /*04bc*/ 	.word	0x0500000f


	//   ....[223]....
        /*04c0*/ 	.word	0x0500000f


	//   ....[224]....
        /*04c4*/ 	.word	0x0500000f


	//   ....[225]....
        /*04c8*/ 	.word	0x0500000f


	//   ....[226]....
        /*04cc*/ 	.word	0x0500000f


	//   ....[227]....
        /*04d0*/ 	.word	0x0500000f


	//   ....[228]....
        /*04d4*/ 	.word	0x0500000f


	//   ....[229]....
        /*04d8*/ 	.word	0x0500000f


	//   ....[230]....
        /*04dc*/ 	.word	0x0500000f


	//   ....[231]....
        /*04e0*/ 	.word	0x0500000f


	//   ....[232]....
        /*04e4*/ 	.word	0x0500000f


	//   ....[233]....
        /*04e8*/ 	.word	0x0500000f


	//   ....[234]....
        /*04ec*/ 	.word	0x0500000f


	//   ....[235]....
        /*04f0*/ 	.word	0x0500000f


	//   ....[236]....
        /*04f4*/ 	.word	0x0500000f


	//   ....[237]....
        /*04f8*/ 	.word	0x0500000f


	//   ....[238]....
        /*04fc*/ 	.word	0x0500000f


	//   ....[239]....
        /*0500*/ 	.word	0x0500000f


	//   ....[240]....
        /*0504*/ 	.word	0x0500000f


	//   ....[241]....
        /*0508*/ 	.word	0x0500000f


	//   ....[242]....
        /*050c*/ 	.word	0x0500000f


	//   ....[243]....
        /*0510*/ 	.word	0x0500000f


	//   ....[244]....
        /*0514*/ 	.word	0x0500000f


	//   ....[245]....
        /*0518*/ 	.word	0x0500000f


	//   ....[246]....
        /*051c*/ 	.word	0x0500000f


	//   ....[247]....
        /*0520*/ 	.word	0x0500000f


	//   ....[248]....
        /*0524*/ 	.word	0x0500000f


	//   ....[249]....
        /*0528*/ 	.word	0x0500000f


	//   ....[250]....
        /*052c*/ 	.word	0x0500000f


	//   ....[251]....
        /*0530*/ 	.word	0x0500000f


	//   ....[252]....
        /*0534*/ 	.word	0x0500000f


	//   ....[253]....
        /*0538*/ 	.word	0x0500000f


	//   ....[254]....
        /*053c*/ 	.word	0x0500000f


	//   ....[255]....
        /*0540*/ 	.word	0x0500000f


	//   ....[0]....
        /*0544*/ 	.word	0x0500000f


	//   ....[1]....
        /*0548*/ 	.word	0x0500000f


	//   ....[2]....
        /*054c*/ 	.word	0x0500000f


	//   ....[3]....
        /*0550*/ 	.word	0x0500000f


	//   ....[4]....
        /*0554*/ 	.word	0x0500000f


	//   ....[5]....
        /*0558*/ 	.word	0x0500000f


	//   ....[6]....
        /*055c*/ 	.word	0x0500000f


	//   ....[7]....
        /*0560*/ 	.word	0x0500000f


	//   ....[8]....
        /*0564*/ 	.word	0x0500000f


	//   ....[9]....
        /*0568*/ 	.word	0x0500000f


	//   ....[10]....
        /*056c*/ 	.word	0x0500000f


	//   ....[11]....
        /*0570*/ 	.word	0x0500000f


	//   ....[12]....
        /*0574*/ 	.word	0x0500000f


	//   ....[13]....
        /*0578*/ 	.word	0x0500000f


	//   ....[14]....
        /*057c*/ 	.word	0x0500000f


	//   ....[15]....
        /*0580*/ 	.word	0x0500000f


	//   ....[16]....
        /*0584*/ 	.word	0x0500000f


	//   ....[17]....
        /*0588*/ 	.word	0x0500000f


	//   ....[18]....
        /*058c*/ 	.word	0x0500000f


	//   ....[19]....
        /*0590*/ 	.word	0x0500000f


	//   ....[20]....
        /*0594*/ 	.word	0x0500000f


	//   ....[21]....
        /*0598*/ 	.word	0x0500000f


	//   ....[22]....
        /*059c*/ 	.word	0x0500000f


	//   ....[23]....
        /*05a0*/ 	.word	0x0500000f


	//   ....[24]....
        /*05a4*/ 	.word	0x0500000f


	//   ....[25]....
        /*05a8*/ 	.word	0x0500000f


	//   ....[26]....
        /*05ac*/ 	.word	0x0500000f


	//   ....[27]....
        /*05b0*/ 	.word	0x0500000f


	//   ....[28]....
        /*05b4*/ 	.word	0x0500000f


	//   ....[29]....
        /*05b8*/ 	.word	0x0500000f


	//   ....[30]....
        /*05bc*/ 	.word	0x0500000f


	//   ....[31]....
        /*05c0*/ 	.word	0x0500000f


	//   ....[32]....
        /*05c4*/ 	.word	0x0500000f


	//   ....[33]....
        /*05c8*/ 	.word	0x0500000f


	//   ....[34]....
        /*05cc*/ 	.word	0x0500000f


	//   ....[35]....
        /*05d0*/ 	.word	0x0500000f


	//   ....[36]....
        /*05d4*/ 	.word	0x0500000f


	//   ....[37]....
        /*05d8*/ 	.word	0x0500000f


	//   ....[38]....
        /*05dc*/ 	.word	0x0500000f


	//   ....[39]....
        /*05e0*/ 	.word	0x0500000f


	//   ....[40]....
        /*05e4*/ 	.word	0x0500000f


	//   ....[41]....
        /*05e8*/ 	.word	0x0500000f


	//   ....[42]....
        /*05ec*/ 	.word	0x0500000f


	//   ....[43]....
        /*05f0*/ 	.word	0x0500000f


	//   ....[44]....
        /*05f4*/ 	.word	0x0500000f


	//   ....[45]....
        /*05f8*/ 	.word	0x0500000f


	//   ....[46]....
        /*05fc*/ 	.word	0x0500000f


	//   ....[47]....
        /*0600*/ 	.word	0x0500000f


	//   ....[48]....
        /*0604*/ 	.word	0x0500000f


	//   ....[49]....
        /*0608*/ 	.word	0x0500000f


	//   ....[50]....
        /*060c*/ 	.word	0x0500000f


	//   ....[51]....
        /*0610*/ 	.word	0x0500000f


	//   ....[52]....
        /*0614*/ 	.word	0x0500000f


	//   ....[53]....
        /*0618*/ 	.word	0x0500000f


	//   ....[54]....
        /*061c*/ 	.word	0x0500000f


	//   ....[55]....
        /*0620*/ 	.word	0x0500000f


	//   ....[56]....
        /*0624*/ 	.word	0x0500000f


	//----- nvinfo : EIATTR_COOP_GROUP_INSTR_OFFSETS
	.align		4
.L_203:
        /*0628*/ 	.byte	0x04, 0x28
        /*062a*/ 	.short	(.L_205 - .L_204)


	//   ....[0]....
.L_204:
        /*062c*/ 	.word	0x00000080


	//   ....[1]....
        /*0630*/ 	.word	0x00000090


	//   ....[2]....
        /*0634*/ 	.word	0x000002d0


	//   ....[3]....
        /*0638*/ 	.word	0x00000430


	//   ....[4]....
        /*063c*/ 	.word	0x00000550


	//   ....[5]....
        /*0640*/ 	.word	0x000006b0


	//   ....[6]....
        /*0644*/ 	.word	0x00001890


	//   ....[7]....
        /*0648*/ 	.word	0x00002a50


	//   ....[8]....
        /*064c*/ 	.word	0x00003480


	//   ....[9]....
        /*0650*/ 	.word	0x00004a10


	//   ....[10]....
        /*0654*/ 	.word	0x00004ad0


	//   ....[11]....
        /*0658*/ 	.word	0x00005570


	//   ....[12]....
        /*065c*/ 	.word	0x000055d0


	//   ....[13]....
        /*0660*/ 	.word	0x000077d0


	//   ....[14]....
        /*0664*/ 	.word	0x000085e0


	//   ....[15]....
        /*0668*/ 	.word	0x000097c0


	//   ....[16]....
        /*066c*/ 	.word	0x000098d0


	//   ....[17]....
        /*0670*/ 	.word	0x0000a420


	//   ....[18]....
        /*0674*/ 	.word	0x0000a480


	//   ....[19]....
        /*0678*/ 	.word	0x0000d660


	//   ....[20]....
        /*067c*/ 	.word	0x0000d670


	//   ....[21]....
        /*0680*/ 	.word	0x0000d6a0


	//   ....[22]....
        /*0684*/ 	.word	0x0000d6b0


	//   ....[23]....
        /*0688*/ 	.word	0x0000fd80


	//   ....[24]....
        /*068c*/ 	.word	0x00010b90


	//   ....[25]....
        /*0690*/ 	.word	0x00011d70


	//   ....[26]....
        /*0694*/ 	.word	0x00011e80


	//   ....[27]....
        /*0698*/ 	.word	0x000129d0


	//   ....[28]....
        /*069c*/ 	.word	0x00012a30


	//   ....[29]....
        /*06a0*/ 	.word	0x00014140


	//   ....[30]....
        /*06a4*/ 	.word	0x00014150


	//   ....[31]....
        /*06a8*/ 	.word	0x000141d0


	//   ....[32]....
        /*06ac*/ 	.word	0x000141e0


	//   ....[33]....
        /*06b0*/ 	.word	0x00015160


	//   ....[34]....
        /*06b4*/ 	.word	0x00015170


	//   ....[35]....
        /*06b8*/ 	.word	0x00015180


	//   ....[36]....
        /*06bc*/ 	.word	0x00015190


	//   ....[37]....
        /*06c0*/ 	.word	0x000151a0


	//   ....[38]....
        /*06c4*/ 	.word	0x000151b0


	//   ....[39]....
        /*06c8*/ 	.word	0x000151c0


	//   ....[40]....
        /*06cc*/ 	.word	0x000151d0


	//   ....[41]....
        /*06d0*/ 	.word	0x000151e0


	//   ....[42]....
        /*06d4*/ 	.word	0x00015210


	//   ....[43]....
        /*06d8*/ 	.word	0x00015240


	//   ....[44]....
        /*06dc*/ 	.word	0x00015250


	//   ....[45]....
        /*06e0*/ 	.word	0x00015260


	//   ....[46]....
        /*06e4*/ 	.word	0x00015270


	//   ....[47]....
        /*06e8*/ 	.word	0x000152a0


	//   ....[48]....
        /*06ec*/ 	.word	0x000152c0


	//   ....[49]....
        /*06f0*/ 	.word	0x00015320


	//   ....[50]....
        /*06f4*/ 	.word	0x00015340


	//   ....[51]....
        /*06f8*/ 	.word	0x00015370


	//   ....[52]....
        /*06fc*/ 	.word	0x00015380


	//   ....[53]....
        /*0700*/ 	.word	0x000153b0


	//   ....[54]....
        /*0704*/ 	.word	0x000153c0


	//   ....[55]....
        /*0708*/ 	.word	0x000153d0


	//   ....[56]....
        /*070c*/ 	.word	0x000153e0


	//   ....[57]....
        /*0710*/ 	.word	0x000153f0


	//   ....[58]....
        /*0714*/ 	.word	0x00015400


	//   ....[59]....
        /*0718*/ 	.word	0x00015410


	//   ....[60]....
        /*071c*/ 	.word	0x00015440


	//   ....[61]....
        /*0720*/ 	.word	0x00015470


	//   ....[62]....
        /*0724*/ 	.word	0x000154a0


	//   ....[63]....
        /*0728*/ 	.word	0x000154b0


	//   ....[64]....
        /*072c*/ 	.word	0x000154c0


	//   ....[65]....
        /*0730*/ 	.word	0x00015ab0


	//   ....[66]....
        /*0734*/ 	.word	0x00015af0


	//   ....[67]....
        /*0738*/ 	.word	0x00015b30


	//   ....[68]....
        /*073c*/ 	.word	0x00015b60


	//   ....[69]....
        /*0740*/ 	.word	0x000160e0


	//   ....[70]....
        /*0744*/ 	.word	0x00016120


	//   ....[71]....
        /*0748*/ 	.word	0x000161e0


	//   ....[72]....
        /*074c*/ 	.word	0x00016200


	//   ....[73]....
        /*0750*/ 	.word	0x000162c0


	//   ....[74]....
        /*0754*/ 	.word	0x000162e0


	//   ....[75]....
        /*0758*/ 	.word	0x000163b0


	//   ....[76]....
        /*075c*/ 	.word	0x000163d0


	//   ....[77]....
        /*0760*/ 	.word	0x00016ca0


	//   ....[78]....
        /*0764*/ 	.word	0x00016cc0


	//   ....[79]....
        /*0768*/ 	.word	0x00016d80


	//   ....[80]....
        /*076c*/ 	.word	0x00016da0


	//   ....[81]....
        /*0770*/ 	.word	0x00016e60


	//   ....[82]....
        /*0774*/ 	.word	0x00016e80


	//   ....[83]....
        /*0778*/ 	.word	0x00016f50


	//   ....[84]....
        /*077c*/ 	.word	0x00016f70


	//   ....[85]....
        /*0780*/ 	.word	0x000170c0


	//   ....[86]....
        /*0784*/ 	.word	0x00017260


	//   ....[87]....
        /*0788*/ 	.word	0x00017290


	//   ....[88]....
        /*078c*/ 	.word	0x000172c0


	//   ....[89]....
        /*0790*/ 	.word	0x000172f0


	//   ....[90]....
        /*0794*/ 	.word	0x00017320


	//   ....[91]....
        /*0798*/ 	.word	0x00017360


	//   ....[92]....
        /*079c*/ 	.word	0x000174b0


	//   ....[93]....
        /*07a0*/ 	.word	0x000174e0


	//   ....[94]....
        /*07a4*/ 	.word	0x00017510


	//   ....[95]....
        /*07a8*/ 	.word	0x00017540


	//   ....[96]....
        /*07ac*/ 	.word	0x00017570


	//   ....[97]....
        /*07b0*/ 	.word	0x000175b0


	//   ....[98]....
        /*07b4*/ 	.word	0x00017640


	//   ....[99]....
        /*07b8*/ 	.word	0x000176a0


	//   ....[100]....
        /*07bc*/ 	.word	0x00017740


	//   ....[101]....
        /*07c0*/ 	.word	0x00019740


	//   ....[102]....
        /*07c4*/ 	.word	0x00019770


	//   ....[103]....
        /*07c8*/ 	.word	0x00019810


	//   ....[104]....
        /*07cc*/ 	.word	0x00019820


	//   ....[105]....
        /*07d0*/ 	.word	0x00019870


	//   ....[106]....
        /*07d4*/ 	.word	0x00019880


	//   ....[107]....
        /*07d8*/ 	.word	0x000198d0


	//   ....[108]....
        /*07dc*/ 	.word	0x000198e0


	//   ....[109]....
        /*07e0*/ 	.word	0x00019930


	//   ....[110]....
        /*07e4*/ 	.word	0x00019940


	//   ....[111]....
        /*07e8*/ 	.word	0x00019990


	//   ....[112]....
        /*07ec*/ 	.word	0x000199a0


	//   ....[113]....
        /*07f0*/ 	.word	0x000199f0


	//   ....[114]....
        /*07f4*/ 	.word	0x00019a00


	//   ....[115]....
        /*07f8*/ 	.word	0x00019a10


	//   ....[116]....
        /*07fc*/ 	.word	0x00019a60


	//   ....[117]....
        /*0800*/ 	.word	0x00019ab0


	//   ....[118]....
        /*0804*/ 	.word	0x00019ac0


	//   ....[119]....
        /*0808*/ 	.word	0x00019ad0


	//   ....[120]....
        /*080c*/ 	.word	0x00019b30


	//   ....[121]....
        /*0810*/ 	.word	0x00019fc0


	//   ....[122]....
        /*0814*/ 	.word	0x00019ff0


	//   ....[123]....
        /*0818*/ 	.word	0x0001a020


	//   ....[124]....
        /*081c*/ 	.word	0x0001a070


	//   ....[125]....
        /*0820*/ 	.word	0x0001a090


	//   ....[126]....
        /*0824*/ 	.word	0x0001a0f0


	//   ....[127]....
        /*0828*/ 	.word	0x0001a130


	//   ....[128]....
        /*082c*/ 	.word	0x0001a160


	//   ....[129]....
        /*0830*/ 	.word	0x0001a1b0


	//   ....[130]....
        /*0834*/ 	.word	0x0001a1e0


	//   ....[131]....
        /*0838*/ 	.word	0x0001a230


	//   ....[132]....
        /*083c*/ 	.word	0x0001a250


	//   ....[133]....
        /*0840*/ 	.word	0x0001a2a0


	//   ....[134]....
        /*0844*/ 	.word	0x0001a2c0


	//   ....[135]....
        /*0848*/ 	.word	0x0001a2d0


	//   ....[136]....
        /*084c*/ 	.word	0x0001a310


	//   ....[137]....
        /*0850*/ 	.word	0x0001a370


	//   ....[138]....
        /*0854*/ 	.word	0x0001a390


	//   ....[139]....
        /*0858*/ 	.word	0x0001a3b0


	//   ....[140]....
        /*085c*/ 	.word	0x0001a400


	//   ....[141]....
        /*0860*/ 	.word	0x0001aab0


	//   ....[142]....
        /*0864*/ 	.word	0x0001aae0


	//   ....[143]....
        /*0868*/ 	.word	0x0001ab10


	//   ....[144]....
        /*086c*/ 	.word	0x0001ab50


	//   ....[145]....
        /*0870*/ 	.word	0x0001aba0


	//   ....[146]....
        /*0874*/ 	.word	0x0001abc0


	//   ....[147]....
        /*0878*/ 	.word	0x0001ac10


	//   ....[148]....
        /*087c*/ 	.word	0x0001ac30


	//   ....[149]....
        /*0880*/ 	.word	0x0001ac80


	//   ....[150]....
        /*0884*/ 	.word	0x0001aca0


	//   ....[151]....
        /*0888*/ 	.word	0x0001acf0


	//   ....[152]....
        /*088c*/ 	.word	0x0001ad10


	//   ....[153]....
        /*0890*/ 	.word	0x0001ad60


	//   ....[154]....
        /*0894*/ 	.word	0x0001ad80


	//   ....[155]....
        /*0898*/ 	.word	0x0001adb0


	//   ....[156]....
        /*089c*/ 	.word	0x0001add0


	//   ....[157]....
        /*08a0*/ 	.word	0x0001b720


	//   ....[158]....
        /*08a4*/ 	.word	0x0001b740


	//   ....[159]....
        /*08a8*/ 	.word	0x0001b750


	//   ....[160]....
        /*08ac*/ 	.word	0x0001b760


	//   ....[161]....
        /*08b0*/ 	.word	0x0001b770


	//   ....[162]....
        /*08b4*/ 	.word	0x0001b780


	//   ....[163]....
        /*08b8*/ 	.word	0x0001b7d0


	//   ....[164]....
        /*08bc*/ 	.word	0x0001b810


	//   ....[165]....
        /*08c0*/ 	.word	0x0001b830


	//   ....[166]....
        /*08c4*/ 	.word	0x0001b850


	//   ....[167]....
        /*08c8*/ 	.word	0x0001b860


	//   ....[168]....
        /*08cc*/ 	.word	0x0001b8a0


	//   ....[169]....
        /*08d0*/ 	.word	0x0001b8b0


	//   ....[170]....
        /*08d4*/ 	.word	0x0001b8f0


	//   ....[171]....
        /*08d8*/ 	.word	0x0001b900


	//   ....[172]....
        /*08dc*/ 	.word	0x0001b940


	//   ....[173]....
        /*08e0*/ 	.word	0x0001b950


	//   ....[174]....
        /*08e4*/ 	.word	0x0001b960


	//   ....[175]....
        /*08e8*/ 	.word	0x0001b970


	//   ....[176]....
        /*08ec*/ 	.word	0x0001ba10


	//   ....[177]....
        /*08f0*/ 	.word	0x0001bdd0


	//   ....[178]....
        /*08f4*/ 	.word	0x0001bde0


	//   ....[179]....
        /*08f8*/ 	.word	0x0001bdf0


	//   ....[180]....
        /*08fc*/ 	.word	0x0001be00


	//   ....[181]....
        /*0900*/ 	.word	0x0001be10


	//   ....[182]....
        /*0904*/ 	.word	0x0001be20


	//   ....[183]....
        /*0908*/ 	.word	0x0001be40


	//   ....[184]....
        /*090c*/ 	.word	0x0001be90


	//   ....[185]....
        /*0910*/ 	.word	0x0001bed0


	//   ....[186]....
        /*0914*/ 	.word	0x0001bef0


	//   ....[187]....
        /*0918*/ 	.word	0x0001bf00


	//   ....[188]....
        /*091c*/ 	.word	0x0001bf40


	//   ....[189]....
        /*0920*/ 	.word	0x0001bf50


	//   ....[190]....
        /*0924*/ 	.word	0x0001bf90


	//   ....[191]....
        /*0928*/ 	.word	0x0001bfa0


	//   ....[192]....
        /*092c*/ 	.word	0x0001bfe0


	//   ....[193]....
        /*0930*/ 	.word	0x0001bff0


	//   ....[194]....
        /*0934*/ 	.word	0x0001c000


	//   ....[195]....
        /*0938*/ 	.word	0x0001c010


	//   ....[196]....
        /*093c*/ 	.word	0x0001c020


	//   ....[197]....
        /*0940*/ 	.word	0x0001d290


	//   ....[198]....
        /*0944*/ 	.word	0x0001d2c0


	//   ....[199]....
        /*0948*/ 	.word	0x0001d2f0


	//   ....[200]....
        /*094c*/ 	.word	0x0001d310


	//   ....[201]....
        /*0950*/ 	.word	0x0001d340


	//   ....[202]....
        /*0954*/ 	.word	0x0001d370


	//   ....[203]....
        /*0958*/ 	.word	0x0001d3a0


	//   ....[204]....
        /*095c*/ 	.word	0x0001d3b0


	//   ....[205]....
        /*0960*/ 	.word	0x0001d4e0


	//   ....[206]....
        /*0964*/ 	.word	0x0001d510


	//   ....[207]....
        /*0968*/ 	.word	0x0001d540


	//   ....[208]....
        /*096c*/ 	.word	0x0001d570


	//   ....[209]....
        /*0970*/ 	.word	0x0001d5a0


	//   ....[210]....
        /*0974*/ 	.word	0x0001d5e0


	//   ....[211]....
        /*0978*/ 	.word	0x0001d690


	//   ....[212]....
        /*097c*/ 	.word	0x0001d700


	//   ....[213]....
        /*0980*/ 	.word	0x0001d7a0


	//   ....[214]....
        /*0984*/ 	.word	0x0001de20


	//   ....[215]....
        /*0988*/ 	.word	0x0001e4f0


	//   ....[216]....
        /*098c*/ 	.word	0x0001e5d0


	//   ....[217]....
        /*0990*/ 	.word	0x0001e6c0


	//   ....[218]....
        /*0994*/ 	.word	0x0001e720


	//   ....[219]....
        /*0998*/ 	.word	0x0001e7e0


	//   ....[220]....
        /*099c*/ 	.word	0x0001e840


	//   ....[221]....
        /*09a0*/ 	.word	0x0001e900


	//   ....[222]....
        /*09a4*/ 	.word	0x0001e960


	//   ....[223]....
        /*09a8*/ 	.word	0x0001ea20


	//   ....[224]....
        /*09ac*/ 	.word	0x0001ea80


	//   ....[225]....
        /*09b0*/ 	.word	0x0001eb40


	//   ....[226]....
        /*09b4*/ 	.word	0x0001eba0


	//   ....[227]....
        /*09b8*/ 	.word	0x0001ec60


	//   ....[228]....
        /*09bc*/ 	.word	0x0001ecc0


	//   ....[229]....
        /*09c0*/ 	.word	0x0001ed80


	//   ....[230]....
        /*09c4*/ 	.word	0x0001ede0


	//   ....[231]....
        /*09c8*/ 	.word	0x0001eea0


	//   ....[232]....
        /*09cc*/ 	.word	0x0001ef00


	//   ....[233]....
        /*09d0*/ 	.word	0x0001efc0


	//   ....[234]....
        /*09d4*/ 	.word	0x0001f020


	//   ....[235]....
        /*09d8*/ 	.word	0x0001f0f0


	//   ....[236]....
        /*09dc*/ 	.word	0x0001f2b0


	//   ....[237]....
        /*09e0*/ 	.word	0x0001f340


	//   ....[238]....
        /*09e4*/ 	.word	0x0001f410


	//   ....[239]....
        /*09e8*/ 	.word	0x0001f460


	//   ....[240]....
        /*09ec*/ 	.word	0x0001f530


	//   ....[241]....
        /*09f0*/ 	.word	0x0001f580


	//   ....[242]....
        /*09f4*/ 	.word	0x0001f600


	//   ....[243]....
        /*09f8*/ 	.word	0x0001f6b0


	//   ....[244]....
        /*09fc*/ 	.word	0x0001f730


	//   ....[245]....
        /*0a00*/ 	.word	0x0001f7e0


	//   ....[246]....
        /*0a04*/ 	.word	0x0001f860


	//   ....[247]....
        /*0a08*/ 	.word	0x0001f910


	//   ....[248]....
        /*0a0c*/ 	.word	0x0001f990


	//   ....[249]....
        /*0a10*/ 	.word	0x0001fa30


	//   ....[250]....
        /*0a14*/ 	.word	0x0001fab0


	//   ....[251]....
        /*0a18*/ 	.word	0x0001fb50


	//   ....[252]....
        /*0a1c*/ 	.word	0x0001fbc0


	//   ....[253]....
        /*0a20*/ 	.word	0x0001fc70


	//   ....[254]....
        /*0a24*/ 	.word	0x0001fcf0


	//   ....[255]....
        /*0a28*/ 	.word	0x0001fd90


	//   ....[0]....
        /*0a2c*/ 	.word	0x0001fe30


	//   ....[1]....
        /*0a30*/ 	.word	0x0001fea0


	//   ....[2]....
        /*0a34*/ 	.word	0x0001ff20


	//   ....[3]....
        /*0a38*/ 	.word	0x0001ffd0


	//   ....[4]....
        /*0a3c*/ 	.word	0x00020030


	//   ....[5]....
        /*0a40*/ 	.word	0x000200f0


	//   ....[6]....
        /*0a44*/ 	.word	0x00020150


	//   ....[7]....
        /*0a48*/ 	.word	0x00020210


	//   ....[8]....
        /*0a4c*/ 	.word	0x00020270


	//   ....[9]....
        /*0a50*/ 	.word	0x00020330


	//   ....[10]....
        /*0a54*/ 	.word	0x00020390


	//   ....[11]....
        /*0a58*/ 	.word	0x00020440


	//   ....[12]....
        /*0a5c*/ 	.word	0x000204a0


	//   ....[13]....
        /*0a60*/ 	.word	0x00020560


	//   ....[14]....
        /*0a64*/ 	.word	0x000205c0


	//   ....[15]....
        /*0a68*/ 	.word	0x00020660


	//   ....[16]....
        /*0a6c*/ 	.word	0x00020790


	//   ....[17]....
        /*0a70*/ 	.word	0x00020830


	//   ....[18]....
        /*0a74*/ 	.word	0x00020890


	//   ....[19]....
        /*0a78*/ 	.word	0x00020940


	//   ....[20]....
        /*0a7c*/ 	.word	0x000209c0


	//   ....[21]....
        /*0a80*/ 	.word	0x00020a50


	//   ....[22]....
        /*0a84*/ 	.word	0x00020ae0


	//   ....[23]....
        /*0a88*/ 	.word	0x00020b70


	//   ....[24]....
        /*0a8c*/ 	.word	0x00020bd0


	//   ....[25]....
        /*0a90*/ 	.word	0x00020c80


	//   ....[26]....
        /*0a94*/ 	.word	0x00020ce0


	//   ....[27]....
        /*0a98*/ 	.word	0x00020d90


	//   ....[28]....
        /*0a9c*/ 	.word	0x00020df0


	//   ....[29]....
        /*0aa0*/ 	.word	0x00020ea0


	//   ....[30]....
        /*0aa4*/ 	.word	0x00020f00


	//   ....[31]....
        /*0aa8*/ 	.word	0x00020fb0


	//   ....[32]....
        /*0aac*/ 	.word	0x00021040


	//   ....[33]....
        /*0ab0*/ 	.word	0x000210d0


	//   ....[34]....
        /*0ab4*/ 	.word	0x00021150


	//   ....[35]....
        /*0ab8*/ 	.word	0x000211e0


	//   ....[36]....
        /*0abc*/ 	.word	0x000212d0


	//   ....[37]....
        /*0ac0*/ 	.word	0x00021360


	//   ....[38]....
        /*0ac4*/ 	.word	0x000213c0


	//   ....[39]....
        /*0ac8*/ 	.word	0x00021470


	//   ....[40]....
        /*0acc*/ 	.word	0x000214f0


	//   ....[41]....
        /*0ad0*/ 	.word	0x00021580


	//   ....[42]....
        /*0ad4*/ 	.word	0x00021610


	//   ....[43]....
        /*0ad8*/ 	.word	0x000216a0


	//   ....[44]....
        /*0adc*/ 	.word	0x00021700


	//   ....[45]....
        /*0ae0*/ 	.word	0x000217b0


	//   ....[46]....
        /*0ae4*/ 	.word	0x00021810


	//   ....[47]....
        /*0ae8*/ 	.word	0x000218c0


	//   ....[48]....
        /*0aec*/ 	.word	0x00021920


	//   ....[49]....
        /*0af0*/ 	.word	0x000219d0


	//   ....[50]....
        /*0af4*/ 	.word	0x00021a30


	//   ....[51]....
        /*0af8*/ 	.word	0x00021ae0


	//   ....[52]....
        /*0afc*/ 	.word	0x00021b40


	//   ....[53]....
        /*0b00*/ 	.word	0x00021bf0


	//   ....[54]....
        /*0b04*/ 	.word	0x00021c50


	//   ....[55]....
        /*0b08*/ 	.word	0x00021d00


	//   ....[56]....
        /*0b0c*/ 	.word	0x00021f50


	//----- nvinfo : EIATTR_REG_RECONFIG
	.align		4
.L_205:
        /*0b10*/ 	.byte	0x01, 0x54
	.zero		2


	//----- nvinfo : EIATTR_SYSCALL_OFFSETS
	.align		4
        /*0b14*/ 	.byte	0x04, 0x46
        /*0b16*/ 	.short	(.L_207 - .L_206)


	//   ....[0]....
.L_206:
        /*0b18*/ 	.word	0x00001a70


	//   ....[1]....
        /*0b1c*/ 	.word	0x00018a70


	//   ....[2]....
        /*0b20*/ 	.word	0x00018be0


	//   ....[3]....
        /*0b24*/ 	.word	0x00018d30


	//   ....[4]....
        /*0b28*/ 	.word	0x00018e70


	//   ....[5]....
        /*0b2c*/ 	.word	0x0001a720


	//----- nvinfo : EIATTR_MBARRIER_INSTR_OFFSETS
	.align		4
.L_207:
        /*0b30*/ 	.byte	0x04, 0x39
        /*0b32*/ 	.short	(.L_209 - .L_208)


	//   ....[0]....
.L_208:
        /*0b34*/ 	.word	0x00000180
        /*0b38*/ 	.word	0x000000ff
        /*0b3c*/ 	.word	0x00022800
        /*0b40*/ 	.short	0x0100
        /*0b42*/ 	.byte	0x08
	.zero		1


	//   ....[1]....
        /*0b44*/ 	.word	0x00000190
        /*0b48*/ 	.word	0x000000ff
        /*0b4c*/ 	.word	0x00022820
        /*0b50*/ 	.short	0x0100
        /*0b52*/ 	.byte	0x08
	.zero		1


	//   ....[2]....
        /*0b54*/ 	.word	0x00000280
        /*0b58*/ 	.word	0x000000ff
        /*0b5c*/ 	.word	0x00022830
        /*0b60*/ 	.short	0x0100
        /*0b62*/ 	.byte	0x08
	.zero		1


	//   ....[3]....
        /*0b64*/ 	.word	0x00000290
        /*0b68*/ 	.word	0x000000ff
        /*0b6c*/ 	.word	0x00022840
        /*0b70*/ 	.short	0x0100
        /*0b72*/ 	.byte	0x08
	.zero		1


	//   ....[4]....
        /*0b74*/ 	.word	0x000002a0
        /*0b78*/ 	.word	0x000000ff
        /*0b7c*/ 	.word	0x00022838
        /*0b80*/ 	.short	0x0100
        /*0b82*/ 	.byte	0x08
	.zero		1


	//   ....[5]....
        /*0b84*/ 	.word	0x000002b0
        /*0b88*/ 	.word	0x000000ff
        /*0b8c*/ 	.word	0x00022848
        /*0b90*/ 	.short	0x0100
        /*0b92*/ 	.byte	0x08
	.zero		1


	//   ....[6]....
        /*0b94*/ 	.word	0x000003e0
        /*0b98*/ 	.word	0x000000ff
        /*0b9c*/ 	.word	0x00022850
        /*0ba0*/ 	.short	0x0100
        /*0ba2*/ 	.byte	0x08
	.zero		1


	//   ....[7]....
        /*0ba4*/ 	.word	0x000003f0
        /*0ba8*/ 	.word	0x000000ff
        /*0bac*/ 	.word	0x00022860
        /*0bb0*/ 	.short	0x0100
        /*0bb2*/ 	.byte	0x08
	.zero		1


	//   ....[8]....
        /*0bb4*/ 	.word	0x00000400
        /*0bb8*/ 	.word	0x000000ff
        /*0bbc*/ 	.word	0x00022858
        /*0bc0*/ 	.short	0x0100
        /*0bc2*/ 	.byte	0x08
	.zero		1


	//   ....[9]....
        /*0bc4*/ 	.word	0x00000410
        /*0bc8*/ 	.word	0x000000ff
        /*0bcc*/ 	.word	0x00022868
        /*0bd0*/ 	.short	0x0100
        /*0bd2*/ 	.byte	0x08
	.zero		1


	//   ....[10]....
        /*0bd4*/ 	.word	0x00000500
        /*0bd8*/ 	.word	0x000000ff
        /*0bdc*/ 	.word	0x00022870
        /*0be0*/ 	.short	0x0100
        /*0be2*/ 	.byte	0x06
	.zero		1


	//   ....[11]....
        /*0be4*/ 	.word	0x00000510
        /*0be8*/ 	.word	0x000000ff
        /*0bec*/ 	.word	0x00022880
        /*0bf0*/ 	.short	0x0100
        /*0bf2*/ 	.byte	0x06
	.zero		1


	//   ....[12]....
        /*0bf4*/ 	.word	0x00000520
        /*0bf8*/ 	.word	0x000000ff
        /*0bfc*/ 	.word	0x00022878
        /*0c00*/ 	.short	0x0100
        /*0c02*/ 	.byte	0x06
	.zero		1


	//   ....[13]....
        /*0c04*/ 	.word	0x00000530
        /*0c08*/ 	.word	0x000000ff
        /*0c0c*/ 	.word	0x00022888
        /*0c10*/ 	.short	0x0100
        /*0c12*/ 	.byte	0x06
	.zero		1


	//   ....[14]....
        /*0c14*/ 	.word	0x00000660
        /*0c18*/ 	.word	0x000000ff
        /*0c1c*/ 	.word	0x00022890
        /*0c20*/ 	.short	0x0100
        /*0c22*/ 	.byte	0x08
	.zero		1


	//   ....[15]....
        /*0c24*/ 	.word	0x00000670
        /*0c28*/ 	.word	0x000000ff
        /*0c2c*/ 	.word	0x000228a0
        /*0c30*/ 	.short	0x0100
        /*0c32*/ 	.byte	0x08
	.zero		1


	//   ....[16]....
        /*0c34*/ 	.word	0x00000680
        /*0c38*/ 	.word	0x000000ff
        /*0c3c*/ 	.word	0x00022898
        /*0c40*/ 	.short	0x0100
        /*0c42*/ 	.byte	0x08
	.zero		1


	//   ....[17]....
        /*0c44*/ 	.word	0x00000690
        /*0c48*/ 	.word	0x000000ff
        /*0c4c*/ 	.word	0x000228a8
        /*0c50*/ 	.short	0x0100
        /*0c52*/ 	.byte	0x08
	.zero		1


	//   ....[18]....
        /*0c54*/ 	.word	0x000007e0
        /*0c58*/ 	.word	0x000000ff
        /*0c5c*/ 	.word	0x000228b0
        /*0c60*/ 	.short	0x0100
        /*0c62*/ 	.byte	0x08
	.zero		1


	//   ....[19]....
        /*0c64*/ 	.word	0x000007f0
        /*0c68*/ 	.word	0x000000ff
        /*0c6c*/ 	.word	0x000228c0
        /*0c70*/ 	.short	0x0100
        /*0c72*/ 	.byte	0x08
	.zero		1


	//   ....[20]....
        /*0c74*/ 	.word	0x00000800
        /*0c78*/ 	.word	0x000000ff
        /*0c7c*/ 	.word	0x000228b8
        /*0c80*/ 	.short	0x0100
        /*0c82*/ 	.byte	0x08
	.zero		1


	//   ....[21]....
        /*0c84*/ 	.word	0x00000810
        /*0c88*/ 	.word	0x000000ff
        /*0c8c*/ 	.word	0x000228c8
        /*0c90*/ 	.short	0x0100
        /*0c92*/ 	.byte	0x08
	.zero		1


	//   ....[22]....
        /*0c94*/ 	.word	0x00001dc0
        /*0c98*/ 	.word	0x000000ff
        /*0c9c*/ 	.word	0x00022800
        /*0ca0*/ 	.short	0x010a
        /*0ca2*/ 	.byte	0x2b
	.zero		1


	//   ....[23]....
        /*0ca4*/ 	.word	0x00001e60
        /*0ca8*/ 	.word	0x0000006a
        /*0cac*/ 	.word	0x00022830
        /*0cb0*/ 	.short	0x010a
        /*0cb2*/ 	.byte	0x3f
	.zero		1


	//   ....[24]....
        /*0cb4*/ 	.word	0x00001ea0
        /*0cb8*/ 	.word	0x0000006a
        /*0cbc*/ 	.word	0x00022830
        /*0cc0*/ 	.short	0x010a
        /*0cc2*/ 	.byte	0x3f
	.zero		1


	//   ....[25]....
        /*0cc4*/ 	.word	0x00002d70
        /*0cc8*/ 	.word	0x000000ff
        /*0ccc*/ 	.word	0x00000000
        /*0cd0*/ 	.short	0x0101
        /*0cd2*/ 	.byte	0x06
	.zero		1


	//   ....[26]....
        /*0cd4*/ 	.word	0x00006940
        /*0cd8*/ 	.word	0x000000ff
        /*0cdc*/ 	.word	0x00022830
        /*0ce0*/ 	.short	0x010a
        /*0ce2*/ 	.byte	0x06
	.zero		1


	//   ....[27]....
        /*0ce4*/ 	.word	0x00006980
        /*0ce8*/ 	.word	0x000000ff
        /*0cec*/ 	.word	0x00022830
        /*0cf0*/ 	.short	0x010a
        /*0cf2*/ 	.byte	0x06
	.zero		1


	//   ....[28]....
        /*0cf4*/ 	.word	0x00007210
        /*0cf8*/ 	.word	0x000000ff
        /*0cfc*/ 	.word	0x00022850
        /*0d00*/ 	.short	0x010a
        /*0d02*/ 	.byte	0x06
	.zero		1


	//   ....[29]....
        /*0d04*/ 	.word	0x00007250
        /*0d08*/ 	.word	0x000000ff
        /*0d0c*/ 	.word	0x00022850
        /*0d10*/ 	.short	0x010a
        /*0d12*/ 	.byte	0x06
	.zero		1


	//   ....[30]....
        /*0d14*/ 	.word	0x00007aa0
        /*0d18*/ 	.word	0x000000ff
        /*0d1c*/ 	.word	0x00000000
        /*0d20*/ 	.short	0x0101
        /*0d22*/ 	.byte	0x06
	.zero		1


	//   ....[31]....
        /*0d24*/ 	.word	0x0000b1e0
        /*0d28*/ 	.word	0x000000ff
        /*0d2c*/ 	.word	0x00000000
        /*0d30*/ 	.short	0x0101
        /*0d32*/ 	.byte	0x06
	.zero		1


	//   ....[32]....
        /*0d34*/ 	.word	0x0000bba0
        /*0d38*/ 	.word	0x000000ff
        /*0d3c*/ 	.word	0x00022830
        /*0d40*/ 	.short	0x010a
        /*0d42*/ 	.byte	0x06
	.zero		1


	//   ....[33]....
        /*0d44*/ 	.word	0x0000bbe0
        /*0d48*/ 	.word	0x000000ff
        /*0d4c*/ 	.word	0x00022830
        /*0d50*/ 	.short	0x010a
        /*0d52*/ 	.byte	0x06
	.zero		1


	//   ....[34]....
        /*0d54*/ 	.word	0x0000c470
        /*0d58*/ 	.word	0x000000ff
        /*0d5c*/ 	.word	0x00022850
        /*0d60*/ 	.short	0x010a
        /*0d62*/ 	.byte	0x06
	.zero		1


	//   ....[35]....
        /*0d64*/ 	.word	0x0000c4b0
        /*0d68*/ 	.word	0x000000ff
        /*0d6c*/ 	.word	0x00022850
        /*0d70*/ 	.short	0x010a
        /*0d72*/ 	.byte	0x06
	.zero		1


	//   ....[36]....
        /*0d74*/ 	.word	0x0000cd70
        /*0d78*/ 	.word	0x000000ff
        /*0d7c*/ 	.word	0x00000000
        /*0d80*/ 	.short	0x0101
        /*0d82*/ 	.byte	0x06
	.zero		1


	//   ....[37]....
        /*0d84*/ 	.word	0x0000e7b0
        /*0d88*/ 	.word	0x000000ff
        /*0d8c*/ 	.word	0x00000000
        /*0d90*/ 	.short	0x0101
        /*0d92*/ 	.byte	0x06
	.zero		1


	//   ....[38]....
        /*0d94*/ 	.word	0x0000ef20
        /*0d98*/ 	.word	0x000000ff
        /*0d9c*/ 	.word	0x00022830
        /*0da0*/ 	.short	0x010a
        /*0da2*/ 	.byte	0x06
	.zero		1


	//   ....[39]....
        /*0da4*/ 	.word	0x0000ef60
        /*0da8*/ 	.word	0x000000ff
        /*0dac*/ 	.word	0x00022830
        /*0db0*/ 	.short	0x010a
        /*0db2*/ 	.byte	0x06
	.zero		1


	//   ....[40]....
        /*0db4*/ 	.word	0x0000f7c0
        /*0db8*/ 	.word	0x000000ff
        /*0dbc*/ 	.word	0x00022850
        /*0dc0*/ 	.short	0x010a
        /*0dc2*/ 	.byte	0x06
	.zero		1


	//   ....[41]....
        /*0dc4*/ 	.word	0x0000f800
        /*0dc8*/ 	.word	0x000000ff
        /*0dcc*/ 	.word	0x00022850
        /*0dd0*/ 	.short	0x010a
        /*0dd2*/ 	.byte	0x06
	.zero		1


	//   ....[42]....
        /*0dd4*/ 	.word	0x00010050
        /*0dd8*/ 	.word	0x000000ff
        /*0ddc*/ 	.word	0x00000000
        /*0de0*/ 	.short	0x0101
        /*0de2*/ 	.byte	0x06
	.zero		1


	//   ....[43]....
        /*0de4*/ 	.word	0x00013790
        /*0de8*/ 	.word	0x000000ff
        /*0dec*/ 	.word	0x00000000
        /*0df0*/ 	.short	0x0101
        /*0df2*/ 	.byte	0x06
	.zero		1


	//   ....[44]....
        /*0df4*/ 	.word	0x00013e00
        /*0df8*/ 	.word	0x000000ff
        /*0dfc*/ 	.word	0x00022850
        /*0e00*/ 	.short	0x010a
        /*0e02*/ 	.byte	0x09
	.zero		1


	//   ....[45]....
        /*0e04*/ 	.word	0x00013e40
        /*0e08*/ 	.word	0x000000ff
        /*0e0c*/ 	.word	0x00022850
        /*0e10*/ 	.short	0x010a
        /*0e12*/ 	.byte	0x09
	.zero		1


	//   ....[46]....
        /*0e14*/ 	.word	0x000144d0
        /*0e18*/ 	.word	0x000000ff
        /*0e1c*/ 	.word	0x00000000
        /*0e20*/ 	.short	0x0101
        /*0e22*/ 	.byte	0x04
	.zero		1


	//   ....[47]....
        /*0e24*/ 	.word	0x00016110
        /*0e28*/ 	.word	0x00000004
        /*0e2c*/ 	.word	0x00000000
        /*0e30*/ 	.short	0x0101
        /*0e32*/ 	.byte	0x3f
	.zero		1


	//   ....[48]....
        /*0e34*/ 	.word	0x00019400
        /*0e38*/ 	.word	0x00000000
        /*0e3c*/ 	.word	0x00022880
        /*0e40*/ 	.short	0x010a
        /*0e42*/ 	.byte	0x3f
	.zero		1


	//   ....[49]....
        /*0e44*/ 	.word	0x00019c90
        /*0e48*/ 	.word	0x00000000
        /*0e4c*/ 	.word	0x00022870
        /*0e50*/ 	.short	0x0107
        /*0e52*/ 	.byte	0x3f
	.zero		1


	//   ....[50]....
        /*0e54*/ 	.word	0x00019d50
        /*0e58*/ 	.word	0x00000000
        /*0e5c*/ 	.word	0x00022870
        /*0e60*/ 	.short	0x0101
        /*0e62*/ 	.byte	0x3f
	.zero		1


	//   ....[51]....
        /*0e64*/ 	.word	0x00019d80
        /*0e68*/ 	.word	0x00000000
        /*0e6c*/ 	.word	0x00022840
        /*0e70*/ 	.short	0x010a
        /*0e72*/ 	.byte	0x3f
	.zero		1


	//   ....[52]....
        /*0e74*/ 	.word	0x0001a4a0
        /*0e78*/ 	.word	0x00000000
        /*0e7c*/ 	.word	0x00022830
        /*0e80*/ 	.short	0x0107
        /*0e82*/ 	.byte	0x3f
	.zero		1


	//   ....[53]....
        /*0e84*/ 	.word	0x0001a560
        /*0e88*/ 	.word	0x00000000
        /*0e8c*/ 	.word	0x00022830
        /*0e90*/ 	.short	0x0101
        /*0e92*/ 	.byte	0x3f
	.zero		1


	//   ....[54]....
        /*0e94*/ 	.word	0x0001ae90
        /*0e98*/ 	.word	0x00000011
        /*0e9c*/ 	.word	0x00022800
        /*0ea0*/ 	.short	0x0107
        /*0ea2*/ 	.byte	0x3f
	.zero		1


	//   ....[55]....
        /*0ea4*/ 	.word	0x0001af80
        /*0ea8*/ 	.word	0x00000011
        /*0eac*/ 	.word	0x00022800
        /*0eb0*/ 	.short	0x0101
        /*0eb2*/ 	.byte	0x3f
	.zero		1


	//   ....[56]....
        /*0eb4*/ 	.word	0x0001afa0
        /*0eb8*/ 	.word	0x00000011
        /*0ebc*/ 	.word	0x00022820
        /*0ec0*/ 	.short	0x010a
        /*0ec2*/ 	.byte	0x3f
	.zero		1


	//   ....[57]....
        /*0ec4*/ 	.word	0x0001b4b0
        /*0ec8*/ 	.word	0x00000000
        /*0ecc*/ 	.word	0x00022880
        /*0ed0*/ 	.short	0x010a
        /*0ed2*/ 	.byte	0x3f
	.zero		1


	//   ....[58]....
        /*0ed4*/ 	.word	0x0001ba90
        /*0ed8*/ 	.word	0x00000000
        /*0edc*/ 	.word	0x00022870
        /*0ee0*/ 	.short	0x0107
        /*0ee2*/ 	.byte	0x3f
	.zero		1


	//   ....[59]....
        /*0ee4*/ 	.word	0x0001bb50
        /*0ee8*/ 	.word	0x00000000
        /*0eec*/ 	.word	0x00022870
        /*0ef0*/ 	.short	0x0101
        /*0ef2*/ 	.byte	0x3f
	.zero		1


	//   ....[60]....
        /*0ef4*/ 	.word	0x0001bb80
        /*0ef8*/ 	.word	0x00000000
        /*0efc*/ 	.word	0x00022840
        /*0f00*/ 	.short	0x010a
        /*0f02*/ 	.byte	0x3f
	.zero		1


	//   ....[61]....
        /*0f04*/ 	.word	0x0001c130
        /*0f08*/ 	.word	0x00000000
        /*0f0c*/ 	.word	0x00022830
        /*0f10*/ 	.short	0x0107
        /*0f12*/ 	.byte	0x3f
	.zero		1


	//   ....[62]....
        /*0f14*/ 	.word	0x0001c1f0
        /*0f18*/ 	.word	0x00000000
        /*0f1c*/ 	.word	0x00022830
        /*0f20*/ 	.short	0x0101
        /*0f22*/ 	.byte	0x3f
	.zero		1


	//   ....[63]....
        /*0f24*/ 	.word	0x0001c280
        /*0f28*/ 	.word	0x00000012
        /*0f2c*/ 	.word	0x00022870
        /*0f30*/ 	.short	0x010a
        /*0f32*/ 	.byte	0x3f
	.zero		1


	//   ....[64]....
        /*0f34*/ 	.word	0x0001c310
        /*0f38*/ 	.word	0x00000012
        /*0f3c*/ 	.word	0x00022860
        /*0f40*/ 	.short	0x010a
        /*0f42*/ 	.byte	0x3f
	.zero		1


	//   ....[65]....
        /*0f44*/ 	.word	0x0001c810
        /*0f48*/ 	.word	0x00000012
        /*0f4c*/ 	.word	0x00022850
        /*0f50*/ 	.short	0x0101
        /*0f52*/ 	.byte	0x3f
	.zero		1


	//   ....[66]....
        /*0f54*/ 	.word	0x0001c8a0
        /*0f58*/ 	.word	0x00000012
        /*0f5c*/ 	.word	0x00000000
        /*0f60*/ 	.short	0x0101
        /*0f62*/ 	.byte	0x3f
	.zero		1


	//   ....[67]....
        /*0f64*/ 	.word	0x0001ca60
        /*0f68*/ 	.word	0x00000012
        /*0f6c*/ 	.word	0x00022870
        /*0f70*/ 	.short	0x010a
        /*0f72*/ 	.byte	0x3f
	.zero		1


	//   ....[68]....
        /*0f74*/ 	.word	0x0001cae0
        /*0f78*/ 	.word	0x00000012
        /*0f7c*/ 	.word	0x00022860
        /*0f80*/ 	.short	0x010a
        /*0f82*/ 	.byte	0x3f
	.zero		1


	//   ....[69]....
        /*0f84*/ 	.word	0x0001cff0
        /*0f88*/ 	.word	0x00000012
        /*0f8c*/ 	.word	0x00022850
        /*0f90*/ 	.short	0x0101
        /*0f92*/ 	.byte	0x3f
	.zero		1


	//   ....[70]....
        /*0f94*/ 	.word	0x0001d0b0
        /*0f98*/ 	.word	0x00000012
        /*0f9c*/ 	.word	0x00000000
        /*0fa0*/ 	.short	0x0101
        /*0fa2*/ 	.byte	0x3f
	.zero		1


	//   ....[71]....
        /*0fa4*/ 	.word	0x0001dda0
        /*0fa8*/ 	.word	0x00000007
        /*0fac*/ 	.word	0x00022820
        /*0fb0*/ 	.short	0x010a
        /*0fb2*/ 	.byte	0x3f
	.zero		1


	//   ....[72]....
        /*0fb4*/ 	.word	0x0001df20
        /*0fb8*/ 	.word	0x00000005
        /*0fbc*/ 	.word	0x00022840
        /*0fc0*/ 	.short	0x010a
        /*0fc2*/ 	.byte	0x3f
	.zero		1


	//   ....[73]....
        /*0fc4*/ 	.word	0x0001dfc0
        /*0fc8*/ 	.word	0x00000003
        /*0fcc*/ 	.word	0x00022840
        /*0fd0*/ 	.short	0x010a
        /*0fd2*/ 	.byte	0x3f
	.zero		1


	//   ....[74]....
        /*0fd4*/ 	.word	0x0001e000
        /*0fd8*/ 	.word	0x00000005
        /*0fdc*/ 	.word	0x00022860
        /*0fe0*/ 	.short	0x010a
        /*0fe2*/ 	.byte	0x3f
	.zero		1


	//   ....[75]....
        /*0fe4*/ 	.word	0x0001e040
        /*0fe8*/ 	.word	0x00000003
        /*0fec*/ 	.word	0x00022860
        /*0ff0*/ 	.short	0x010a
        /*0ff2*/ 	.byte	0x3f
	.zero		1


	//   ....[76]....
        /*0ff4*/ 	.word	0x0001e080
        /*0ff8*/ 	.word	0x00000005
        /*0ffc*/ 	.word	0x00022880
        /*1000*/ 	.short	0x010a
        /*1002*/ 	.byte	0x3f
	.zero		1


	//   ....[77]....
        /*1004*/ 	.word	0x0001e0c0
        /*1008*/ 	.word	0x00000003
        /*100c*/ 	.word	0x00022880
        /*1010*/ 	.short	0x010a
        /*1012*/ 	.byte	0x3f
	.zero		1


	//   ....[78]....
        /*1014*/ 	.word	0x0001e130
        /*1018*/ 	.word	0x00000003
        /*101c*/ 	.word	0x00022800
        /*1020*/ 	.short	0x010a
        /*1022*/ 	.byte	0x3f
	.zero		1


	//   ....[79]....
        /*1024*/ 	.word	0x0001e180
        /*1028*/ 	.word	0x0000006a
        /*102c*/ 	.word	0x00022830
        /*1030*/ 	.short	0x010a
        /*1032*/ 	.byte	0x3f
	.zero		1


	//   ....[80]....
        /*1034*/ 	.word	0x0001e1e0
        /*1038*/ 	.word	0x0000000a
        /*103c*/ 	.word	0x00022830
        /*1040*/ 	.short	0x010a
        /*1042*/ 	.byte	0x3f
	.zero		1


	//   ....[81]....
        /*1044*/ 	.word	0x0001e240
        /*1048*/ 	.word	0x0000000a
        /*104c*/ 	.word	0x00022850
        /*1050*/ 	.short	0x010a
        /*1052*/ 	.byte	0x3f
	.zero		1


	//   ....[82]....
        /*1054*/ 	.word	0x0001e2a0
        /*1058*/ 	.word	0x0000000a
        /*105c*/ 	.word	0x00022830
        /*1060*/ 	.short	0x010a
        /*1062*/ 	.byte	0x3f
	.zero		1


	//   ....[83]....
        /*1064*/ 	.word	0x0001e300
        /*1068*/ 	.word	0x0000000a
        /*106c*/ 	.word	0x00022850
        /*1070*/ 	.short	0x010a
        /*1072*/ 	.byte	0x3f
	.zero		1


	//   ....[84]....
        /*1074*/ 	.word	0x0001e360
        /*1078*/ 	.word	0x0000000a
        /*107c*/ 	.word	0x00022830
        /*1080*/ 	.short	0x010a
        /*1082*/ 	.byte	0x3f
	.zero		1


	//   ....[85]....
        /*1084*/ 	.word	0x0001e3c0
        /*1088*/ 	.word	0x0000000a
        /*108c*/ 	.word	0x00022850
        /*1090*/ 	.short	0x010a
        /*1092*/ 	.byte	0x3f
	.zero		1


	//   ....[86]....
        /*1094*/ 	.word	0x0001e420
        /*1098*/ 	.word	0x00000005
        /*109c*/ 	.word	0x00022850
        /*10a0*/ 	.short	0x010a
        /*10a2*/ 	.byte	0x3f
	.zero		1


	//   ....[87]....
        /*10a4*/ 	.word	0x0001e520
        /*10a8*/ 	.word	0x00000000
        /*10ac*/ 	.word	0x00022880
        /*10b0*/ 	.short	0x010a
        /*10b2*/ 	.byte	0x3f
	.zero		1


	//   ....[88]....
        /*10b4*/ 	.word	0x0001f200
        /*10b8*/ 	.word	0x00000000
        /*10bc*/ 	.word	0x00022840
        /*10c0*/ 	.short	0x010a
        /*10c2*/ 	.byte	0x3f
	.zero		1


	//   ....[89]....
        /*10c4*/ 	.word	0x00020690
        /*10c8*/ 	.word	0x00000011
        /*10cc*/ 	.word	0x00022820
        /*10d0*/ 	.short	0x010a
        /*10d2*/ 	.byte	0x3f
	.zero		1


	//   ....[90]....
        /*10d4*/ 	.word	0x000206e0
        /*10d8*/ 	.word	0x00000000
        /*10dc*/ 	.word	0x00022880
        /*10e0*/ 	.short	0x010a
        /*10e2*/ 	.byte	0x3f
	.zero		1


	//   ....[91]....
        /*10e4*/ 	.word	0x00021220
        /*10e8*/ 	.word	0x00000000
        /*10ec*/ 	.word	0x00022840
        /*10f0*/ 	.short	0x010a
        /*10f2*/ 	.byte	0x3f
	.zero		1


	//   ....[92]....
        /*10f4*/ 	.word	0x00021d30
        /*10f8*/ 	.word	0x00000012
        /*10fc*/ 	.word	0x00022870
        /*1100*/ 	.short	0x010a
        /*1102*/ 	.byte	0x3f
	.zero		1


	//   ....[93]....
        /*1104*/ 	.word	0x00021d80
        /*1108*/ 	.word	0x00000012
        /*110c*/ 	.word	0x00022860
        /*1110*/ 	.short	0x010a
        /*1112*/ 	.byte	0x3f
	.zero		1


	//   ....[94]....
        /*1114*/ 	.word	0x00021dd0
        /*1118*/ 	.word	0x00000012
        /*111c*/ 	.word	0x00022870
        /*1120*/ 	.short	0x010a
        /*1122*/ 	.byte	0x3f
	.zero		1


	//   ....[95]....
        /*1124*/ 	.word	0x00021e20
        /*1128*/ 	.word	0x00000012
        /*112c*/ 	.word	0x00022860
        /*1130*/ 	.short	0x010a
        /*1132*/ 	.byte	0x3f
	.zero		1


	//   ....[96]....
        /*1134*/ 	.word	0x00021e70
        /*1138*/ 	.word	0x00000007
        /*113c*/ 	.word	0x00022820
        /*1140*/ 	.short	0x010a
        /*1142*/ 	.byte	0x3f
	.zero		1


	//   ....[97]....
        /*1144*/ 	.word	0x00022010
        /*1148*/ 	.word	0x00000005
        /*114c*/ 	.word	0x00022840
        /*1150*/ 	.short	0x010a
        /*1152*/ 	.byte	0x3f
	.zero		1


	//   ....[98]....
        /*1154*/ 	.word	0x00022060
        /*1158*/ 	.word	0x00000003
        /*115c*/ 	.word	0x00022840
        /*1160*/ 	.short	0x010a
        /*1162*/ 	.byte	0x3f
	.zero		1


	//   ....[99]....
        /*1164*/ 	.word	0x000220b0
        /*1168*/ 	.word	0x00000005
        /*116c*/ 	.word	0x00022860
        /*1170*/ 	.short	0x010a
        /*1172*/ 	.byte	0x3f
	.zero		1


	//   ....[100]....
        /*1174*/ 	.word	0x00022100
        /*1178*/ 	.word	0x00000003
        /*117c*/ 	.word	0x00022860
        /*1180*/ 	.short	0x010a
        /*1182*/ 	.byte	0x3f
	.zero		1


	//   ....[101]....
        /*1184*/ 	.word	0x00022150
        /*1188*/ 	.word	0x00000005
        /*118c*/ 	.word	0x00022880
        /*1190*/ 	.short	0x010a
        /*1192*/ 	.byte	0x3f
	.zero		1


	//----- nvinfo : EIATTR_NUM_MBARRIERS
	.align		4
.L_209:
        /*1194*/ 	.byte	0x03, 0x38
        /*1196*/ 	.short	0x0016


	//----- nvinfo : EIATTR_EXIT_INSTR_OFFSETS
	.align		4
        /*1198*/ 	.byte	0x04, 0x1c
        /*119a*/ 	.short	(.L_211 - .L_210)


	//   ....[0]....
.L_210:
        /*119c*/ 	.word	0x000009c0


	//   ....[1]....
        /*11a0*/ 	.word	0x00017070


	//   ....[2]....
        /*11a4*/ 	.word	0x0001e110


	//----- nvinfo : EIATTR_MAX_THREADS
	.align		4
.L_211:
        /*11a8*/ 	.byte	0x04, 0x05
        /*11aa*/ 	.short	(.L_213 - .L_212)
.L_212:
        /*11ac*/ 	.word	0x00000180
        /*11b0*/ 	.word	0x00000001
        /*11b4*/ 	.word	0x00000001


	//----- nvinfo : EIATTR_CRS_STACK_SIZE
	.align		4
.L_213:
        /*11b8*/ 	.byte	0x04, 0x1e
        /*11ba*/ 	.short	(.L_215 - .L_214)
.L_214:
        /*11bc*/ 	.word	0x00000000


	//----- nvinfo : EIATTR_CBANK_PARAM_SIZE
	.align		4
.L_215:
        /*11c0*/ 	.byte	0x03, 0x19
        /*11c2*/ 	.short	0x0af0


	//----- nvinfo : EIATTR_PARAM_CBANK
	.align		4
        /*11c4*/ 	.byte	0x04, 0x0a
        /*11c6*/ 	.short	(.L_217 - .L_216)
	.align		4
.L_216:
        /*11c8*/ 	.word	index@(.nv.constant0._ZN7cutlass13device_kernelIN5flash11enable_sm90INS1_16FlashAttnFwdSm90INS1_25CollectiveMainloopFwdSm90ILi2EN4cute5tupleIJNS5_1CILi1EEES8_S8_EEENS6_IJNS7_ILi128EEENS7_ILi160EEESA_EEELi128ENS_12float_e4m3_tEfNS_4arch4Sm90ELb0ELb1ELb1ELb1ELb1ELb0ELb0ELb1ELb1ELb1ELb0ELb0EEENS1_21CollectiveEpilogueFwdINS6_IJSA_SA_SB_EEES9_NS_10bfloat16_tESF_Li256ELb1ELb1ELb0ELb1EEENS1_36VarlenDynamicPersistentTileSchedulerILi128ELi160ELi256ELi128ELb0ELb1ELb1ELb1ELb0ELb1EEEEEEEEEvNT_6ParamsE)
        /*11cc*/ 	.short	0x0210
        /*11ce*/ 	.short	0x0af0


	//----- nvinfo : EIATTR_SW_WAR
	.align		4
.L_217:
        /*11d0*/ 	.byte	0x04, 0x36
        /*11d2*/ 	.short	(.L_219 - .L_218)
.L_218:
        /*11d4*/ 	.word	0x00000008
.L_219:


//--------------------- .nv.info._ZN7cutlass13device_kernelIN5flash11enable_sm90INS1_16FlashAttnFwdSm90INS1_25CollectiveMainloopFwdSm90ILi2EN4cute5tupleIJNS5_1CILi1EEES8_S8_EEENS6_IJNS7_ILi128EEENS7_ILi160EEESA_EEELi128ENS_12float_e4m3_tEfNS_4arch4Sm90ELb0ELb1ELb1ELb1ELb1ELb1ELb0ELb1ELb1ELb1ELb0ELb0EEENS1_21CollectiveEpilogueFwdINS6_IJSA_SA_SB_EEES9_NS_10bfloat16_tESF_Li256ELb1ELb1ELb0ELb1EEENS1_36VarlenDynamicPersistentTileSchedulerILi128ELi160ELi256ELi128ELb0ELb1ELb1ELb1ELb0ELb1EEEEEEEEEvNT_6ParamsE --------------------------
	.section	.nv.info._ZN7cutlass13device_kernelIN5flash11enable_sm90INS1_16FlashAttnFwdSm90INS1_25CollectiveMainloopFwdSm90ILi2EN4cute5tupleIJNS5_1CILi1EEES8_S8_EEENS6_IJNS7_ILi128EEENS7_ILi160EEESA_EEELi128ENS_12float_e4m3_tEfNS_4arch4Sm90ELb0ELb1ELb1ELb1ELb1ELb1ELb0ELb1ELb1ELb1ELb0ELb0EEENS1_21CollectiveEpilogueFwdINS6_IJSA_SA_SB_EEES9_NS_10bfloat16_tESF_Li256ELb1ELb1ELb0ELb1EEENS1_36VarlenDynamicPersistentTileSchedulerILi128ELi160ELi256ELi128ELb0ELb1ELb1ELb1ELb0ELb1EEEEEEEEEvNT_6ParamsE,"",@"SHT_CUDA_INFO"
	.sectionflags	@""
	.align	4


	//----- nvinfo : EIATTR_CUDA_API_VERSION
	.align		4
        /*0000*/ 	.byte	0x04, 0x37
        /*0002*/ 	.short	(.L_221 - .L_220)
.L_220:
        /*0004*/ 	.word	0x00000082


	//----- nvinfo : EIATTR_KPARAM_INFO
	.align		4
.L_221:
        /*0008*/ 	.byte	0x04, 0x17
        /*000a*/ 	.short	(.L_223 - .L_222)
.L_222:
        /*000c*/ 	.word	0x00000000
        /*0010*/ 	.short	0x0000
        /*0012*/ 	.short	0x0070
        /*0014*/ 	.byte	0x00, 0xf0, 0x01, 0x2a


	//----- nvinfo : EIATTR_SPARSE_MMA_MASK
	.align		4
.L_223:
        /*0018*/ 	.byte	0x03, 0x50
        /*001a*/ 	.short	0x0000


	//----- nvinfo : EIATTR_MAXREG_COUNT
	.align		4
        /*001c*/ 	.byte	0x03, 0x1b
        /*001e*/ 	.short	0x00a8


	//----- nvinfo : EIATTR_NUM_BARRIERS
	.align		4
        /*0020*/ 	.byte	0x02, 0x4c
        /*0022*/ 	.byte	0x10
	.zero		1


	//----- nvinfo : EIATTR_EXTERNS
	.align		4
        /*0024*/ 	.byte	0x04, 0x0f
        /*0026*/ 	.short	(.L_225 - .L_224)


	//   ....[0]....
	.align		4
.L_224:
        /*0028*/ 	.word	index@(__assertfail)


	//----- nvinfo : EIATTR_ANNOTATIONS
	.align		4
.L_225:
        /*002c*/ 	.byte	0x04, 0x55
        /*002e*/ 	.short	(.L_227 - .L_226)


	//   ....[0]....
.L_226:
        /* <DEDUP_REMOVED lines=40> */


	//----- nvinfo : EIATTR_MERCURY_ISA_VERSION
	.align		4
.L_227:
        /*0298*/ 	.byte	0x03, 0x5f
        /*029a*/ 	.short	0x0101


	//----- nvinfo : EIATTR_UNUSED_LOAD_BYTE_OFFSET
	.align		4
        /*029c*/ 	.byte	0x04, 0x44
        /*029e*/ 	.short	(.L_229 - .L_228)


	//   ....[0]....
.L_228:
        /*02a0*/ 	.word	0x00000a80
        /*02a4*/ 	.word	0x0000fff0


	//   ....[1]....
        /*02a8*/ 	.word	0x00023090
        /*02ac*/ 	.word	0x0000fff0


	//----- nvinfo : EIATTR_INT_WARP_WIDE_INSTR_OFFSETS
	.align		4
.L_229:
        /*02b0*/ 	.byte	0x04, 0x31
        /*02b2*/ 	.short	(.L_231 - .L_230)


	//   ....[0]....
.L_230:
        /*02b4*/ 	.word	0x00000120


	//   ....[1]....
        /*02b8*/ 	.word	0x000001c0


	//   ....[2]....
        /*02bc*/ 	.word	0x00000230


	//   ....[3]....
        /*02c0*/ 	.word	0x00028280


	//   ....[4]....
        /*02c4*/ 	.word	0x00028310


	//   ....[5]....
        /*02c8*/ 	.word	0x0002c5e0


	//   ....[6]....
        /*02cc*/ 	.word	0x0002c670


	//----- nvinfo : EIATTR_COOP_GROUP_MASK_REGIDS
	.align		4
.L_231:
        /*02d0*/ 	.byte	0x04, 0x29
        /*02d2*/ 	.short	(.L_233 - .L_232)


	//   ....[0]....
.L_232:
        /*02d4*/ 	.word	0xffffffff


	//   ....[1]....
        /*02d8*/ 	.word	0xffffffff


	//   ....[2]....
        /*02dc*/ 	.word	0xffffffff


	//   ....[3]....
        /*02e0*/ 	.word	0xffffffff


	//   ....[4]....
        /*02e4*/ 	.word	0xffffffff


	//   ....[5]....
        /*02e8*/ 	.word	0xffffffff


	//   ....[6]....
        /*02ec*/ 	.word	0xffffffff


	//   ....[7]....
        /*02f0*/ 	.word	0xffffffff


	//   ....[8]....
        /*02f4*/ 	.word	0xffffffff


	//   ....[9]....
        /*02f8*/ 	.word	0xffffffff


	//   ....[10]....
        /*02fc*/ 	.word	0xffffffff


	//   ....[11]....
        /*0300*/ 	.word	0xffffffff


	//   ....[12]....
        /*0304*/ 	.word	0xffffffff


	//   ....[13]....
        /*0308*/ 	.word	0xffffffff


	//   ....[14]....
        /*030c*/ 	.word	0xffffffff


	//   ....[15]....
        /*0310*/ 	.word	0xffffffff


	//   ....[16]....
        /*0314*/ 	.word	0xffffffff


	//   ....[17]....
        /*0318*/ 	.word	0xffffffff


	//   ....[18]....
        /*031c*/ 	.word	0xffffffff


	//   ....[19]....
        /*0320*/ 	.word	0xffffffff


	//   ....[20]....
        /*0324*/ 	.word	0xffffffff


	//   ....[21]....
        /*0328*/ 	.word	0xffffffff


	//   ....[22]....
        /*032c*/ 	.word	0xffffffff


	//   ....[23]....
        /*0330*/ 	.word	0xffffffff


	//   ....[24]....
        /*0334*/ 	.word	0xffffffff


	//   ....[25]....
        /*0338*/ 	.word	0xffffffff


	//   ....[26]....
        /*033c*/ 	.word	0xffffffff


	//   ....[27]....
        /*0340*/ 	.word	0xffffffff


	//   ....[28]....
        /*0344*/ 	.word	0xffffffff


	//   ....[29]....
        /*0348*/ 	.word	0xffffffff


	//   ....[30]....
        /*034c*/ 	.word	0xffffffff


	//   ....[31]....
        /*0350*/ 	.word	0xffffffff


	//   ....[32]....
        /*0354*/ 	.word	0xffffffff


	//   ....[33]....
        /*0358*/ 	.word	0xffffffff


	//   ....[34]....
        /*035c*/ 	.word	0xffffffff


	//   ....[35]....
        /*0360*/ 	.word	0xffffffff


	//   ....[36]....
        /*0364*/ 	.word	0xffffffff


	//   ....[37]....
        /*0368*/ 	.word	0xffffffff


	//   ....[38]....
        /*036c*/ 	.word	0xffffffff


	//   ....[39]....
        /*0370*/ 	.word	0xffffffff


	//   ....[40]....
        /*0374*/ 	.word	0xffffffff


	//   ....[41]....
        /*0378*/ 	.word	0xffffffff


	//   ....[42]....
        /*037c*/ 	.word	0xffffffff


	//   ....[43]....
        /*0380*/ 	.word	0xffffffff


	//   ....[44]....
        /*0384*/ 	.word	0xffffffff


	//   ....[45]....
        /*0388*/ 	.word	0xffffffff


	//   ....[46]....
        /*038c*/ 	.word	0xffffffff


	//   ....[47]....
        /*0390*/ 	.word	0xffffffff


	//   ....[48]....
        /*0394*/ 	.word	0xffffffff


	//   ....[49]....
        /*0398*/ 	.word	0xffffffff


	//   ....[50]....
        /*039c*/ 	.word	0xffffffff


	//   ....[51]....
        /*03a0*/ 	.word	0xffffffff


	//   ....[52]....
        /*03a4*/ 	.word	0xffffffff


	//   ....[53]....
        /*03a8*/ 	.word	0xffffffff


	//   ....[54]....
        /*03ac*/ 	.word	0xffffffff


	//   ....[55]....
        /*03b0*/ 	.word	0xffffffff


	//   ....[56]....
        /*03b4*/ 	.word	0xffffffff


	//   ....[57]....
        /*03b8*/ 	.word	0xffffffff


	//   ....[58]....
        /*03bc*/ 	.word	0xffffffff


	//   ....[59]....
        /*03c0*/ 	.word	0xffffffff


	//   ....[60]....
        /*03c4*/ 	.word	0xffffffff


	//   ....[61]....
        /*03c8*/ 	.word	0xffffffff


	//   ....[62]....
        /*03cc*/ 	.word	0xffffffff


	//   ....[63]....
        /*03d0*/ 	.word	0xffffffff


	//   ....[64]....
        /*03d4*/ 	.word	0xffffffff


	//   ....[65]....
        /*03d8*/ 	.word	0xffffffff


	//   ....[66]....
        /*03dc*/ 	.word	0xffffffff


	//   ....[67]....
        /*03e0*/ 	.word	0xffffffff


	//   ....[68]....
        /*03e4*/ 	.word	0xffffffff


	//   ....[69]....
        /*03e8*/ 	.word	0xffffffff


	//   ....[70]....
        /*03ec*/ 	.word	0xffffffff


	//   ....[71]....
        /*03f0*/ 	.word	0xffffffff


	//   ....[72]....
        /*03f4*/ 	.word	0xffffffff


	//   ....[73]....
        /*03f8*/ 	.word	0xffffffff


	//   ....[74]....
        /*03fc*/ 	.word	0xffffffff


	//   ....[75]....
        /*0400*/ 	.word	0xffffffff


	//   ....[76]....
        /*0404*/ 	.word	0xffffffff


	//   ....[77]....
        /*0408*/ 	.word	0xffffffff


	//   ....[78]....
        /*040c*/ 	.word	0xffffffff


	//   ....[79]....
        /*0410*/ 	.word	0xffffffff


	//   ....[80]....
        /*0414*/ 	.word	0xffffffff


	//   ....[81]....
        /*0418*/ 	.word	0xffffffff


	//   ....[82]....
        /*041c*/ 	.word	0xffffffff


	//   ....[83]....
        /*0420*/ 	.word	0xffffffff


	//   ....[84]....
        /*0424*/ 	.word	0xffffffff


	//   ....[85]....
        /*0428*/ 	.word	0xffffffff


	//   ....[86]....
        /*042c*/ 	.word	0xffffffff


	//   ....[87]....
        /*0430*/ 	.word	0xffffffff


	//   ....[88]....
        /*0434*/ 	.word	0xffffffff


	//   ....[89]....
        /*0438*/ 	.word	0xffffffff


	//   ....[90]....
        /*043c*/ 	.word	0xffffffff


	//   ....[91]....
        /*0440*/ 	.word	0xffffffff


	//   ....[92]....
        /*0444*/ 	.word	0xffffffff


	//   ....[93]....
        /*0448*/ 	.word	0xffffffff


	//   ....[94]....
        /*044c*/ 	.word	0xffffffff


	//   ....[95]....
        /*0450*/ 	.word	0xffffffff


	//   ....[96]....
        /*0454*/ 	.word	0xffffffff


	//   ....[97]....
        /*0458*/ 	.word	0xffffffff


	//   ....[98]....
        /*045c*/ 	.word	0xffffffff


	//   ....[99]....
        /*0460*/ 	.word	0xffffffff


	//   ....[100]....
        /*0464*/ 	.word	0xffffffff


	//   ....[101]....
        /*0468*/ 	.word	0xffffffff


	//   ....[102]....
        /*046c*/ 	.word	0xffffffff


	//   ....[103]....
        /*0470*/ 	.word	0xffffffff


	//   ....[104]....
        /*0474*/ 	.word	0xffffffff


	//   ....[105]....
        /*0478*/ 	.word	0xffffffff


	//   ....[106]....
        /*047c*/ 	.word	0xffffffff


	//   ....[107]....
        /*0480*/ 	.word	0xffffffff


	//   ....[108]....
        /*0484*/ 	.word	0xffffffff


	//   ....[109]....
        /*0488*/ 	.word	0xffffffff


	//   ....[110]....
        /*048c*/ 	.word	0xffffffff


	//   ....[111]....
        /*0490*/ 	.word	0xffffffff


	//   ....[112]....
        /*0494*/ 	.word	0xffffffff


	//   ....[113]....
        /*0498*/ 	.word	0xffffffff


	//   ....[114]....
        /*049c*/ 	.word	0xffffffff


	//   ....[115]....
        /*04a0*/ 	.word	0xffffffff


	//   ....[116]....
        /*04a4*/ 	.word	0xffffffff


	//   ....[117]....
        /*04a8*/ 	.word	0xffffffff


	//   ....[118]....
        /*04ac*/ 	.word	0xffffffff


	//   ....[119]....
        /*04b0*/ 	.word	0xffffffff


	//   ....[120]....
        /*04b4*/ 	.word	0xffffffff


	//   ....[121]....
        /*04b8*/ 	.word	0xffffffff


	//   ....[122]....
        /*04bc*/ 	.word	0xffffffff


	//   ....[123]....
        /*04c0*/ 	.word	0xffffffff


	//   ....[124]....
        /*04c4*/ 	.word	0xffffffff


	//   ....[125]....
        /*04c8*/ 	.word	0xffffffff


	//   ....[126]....
        /*04cc*/ 	.word	0xffffffff


	//   ....[127]....
        /*04d0*/ 	.word	0xffffffff


	//   ....[128]....
        /*04d4*/ 	.word	0xffffffff


	//   ....[129]....
        /*04d8*/ 	.word	0xffffffff


	//   ....[130]....
        /*04dc*/ 	.word	0xffffffff


	//   ....[131]....
        /*04e0*/ 	.word	0xffffffff


	//   ....[132]....
        /*04e4*/ 	.word	0xffffffff


	//   ....[133]....
        /*04e8*/ 	.word	0xffffffff


	//   ....[134]....
        /*04ec*/ 	.word	0xffffffff


	//   ....[135]....
        /*04f0*/ 	.word	0xffffffff


	//   ....[136]....
        /*04f4*/ 	.word	0xffffffff


	//   ....[137]....
        /*04f8*/ 	.word	0xffffffff


	//   ....[138]....
        /*04fc*/ 	.word	0xffffffff


	//   ....[139]....
        /*0500*/ 	.word	0xffffffff


	//   ....[140]....
        /*0504*/ 	.word	0xffffffff


	//   ....[141]....
        /*0508*/ 	.word	0xffffffff


	//   ....[142]....
        /*050c*/ 	.word	0xffffffff


	//   ....[143]....
        /*0510*/ 	.word	0xffffffff


	//   ....[144]....
        /*0514*/ 	.word	0xffffffff


	//   ....[145]....
        /*0518*/ 	.word	0xffffffff


	//   ....[146]....
        /*051c*/ 	.word	0xffffffff


	//   ....[147]....
        /*0520*/ 	.word	0xffffffff


	//   ....[148]....
        /*0524*/ 	.word	0xffffffff


	//   ....[149]....
        /*0528*/ 	.word	0xffffffff


	//   ....[150]....
        /*052c*/ 	.word	0xffffffff


	//   ....[151]....
        /*0530*/ 	.word	0xffffffff


	//   ....[152]....
        /*0534*/ 	.word	0xffffffff


	//   ....[153]....
        /*0538*/ 	.word	0xffffffff


	//   ....[154]....
        /*053c*/ 	.word	0xffffffff


	//   ....[155]....
        /*0540*/ 	.word	0xffffffff


	//   ....[156]....
        /*0544*/ 	.word	0xffffffff


	//   ....[157]....
        /*0548*/ 	.word	0xffffffff


	//   ....[158]....
        /*054c*/ 	.word	0xffffffff


	//   ....[159]....
        /*0550*/ 	.word	0xffffffff


	//   ....[160]....
        /*0554*/ 	.word	0xffffffff


	//   ....[161]....
        /*0558*/ 	.word	0xffffffff


	//   ....[162]....
        /*055c*/ 	.word	0xffffffff


	//   ....[163]....
        /*0560*/ 	.word	0xffffffff


	//   ....[164]....
        /*0564*/ 	.word	0xffffffff


	//   ....[165]....
        /*0568*/ 	.word	0xffffffff


	//   ....[166]....
        /*056c*/ 	.word	0xffffffff


	//   ....[167]....
        /*0570*/ 	.word	0xffffffff


	//   ....[168]....
        /*0574*/ 	.word	0xffffffff


	//   ....[169]....
        /*0578*/ 	.word	0xffffffff


	//   ....[170]....
        /*057c*/ 	.word	0xffffffff


	//   ....[171]....
        /*0580*/ 	.word	0xffffffff


	//   ....[172]....
        /*0584*/ 	.word	0xffffffff


	//   ....[173]....
        /*0588*/ 	.word	0xffffffff


	//   ....[174]....
        /*058c*/ 	.word	0xffffffff


	//   ....[175]....
        /*0590*/ 	.word	0xffffffff


	//   ....[176]....
        /*0594*/ 	.word	0xffffffff


	//   ....[177]....
        /*0598*/ 	.word	0xffffffff


	//   ....[178]....
        /*059c*/ 	.word	0xffffffff


	//   ....[179]....
        /*05a0*/ 	.word	0xffffffff


	//   ....[180]....
        /*05a4*/ 	.word	0xffffffff


	//   ....[181]....
        /*05a8*/ 	.word	0xffffffff


	//   ....[182]....
        /*05ac*/ 	.word	0xffffffff


	//   ....[183]....
        /*05b0*/ 	.word	0xffffffff


	//   ....[184]....
        /*05b4*/ 	.word	0xffffffff


	//   ....[185]....
        /*05b8*/ 	.word	0xffffffff


	//   ....[186]....
        /*05bc*/ 	.word	0xffffffff


	//   ....[187]....
        /*05c0*/ 	.word	0xffffffff


	//   ....[188]....
        /*05c4*/ 	.word	0xffffffff


	//   ....[189]....
        /*05c8*/ 	.word	0xffffffff


	//   ....[190]....
        /*05cc*/ 	.word	0xffffffff


	//   ....[191]....
        /*05d0*/ 	.word	0xffffffff


	//   ....[192]....
        /*05d4*/ 	.word	0xffffffff


	//   ....[193]....
        /*05d8*/ 	.word	0xffffffff


	//   ....[194]....
        /*05dc*/ 	.word	0xffffffff


	//   ....[195]....
        /*05e0*/ 	.word	0xffffffff


	//   ....[196]....
        /*05e4*/ 	.word	0xffffffff


	//   ....[197]....
        /*05e8*/ 	.word	0xffffffff


	//   ....[198]....
        /*05ec*/ 	.word	0xffffffff


	//   ....[199]....
        /*05f0*/ 	.word	0xffffffff


	//   ....[200]....
        /*05f4*/ 	.word	0xffffffff


	//   ....[201]....
        /*05f8*/ 	.word	0xffffffff


	//   ....[202]....
        /*05fc*/ 	.word	0xffffffff


	//   ....[203]....
        /*0600*/ 	.word	0xffffffff


	//   ....[204]....
        /*0604*/ 	.word	0xffffffff


	//   ....[205]....
        /*0608*/ 	.word	0xffffffff


	//   ....[206]....
        /*060c*/ 	.word	0xffffffff


	//   ....[207]....
        /*0610*/ 	.word	0xffffffff


	//   ....[208]....
        /*0614*/ 	.word	0xffffffff


	//   ....[209]....
        /*0618*/ 	.word	0xffffffff


	//   ....[210]....
        /*061c*/ 	.word	0xffffffff


	//   ....[211]....
        /*0620*/ 	.word	0xffffffff


	//   ....[212]....
        /*0624*/ 	.word	0xffffffff


	//   ....[213]....
        /*0628*/ 	.word	0xffffffff


	//   ....[214]....
        /*062c*/ 	.word	0xffffffff


	//   ....[215]....
        /*0630*/ 	.word	0xffffffff


	//   ....[216]....
        /*0634*/ 	.word	0xffffffff


	//   ....[217]....
        /*0638*/ 	.word	0xffffffff


	//   ....[218]....
        /*063c*/ 	.word	0xffffffff


	//   ....[219]....
        /*0640*/ 	.word	0xffffffff


	//   ....[220]....
        /*0644*/ 	.word	0xffffffff


	//   ....[221]....
        /*0648*/ 	.word	0xffffffff


	//   ....[222]....
        /*064c*/ 	.word	0xffffffff


	//   ....[223]....
        /*0650*/ 	.word	0xffffffff


	//   ....[224]....
        /*0654*/ 	.word	0xffffffff


	//   ....[225]....
        /*0658*/ 	.word	0xffffffff


	//   ....[226]....
        /*065c*/ 	.word	0xffffffff


	//   ....[227]....
        /*0660*/ 	.word	0xffffffff


	//   ....[228]....
        /*0664*/ 	.word	0xffffffff


	//   ....[229]....
        /*0668*/ 	.word	0xffffffff


	//   ....[230]....
        /*066c*/ 	.word	0xffffffff


	//   ....[231]....
        /*0670*/ 	.word	0xffffffff


	//   ....[232]....
        /*0674*/ 	.word	0xffffffff


	//   ....[233]....
        /*0678*/ 	.word	0xffffffff


	//   ....[234]....
        /*067c*/ 	.word	0xffffffff


	//   ....[235]....
        /*0680*/ 	.word	0xffffffff


	//   ....[236]....
        /*0684*/ 	.word	0xffffffff


	//   ....[237]....
        /*0688*/ 	.word	0xffffffff


	//   ....[238]....
        /*068c*/ 	.word	0xffffffff


	//   ....[239]....
        /*0690*/ 	.word	0xffffffff


	//   ....[240]....
        /*0694*/ 	.word	0xffffffff


	//   ....[241]....
        /*0698*/ 	.word	0xffffffff


	//   ....[242]....
        /*069c*/ 	.word	0xffffffff


	//   ....[243]....
        /*06a0*/ 	.word	0xffffffff


	//   ....[244]....
        /*06a4*/ 	.word	0xffffffff


	//   ....[245]....
        /*06a8*/ 	.word	0xffffffff


	//   ....[246]....
        /*06ac*/ 	.word	0xffffffff


	//   ....[247]....
        /*06b0*/ 	.word	0xffffffff


	//   ....[248]....
        /*06b4*/ 	.word	0xffffffff


	//   ....[249]....
        /*06b8*/ 	.word	0xffffffff


	//   ....[250]....
        /*06bc*/ 	.word	0xffffffff


	//   ....[251]....
        /*06c0*/ 	.word	0xffffffff


	//   ....[252]....
        /*06c4*/ 	.word	0xffffffff


	//   ....[253]....
        /*06c8*/ 	.word	0xffffffff


	//   ....[254]....
        /*06cc*/ 	.word	0xffffffff


	//   ....[255]....
        /*06d0*/ 	.word	0xffffffff


	//   ....[0]....
        /*06d4*/ 	.word	0xffffffff


	//   ....[1]....
        /*06d8*/ 	.word	0x0500000f


	//   ....[2]....
        /*06dc*/ 	.word	0x0500000f


	//   ....[3]....
        /*06e0*/ 	.word	0x0500000f


	//   ....[4]....
        /*06e4*/ 	.word	0x0500000f


	//   ....[5]....
        /*06e8*/ 	.word	0x0500000f


	//   ....[6]....
        /*06ec*/ 	.word	0x0500000f


	//   ....[7]....
        /*06f0*/ 	.word	0x0500000f


	//   ....[8]....
        /*06f4*/ 	.word	0x0500000f


	//   ....[9]....
        /*06f8*/ 	.word	0x0500000f


	//   ....[10]....
        /*06fc*/ 	.word	0x0500000f


	//   ....[11]....
        /*0700*/ 	.word	0x0500000f


	//   ....[12]....
        /*0704*/ 	.word	0x0500000f


	//   ....[13]....
        /*0708*/ 	.word	0x0500000f


	//   ....[14]....
        /*070c*/ 	.word	0x0500000f


	//   ....[15]....
        /*0710*/ 	.word	0x0500000f


	//   ....[16]....
        /*0714*/ 	.word	0x0500000f


	//   ....[17]....
        /*0718*/ 	.word	0x0500000f


	//   ....[18]....
        /*071c*/ 	.word	0x0500000f


	//   ....[19]....
        /*0720*/ 	.word	0x0500000f


	//   ....[20]....
        /*0724*/ 	.word	0x0500000f


	//   ....[21]....
        /*0728*/ 	.word	0x0500000f


	//   ....[22]....
        /*072c*/ 	.word	0x0500000f


	//   ....[23]....
        /*0730*/ 	.word	0x0500000f


	//   ....[24]....
        /*0734*/ 	.word	0x0500000f


	//   ....[25]....
        /*0738*/ 	.word	0x0500000f


	//   ....[26]....
        /*073c*/ 	.word	0x0500000f


	//   ....[27]....
        /*0740*/ 	.word	0x0500000f


	//   ....[28]....
        /*0744*/ 	.word	0x0500000f


	//   ....[29]....
        /*0748*/ 	.word	0x0500000f


	//   ....[30]....
        /*074c*/ 	.word	0x0500000f


	//   ....[31]....
        /*0750*/ 	.word	0x0500000f


	//   ....[32]....
        /*0754*/ 	.word	0x0500000f


	//   ....[33]....
        /*0758*/ 	.word	0x0500000f


	//   ....[34]....
        /*075c*/ 	.word	0x0500000f


	//   ....[35]....
        /*0760*/ 	.word	0x0500000f


	//   ....[36]....
        /*0764*/ 	.word	0x0500000f


	//   ....[37]....
        /*0768*/ 	.word	0x0500000f


	//   ....[38]....
        /*076c*/ 	.word	0x0500000f


	//   ....[39]....
        /*0770*/ 	.word	0x0500000f


	//   ....[40]....
        /*0774*/ 	.word	0x0500000f


	//   ....[41]....
        /*0778*/ 	.word	0x0500000f


	//   ....[42]....
        /*077c*/ 	.word	0x0500000f


	//   ....[43]....
        /*0780*/ 	.word	0x0500000f


	//   ....[44]....
        /*0784*/ 	.word	0x0500000f


	//   ....[45]....
        /*0788*/ 	.word	0x0500000f


	//   ....[46]....
        /*078c*/ 	.word	0x0500000f


	//   ....[47]....
        /*0790*/ 	.word	0x0500000f


	//   ....[48]....
        /*0794*/ 	.word	0x0500000f


	//   ....[49]....
        /*0798*/ 	.word	0x0500000f


	//   ....[50]....
        /*079c*/ 	.word	0x0500000f


	//   ....[51]....
        /*07a0*/ 	.word	0x0500000f


	//   ....[52]....
        /*07a4*/ 	.word	0x0500000f


	//   ....[53]....
        /*07a8*/ 	.word	0x0500000f


	//   ....[54]....
        /*07ac*/ 	.word	0x0500000f


	//   ....[55]....
        /*07b0*/ 	.word	0x0500000f


	//   ....[56]....
        /*07b4*/ 	.word	0x0500000f


	//   ....[57]....
        /*07b8*/ 	.word	0x0500000f


	//   ....[58]....
        /*07bc*/ 	.word	0x0500000f


	//   ....[59]....
        /*07c0*/ 	.word	0x0500000f


	//   ....[60]....
        /*07c4*/ 	.word	0x0500000f


	//   ....[61]....
        /*07c8*/ 	.word	0x0500000f


	//   ....[62]....
        /*07cc*/ 	.word	0x0500000f


	//   ....[63]....
        /*07d0*/ 	.word	0x0500000f


	//   ....[64]....
        /*07d4*/ 	.word	0x0500000f


	//   ....[65]....
        /*07d8*/ 	.word	0x0500000f


	//   ....[66]....
        /*07dc*/ 	.word	0x0500000f


	//   ....[67]....
        /*07e0*/ 	.word	0x0500000f


	//   ....[68]....
        /*07e4*/ 	.word	0x0500000f


	//   ....[69]....
        /*07e8*/ 	.word	0x0500000f


	//   ....[70]....
        /*07ec*/ 	.word	0x0500000f


	//   ....[71]....
        /*07f0*/ 	.word	0x0500000f


	//   ....[72]....
        /*07f4*/ 	.word	0x0500000f


	//   ....[73]....
        /*07f8*/ 	.word	0x0500000f


	//   ....[74]....
        /*07fc*/ 	.word	0x0500000f


	//   ....[75]....
        /*0800*/ 	.word	0x0500000f


	//   ....[76]....
        /*0804*/ 	.word	0x0500000f


	//   ....[77]....
        /*0808*/ 	.word	0x0500000f


	//   ....[78]....
        /*080c*/ 	.word	0x0500000f


	//   ....[79]....
        /*0810*/ 	.word	0x0500000f


	//   ....[80]....
        /*0814*/ 	.word	0x0500000f


	//   ....[81]....
        /*0818*/ 	.word	0x0500000f


	//   ....[82]....
        /*081c*/ 	.word	0x0500000f


	//   ....[83]....
        /*0820*/ 	.word	0x0500000f


	//   ....[84]....
        /*0824*/ 	.word	0x0500000f


	//   ....[85]....
        /*0828*/ 	.word	0x0500000f


	//   ....[86]....
        /*082c*/ 	.word	0x0500000f


	//   ....[87]....
        /*0830*/ 	.word	0x0500000f


	//   ....[88]....
        /*0834*/ 	.word	0x0500000f


	//   ....[89]....
        /*0838*/ 	.word	0x0500000f


	//   ....[90]....
        /*083c*/ 	.word	0x0500000f


	//   ....[91]....
        /*0840*/ 	.word	0x0500000f


	//   ....[92]....
        /*0844*/ 	.word	0x0500000f


	//   ....[93]....
        /*0848*/ 	.word	0x0500000f


	//   ....[94]....
        /*084c*/ 	.word	0x0500000f


	//   ....[95]....
        /*0850*/ 	.word	0x0500000f


	//   ....[96]....
        /*0854*/ 	.word	0x0500000f


	//   ....[97]....
        /*0858*/ 	.word	0x0500000f


	//   ....[98]....
        /*085c*/ 	.word	0x0500000f


	//   ....[99]....
        /*0860*/ 	.word	0x0500000f


	//   ....[100]....
        /*0864*/ 	.word	0x0500000f


	//   ....[101]....
        /*0868*/ 	.word	0x0500000f


	//   ....[102]....
        /*086c*/ 	.word	0x0500000f


	//   ....[103]....
        /*0870*/ 	.word	0x0500000f


	//   ....[104]....
        /*0874*/ 	.word	0x0500000f


	//   ....[105]....
        /*0878*/ 	.word	0x0500000f


	//   ....[106]....
        /*087c*/ 	.word	0x0500000f


	//   ....[107]....
        /*0880*/ 	.word	0x0500000f


	//   ....[108]....
        /*0884*/ 	.word	0x0500000f


	//   ....[109]....
        /*0888*/ 	.word	0x0500000f


	//   ....[110]....
        /*088c*/ 	.word	0x0500000f


	//   ....[111]....
        /*0890*/ 	.word	0x0500000f


	//   ....[112]....
        /*0894*/ 	.word	0x0500000f


	//   ....[113]....
        /*0898*/ 	.word	0x0500000f


	//   ....[114]....
        /*089c*/ 	.word	0x0500000f


	//   ....[115]....
        /*08a0*/ 	.word	0x0500000f


	//   ....[116]....
        /*08a4*/ 	.word	0x0500000f


	//   ....[117]....
        /*08a8*/ 	.word	0x0500000f


	//   ....[118]....
        /*08ac*/ 	.word	0x0500000f


	//   ....[119]....
        /*08b0*/ 	.word	0x0500000f


	//   ....[120]....
        /*08b4*/ 	.word	0x0500000f


	//   ....[121]....
        /*08b8*/ 	.word	0x0500000f


	//   ....[122]....
        /*08bc*/ 	.word	0x0500000f


	//   ....[123]....
        /*08c0*/ 	.word	0x0500000f


	//   ....[124]....
        /*08c4*/ 	.word	0x0500000f


	//   ....[125]....
        /*08c8*/ 	.word	0x0500000f


	//   ....[126]....
        /*08cc*/ 	.word	0x0500000f


	//   ....[127]....
        /*08d0*/ 	.word	0x0500000f


	//   ....[128]....
        /*08d4*/ 	.word	0x0500000f


	//   ....[129]....
        /*08d8*/ 	.word	0x0500000f


	//   ....[130]....
        /*08dc*/ 	.word	0x0500000f


	//   ....[131]....
        /*08e0*/ 	.word	0x0500000f


	//   ....[132]....
        /*08e4*/ 	.word	0x0500000f


	//   ....[133]....
        /*08e8*/ 	.word	0x0500000f


	//   ....[134]....
        /*08ec*/ 	.word	0x0500000f


	//   ....[135]....
        /*08f0*/ 	.word	0x0500000f


	//   ....[136]....
        /*08f4*/ 	.word	0x0500000f


	//   ....[137]....
        /*08f8*/ 	.word	0x0500000f


	//   ....[138]....
        /*08fc*/ 	.word	0x0500000f


	//   ....[139]....
        /*0900*/ 	.word	0x0500000f


	//   ....[140]....
        /*0904*/ 	.word	0x0500000f


	//   ....[141]....
        /*0908*/ 	.word	0x0500000f


	//   ....[142]....
        /*090c*/ 	.word	0x0500000f


	//   ....[143]....
        /*0910*/ 	.word	0x0500000f


	//   ....[144]....
        /*0914*/ 	.word	0x0500000f


	//   ....[145]....
        /*0918*/ 	.word	0x0500000f


	//   ....[146]....
        /*091c*/ 	.word	0x0500000f


	//   ....[147]....
        /*0920*/ 	.word	0x0500000f


	//   ....[148]....
        /*0924*/ 	.word	0x0500000f


	//   ....[149]....
        /*0928*/ 	.word	0x0500000f


	//   ....[150]....
        /*092c*/ 	.word	0x0500000f


	//   ....[151]....
        /*0930*/ 	.word	0x0500000f


	//   ....[152]....
        /*0934*/ 	.word	0x0500000f


	//   ....[153]....
        /*0938*/ 	.word	0x0500000f


	//   ....[154]....
        /*093c*/ 	.word	0x0500000f


	//   ....[155]....
        /*0940*/ 	.word	0x0500000f


	//   ....[156]....
        /*0944*/ 	.word	0x0500000f


	//   ....[157]....
        /*0948*/ 	.word	0x0500000f


	//   ....[158]....
        /*094c*/ 	.word	0x0500000f


	//   ....[159]....
        /*0950*/ 	.word	0x0500000f


	//   ....[160]....
        /*0954*/ 	.word	0x0500000f


	//   ....[161]....
        /*0958*/ 	.word	0x0500000f


	//   ....[162]....
        /*095c*/ 	.word	0x0500000f


	//   ....[163]....
        /*0960*/ 	.word	0x0500000f


	//   ....[164]....
        /*0964*/ 	.word	0x0500000f


	//   ....[165]....
        /*0968*/ 	.word	0x0500000f


	//   ....[166]....
        /*096c*/ 	.word	0x0500000f


	//   ....[167]....
        /*0970*/ 	.word	0x0500000f


	//   ....[168]....
        /*0974*/ 	.word	0x0500000f


	//   ....[169]....
        /*0978*/ 	.word	0x0500000f


	//   ....[170]....
        /*097c*/ 	.word	0x0500000f


	//   ....[171]....
        /*0980*/ 	.word	0x0500000f


	//   ....[172]....
        /*0984*/ 	.word	0x0500000f


	//   ....[173]....
        /*0988*/ 	.word	0x0500000f


	//   ....[174]....
        /*098c*/ 	.word	0x0500000f


	//   ....[175]....
        /*0990*/ 	.word	0x0500000f


	//   ....[176]....
        /*0994*/ 	.word	0x0500000f


	//   ....[177]....
        /*0998*/ 	.word	0x0500000f


	//   ....[178]....
        /*099c*/ 	.word	0x0500000f


	//   ....[179]....
        /*09a0*/ 	.word	0x0500000f


	//   ....[180]....
        /*09a4*/ 	.word	0x0500000f


	//   ....[181]....
        /*09a8*/ 	.word	0x0500000f


	//   ....[182]....
        /*09ac*/ 	.word	0x0500000f


	//   ....[183]....
        /*09b0*/ 	.word	0x0500000f


	//   ....[184]....
        /*09b4*/ 	.word	0x0500000f


	//   ....[185]....
        /*09b8*/ 	.word	0x0500000f


	//   ....[186]....
        /*09bc*/ 	.word	0x0500000f


	//   ....[187]....
        /*09c0*/ 	.word	0x0500000f


	//   ....[188]....
        /*09c4*/ 	.word	0x0500000f


	//   ....[189]....
        /*09c8*/ 	.word	0x0500000f


	//   ....[190]....
        /*09cc*/ 	.word	0x0500000f


	//   ....[191]....
        /*09d0*/ 	.word	0x0500000f


	//----- nvinfo : EIATTR_COOP_GROUP_INSTR_OFFSETS
	.align		4
.L_233:
        /*09d4*/ 	.byte	0x04, 0x28
        /*09d6*/ 	.short	(.L_235 - .L_234)


	//   ....[0]....
.L_234:
        /*09d8*/ 	.word	0x00000060


	//   ....[1]....
        /*09dc*/ 	.word	0x00000130


	//   ....[2]....
        /*09e0*/ 	.word	0x000001e0


	//   ....[3]....
        /*09e4*/ 	.word	0x000003a0


	//   ....[4]....
        /*09e8*/ 	.word	0x00000500


	//   ....[5]....
        /*09ec*/ 	.word	0x00000620


	//   ....[6]....
        /*09f0*/ 	.word	0x00000780


	//   ....[7]....
        /*09f4*/ 	.word	0x00002db0


	//   ....[8]....
        /*09f8*/ 	.word	0x00002dc0


	//   ....[9]....
        /*09fc*/ 	.word	0x00003c70


	//   ....[10]....
        /*0a00*/ 	.word	0x00003c80


	//   ....[11]....
        /*0a04*/ 	.word	0x00004b40


	//   ....[12]....
        /*0a08*/ 	.word	0x00004b50


	//   ....[13]....
        /*0a0c*/ 	.word	0x00005ec0


	//   ....[14]....
        /*0a10*/ 	.word	0x00005ed0


	//   ....[15]....
        /*0a14*/ 	.word	0x00006da0


	//   ....[16]....
        /*0a18*/ 	.word	0x00006db0


	//   ....[17]....
        /*0a1c*/ 	.word	0x00007d00


	//   ....[18]....
        /*0a20*/ 	.word	0x00007d10


	//   ....[19]....
        /*0a24*/ 	.word	0x00008e50


	//   ....[20]....
        /*0a28*/ 	.word	0x00008e60


	//   ....[21]....
        /*0a2c*/ 	.word	0x00008f70


	//   ....[22]....
        /*0a30*/ 	.word	0x00008f80


	//   ....[23]....
        /*0a34*/ 	.word	0x000090a0


	//   ....[24]....
        /*0a38*/ 	.word	0x000090b0


	//   ....[25]....
        /*0a3c*/ 	.word	0x00009420


	//   ....[26]....
        /*0a40*/ 	.word	0x00009440


	//   ....[27]....
        /*0a44*/ 	.word	0x00009530


	//   ....[28]....
        /*0a48*/ 	.word	0x00009550


	//   ....[29]....
        /*0a4c*/ 	.word	0x00009640


	//   ....[30]....
        /*0a50*/ 	.word	0x00009660


	//   ....[31]....
        /*0a54*/ 	.word	0x00009fd0


	//   ....[32]....
        /*0a58*/ 	.word	0x0000a940


	//   ....[33]....
        /*0a5c*/ 	.word	0x0000a950


	//   ....[34]....
        /*0a60*/ 	.word	0x0000a960


	//   ....[35]....
        /*0a64*/ 	.word	0x0000a970


	//   ....[36]....
        /*0a68*/ 	.word	0x0000ab80


	//   ....[37]....
        /*0a6c*/ 	.word	0x0000ab90


	//   ....[38]....
        /*0a70*/ 	.word	0x0000aba0


	//   ....[39]....
        /*0a74*/ 	.word	0x0000abb0


	//   ....[40]....
        /*0a78*/ 	.word	0x0000cfe0


	//   ....[41]....
        /*0a7c*/ 	.word	0x0000d000


	//   ....[42]....
        /*0a80*/ 	.word	0x0000d010


	//   ....[43]....
        /*0a84*/ 	.word	0x0000d020


	//   ....[44]....
        /*0a88*/ 	.word	0x0000d110


	//   ....[45]....
        /*0a8c*/ 	.word	0x0000d130


	//   ....[46]....
        /*0a90*/ 	.word	0x0000d140


	//   ....[47]....
        /*0a94*/ 	.word	0x0000d150


	//   ....[48]....
        /*0a98*/ 	.word	0x00010510


	//   ....[49]....
        /*0a9c*/ 	.word	0x00010de0


	//   ....[50]....
        /*0aa0*/ 	.word	0x00012360


	//   ....[51]....
        /*0aa4*/ 	.word	0x00012460


	//   ....[52]....
        /*0aa8*/ 	.word	0x00012ea0


	//   ....[53]....
        /*0aac*/ 	.word	0x00012f30


	//   ....[54]....
        /*0ab0*/ 	.word	0x000156d0


	//   ....[55]....
        /*0ab4*/ 	.word	0x00015eb0


	//   ....[56]....
        /*0ab8*/ 	.word	0x00017b40


	//   ....[57]....
        /*0abc*/ 	.word	0x00017b60


	//   ....[58]....
        /*0ac0*/ 	.word	0x00018110


	//   ....[59]....
        /*0ac4*/ 	.word	0x000181a0


	//   ....[60]....
        /*0ac8*/ 	.word	0x0001b840


	//   ....[61]....
        /*0acc*/ 	.word	0x0001b870


	//   ....[62]....
        /*0ad0*/ 	.word	0x0001b890


	//   ....[63]....
        /*0ad4*/ 	.word	0x0001b8c0


	//   ....[64]....
        /*0ad8*/ 	.word	0x0001e6b0


	//   ....[65]....
        /*0adc*/ 	.word	0x0001ee90


	//   ....[66]....
        /*0ae0*/ 	.word	0x000204f0


	//   ....[67]....
        /*0ae4*/ 	.word	0x00020600


	//   ....[68]....
        /*0ae8*/ 	.word	0x00021170


	//   ....[69]....
        /*0aec*/ 	.word	0x000211d0


	//   ....[70]....
        /*0af0*/ 	.word	0x000228f0


	//   ....[71]....
        /*0af4*/ 	.word	0x00022950


	//   ....[72]....
        /*0af8*/ 	.word	0x00022970


	//   ....[73]....
        /*0afc*/ 	.word	0x00022990


	//   ....[74]....
        /*0b00*/ 	.word	0x000236e0


	//   ....[75]....
        /*0b04*/ 	.word	0x00023710


	//   ....[76]....
        /*0b08*/ 	.word	0x00023740


	//   ....[77]....
        /*0b0c*/ 	.word	0x00023770


	//   ....[78]....
        /*0b10*/ 	.word	0x000237a0


	//   ....[79]....
        /*0b14*/ 	.word	0x000237d0


	//   ....[80]....
        /*0b18*/ 	.word	0x00023800


	//   ....[81]....
        /*0b1c*/ 	.word	0x00023830


	//   ....[82]....
        /*0b20*/ 	.word	0x00023860


	//   ....[83]....
        /*0b24*/ 	.word	0x00023890


	//   ....[84]....
        /*0b28*/ 	.word	0x000238c0


	//   ....[85]....
        /*0b2c*/ 	.word	0x000238f0


	//   ....[86]....
        /*0b30*/ 	.word	0x00023920


	//   ....[87]....
        /*0b34*/ 	.word	0x00023950


	//   ....[88]....
        /*0b38*/ 	.word	0x00023980


	//   ....[89]....
        /*0b3c*/ 	.word	0x000239b0


	//   ....[90]....
        /*0b40*/ 	.word	0x000239e0


	//   ....[91]....
        /*0b44*/ 	.word	0x00023a10


	//   ....[92]....
        /*0b48*/ 	.word	0x00023a40


	//   ....[93]....
        /*0b4c*/ 	.word	0x00023a70


	//   ....[94]....
        /*0b50*/ 	.word	0x00023aa0


	//   ....[95]....
        /*0b54*/ 	.word	0x00023ad0


	//   ....[96]....
        /*0b58*/ 	.word	0x00023af0


	//   ....[97]....
        /*0b5c*/ 	.word	0x00023b20


	//   ....[98]....
        /*0b60*/ 	.word	0x00023b30


	//   ....[99]....
        /*0b64*/ 	.word	0x00023b40


	//   ....[100]....
        /*0b68*/ 	.word	0x00023b60


	//   ....[101]....
        /*0b6c*/ 	.word	0x00023b70


	//   ....[102]....
        /*0b70*/ 	.word	0x00023b80


	//   ....[103]....
        /*0b74*/ 	.word	0x00023b90


	//   ....[104]....
        /*0b78*/ 	.word	0x00023bc0


	//   ....[105]....
        /*0b7c*/ 	.word	0x00023bf0


	//   ....[106]....
        /*0b80*/ 	.word	0x000241d0


	//   ....[107]....
        /*0b84*/ 	.word	0x00024210


	//   ....[108]....
        /*0b88*/ 	.word	0x00024250


	//   ....[109]....
        /*0b8c*/ 	.word	0x00024280


	//   ....[110]....
        /*0b90*/ 	.word	0x00024890


	//   ....[111]....
        /*0b94*/ 	.word	0x000248c0


	//   ....[112]....
        /*0b98*/ 	.word	0x00024980


	//   ....[113]....
        /*0b9c*/ 	.word	0x000249a0


	//   ....[114]....
        /*0ba0*/ 	.word	0x00024a60


	//   ....[115]....
        /*0ba4*/ 	.word	0x00024a80


	//   ....[116]....
        /*0ba8*/ 	.word	0x00024b50


	//   ....[117]....
        /*0bac*/ 	.word	0x00024b70


	//   ....[118]....
        /*0bb0*/ 	.word	0x00025350


	//   ....[119]....
        /*0bb4*/ 	.word	0x00025360


	//   ....[120]....
        /*0bb8*/ 	.word	0x000254a0


	//   ....[121]....
        /*0bbc*/ 	.word	0x000254b0


	//   ....[122]....
        /*0bc0*/ 	.word	0x000255e0


	//   ....[123]....
        /*0bc4*/ 	.word	0x000255f0


	//   ....[124]....
        /*0bc8*/ 	.word	0x00025720


	//   ....[125]....
        /*0bcc*/ 	.word	0x00025730


	//   ....[126]....
        /*0bd0*/ 	.word	0x000258b0


	//   ....[127]....
        /*0bd4*/ 	.word	0x00025a60


	//   ....[128]....
        /*0bd8*/ 	.word	0x00025a90


	//   ....[129]....
        /*0bdc*/ 	.word	0x00025ac0


	//   ....[130]....
        /*0be0*/ 	.word	0x00025af0


	//   ....[131]....
        /*0be4*/ 	.word	0x00025b20


	//   ....[132]....
        /*0be8*/ 	.word	0x00025b50


	//   ....[133]....
        /*0bec*/ 	.word	0x00025cc0


	//   ....[134]....
        /*0bf0*/ 	.word	0x00025cf0


	//   ....[135]....
        /*0bf4*/ 	.word	0x00025d20


	//   ....[136]....
        /*0bf8*/ 	.word	0x00025d50


	//   ....[137]....
        /*0bfc*/ 	.word	0x00025d80


	//   ....[138]....
        /*0c00*/ 	.word	0x00025db0


	//   ....[139]....
        /*0c04*/ 	.word	0x00025e40


	//   ....[140]....
        /*0c08*/ 	.word	0x00025ea0


	//   ....[141]....
        /*0c0c*/ 	.word	0x00025f30


	//   ....[142]....
        /*0c10*/ 	.word	0x00027180


	//   ....[143]....
        /*0c14*/ 	.word	0x00029170


	//   ....[144]....
        /*0c18*/ 	.word	0x000291a0


	//   ....[145]....
        /*0c1c*/ 	.word	0x00029220


	//   ....[146]....
        /*0c20*/ 	.word	0x00029240


	//   ....[147]....
        /*0c24*/ 	.word	0x00029280


	//   ....[148]....
        /*0c28*/ 	.word	0x000292a0


	//   ....[149]....
        /*0c2c*/ 	.word	0x000292e0


	//   ....[150]....
        /*0c30*/ 	.word	0x00029300


	//   ....[151]....
        /*0c34*/ 	.word	0x00029340


	//   ....[152]....
        /*0c38*/ 	.word	0x00029360


	//   ....[153]....
        /*0c3c*/ 	.word	0x000293a0


	//   ....[154]....
        /*0c40*/ 	.word	0x000293c0


	//   ....[155]....
        /*0c44*/ 	.word	0x00029400


	//   ....[156]....
        /*0c48*/ 	.word	0x00029410


	//   ....[157]....
        /*0c4c*/ 	.word	0x00029430


	//   ....[158]....
        /*0c50*/ 	.word	0x00029440


	//   ....[159]....
        /*0c54*/ 	.word	0x000294c0


	//   ....[160]....
        /*0c58*/ 	.word	0x000294e0


	//   ....[161]....
        /*0c5c*/ 	.word	0x00029520


	//   ....[162]....
        /*0c60*/ 	.word	0x00029530


	//   ....[163]....
        /*0c64*/ 	.word	0x00029a10


	//   ....[164]....
        /*0c68*/ 	.word	0x00029a40


	//   ....[165]....
        /*0c6c*/ 	.word	0x00029b50


	//   ....[166]....
        /*0c70*/ 	.word	0x00029b60


	//   ....[167]....
        /*0c74*/ 	.word	0x00029be0


	//   ....[168]....
        /*0c78*/ 	.word	0x00029bf0


	//   ....[169]....
        /*0c7c*/ 	.word	0x00029c70


	//   ....[170]....
        /*0c80*/ 	.word	0x00029c80


	//   ....[171]....
        /*0c84*/ 	.word	0x00029d00


	//   ....[172]....
        /*0c88*/ 	.word	0x00029d10


	//   ....[173]....
        /*0c8c*/ 	.word	0x00029d80


	//   ....[174]....
        /*0c90*/ 	.word	0x00029d90


	//   ....[175]....
        /*0c94*/ 	.word	0x00029e00


	//   ....[176]....
        /*0c98*/ 	.word	0x00029e10


	//   ....[177]....
        /*0c9c*/ 	.word	0x00029e20


	//   ....[178]....
        /*0ca0*/ 	.word	0x00029e90


	//   ....[179]....
        /*0ca4*/ 	.word	0x00029ea0


	//   ....[180]....
        /*0ca8*/ 	.word	0x00029eb0


	//   ....[181]....
        /*0cac*/ 	.word	0x00029ee0


	//   ....[182]....
        /*0cb0*/ 	.word	0x00029f00


	//   ....[183]....
        /*0cb4*/ 	.word	0x0002a610


	//   ....[184]....
        /*0cb8*/ 	.word	0x0002a640


	//   ....[185]....
        /*0cbc*/ 	.word	0x0002a670


	//   ....[186]....
        /*0cc0*/ 	.word	0x0002a6b0


	//   ....[187]....
        /*0cc4*/ 	.word	0x0002a740


	//   ....[188]....
        /*0cc8*/ 	.word	0x0002a760


	//   ....[189]....
        /*0ccc*/ 	.word	0x0002a7e0


	//   ....[190]....
        /*0cd0*/ 	.word	0x0002a800


	//   ....[191]....
        /*0cd4*/ 	.word	0x0002a880


	//   ....[192]....
        /*0cd8*/ 	.word	0x0002a8a0


	//   ....[193]....
        /*0cdc*/ 	.word	0x0002a920


	//   ....[194]....
        /*0ce0*/ 	.word	0x0002a940


	//   ....[195]....
        /*0ce4*/ 	.word	0x0002a9c0


	//   ....[196]....
        /*0ce8*/ 	.word	0x0002a9e0


	//   ....[197]....
        /*0cec*/ 	.word	0x0002a9f0


	//   ....[198]....
        /*0cf0*/ 	.word	0x0002aa00


	//   ....[199]....
        /*0cf4*/ 	.word	0x0002b3a0


	//   ....[200]....
        /*0cf8*/ 	.word	0x0002b3c0


	//   ....[201]....
        /*0cfc*/ 	.word	0x0002b3d0


	//   ....[202]....
        /*0d00*/ 	.word	0x0002b3e0


	//   ....[203]....
        /*0d04*/ 	.word	0x0002b3f0


	//   ....[204]....
        /*0d08*/ 	.word	0x0002b440


	//   ....[205]....
        /*0d0c*/ 	.word	0x0002b460


	//   ....[206]....
        /*0d10*/ 	.word	0x0002b480


	//   ....[207]....
        /*0d14*/ 	.word	0x0002b490


	//   ....[208]....
        /*0d18*/ 	.word	0x0002b4d0


	//   ....[209]....
        /*0d1c*/ 	.word	0x0002b4e0


	//   ....[210]....
        /*0d20*/ 	.word	0x0002b520


	//   ....[211]....
        /*0d24*/ 	.word	0x0002b530


	//   ....[212]....
        /*0d28*/ 	.word	0x0002b570


	//   ....[213]....
        /*0d2c*/ 	.word	0x0002b580


	//   ....[214]....
        /*0d30*/ 	.word	0x0002b5c0


	//   ....[215]....
        /*0d34*/ 	.word	0x0002b5d0


	//   ....[216]....
        /*0d38*/ 	.word	0x0002b5e0


	//   ....[217]....
        /*0d3c*/ 	.word	0x0002b620


	//   ....[218]....
        /*0d40*/ 	.word	0x0002b690


	//   ....[219]....
        /*0d44*/ 	.word	0x0002ba60


	//   ....[220]....
        /*0d48*/ 	.word	0x0002ba70


	//   ....[221]....
        /*0d4c*/ 	.word	0x0002ba80


	//   ....[222]....
        /*0d50*/ 	.word	0x0002ba90


	//   ....[223]....
        /*0d54*/ 	.word	0x0002bae0


	//   ....[224]....
        /*0d58*/ 	.word	0x0002bb00


	//   ....[225]....
        /*0d5c*/ 	.word	0x0002bb20


	//   ....[226]....
        /*0d60*/ 	.word	0x0002bb30


	//   ....[227]....
        /*0d64*/ 	.word	0x0002bb70


	//   ....[228]....
        /*0d68*/ 	.word	0x0002bb80


	//   ....[229]....
        /*0d6c*/ 	.word	0x0002bbc0


	//   ....[230]....
        /*0d70*/ 	.word	0x0002bbd0


	//   ....[231]....
        /*0d74*/ 	.word	0x0002bc10


	//   ....[232]....
        /*0d78*/ 	.word	0x0002bc20


	//   ....[233]....
        /*0d7c*/ 	.word	0x0002bc60


	//   ....[234]....
        /*0d80*/ 	.word	0x0002bc70


	//   ....[235]....
        /*0d84*/ 	.word	0x0002bc80


	//   ....[236]....
        /*0d88*/ 	.word	0x0002bcc0


	//   ....[237]....
        /*0d8c*/ 	.word	0x0002bce0


	//   ....[238]....
        /*0d90*/ 	.word	0x0002bd40


	//   ....[239]....
        /*0d94*/ 	.word	0x0002cf00


	//   ....[240]....
        /*0d98*/ 	.word	0x0002cf30


	//   ....[241]....
        /*0d9c*/ 	.word	0x0002cf70


	//   ....[242]....
        /*0da0*/ 	.word	0x0002cfa0


	//   ....[243]....
        /*0da4*/ 	.word	0x0002cfd0


	//   ....[244]....
        /*0da8*/ 	.word	0x0002d000


	//   ....[245]....
        /*0dac*/ 	.word	0x0002d030


	//   ....[246]....
        /*0db0*/ 	.word	0x0002d060


	//   ....[247]....
        /*0db4*/ 	.word	0x0002d1e0


	//   ....[248]....
        /*0db8*/ 	.word	0x0002d210


	//   ....[249]....
        /*0dbc*/ 	.word	0x0002d240


	//   ....[250]....
        /*0dc0*/ 	.word	0x0002d270


	//   ....[251]....
        /*0dc4*/ 	.word	0x0002d2a0


	//   ....[252]....
        /*0dc8*/ 	.word	0x0002d2d0


	//   ....[253]....
        /*0dcc*/ 	.word	0x0002d390


	//   ....[254]....
        /*0dd0*/ 	.word	0x0002d3b0


	//   ....[255]....
        /*0dd4*/ 	.word	0x0002d420


	//   ....[0]....
        /*0dd8*/ 	.word	0x0002dae0


	//   ....[1]....
        /*0ddc*/ 	.word	0x0002de80


	//   ....[2]....
        /*0de0*/ 	.word	0x0002df10


	//   ....[3]....
        /*0de4*/ 	.word	0x0002dfa0


	//   ....[4]....
        /*0de8*/ 	.word	0x0002e030


	//   ....[5]....
        /*0dec*/ 	.word	0x0002e0c0


	//   ....[6]....
        /*0df0*/ 	.word	0x0002e150


	//   ....[7]....
        /*0df4*/ 	.word	0x0002e230


	//   ....[8]....
        /*0df8*/ 	.word	0x0002e2c0


	//   ....[9]....
        /*0dfc*/ 	.word	0x0002e360


	//   ....[10]....
        /*0e00*/ 	.word	0x0002e3f0


	//   ....[11]....
        /*0e04*/ 	.word	0x0002e480


	//   ....[12]....
        /*0e08*/ 	.word	0x0002e510


	//   ....[13]....
        /*0e0c*/ 	.word	0x0002e5f0


	//   ....[14]....
        /*0e10*/ 	.word	0x0002e680


	//   ....[15]....
        /*0e14*/ 	.word	0x0002e710


	//   ....[16]....
        /*0e18*/ 	.word	0x0002e7a0


	//   ....[17]....
        /*0e1c*/ 	.word	0x0002e830


	//   ....[18]....
        /*0e20*/ 	.word	0x0002e8c0


	//   ....[19]....
        /*0e24*/ 	.word	0x0002e9f0


	//   ....[20]....
        /*0e28*/ 	.word	0x0002eaa0


	//   ....[21]....
        /*0e2c*/ 	.word	0x0002eb30


	//   ....[22]....
        /*0e30*/ 	.word	0x0002eb80


	//   ....[23]....
        /*0e34*/ 	.word	0x0002ebd0


	//   ....[24]....
        /*0e38*/ 	.word	0x0002ec60


	//   ....[25]....
        /*0e3c*/ 	.word	0x0002ecf0


	//   ....[26]....
        /*0e40*/ 	.word	0x0002ed40


	//   ....[27]....
        /*0e44*/ 	.word	0x0002ed90


	//   ....[28]....
        /*0e48*/ 	.word	0x0002ee80


	//   ....[29]....
        /*0e4c*/ 	.word	0x0002ef30


	//   ....[30]....
        /*0e50*/ 	.word	0x0002ef90


	//   ....[31]....
        /*0e54*/ 	.word	0x0002f010


	//   ....[32]....
        /*0e58*/ 	.word	0x0002f100


	//   ....[33]....
        /*0e5c*/ 	.word	0x0002f150


	//   ....[34]....
        /*0e60*/ 	.word	0x0002f1a0


	//   ....[35]....
        /*0e64*/ 	.word	0x0002f1f0


	//   ....[36]....
        /*0e68*/ 	.word	0x0002f600


	//   ....[37]....
        /*0e6c*/ 	.word	0x0002f730


	//   ....[38]....
        /*0e70*/ 	.word	0x0002f860


	//   ....[39]....
        /*0e74*/ 	.word	0x0002f8e0


	//   ....[40]....
        /*0e78*/ 	.word	0x0002f940


	//   ....[41]....
        /*0e7c*/ 	.word	0x0002f9c0


	//   ....[42]....
        /*0e80*/ 	.word	0x0002fa20


	//   ....[43]....
        /*0e84*/ 	.word	0x0002faa0


	//   ....[44]....
        /*0e88*/ 	.word	0x0002fb00


	//   ....[45]....
        /*0e8c*/ 	.word	0x0002fb80


	//   ....[46]....
        /*0e90*/ 	.word	0x0002fbe0


	//   ....[47]....
        /*0e94*/ 	.word	0x0002fc60


	//   ....[48]....
        /*0e98*/ 	.word	0x0002fcc0


	//   ....[49]....
        /*0e9c*/ 	.word	0x0002fd40


	//   ....[50]....
        /*0ea0*/ 	.word	0x0002fda0


	//   ....[51]....
        /*0ea4*/ 	.word	0x0002fe00


	//   ....[52]....
        /*0ea8*/ 	.word	0x0002fe60


	//   ....[53]....
        /*0eac*/ 	.word	0x0002fef0


	//   ....[54]....
        /*0eb0*/ 	.word	0x0002ff50


	//   ....[55]....
        /*0eb4*/ 	.word	0x0002ffd0


	//   ....[56]....
        /*0eb8*/ 	.word	0x00030030


	//   ....[57]....
        /*0ebc*/ 	.word	0x000300a0


	//   ....[58]....
        /*0ec0*/ 	.word	0x00030100


	//   ....[59]....
        /*0ec4*/ 	.word	0x00030180


	//   ....[60]....
        /*0ec8*/ 	.word	0x000301e0


	//   ....[61]....
        /*0ecc*/ 	.word	0x00030260


	//   ....[62]....
        /*0ed0*/ 	.word	0x000302c0


	//   ....[63]....
        /*0ed4*/ 	.word	0x00030340


	//   ....[64]....
        /*0ed8*/ 	.word	0x000303a0


	//   ....[65]....
        /*0edc*/ 	.word	0x00030410


	//   ....[66]....
        /*0ee0*/ 	.word	0x00030470


	//   ....[67]....
        /*0ee4*/ 	.word	0x000304d0


	//   ....[68]....
        /*0ee8*/ 	.word	0x000305c0


	//   ....[69]....
        /*0eec*/ 	.word	0x00030610


	//   ....[70]....
        /*0ef0*/ 	.word	0x000306a0


	//   ....[71]....
        /*0ef4*/ 	.word	0x00030730


	//   ....[72]....
        /*0ef8*/ 	.word	0x000307c0


	//   ....[73]....
        /*0efc*/ 	.word	0x00030850


	//   ....[74]....
        /*0f00*/ 	.word	0x000308e0


	//   ....[75]....
        /*0f04*/ 	.word	0x00030970


	//   ....[76]....
        /*0f08*/ 	.word	0x00030a30


	//   ....[77]....
        /*0f0c*/ 	.word	0x00030d00


	//   ....[78]....
        /*0f10*/ 	.word	0x00030e00


	//   ....[79]....
        /*0f14*/ 	.word	0x00030ee0


	//   ....[80]....
        /*0f18*/ 	.word	0x00030f60


	//   ....[81]....
        /*0f1c*/ 	.word	0x00031010


	//   ....[82]....
        /*0f20*/ 	.word	0x00031090


	//   ....[83]....
        /*0f24*/ 	.word	0x00031130


	//   ....[84]....
        /*0f28*/ 	.word	0x000311b0


	//   ....[85]....
        /*0f2c*/ 	.word	0x00031250


	//   ....[86]....
        /*0f30*/ 	.word	0x000312d0


	//   ....[87]....
        /*0f34*/ 	.word	0x00031370


	//   ....[88]....
        /*0f38*/ 	.word	0x000313f0


	//   ....[89]....
        /*0f3c*/ 	.word	0x00031490


	//   ....[90]....
        /*0f40*/ 	.word	0x00031510


	//   ....[91]....
        /*0f44*/ 	.word	0x000315b0


	//   ....[92]....
        /*0f48*/ 	.word	0x00031630


	//   ....[93]....
        /*0f4c*/ 	.word	0x000316d0


	//   ....[94]....
        /*0f50*/ 	.word	0x00031730


	//   ....[95]....
        /*0f54*/ 	.word	0x000317f0


	//   ....[96]....
        /*0f58*/ 	.word	0x00031880


	//   ....[97]....
        /*0f5c*/ 	.word	0x00031930


	//   ....[98]....
        /*0f60*/ 	.word	0x00031af0


	//   ....[99]....
        /*0f64*/ 	.word	0x00031b80


	//   ....[100]....
        /*0f68*/ 	.word	0x00031c80


	//   ....[101]....
        /*0f6c*/ 	.word	0x00031cd0


	//   ....[102]....
        /*0f70*/ 	.word	0x00031dd0


	//   ....[103]....
        /*0f74*/ 	.word	0x00031e20


	//   ....[104]....
        /*0f78*/ 	.word	0x00031f20


	//   ....[105]....
        /*0f7c*/ 	.word	0x00031f70


	//   ....[106]....
        /*0f80*/ 	.word	0x00031fd0


	//   ....[107]....
        /*0f84*/ 	.word	0x000320c0


	//   ....[108]....
        /*0f88*/ 	.word	0x000321c0


	//   ....[109]....
        /*0f8c*/ 	.word	0x00032210


	//   ....[110]....
        /*0f90*/ 	.word	0x00032270


	//   ....[111]....
        /*0f94*/ 	.word	0x00032350


	//   ....[112]....
        /*0f98*/ 	.word	0x000323b0


	//   ....[113]....
        /*0f9c*/ 	.word	0x00032450


	//   ....[114]....
        /*0fa0*/ 	.word	0x000324f0


	//   ....[115]....
        /*0fa4*/ 	.word	0x000325a0


	//   ....[116]....
        /*0fa8*/ 	.word	0x00032600


	//   ....[117]....
        /*0fac*/ 	.word	0x000326b0


	//   ....[118]....
        /*0fb0*/ 	.word	0x00032760


	//   ....[119]....
        /*0fb4*/ 	.word	0x000327c0


	//   ....[120]....
        /*0fb8*/ 	.word	0x00032820


	//   ....[121]....
        /*0fbc*/ 	.word	0x00032910


	//   ....[122]....
        /*0fc0*/ 	.word	0x00032970


	//   ....[123]....
        /*0fc4*/ 	.word	0x00032a70


	//   ....[124]....
        /*0fc8*/ 	.word	0x00032ad0


	//   ....[125]....
        /*0fcc*/ 	.word	0x00032bd0


	//   ....[126]....
        /*0fd0*/ 	.word	0x00032c30


	//   ....[127]....
        /*0fd4*/ 	.word	0x00032d30


	//   ....[128]....
        /*0fd8*/ 	.word	0x00032d90


	//   ....[129]....
        /*0fdc*/ 	.word	0x00032e90


	//   ....[130]....
        /*0fe0*/ 	.word	0x00032ef0


	//   ....[131]....
        /*0fe4*/ 	.word	0x00032fe0


	//   ....[132]....
        /*0fe8*/ 	.word	0x00033040


	//   ....[133]....
        /*0fec*/ 	.word	0x000330e0


	//   ....[134]....
        /*0ff0*/ 	.word	0x00033260


	//   ....[135]....
        /*0ff4*/ 	.word	0x00033300


	//   ....[136]....
        /*0ff8*/ 	.word	0x00033360


	//   ....[137]....
        /*0ffc*/ 	.word	0x00033410


	//   ....[138]....
        /*1000*/ 	.word	0x000334a0


	//   ....[139]....
        /*1004*/ 	.word	0x00033530


	//   ....[140]....
        /*1008*/ 	.word	0x00033590


	//   ....[141]....
        /*100c*/ 	.word	0x00033640


	//   ....[142]....
        /*1010*/ 	.word	0x000336a0


	//   ....[143]....
        /*1014*/ 	.word	0x00033750


	//   ....[144]....
        /*1018*/ 	.word	0x000337b0


	//   ....[145]....
        /*101c*/ 	.word	0x00033860


	//   ....[146]....
        /*1020*/ 	.word	0x000338c0


	//   ....[147]....
        /*1024*/ 	.word	0x00033970


	//   ....[148]....
        /*1028*/ 	.word	0x000339d0


	//   ....[149]....
        /*102c*/ 	.word	0x00033a80


	//   ....[150]....
        /*1030*/ 	.word	0x00033b10


	//   ....[151]....
        /*1034*/ 	.word	0x00033ba0


	//   ....[152]....
        /*1038*/ 	.word	0x00033c20


	//   ....[153]....
        /*103c*/ 	.word	0x00033cb0


	//   ....[154]....
        /*1040*/ 	.word	0x00033da0


	//   ....[155]....
        /*1044*/ 	.word	0x00033e30


	//   ....[156]....
        /*1048*/ 	.word	0x00033e90


	//   ....[157]....
        /*104c*/ 	.word	0x00033f40


	//   ....[158]....
        /*1050*/ 	.word	0x00033fa0


	//   ....[159]....
        /*1054*/ 	.word	0x00034050


	//   ....[160]....
        /*1058*/ 	.word	0x000340b0


	//   ....[161]....
        /*105c*/ 	.word	0x00034160


	//   ....[162]....
        /*1060*/ 	.word	0x000341c0


	//   ....[163]....
        /*1064*/ 	.word	0x00034270


	//   ....[164]....
        /*1068*/ 	.word	0x000342d0


	//   ....[165]....
        /*106c*/ 	.word	0x00034380


	//   ....[166]....
        /*1070*/ 	.word	0x000343e0


	//   ....[167]....
        /*1074*/ 	.word	0x00034490


	//   ....[168]....
        /*1078*/ 	.word	0x000344f0


	//   ....[169]....
        /*107c*/ 	.word	0x000345a0


	//   ....[170]....
        /*1080*/ 	.word	0x00034600


	//   ....[171]....
        /*1084*/ 	.word	0x000346b0


	//   ....[172]....
        /*1088*/ 	.word	0x00034710


	//   ....[173]....
        /*108c*/ 	.word	0x000347c0


	//   ....[174]....
        /*1090*/ 	.word	0x000349a0


	//   ....[175]....
        /*1094*/ 	.word	0x00034a40


	//   ....[176]....
        /*1098*/ 	.word	0x00034b60


	//   ....[177]....
        /*109c*/ 	.word	0x00034bd0


	//   ....[178]....
        /*10a0*/ 	.word	0x00034c40


	//   ....[179]....
        /*10a4*/ 	.word	0x00034cb0


	//   ....[180]....
        /*10a8*/ 	.word	0x00034d20


	//   ....[181]....
        /*10ac*/ 	.word	0x00034da0


	//   ....[182]....
        /*10b0*/ 	.word	0x00034e30


	//   ....[183]....
        /*10b4*/ 	.word	0x00034ec0


	//   ....[184]....
        /*10b8*/ 	.word	0x00034f30


	//   ....[185]....
        /*10bc*/ 	.word	0x00034fa0


	//   ....[186]....
        /*10c0*/ 	.word	0x00035010


	//   ....[187]....
        /*10c4*/ 	.word	0x00035090


	//   ....[188]....
        /*10c8*/ 	.word	0x00035100


	//   ....[189]....
        /*10cc*/ 	.word	0x000351a0


	//   ....[190]....
        /*10d0*/ 	.word	0x00035230


	//   ....[191]....
        /*10d4*/ 	.word	0x00035360


	//----- nvinfo : EIATTR_REG_RECONFIG
	.align		4
.L_235:
        /*10d8*/ 	.byte	0x01, 0x54
	.zero		2


	//----- nvinfo : EIATTR_SYSCALL_OFFSETS
	.align		4
        /*10dc*/ 	.byte	0x04, 0x46
        /*10de*/ 	.short	(.L_237 - .L_236)


	//   ....[0]....
.L_236:
        /*10e0*/ 	.word	0x00001b90


	//   ....[1]....
        /*10e4*/ 	.word	0x00001ce0


	//   ....[2]....
        /*10e8*/ 	.word	0x0000a170


	//   ....[3]....
        /*10ec*/ 	.word	0x0000a710


	//   ....[4]....
        /*10f0*/ 	.word	0x00028470


	//   ....[5]....
        /*10f4*/ 	.word	0x000285e0


	//   ....[6]....
        /*10f8*/ 	.word	0x00028730


	//   ....[7]....
        /*10fc*/ 	.word	0x00028870


	//   ....[8]....
        /*1100*/ 	.word	0x0002a2c0


	//----- nvinfo : EIATTR_MBARRIER_INSTR_OFFSETS
	.align		4
.L_237:
        /*1104*/ 	.byte	0x04, 0x39
        /*1106*/ 	.short	(.L_239 - .L_238)


	//   ....[0]....
.L_238:
        /*1108*/ 	.word	0x00000250
        /*110c*/ 	.word	0x000000ff
        /*1110*/ 	.word	0x00022800
        /*1114*/ 	.short	0x0100
        /*1116*/ 	.byte	0x08
	.zero		1


	//   ....[1]....
        /*1118*/ 	.word	0x00000260
        /*111c*/ 	.word	0x000000ff
        /*1120*/ 	.word	0x00022820
        /*1124*/ 	.short	0x0100
        /*1126*/ 	.byte	0x08
	.zero		1


	//   ....[2]....
        /*1128*/ 	.word	0x00000350
        /*112c*/ 	.word	0x000000ff
        /*1130*/ 	.word	0x00022830
        /*1134*/ 	.short	0x0100
        /*1136*/ 	.byte	0x08
	.zero		1


	//   ....[3]....
        /*1138*/ 	.word	0x00000360
        /*113c*/ 	.word	0x000000ff
        /*1140*/ 	.word	0x00022840
        /*1144*/ 	.short	0x0100
        /*1146*/ 	.byte	0x08
	.zero		1


	//   ....[4]....
        /*1148*/ 	.word	0x00000370
        /*114c*/ 	.word	0x000000ff
        /*1150*/ 	.word	0x00022838
        /*1154*/ 	.short	0x0100
        /*1156*/ 	.byte	0x08
	.zero		1


	//   ....[5]....
        /*1158*/ 	.word	0x00000380
        /*115c*/ 	.word	0x000000ff
        /*1160*/ 	.word	0x00022848
        /*1164*/ 	.short	0x0100
        /*1166*/ 	.byte	0x08
	.zero		1


	//   ....[6]....
        /*1168*/ 	.word	0x000004b0
        /*116c*/ 	.word	0x000000ff
        /*1170*/ 	.word	0x00022850
        /*1174*/ 	.short	0x0100
        /*1176*/ 	.byte	0x08
	.zero		1


	//   ....[7]....
        /*1178*/ 	.word	0x000004c0
        /*117c*/ 	.word	0x000000ff
        /*1180*/ 	.word	0x00022860
        /*1184*/ 	.short	0x0100
        /*1186*/ 	.byte	0x08
	.zero		1


	//   ....[8]....
        /*1188*/ 	.word	0x000004d0
        /*118c*/ 	.word	0x000000ff
        /*1190*/ 	.word	0x00022858
        /*1194*/ 	.short	0x0100
        /*1196*/ 	.byte	0x08
	.zero		1


	//   ....[9]....
        /*1198*/ 	.word	0x000004e0
        /*119c*/ 	.word	0x000000ff
        /*11a0*/ 	.word	0x00022868
        /*11a4*/ 	.short	0x0100
        /*11a6*/ 	.byte	0x08
	.zero		1


	//   ....[10]....
        /*11a8*/ 	.word	0x000005d0
        /*11ac*/ 	.word	0x000000ff
        /*11b0*/ 	.word	0x00022870
        /*11b4*/ 	.short	0x0100
        /*11b6*/ 	.byte	0x06
	.zero		1


	//   ....[11]....
        /*11b8*/ 	.word	0x000005e0
        /*11bc*/ 	.word	0x000000ff
        /*11c0*/ 	.word	0x00022880
        /*11c4*/ 	.short	0x0100
        /*11c6*/ 	.byte	0x06
	.zero		1


	//   ....[12]....
        /*11c8*/ 	.word	0x000005f0
        /*11cc*/ 	.word	0x000000ff
        /*11d0*/ 	.word	0x00022878
        /*11d4*/ 	.short	0x0100
        /*11d6*/ 	.byte	0x06
	.zero		1


	//   ....[13]....
        /*11d8*/ 	.word	0x00000600
        /*11dc*/ 	.word	0x000000ff
        /*11e0*/ 	.word	0x00022888
        /*11e4*/ 	.short	0x0100
        /*11e6*/ 	.byte	0x06
	.zero		1


	//   ....[14]....
        /*11e8*/ 	.word	0x00000730
        /*11ec*/ 	.word	0x000000ff
        /*11f0*/ 	.word	0x00022890
        /*11f4*/ 	.short	0x0100
        /*11f6*/ 	.byte	0x08
	.zero		1


	//   ....[15]....
        /*11f8*/ 	.word	0x00000740
        /*11fc*/ 	.word	0x000000ff
        /*1200*/ 	.word	0x000228a0
        /*1204*/ 	.short	0x0100
        /*1206*/ 	.byte	0x08
	.zero		1


	//   ....[16]....
        /*1208*/ 	.word	0x00000750
        /*120c*/ 	.word	0x000000ff
        /*1210*/ 	.word	0x00022898
        /*1214*/ 	.short	0x0100
        /*1216*/ 	.byte	0x08
	.zero		1


	//   ....[17]....
        /*1218*/ 	.word	0x00000760
        /*121c*/ 	.word	0x000000ff
        /*1220*/ 	.word	0x000228a8
        /*1224*/ 	.short	0x0100
        /*1226*/ 	.byte	0x08
	.zero		1


	//   ....[18]....
        /*1228*/ 	.word	0x000008a0
        /*122c*/ 	.word	0x000000ff
        /*1230*/ 	.word	0x000228b0
        /*1234*/ 	.short	0x0100
        /*1236*/ 	.byte	0x08
	.zero		1


	//   ....[19]....
        /*1238*/ 	.word	0x000008b0
        /*123c*/ 	.word	0x000000ff
        /*1240*/ 	.word	0x000228c0
        /*1244*/ 	.short	0x0100
        /*1246*/ 	.byte	0x08
	.zero		1


	//   ....[20]....
        /*1248*/ 	.word	0x000008c0
        /*124c*/ 	.word	0x000000ff
        /*1250*/ 	.word	0x000228b8
        /*1254*/ 	.short	0x0100
        /*1256*/ 	.byte	0x08
	.zero		1


	//   ....[21]....
        /*1258*/ 	.word	0x000008d0
        /*125c*/ 	.word	0x000000ff
        /*1260*/ 	.word	0x000228c8
        /*1264*/ 	.short	0x0100
        /*1266*/ 	.byte	0x08
	.zero		1


	//   ....[22]....
        /*1268*/ 	.word	0x00002d60
        /*126c*/ 	.word	0x00000057
        /*1270*/ 	.word	0x00022890
        /*1274*/ 	.short	0x010a
        /*1276*/ 	.byte	0x3f
	.zero		1


	//   ....[23]....
        /*1278*/ 	.word	0x00005e60
        /*127c*/ 	.word	0x00000057
        /*1280*/ 	.word	0x00022890
        /*1284*/ 	.short	0x010a
        /*1286*/ 	.byte	0x3f
	.zero		1


	//   ....[24]....
        /*1288*/ 	.word	0x00008ca0
        /*128c*/ 	.word	0x00000057
        /*1290*/ 	.word	0x00022890
        /*1294*/ 	.short	0x010a
        /*1296*/ 	.byte	0x3f
	.zero		1


	//   ....[25]....
        /*1298*/ 	.word	0x00009270
        /*129c*/ 	.word	0x00000004
        /*12a0*/ 	.word	0x00000000
        /*12a4*/ 	.short	0x0101
        /*12a6*/ 	.byte	0x3f
	.zero		1


	//   ....[26]....
        /*12a8*/ 	.word	0x000092b0
        /*12ac*/ 	.word	0x00000057
        /*12b0*/ 	.word	0x000228b0
        /*12b4*/ 	.short	0x010a
        /*12b6*/ 	.byte	0x3f
	.zero		1


	//   ....[27]....
        /*12b8*/ 	.word	0x000097f0
        /*12bc*/ 	.word	0x00000057
        /*12c0*/ 	.word	0x00000000
        /*12c4*/ 	.short	0x0101
        /*12c6*/ 	.byte	0x3f
	.zero		1


	//   ....[28]....
        /*12c8*/ 	.word	0x0000a490
        /*12cc*/ 	.word	0x00000011
        /*12d0*/ 	.word	0x00022800
        /*12d4*/ 	.short	0x010a
        /*12d6*/ 	.byte	0x3f
	.zero		1


	//   ....[29]....
        /*12d8*/ 	.word	0x0000a4e0
        /*12dc*/ 	.word	0x00000011
        /*12e0*/ 	.word	0x00022800
        /*12e4*/ 	.short	0x010a
        /*12e6*/ 	.byte	0x3f
	.zero		1


	//   ....[30]....
        /*12e8*/ 	.word	0x0000adc0
        /*12ec*/ 	.word	0x00000011
        /*12f0*/ 	.word	0x00022800
        /*12f4*/ 	.short	0x010a
        /*12f6*/ 	.byte	0x3f
	.zero		1


	//   ....[31]....
        /*12f8*/ 	.word	0x0000d350
        /*12fc*/ 	.word	0x00000011
        /*1300*/ 	.word	0x00022800
        /*1304*/ 	.short	0x010a
        /*1306*/ 	.byte	0x3f
	.zero		1


	//   ....[32]....
        /*1308*/ 	.word	0x0000f3f0
        /*130c*/ 	.word	0x0000000e
        /*1310*/ 	.word	0x00022830
        /*1314*/ 	.short	0x010a
        /*1316*/ 	.byte	0x3f
	.zero		1


	//   ....[33]....
        /*1318*/ 	.word	0x0000f480
        /*131c*/ 	.word	0x0000000e
        /*1320*/ 	.word	0x00022830
        /*1324*/ 	.short	0x010a
        /*1326*/ 	.byte	0x3f
	.zero		1


	//   ....[34]....
        /*1328*/ 	.word	0x00010690
        /*132c*/ 	.word	0x0000000e
        /*1330*/ 	.word	0x00000000
        /*1334*/ 	.short	0x0101
        /*1336*/ 	.byte	0x3f
	.zero		1


	//   ....[35]....
        /*1338*/ 	.word	0x00014190
        /*133c*/ 	.word	0x00000015
        /*1340*/ 	.word	0x00022830
        /*1344*/ 	.short	0x010a
        /*1346*/ 	.byte	0x3f
	.zero		1


	//   ....[36]....
        /*1348*/ 	.word	0x000141e0
        /*134c*/ 	.word	0x00000015
        /*1350*/ 	.word	0x00022830
        /*1354*/ 	.short	0x010a
        /*1356*/ 	.byte	0x3f
	.zero		1


	//   ....[37]....
        /*1358*/ 	.word	0x00014e50
        /*135c*/ 	.word	0x00000015
        /*1360*/ 	.word	0x00022850
        /*1364*/ 	.short	0x010a
        /*1366*/ 	.byte	0x3f
	.zero		1


	//   ....[38]....
        /*1368*/ 	.word	0x00014e90
        /*136c*/ 	.word	0x00000015
        /*1370*/ 	.word	0x00022850
        /*1374*/ 	.short	0x010a
        /*1376*/ 	.byte	0x3f
	.zero		1


	//   ....[39]....
        /*1378*/ 	.word	0x00015830
        /*137c*/ 	.word	0x00000058
        /*1380*/ 	.word	0x00000000
        /*1384*/ 	.short	0x0101
        /*1386*/ 	.byte	0x3f
	.zero		1


	//   ....[40]....
        /*1388*/ 	.word	0x00018f30
        /*138c*/ 	.word	0x00000014
        /*1390*/ 	.word	0x00000000
        /*1394*/ 	.short	0x0101
        /*1396*/ 	.byte	0x3f
	.zero		1


	//   ....[41]....
        /*1398*/ 	.word	0x00019920
        /*139c*/ 	.word	0x00000014
        /*13a0*/ 	.word	0x00022830
        /*13a4*/ 	.short	0x010a
        /*13a6*/ 	.byte	0x3f
	.zero		1


	//   ....[42]....
        /*13a8*/ 	.word	0x00019970
        /*13ac*/ 	.word	0x00000014
        /*13b0*/ 	.word	0x00022830
        /*13b4*/ 	.short	0x010a
        /*13b6*/ 	.byte	0x3f
	.zero		1


	//   ....[43]....
        /*13b8*/ 	.word	0x0001a610
        /*13bc*/ 	.word	0x00000015
        /*13c0*/ 	.word	0x00022850
        /*13c4*/ 	.short	0x010a
        /*13c6*/ 	.byte	0x3f
	.zero		1


	//   ....[44]....
        /*13c8*/ 	.word	0x0001a650
        /*13cc*/ 	.word	0x00000015
        /*13d0*/ 	.word	0x00022850
        /*13d4*/ 	.short	0x010a
        /*13d6*/ 	.byte	0x3f
	.zero		1


	//   ....[45]....
        /*13d8*/ 	.word	0x0001bf60
        /*13dc*/ 	.word	0x000000a8
        /*13e0*/ 	.word	0x00000000
        /*13e4*/ 	.short	0x0101
        /*13e6*/ 	.byte	0x3f
	.zero		1


	//   ....[46]....
        /*13e8*/ 	.word	0x0001ca00
        /*13ec*/ 	.word	0x00000014
        /*13f0*/ 	.word	0x00000000
        /*13f4*/ 	.short	0x0101
        /*13f6*/ 	.byte	0x3f
	.zero		1


	//   ....[47]....
        /*13f8*/ 	.word	0x0001d130
        /*13fc*/ 	.word	0x00000014
        /*1400*/ 	.word	0x00022830
        /*1404*/ 	.short	0x010a
        /*1406*/ 	.byte	0x3f
	.zero		1


	//   ....[48]....
        /*1408*/ 	.word	0x0001d180
        /*140c*/ 	.word	0x00000014
        /*1410*/ 	.word	0x00022830
        /*1414*/ 	.short	0x010a
        /*1416*/ 	.byte	0x3f
	.zero		1


	//   ....[49]....
        /*1418*/ 	.word	0x0001de20
        /*141c*/ 	.word	0x00000015
        /*1420*/ 	.word	0x00022850
        /*1424*/ 	.short	0x010a
        /*1426*/ 	.byte	0x3f
	.zero		1


	//   ....[50]....
        /*1428*/ 	.word	0x0001de60
        /*142c*/ 	.word	0x00000015
        /*1430*/ 	.word	0x00022850
        /*1434*/ 	.short	0x010a
        /*1436*/ 	.byte	0x3f
	.zero		1


	//   ....[51]....
        /*1438*/ 	.word	0x0001e810
        /*143c*/ 	.word	0x00000058
        /*1440*/ 	.word	0x00000000
        /*1444*/ 	.short	0x0101
        /*1446*/ 	.byte	0x3f
	.zero		1


	//   ....[52]....
        /*1448*/ 	.word	0x00021f10
        /*144c*/ 	.word	0x0000000f
        /*1450*/ 	.word	0x00000000
        /*1454*/ 	.short	0x0101
        /*1456*/ 	.byte	0x3f
	.zero		1


	//   ....[53]....
        /*1458*/ 	.word	0x00022570
        /*145c*/ 	.word	0x0000000b
        /*1460*/ 	.word	0x00022850
        /*1464*/ 	.short	0x010a
        /*1466*/ 	.byte	0x3f
	.zero		1


	//   ....[54]....
        /*1468*/ 	.word	0x000225f0
        /*146c*/ 	.word	0x0000000b
        /*1470*/ 	.word	0x00022850
        /*1474*/ 	.short	0x010a
        /*1476*/ 	.byte	0x3f
	.zero		1


	//   ....[55]....
        /*1478*/ 	.word	0x00022dc0
        /*147c*/ 	.word	0x00000000
        /*1480*/ 	.word	0x00000000
        /*1484*/ 	.short	0x0101
        /*1486*/ 	.byte	0x3f
	.zero		1


	//   ....[56]....
        /*1488*/ 	.word	0x000248b0
        /*148c*/ 	.word	0x00000000
        /*1490*/ 	.word	0x00000000
        /*1494*/ 	.short	0x0101
        /*1496*/ 	.byte	0x3f
	.zero		1


	//   ....[57]....
        /*1498*/ 	.word	0x00027260
        /*149c*/ 	.word	0x00000011
        /*14a0*/ 	.word	0x00022820
        /*14a4*/ 	.short	0x010a
        /*14a6*/ 	.byte	0x3f
	.zero		1


	//   ....[58]....
        /*14a8*/ 	.word	0x00027320
        /*14ac*/ 	.word	0x00000005
        /*14b0*/ 	.word	0x000228a0
        /*14b4*/ 	.short	0x010a
        /*14b6*/ 	.byte	0x3f
	.zero		1


	//   ....[59]....
        /*14b8*/ 	.word	0x00027550
        /*14bc*/ 	.word	0x00000005
        /*14c0*/ 	.word	0x000228c0
        /*14c4*/ 	.short	0x010a
        /*14c6*/ 	.byte	0x3f
	.zero		1


	//   ....[60]....
        /*14c8*/ 	.word	0x000278d0
        /*14cc*/ 	.word	0x00000005
        /*14d0*/ 	.word	0x000228a0
        /*14d4*/ 	.short	0x010a
        /*14d6*/ 	.byte	0x3f
	.zero		1


	//   ....[61]....
        /*14d8*/ 	.word	0x00027af0
        /*14dc*/ 	.word	0x00000005
        /*14e0*/ 	.word	0x000228c0
        /*14e4*/ 	.short	0x010a
        /*14e6*/ 	.byte	0x3f
	.zero		1


	//   ....[62]....
        /*14e8*/ 	.word	0x00028e10
        /*14ec*/ 	.word	0x00000006
        /*14f0*/ 	.word	0x00022880
        /*14f4*/ 	.short	0x010a
        /*14f6*/ 	.byte	0x3f
	.zero		1


	//   ....[63]....
        /*14f8*/ 	.word	0x000296b0
        /*14fc*/ 	.word	0x00000006
        /*1500*/ 	.word	0x00022870
        /*1504*/ 	.short	0x0107
        /*1506*/ 	.byte	0x3f
	.zero		1


	//   ....[64]....
        /*1508*/ 	.word	0x00029770
        /*150c*/ 	.word	0x00000006
        /*1510*/ 	.word	0x00022870
        /*1514*/ 	.short	0x0101
        /*1516*/ 	.byte	0x3f
	.zero		1


	//   ....[65]....
        /*1518*/ 	.word	0x000297c0
        /*151c*/ 	.word	0x00000006
        /*1520*/ 	.word	0x00022840
        /*1524*/ 	.short	0x010a
        /*1526*/ 	.byte	0x3f
	.zero		1


	//   ....[66]....
        /*1528*/ 	.word	0x00029fe0
        /*152c*/ 	.word	0x00000006
        /*1530*/ 	.word	0x00022830
        /*1534*/ 	.short	0x0107
        /*1536*/ 	.byte	0x3f
	.zero		1


	//   ....[67]....
        /*1538*/ 	.word	0x0002a0c0
        /*153c*/ 	.word	0x00000006
        /*1540*/ 	.word	0x00022830
        /*1544*/ 	.short	0x0101
        /*1546*/ 	.byte	0x3f
	.zero		1


	//   ....[68]....
        /*1548*/ 	.word	0x0002ab00
        /*154c*/ 	.word	0x00000011
        /*1550*/ 	.word	0x00022800
        /*1554*/ 	.short	0x0107
        /*1556*/ 	.byte	0x3f
	.zero		1


	//   ....[69]....
        /*1558*/ 	.word	0x0002ac00
        /*155c*/ 	.word	0x00000011
        /*1560*/ 	.word	0x00022800
        /*1564*/ 	.short	0x0101
        /*1566*/ 	.byte	0x3f
	.zero		1


	//   ....[70]....
        /*1568*/ 	.word	0x0002ac30
        /*156c*/ 	.word	0x00000011
        /*1570*/ 	.word	0x00022820
        /*1574*/ 	.short	0x010a
        /*1576*/ 	.byte	0x3f
	.zero		1


	//   ....[71]....
        /*1578*/ 	.word	0x0002b120
        /*157c*/ 	.word	0x00000000
        /*1580*/ 	.word	0x00022880
        /*1584*/ 	.short	0x010a
        /*1586*/ 	.byte	0x3f
	.zero		1


	//   ....[72]....
        /*1588*/ 	.word	0x0002b710
        /*158c*/ 	.word	0x00000000
        /*1590*/ 	.word	0x00022870
        /*1594*/ 	.short	0x0107
        /*1596*/ 	.byte	0x3f
	.zero		1


	//   ....[73]....
        /*1598*/ 	.word	0x0002b7d0
        /*159c*/ 	.word	0x00000000
        /*15a0*/ 	.word	0x00022870
        /*15a4*/ 	.short	0x0101
        /*15a6*/ 	.byte	0x3f
	.zero		1


	//   ....[74]....
        /*15a8*/ 	.word	0x0002b800
        /*15ac*/ 	.word	0x00000000
        /*15b0*/ 	.word	0x00022840
        /*15b4*/ 	.short	0x010a
        /*15b6*/ 	.byte	0x3f
	.zero		1


	//   ....[75]....
        /*15b8*/ 	.word	0x0002bdc0
        /*15bc*/ 	.word	0x00000000
        /*15c0*/ 	.word	0x00022830
        /*15c4*/ 	.short	0x0107
        /*15c6*/ 	.byte	0x3f
	.zero		1


	//   ....[76]....
        /*15c8*/ 	.word	0x0002be90
        /*15cc*/ 	.word	0x00000000
        /*15d0*/ 	.word	0x00022830
        /*15d4*/ 	.short	0x0101
        /*15d6*/ 	.byte	0x3f
	.zero		1


	//   ....[77]....
        /*15d8*/ 	.word	0x0002bf10
        /*15dc*/ 	.word	0x00000003
        /*15e0*/ 	.word	0x00022870
        /*15e4*/ 	.short	0x010a
        /*15e6*/ 	.byte	0x3f
	.zero		1


	//   ....[78]....
        /*15e8*/ 	.word	0x0002bfa0
        /*15ec*/ 	.word	0x00000003
        /*15f0*/ 	.word	0x00022860
        /*15f4*/ 	.short	0x010a
        /*15f6*/ 	.byte	0x3f
	.zero		1


	//   ....[79]....
        /*15f8*/ 	.word	0x0002c4b0
        /*15fc*/ 	.word	0x00000003
        /*1600*/ 	.word	0x00022850
        /*1604*/ 	.short	0x0101
        /*1606*/ 	.byte	0x3f
	.zero		1


	//   ....[80]....
        /*1608*/ 	.word	0x0002c540
        /*160c*/ 	.word	0x00000003
        /*1610*/ 	.word	0x00000000
        /*1614*/ 	.short	0x0101
        /*1616*/ 	.byte	0x3f
	.zero		1


	//   ....[81]....
        /*1618*/ 	.word	0x0002c700
        /*161c*/ 	.word	0x00000012
        /*1620*/ 	.word	0x00022870
        /*1624*/ 	.short	0x010a
        /*1626*/ 	.byte	0x3f
	.zero		1


	//   ....[82]....
        /*1628*/ 	.word	0x0002c780
        /*162c*/ 	.word	0x00000012
        /*1630*/ 	.word	0x00022860
        /*1634*/ 	.short	0x010a
        /*1636*/ 	.byte	0x3f
	.zero		1


	//   ....[83]....
        /*1638*/ 	.word	0x0002cca0
        /*163c*/ 	.word	0x00000012
        /*1640*/ 	.word	0x00022850
        /*1644*/ 	.short	0x0101
        /*1646*/ 	.byte	0x3f
	.zero		1


	//   ....[84]....
        /*1648*/ 	.word	0x0002cd50
        /*164c*/ 	.word	0x00000012
        /*1650*/ 	.word	0x00000000
        /*1654*/ 	.short	0x0101
        /*1656*/ 	.byte	0x3f
	.zero		1


	//   ....[85]....
        /*1658*/ 	.word	0x0002da60
        /*165c*/ 	.word	0x00000005
        /*1660*/ 	.word	0x00022820
        /*1664*/ 	.short	0x010a
        /*1666*/ 	.byte	0x3f
	.zero		1


	//   ....[86]....
        /*1668*/ 	.word	0x0002dbd0
        /*166c*/ 	.word	0x00000003
        /*1670*/ 	.word	0x00022840
        /*1674*/ 	.short	0x010a
        /*1676*/ 	.byte	0x3f
	.zero		1


	//   ....[87]....
        /*1678*/ 	.word	0x0002dc70
        /*167c*/ 	.word	0x00000021
        /*1680*/ 	.word	0x00022840
        /*1684*/ 	.short	0x010a
        /*1686*/ 	.byte	0x3f
	.zero		1


	//   ....[88]....
        /*1688*/ 	.word	0x0002dcb0
        /*168c*/ 	.word	0x00000003
        /*1690*/ 	.word	0x00022860
        /*1694*/ 	.short	0x010a
        /*1696*/ 	.byte	0x3f
	.zero		1


	//   ....[89]....
        /*1698*/ 	.word	0x0002dcf0
        /*169c*/ 	.word	0x00000021
        /*16a0*/ 	.word	0x00022860
        /*16a4*/ 	.short	0x010a
        /*16a6*/ 	.byte	0x3f
	.zero		1


	//   ....[90]....
        /*16a8*/ 	.word	0x0002dd30
        /*16ac*/ 	.word	0x00000003
        /*16b0*/ 	.word	0x00022880
        /*16b4*/ 	.short	0x010a
        /*16b6*/ 	.byte	0x3f
	.zero		1


	//   ....[91]....
        /*16b8*/ 	.word	0x0002dd70
        /*16bc*/ 	.word	0x00000021
        /*16c0*/ 	.word	0x00022880
        /*16c4*/ 	.short	0x010a
        /*16c6*/ 	.byte	0x3f
	.zero		1


	//   ....[92]....
        /*16c8*/ 	.word	0x0002ddd0
        /*16cc*/ 	.word	0x00000057
        /*16d0*/ 	.word	0x00022890
        /*16d4*/ 	.short	0x010a
        /*16d6*/ 	.byte	0x3f
	.zero		1


	//   ....[93]....
        /*16d8*/ 	.word	0x0002e180
        /*16dc*/ 	.word	0x00000057
        /*16e0*/ 	.word	0x00022890
        /*16e4*/ 	.short	0x010a
        /*16e6*/ 	.byte	0x3f
	.zero		1


	//   ....[94]....
        /*16e8*/ 	.word	0x0002e540
        /*16ec*/ 	.word	0x00000057
        /*16f0*/ 	.word	0x00022890
        /*16f4*/ 	.short	0x010a
        /*16f6*/ 	.byte	0x3f
	.zero		1


	//   ....[95]....
        /*16f8*/ 	.word	0x0002e8f0
        /*16fc*/ 	.word	0x00000057
        /*1700*/ 	.word	0x000228b0
        /*1704*/ 	.short	0x010a
        /*1706*/ 	.byte	0x3f
	.zero		1


	//   ....[96]....
        /*1708*/ 	.word	0x0002edc0
        /*170c*/ 	.word	0x00000011
        /*1710*/ 	.word	0x00022800
        /*1714*/ 	.short	0x010a
        /*1716*/ 	.byte	0x3f
	.zero		1


	//   ....[97]....
        /*1718*/ 	.word	0x0002f2b0
        /*171c*/ 	.word	0x00000011
        /*1720*/ 	.word	0x00022800
        /*1724*/ 	.short	0x010a
        /*1726*/ 	.byte	0x3f
	.zero		1


	//   ....[98]....
        /*1728*/ 	.word	0x0002f300
        /*172c*/ 	.word	0x0000000e
        /*1730*/ 	.word	0x00022830
        /*1734*/ 	.short	0x010a
        /*1736*/ 	.byte	0x3f
	.zero		1


	//   ....[99]....
        /*1738*/ 	.word	0x0002f350
        /*173c*/ 	.word	0x00000015
        /*1740*/ 	.word	0x00022830
        /*1744*/ 	.short	0x010a
        /*1746*/ 	.byte	0x3f
	.zero		1


	//   ....[100]....
        /*1748*/ 	.word	0x0002f3a0
        /*174c*/ 	.word	0x00000015
        /*1750*/ 	.word	0x00022850
        /*1754*/ 	.short	0x010a
        /*1756*/ 	.byte	0x3f
	.zero		1


	//   ....[101]....
        /*1758*/ 	.word	0x0002f3f0
        /*175c*/ 	.word	0x00000014
        /*1760*/ 	.word	0x00022830
        /*1764*/ 	.short	0x010a
        /*1766*/ 	.byte	0x3f
	.zero		1


	//   ....[102]....
        /*1768*/ 	.word	0x0002f440
        /*176c*/ 	.word	0x00000015
        /*1770*/ 	.word	0x00022850
        /*1774*/ 	.short	0x010a
        /*1776*/ 	.byte	0x3f
	.zero		1


	//   ....[103]....
        /*1778*/ 	.word	0x0002f490
        /*177c*/ 	.word	0x00000014
        /*1780*/ 	.word	0x00022830
        /*1784*/ 	.short	0x010a
        /*1786*/ 	.byte	0x3f
	.zero		1


	//   ....[104]....
        /*1788*/ 	.word	0x0002f4e0
        /*178c*/ 	.word	0x00000015
        /*1790*/ 	.word	0x00022850
        /*1794*/ 	.short	0x010a
        /*1796*/ 	.byte	0x3f
	.zero		1


	//   ....[105]....
        /*1798*/ 	.word	0x0002f530
        /*179c*/ 	.word	0x0000000b
        /*17a0*/ 	.word	0x00022850
        /*17a4*/ 	.short	0x010a
        /*17a6*/ 	.byte	0x3f
	.zero		1


	//   ....[106]....
        /*17a8*/ 	.word	0x00030af0
        /*17ac*/ 	.word	0x00000011
        /*17b0*/ 	.word	0x00022820
        /*17b4*/ 	.short	0x010a
        /*17b6*/ 	.byte	0x3f
	.zero		1


	//   ....[107]....
        /*17b8*/ 	.word	0x00030b40
        /*17bc*/ 	.word	0x00000005
        /*17c0*/ 	.word	0x000228a0
        /*17c4*/ 	.short	0x010a
        /*17c6*/ 	.byte	0x3f
	.zero		1


	//   ....[108]....
        /*17c8*/ 	.word	0x00030b90
        /*17cc*/ 	.word	0x00000005
        /*17d0*/ 	.word	0x000228c0
        /*17d4*/ 	.short	0x010a
        /*17d6*/ 	.byte	0x3f
	.zero		1


	//   ....[109]....
        /*17d8*/ 	.word	0x00030be0
        /*17dc*/ 	.word	0x00000005
        /*17e0*/ 	.word	0x000228a0
        /*17e4*/ 	.short	0x010a
        /*17e6*/ 	.byte	0x3f
	.zero		1


	//   ....[110]....
        /*17e8*/ 	.word	0x00030c30
        /*17ec*/ 	.word	0x00000005
        /*17f0*/ 	.word	0x000228c0
        /*17f4*/ 	.short	0x010a
        /*17f6*/ 	.byte	0x3f
	.zero		1


	//   ....[111]....
        /*17f8*/ 	.word	0x00030d50
        /*17fc*/ 	.word	0x00000006
        /*1800*/ 	.word	0x00022880
        /*1804*/ 	.short	0x010a
        /*1806*/ 	.byte	0x3f
	.zero		1


	//   ....[112]....
        /*1808*/ 	.word	0x00031a40
        /*180c*/ 	.word	0x00000006
        /*1810*/ 	.word	0x00022840
        /*1814*/ 	.short	0x010a
        /*1816*/ 	.byte	0x3f
	.zero		1


	//   ....[113]....
        /*1818*/ 	.word	0x00033160
        /*181c*/ 	.word	0x00000011
        /*1820*/ 	.word	0x00022820
        /*1824*/ 	.short	0x010a
        /*1826*/ 	.byte	0x3f
	.zero		1


	//   ....[114]....
        /*1828*/ 	.word	0x000331b0
        /*182c*/ 	.word	0x00000000
        /*1830*/ 	.word	0x00022880
        /*1834*/ 	.short	0x010a
        /*1836*/ 	.byte	0x3f
	.zero		1


	//   ....[115]....
        /*1838*/ 	.word	0x00033cf0
        /*183c*/ 	.word	0x00000000
        /*1840*/ 	.word	0x00022840
        /*1844*/ 	.short	0x010a
        /*1846*/ 	.byte	0x3f
	.zero		1


	//   ....[116]....
        /*1848*/ 	.word	0x00034800
        /*184c*/ 	.word	0x00000003
        /*1850*/ 	.word	0x00022870
        /*1854*/ 	.short	0x010a
        /*1856*/ 	.byte	0x3f
	.zero		1


	//   ....[117]....
        /*1858*/ 	.word	0x00034850
        /*185c*/ 	.word	0x00000003
        /*1860*/ 	.word	0x00022860
        /*1864*/ 	.short	0x010a
        /*1866*/ 	.byte	0x3f
	.zero		1


	//   ....[118]....
        /*1868*/ 	.word	0x000348a0
        /*186c*/ 	.word	0x00000012
        /*1870*/ 	.word	0x00022870
        /*1874*/ 	.short	0x010a
        /*1876*/ 	.byte	0x3f
	.zero		1


	//   ....[119]....
        /*1878*/ 	.word	0x000348f0
        /*187c*/ 	.word	0x00000012
        /*1880*/ 	.word	0x00022860
        /*1884*/ 	.short	0x010a
        /*1886*/ 	.byte	0x3f
	.zero		1


	//   ....[120]....
        /*1888*/ 	.word	0x00035280
        /*188c*/ 	.word	0x00000005
        /*1890*/ 	.word	0x00022820
        /*1894*/ 	.short	0x010a
        /*1896*/ 	.byte	0x3f
	.zero		1


	//   ....[121]....
        /*1898*/ 	.word	0x00035420
        /*189c*/ 	.word	0x00000003
        /*18a0*/ 	.word	0x00022840
        /*18a4*/ 	.short	0x010a
        /*18a6*/ 	.byte	0x3f
	.zero		1


	//   ....[122]....
        /*18a8*/ 	.word	0x00035470
        /*18ac*/ 	.word	0x00000021
        /*18b0*/ 	.word	0x00022840
        /*18b4*/ 	.short	0x010a
        /*18b6*/ 	.byte	0x3f
	.zero		1


	//   ....[123]....
        /*18b8*/ 	.word	0x000354c0
        /*18bc*/ 	.word	0x00000003
        /*18c0*/ 	.word	0x00022860
        /*18c4*/ 	.short	0x010a
        /*18c6*/ 	.byte	0x3f
	.zero		1


	//   ....[124]....
        /*18c8*/ 	.word	0x00035510
        /*18cc*/ 	.word	0x00000021
        /*18d0*/ 	.word	0x00022860
        /*18d4*/ 	.short	0x010a
        /*18d6*/ 	.byte	0x3f
	.zero		1


	//   ....[125]....
        /*18d8*/ 	.word	0x00035560
        /*18dc*/ 	.word	0x00000003
        /*18e0*/ 	.word	0x00022880
        /*18e4*/ 	.short	0x010a
        /*18e6*/ 	.byte	0x3f
	.zero		1


	//----- nvinfo : EIATTR_NUM_MBARRIERS
	.align		4
.L_239:
        /*18e8*/ 	.byte	0x03, 0x38
        /*18ea*/ 	.short	0x0016


	//----- nvinfo : EIATTR_EXIT_INSTR_OFFSETS
	.align		4
        /*18ec*/ 	.byte	0x04, 0x1c
        /*18ee*/ 	.short	(.L_241 - .L_240)


	//   ....[0]....
.L_240:
        /*18f0*/ 	.word	0x0002ddc0


	//----- nvinfo : EIATTR_MAX_THREADS
	.align		4
.L_241:
        /*18f4*/ 	.byte	0x04, 0x05
        /*18f6*/ 	.short	(.L_243 - .L_242)
.L_242:
        /*18f8*/ 	.word	0x00000180
        /*18fc*/ 	.word	0x00000001
        /*1900*/ 	.word	0x00000001


	//----- nvinfo : EIATTR_CRS_STACK_SIZE
	.align		4
.L_243:
        /*1904*/ 	.byte	0x04, 0x1e
        /*1906*/ 	.short	(.L_245 - .L_244)
.L_244:
        /*1908*/ 	.word	0x00000000


	//----- nvinfo : EIATTR_CBANK_PARAM_SIZE
	.align		4
.L_245:
        /*190c*/ 	.byte	0x03, 0x19
        /*190e*/ 	.short	0x0af0


	//----- nvinfo : EIATTR_PARAM_CBANK
	.align		4
        /*1910*/ 	.byte	0x04, 0x0a
        /*1912*/ 	.short	(.L_247 - .L_246)
	.align		4
.L_246:
        /*1914*/ 	.word	index@(.nv.constant0._ZN7cutlass13device_kernelIN5flash11enable_sm90INS1_16FlashAttnFwdSm90INS1_25CollectiveMainloopFwdSm90ILi2EN4cute5tupleIJNS5_1CILi1EEES8_S8_EEENS6_IJNS7_ILi128EEENS7_ILi160EEESA_EEELi128ENS_12float_e4m3_tEfNS_4arch4Sm90ELb0ELb1ELb1ELb1ELb1ELb1ELb0ELb1ELb1ELb1ELb0ELb0EEENS1_21CollectiveEpilogueFwdINS6_IJSA_SA_SB_EEES9_NS_10bfloat16_tESF_Li256ELb1ELb1ELb0ELb1EEENS1_36VarlenDynamicPersistentTileSchedulerILi128ELi160ELi256ELi128ELb0ELb1ELb1ELb1ELb0ELb1EEEEEEEEEvNT_6ParamsE)
        /*1918*/ 	.short	0x0210
        /*191a*/ 	.short	0x0af0


	//----- nvinfo : EIATTR_SW_WAR
	.align		4
.L_247:
        /*191c*/ 	.byte	0x04, 0x36
        /*191e*/ 	.short	(.L_249 - .L_248)
.L_248:
        /*1920*/ 	.word	0x00000008
.L_249:


//--------------------- .nv.info._ZN7cutlass13device_kernelIN5flash11enable_sm90INS1_16FlashAttnFwdSm90INS1_25CollectiveMainloopFwdSm90ILi2EN4cute5tupleIJNS5_1CILi1EEES8_S8_EEENS6_IJNS7_ILi128EEENS7_ILi160EEESA_EEELi128ENS_12float_e4m3_tEfNS_4arch4Sm90ELb1ELb0ELb1ELb0ELb1ELb0ELb0ELb1ELb1ELb1ELb0ELb0EEENS1_21CollectiveEpilogueFwdINS6_IJSA_SA_SB_EEES9_NS_10bfloat16_tESF_Li256ELb0ELb1ELb0ELb1EEENS1_30DynamicPersistentTileSchedulerILi256ELi128ELb0ELb1ELb1EEEEEEEEEvNT_6ParamsE --------------------------
	.section	.nv.info._ZN7cutlass13device_kernelIN5flash11enable_sm90INS1_16FlashAttnFwdSm90INS1_25CollectiveMainloopFwdSm90ILi2EN4cute5tupleIJNS5_1CILi1EEES8_S8_EEENS6_IJNS7_ILi128EEENS7_ILi160EEESA_EEELi128ENS_12float_e4m3_tEfNS_4arch4Sm90ELb1ELb0ELb1ELb0ELb1ELb0ELb0ELb1ELb1ELb1ELb0ELb0EEENS1_21CollectiveEpilogueFwdINS6_IJSA_SA_SB_EEES9_NS_10bfloat16_tESF_Li256ELb0ELb1ELb0ELb1EEENS1_30DynamicPersistentTileSchedulerILi256ELi128ELb0ELb1ELb1EEEEEEEEEvNT_6ParamsE,"",@"SHT_CUDA_INFO"
	.sectionflags	@""
	.align	4


	//----- nvinfo : EIATTR_CUDA_API_VERSION
	.align		4
        /*0000*/ 	.byte	0x04, 0x37
        /*0002*/ 	.short	(.L_251 - .L_250)
.L_250:
        /*0004*/ 	.word	0x00000082


	//----- nvinfo : EIATTR_KPARAM_INFO
	.align		4
.L_251:
        /*0008*/ 	.byte	0x04, 0x17
        /*000a*/ 	.short	(.L_253 - .L_252)
.L_252:
        /*000c*/ 	.word	0x00000000
        /*0010*/ 	.short	0x0000
        /*0012*/ 	.short	0x0070
        /*0014*/ 	.byte	0x00, 0xf0, 0x01, 0x2a


	//----- nvinfo : EIATTR_SPARSE_MMA_MASK
	.align		4
.L_253:
        /*0018*/ 	.byte	0x03, 0x50
        /*001a*/ 	.short	0x0000


	//----- nvinfo : EIATTR_MAXREG_COUNT
	.align		4
        /*001c*/ 	.byte	0x03, 0x1b
        /*001e*/ 	.short	0x00a8


	//----- nvinfo : EIATTR_NUM_BARRIERS
	.align		4
        /*0020*/ 	.byte	0x02, 0x4c
        /*0022*/ 	.byte	0x10
	.zero		1


	//----- nvinfo : EIATTR_EXTERNS
	.align		4
        /*0024*/ 	.byte	0x04, 0x0f
        /*0026*/ 	.short	(.L_255 - .L_254)


	//   ....[0]....
	.align		4
.L_254:
        /*0028*/ 	.word	index@(__assertfail)


	//----- nvinfo : EIATTR_ANNOTATIONS
	.align		4
.L_255:
        /*002c*/ 	.byte	0x04, 0x55
        /*002e*/ 	.short	(.L_257 - .L_256)


	//   ....[0]....
.L_256:
        /* <DEDUP_REMOVED lines=19> */


	//----- nvinfo : EIATTR_MERCURY_ISA_VERSION
	.align		4
.L_257:
        /*0150*/ 	.byte	0x03, 0x5f
        /*0152*/ 	.short	0x0101


	//----- nvinfo : EIATTR_INT_WARP_WIDE_INSTR_OFFSETS
	.align		4
        /*0154*/ 	.byte	0x04, 0x31
        /*0156*/ 	.short	(.L_259 - .L_258)


	//   ....[0]....
.L_258:
        /*0158*/ 	.word	0x000000c0


	//   ....[1]....
        /*015c*/ 	.word	0x000000d0


	//   ....[2]....
        /*0160*/ 	.word	0x00000170


	//   ....[3]....
        /*0164*/ 	.word	0x0000fdc0


	//   ....[4]....
        /*0168*/ 	.word	0x0000fe50


	//   ....[5]....
        /*016c*/ 	.word	0x00013e30


	//   ....[6]....
        /*0170*/ 	.word	0x00013ec0


	//----- nvinfo : EIATTR_COOP_GROUP_MASK_REGIDS
	.align		4
.L_259:
        /*0174*/ 	.byte	0x04, 0x29
        /*0176*/ 	.short	(.L_261 - .L_260)


	//   ....[0]....
.L_260:
        /*0178*/ 	.word	0xffffffff


	//   ....[1]....
        /*017c*/ 	.word	0xffffffff


	//   ....[2]....
        /*0180*/ 	.word	0xffffffff


	//   ....[3]....
        /*0184*/ 	.word	0xffffffff


	//   ....[4]....
        /*0188*/ 	.word	0xffffffff


	//   ....[5]....
        /*018c*/ 	.word	0xffffffff


	//   ....[6]....
        /*0190*/ 	.word	0xffffffff


	//   ....[7]....
        /*0194*/ 	.word	0xffffffff


	//   ....[8]....
        /*0198*/ 	.word	0xffffffff


	//   ....[9]....
        /*019c*/ 	.word	0xffffffff


	//   ....[10]....
        /*01a0*/ 	.word	0xffffffff


	//   ....[11]....
        /*01a4*/ 	.word	0xffffffff


	//   ....[12]....
        /*01a8*/ 	.word	0xffffffff


	//   ....[13]....
        /*01ac*/ 	.word	0xffffffff


	//   ....[14]....
        /*01b0*/ 	.word	0xffffffff


	//   ....[15]....
        /*01b4*/ 	.word	0xffffffff


	//   ....[16]....
        /*01b8*/ 	.word	0xffffffff


	//   ....[17]....
        /*01bc*/ 	.word	0xffffffff


	//   ....[18]....
        /*01c0*/ 	.word	0xffffffff


	//   ....[19]....
        /*01c4*/ 	.word	0xffffffff


	//   ....[20]....
        /*01c8*/ 	.word	0xffffffff


	//   ....[21]....
        /*01cc*/ 	.word	0xffffffff


	//   ....[22]....
        /*01d0*/ 	.word	0xffffffff


	//   ....[23]....
        /*01d4*/ 	.word	0xffffffff


	//   ....[24]....
        /*01d8*/ 	.word	0xffffffff


	//   ....[25]....
        /*01dc*/ 	.word	0xffffffff


	//   ....[26]....
        /*01e0*/ 	.word	0xffffffff


	//   ....[27]....
        /*01e4*/ 	.word	0xffffffff


	//   ....[28]....
        /*01e8*/ 	.word	0xffffffff


	//   ....[29]....
        /*01ec*/ 	.word	0xffffffff


	//   ....[30]....
        /*01f0*/ 	.word	0xffffffff


	//   ....[31]....
        /*01f4*/ 	.word	0xffffffff


	//   ....[32]....
        /*01f8*/ 	.word	0xffffffff


	//   ....[33]....
        /*01fc*/ 	.word	0xffffffff


	//   ....[34]....
        /*0200*/ 	.word	0xffffffff


	//   ....[35]....
        /*0204*/ 	.word	0xffffffff


	//   ....[36]....
        /*0208*/ 	.word	0xffffffff


	//   ....[37]....
        /*020c*/ 	.word	0xffffffff


	//   ....[38]....
        /*0210*/ 	.word	0xffffffff


	//   ....[39]....
        /*0214*/ 	.word	0xffffffff


	//   ....[40]....
        /*0218*/ 	.word	0xffffffff


	//   ....[41]....
        /*021c*/ 	.word	0xffffffff


	//   ....[42]....
        /*0220*/ 	.word	0xffffffff


	//   ....[43]....
        /*0224*/ 	.word	0xffffffff


	//   ....[44]....
        /*0228*/ 	.word	0xffffffff


	//   ....[45]....
        /*022c*/ 	.word	0xffffffff


	//   ....[46]....
        /*0230*/ 	.word	0xffffffff


	//   ....[47]....
        /*0234*/ 	.word	0xffffffff


	//   ....[48]....
        /*0238*/ 	.word	0xffffffff


	//   ....[49]....
        /*023c*/ 	.word	0xffffffff


	//   ....[50]....
        /*0240*/ 	.word	0xffffffff


	//   ....[51]....
        /*0244*/ 	.word	0xffffffff


	//   ....[52]....
        /*0248*/ 	.word	0xffffffff


	//   ....[53]....
        /*024c*/ 	.word	0xffffffff


	//   ....[54]....
        /*0250*/ 	.word	0xffffffff


	//   ....[55]....
        /*0254*/ 	.word	0xffffffff


	//   ....[56]....
        /*0258*/ 	.word	0xffffffff


	//   ....[57]....
        /*025c*/ 	.word	0xffffffff


	//   ....[58]....
        /*0260*/ 	.word	0xffffffff


	//   ....[59]....
        /*0264*/ 	.word	0xffffffff


	//   ....[60]....
        /*0268*/ 	.word	0xffffffff


	//   ....[61]....
        /*026c*/ 	.word	0xffffffff


	//   ....[62]....
        /*0270*/ 	.word	0xffffffff


	//   ....[63]....
        /*0274*/ 	.word	0xffffffff


	//   ....[64]....
        /*0278*/ 	.word	0xffffffff


	//   ....[65]....
        /*027c*/ 	.word	0xffffffff


	//   ....[66]....
        /*0280*/ 	.word	0xffffffff


	//   ....[67]....
        /*0284*/ 	.word	0xffffffff


	//   ....[68]....
        /*0288*/ 	.word	0xffffffff


	//   ....[69]....
        /*028c*/ 	.word	0xffffffff


	//   ....[70]....
        /*0290*/ 	.word	0xffffffff


	//   ....[71]....
        /*0294*/ 	.word	0xffffffff


	//   ....[72]....
        /*0298*/ 	.word	0xffffffff


	//   ....[73]....
        /*029c*/ 	.word	0xffffffff


	//   ....[74]....
        /*02a0*/ 	.word	0xffffffff


	//   ....[75]....
        /*02a4*/ 	.word	0xffffffff


	//   ....[76]....
        /*02a8*/ 	.word	0xffffffff


	//   ....[77]....
        /*02ac*/ 	.word	0xffffffff


	//   ....[78]....
        /*02b0*/ 	.word	0xffffffff


	//   ....[79]....
        /*02b4*/ 	.word	0xffffffff


	//   ....[80]....
        /*02b8*/ 	.word	0xffffffff


	//   ....[81]....
        /*02bc*/ 	.word	0xffffffff


	//   ....[82]....
        /*02c0*/ 	.word	0xffffffff


	//   ....[83]....
        /*02c4*/ 	.word	0xffffffff


	//   ....[84]....
        /*02c8*/ 	.word	0xffffffff


	//   ....[85]....
        /*02cc*/ 	.word	0xffffffff


	//   ....[86]....
        /*02d0*/ 	.word	0xffffffff


	//   ....[87]....
        /*02d4*/ 	.word	0xffffffff


	//   ....[88]....
        /*02d8*/ 	.word	0xffffffff


	//   ....[89]....
        /*02dc*/ 	.word	0xffffffff


	//   ....[90]....
        /*02e0*/ 	.word	0xffffffff


	//   ....[91]....
        /*02e4*/ 	.word	0xffffffff


	//   ....[92]....
        /*02e8*/ 	.word	0xffffffff


	//   ....[93]....
        /*02ec*/ 	.word	0xffffffff


	//   ....[94]....
        /*02f0*/ 	.word	0xffffffff


	//   ....[95]....
        /*02f4*/ 	.word	0xffffffff


	//   ....[96]....
        /*02f8*/ 	.word	0xffffffff


	//   ....[97]....
        /*02fc*/ 	.word	0xffffffff


	//   ....[98]....
        /*0300*/ 	.word	0xffffffff


	//   ....[99]....
        /*0304*/ 	.word	0xffffffff


	//   ....[100]....
        /*0308*/ 	.word	0xffffffff


	//   ....[101]....
        /*030c*/ 	.word	0xffffffff


	//   ....[102]....
        /*0310*/ 	.word	0xffffffff


	//   ....[103]....
        /*0314*/ 	.word	0xffffffff


	//   ....[104]....
        /*0318*/ 	.word	0xffffffff


	//   ....[105]....
        /*031c*/ 	.word	0xffffffff


	//   ....[106]....
        /*0320*/ 	.word	0xffffffff


	//   ....[107]....
        /*0324*/ 	.word	0xffffffff


	//   ....[108]....
        /*0328*/ 	.word	0xffffffff


	//   ....[109]....
        /*032c*/ 	.word	0xffffffff


	//   ....[110]....
        /*0330*/ 	.word	0xffffffff


	//   ....[111]....
        /*0334*/ 	.word	0xffffffff


	//   ....[112]....
        /*0338*/ 	.word	0xffffffff


	//   ....[113]....
        /*033c*/ 	.word	0xffffffff


	//   ....[114]....
        /*0340*/ 	.word	0xffffffff


	//   ....[115]....
        /*0344*/ 	.word	0xffffffff


	//   ....[116]....
        /*0348*/ 	.word	0xffffffff


	//   ....[117]....
        /*034c*/ 	.word	0xffffffff


	//   ....[118]....
        /*0350*/ 	.word	0xffffffff


	//   ....[119]....
        /*0354*/ 	.word	0xffffffff


	//   ....[120]....
        /*0358*/ 	.word	0xffffffff


	//   ....[121]....
        /*035c*/ 	.word	0xffffffff


	//   ....[122]....
        /*0360*/ 	.word	0xffffffff


	//   ....[123]....
        /*0364*/ 	.word	0xffffffff


	//   ....[124]....
        /*0368*/ 	.word	0xffffffff


	//   ....[125]....
        /*036c*/ 	.word	0xffffffff


	//   ....[126]....
        /*0370*/ 	.word	0xffffffff


	//   ....[127]....
        /*0374*/ 	.word	0xffffffff


	//   ....[128]....
        /*0378*/ 	.word	0xffffffff


	//   ....[129]....
        /*037c*/ 	.word	0xffffffff


	//   ....[130]....
        /*0380*/ 	.word	0xffffffff


	//   ....[131]....
        /*0384*/ 	.word	0xffffffff


	//   ....[132]....
        /*0388*/ 	.word	0xffffffff


	//   ....[133]....
        /*038c*/ 	.word	0xffffffff


	//   ....[134]....
        /*0390*/ 	.word	0xffffffff


	//   ....[135]....
        /*0394*/ 	.word	0xffffffff


	//   ....[136]....
        /*0398*/ 	.word	0xffffffff


	//   ....[137]....
        /*039c*/ 	.word	0xffffffff


	//   ....[138]....
        /*03a0*/ 	.word	0xffffffff


	//   ....[139]....
        /*03a4*/ 	.word	0xffffffff


	//   ....[140]....
        /*03a8*/ 	.word	0xffffffff


	//   ....[141]....
        /*03ac*/ 	.word	0xffffffff


	//   ....[142]....
        /*03b0*/ 	.word	0xffffffff


	//   ....[143]....
        /*03b4*/ 	.word	0xffffffff


	//   ....[144]....
        /*03b8*/ 	.word	0xffffffff


	//   ....[145]....
        /*03bc*/ 	.word	0xffffffff


	//   ....[146]....
        /*03c0*/ 	.word	0xffffffff


	//   ....[147]....
        /*03c4*/ 	.word	0xffffffff


	//   ....[148]....
        /*03c8*/ 	.word	0xffffffff


	//   ....[149]....
        /*03cc*/ 	.word	0xffffffff


	//   ....[150]....
        /*03d0*/ 	.word	0xffffffff


	//   ....[151]....
        /*03d4*/ 	.word	0xffffffff


	//   ....[152]....
        /*03d8*/ 	.word	0xffffffff


	//   ....[153]....
        /*03dc*/ 	.word	0xffffffff


	//   ....[154]....
        /*03e0*/ 	.word	0xffffffff


	//   ....[155]....
        /*03e4*/ 	.word	0xffffffff


	//   ....[156]....
        /*03e8*/ 	.word	0xffffffff


	//   ....[157]....
        /*03ec*/ 	.word	0xffffffff


	//   ....[158]....
        /*03f0*/ 	.word	0xffffffff


	//   ....[159]....
        /*03f4*/ 	.word	0xffffffff


	//   ....[160]....
        /*03f8*/ 	.word	0xffffffff


	//   ....[161]....
        /*03fc*/ 	.word	0xffffffff


	//   ....[162]....
        /*0400*/ 	.word	0xffffffff


	//   ....[163]....
        /*0404*/ 	.word	0xffffffff


	//   ....[164]....
        /*0408*/ 	.word	0xffffffff


	//   ....[165]....
        /*040c*/ 	.word	0xffffffff


	//   ....[166]....
        /*0410*/ 	.word	0xffffffff


	//   ....[167]....
        /*0414*/ 	.word	0xffffffff


	//   ....[168]....
        /*0418*/ 	.word	0xffffffff


	//   ....[169]....
        /*041c*/ 	.word	0xffffffff


	//   ....[170]....
        /*0420*/ 	.word	0xffffffff


	//   ....[171]....
        /*0424*/ 	.word	0xffffffff


	//   ....[172]....
        /*0428*/ 	.word	0xffffffff


	//   ....[173]....
        /*042c*/ 	.word	0xffffffff


	//   ....[174]....
        /*0430*/ 	.word	0xffffffff


	//   ....[175]....
        /*0434*/ 	.word	0xffffffff


	//   ....[176]....
        /*0438*/ 	.word	0xffffffff


	//   ....[177]....
        /*043c*/ 	.word	0xffffffff


	//   ....[178]....
        /*0440*/ 	.word	0x0500000f


	//   ....[179]....
        /*0444*/ 	.word	0x0500000f


	//   ....[180]....
        /*0448*/ 	.word	0x0500000f


	//   ....[181]....
        /*044c*/ 	.word	0x0500000f


	//   ....[182]....
        /*0450*/ 	.word	0x0500000f


	//   ....[183]....
        /*0454*/ 	.word	0x0500000f


	//   ....[184]....
        /*0458*/ 	.word	0x0500000f


	//   ....[185]....
        /*045c*/ 	.word	0x0500000f


	//   ....[186]....
        /*0460*/ 	.word	0x0500000f


	//   ....[187]....
        /*0464*/ 	.word	0x0500000f


	//   ....[188]....
        /*0468*/ 	.word	0x0500000f


	//   ....[189]....
        /*046c*/ 	.word	0x0500000f


	//   ....[190]....
        /*0470*/ 	.word	0x0500000f


	//   ....[191]....
        /*0474*/ 	.word	0x0500000f


	//   ....[192]....
        /*0478*/ 	.word	0x0500000f


	//   ....[193]....
        /*047c*/ 	.word	0x0500000f


	//   ....[194]....
        /*0480*/ 	.word	0x0500000f


	//   ....[195]....
        /*0484*/ 	.word	0x0500000f


	//   ....[196]....
        /*0488*/ 	.word	0x0500000f


	//   ....[197]....
        /*048c*/ 	.word	0x0500000f


	//   ....[198]....
        /*0490*/ 	.word	0x0500000f


	//   ....[199]....
        /*0494*/ 	.word	0x0500000f


	//   ....[200]....
        /*0498*/ 	.word	0x0500000f


	//   ....[201]....
        /*049c*/ 	.word	0x0500000f


	//   ....[202]....
        /*04a0*/ 	.word	0x0500000f


	//   ....[203]....
        /*04a4*/ 	.word	0x0500000f


	//   ....[204]....
        /*04a8*/ 	.word	0x0500000f


	//   ....[205]....
        /*04ac*/ 	.word	0x0500000f


	//   ....[206]....
        /*04b0*/ 	.word	0x0500000f


	//   ....[207]....
        /*04b4*/ 	.word	0x0500000f


	//   ....[208]....
        /*04b8*/ 	.word	0x0500000f


	//   ....[209]....
        /*04bc*/ 	.word	0x0500000f


	//   ....[210]....
        /*04c0*/ 	.word	0x0500000f


	//   ....[211]....
        /*04c4*/ 	.word	0x0500000f


	//   ....[212]....
        /*04c8*/ 	.word	0x0500000f


	//   ....[213]....
        /*04cc*/ 	.word	0x0500000f


	//   ....[214]....
        /*04d0*/ 	.word	0x0500000f


	//   ....[215]....
        /*04d4*/ 	.word	0x0500000f


	//   ....[216]....
        /*04d8*/ 	.word	0x0500000f


	//   ....[217]....
        /*04dc*/ 	.word	0x0500000f


	//   ....[218]....
        /*04e0*/ 	.word	0x0500000f


	//   ....[219]....
        /*04e4*/ 	.word	0x0500000f


	//   ....[220]....
        /*04e8*/ 	.word	0x0500000f


	//   ....[221]....
        /*04ec*/ 	.word	0x0500000f


	//   ....[222]....
        /*04f0*/ 	.word	0x0500000f


	//   ....[223]....
        /*04f4*/ 	.word	0x0500000f


	//   ....[224]....
        /*04f8*/ 	.word	0x0500000f


	//   ....[225]....
        /*04fc*/ 	.word	0x0500000f


	//   ....[226]....
        /*0500*/ 	.word	0x0500000f


	//   ....[227]....
        /*0504*/ 	.word	0x0500000f


	//   ....[228]....
        /*0508*/ 	.word	0x0500000f


	//   ....[229]....
        /*050c*/ 	.word	0x0500000f


	//   ....[230]....
        /*0510*/ 	.word	0x0500000f


	//   ....[231]....
        /*0514*/ 	.word	0x0500000f


	//   ....[232]....
        /*0518*/ 	.word	0x0500000f


	//   ....[233]....
        /*051c*/ 	.word	0x0500000f


	//   ....[234]....
        /*0520*/ 	.word	0x0500000f


	//   ....[235]....
        /*0524*/ 	.word	0x0500000f


	//   ....[236]....
        /*0528*/ 	.word	0x0500000f


	//   ....[237]....
        /*052c*/ 	.word	0x0500000f


	//   ....[238]....
        /*0530*/ 	.word	0x0500000f


	//   ....[239]....
        /*0534*/ 	.word	0x0500000f


	//   ....[240]....
        /*0538*/ 	.word	0x0500000f


	//   ....[241]....
        /*053c*/ 	.word	0x0500000f


	//   ....[242]....
        /*0540*/ 	.word	0x0500000f


	//   ....[243]....
        /*0544*/ 	.word	0x0500000f


	//   ....[244]....
        /*0548*/ 	.word	0x0500000f


	//   ....[245]....
        /*054c*/ 	.word	0x0500000f


	//   ....[246]....
        /*0550*/ 	.word	0x0500000f


	//   ....[247]....
        /*0554*/ 	.word	0x0500000f


	//   ....[248]....
        /*0558*/ 	.word	0x0500000f


	//   ....[249]....
        /*055c*/ 	.word	0x0500000f


	//   ....[250]....
        /*0560*/ 	.word	0x0500000f


	//   ....[251]....
        /*0564*/ 	.word	0x0500000f


	//   ....[252]....
        /*0568*/ 	.word	0x0500000f


	//   ....[253]....
        /*056c*/ 	.word	0x0500000f


	//   ....[254]....
        /*0570*/ 	.word	0x0500000f


	//   ....[255]....
        /*0574*/ 	.word	0x0500000f


	//   ....[0]....
        /*0578*/ 	.word	0x0500000f


	//   ....[1]....
        /*057c*/ 	.word	0x0500000f


	//   ....[2]....
        /*0580*/ 	.word	0x0500000f


	//   ....[3]....
        /*0584*/ 	.word	0x0500000f


	//   ....[4]....
        /*0588*/ 	.word	0x0500000f


	//   ....[5]....
        /*058c*/ 	.word	0x0500000f


	//   ....[6]....
        /*0590*/ 	.word	0x0500000f


	//   ....[7]....
        /*0594*/ 	.word	0x0500000f


	//   ....[8]....
        /*0598*/ 	.word	0x0500000f


	//   ....[9]....
        /*059c*/ 	.word	0x0500000f


	//   ....[10]....
        /*05a0*/ 	.word	0x0500000f


	//   ....[11]....
        /*05a4*/ 	.word	0x0500000f


	//   ....[12]....
        /*05a8*/ 	.word	0x0500000f


	//   ....[13]....
        /*05ac*/ 	.word	0x0500000f


	//   ....[14]....
        /*05b0*/ 	.word	0x0500000f


	//   ....[15]....
        /*05b4*/ 	.word	0x0500000f


	//   ....[16]....
        /*05b8*/ 	.word	0x0500000f


	//   ....[17]....
        /*05bc*/ 	.word	0x0500000f


	//   ....[18]....
        /*05c0*/ 	.word	0x0500000f


	//   ....[19]....
        /*05c4*/ 	.word	0x0500000f


	//----- nvinfo : EIATTR_COOP_GROUP_INSTR_OFFSETS
	.align		4
.L_261:
        /*05c8*/ 	.byte	0x04, 0x28
        /*05ca*/ 	.short	(.L_263 - .L_262)


	//   ....[0]....
.L_262:
        /*05cc*/ 	.word	0x00000080


	//   ....[1]....
        /*05d0*/ 	.word	0x00000090


	//   ....[2]....
        /*05d4*/ 	.word	0x000002d0


	//   ....[3]....
        /*05d8*/ 	.word	0x00000430


	//   ....[4]....
        /*05dc*/ 	.word	0x00000550


	//   ....[5]....
        /*05e0*/ 	.word	0x000006b0


	//   ....[6]....
        /*05e4*/ 	.word	0x000013e0


	//   ....[7]....
        /*05e8*/ 	.word	0x00002480


	//   ....[8]....
        /*05ec*/ 	.word	0x000028a0


	//   ....[9]....
        /*05f0*/ 	.word	0x00003480


	//   ....[10]....
        /*05f4*/ 	.word	0x000034e0


	//   ....[11]....
        /*05f8*/ 	.word	0x000041e0


	//   ....[12]....
        /*05fc*/ 	.word	0x00004240


	//   ....[13]....
        /*0600*/ 	.word	0x00006130


	//   ....[14]....
        /*0604*/ 	.word	0x00006ff0


	//   ....[15]....
        /*0608*/ 	.word	0x00007050


	//   ....[16]....
        /*060c*/ 	.word	0x000070a0


	//   ....[17]....
        /*0610*/ 	.word	0x00007d70


	//   ....[18]....
        /*0614*/ 	.word	0x00007de0


	//   ....[19]....
        /*0618*/ 	.word	0x0000ad90


	//   ....[20]....
        /*061c*/ 	.word	0x0000adb0


	//   ....[21]....
        /*0620*/ 	.word	0x0000ade0


	//   ....[22]....
        /*0624*/ 	.word	0x0000adf0


	//   ....[23]....
        /*0628*/ 	.word	0x0000c8c0


	//   ....[24]....
        /*062c*/ 	.word	0x0000c8d0


	//   ....[25]....
        /*0630*/ 	.word	0x0000c950


	//   ....[26]....
        /*0634*/ 	.word	0x0000c960


	//   ....[27]....
        /*0638*/ 	.word	0x0000dcb0


	//   ....[28]....
        /*063c*/ 	.word	0x0000dcc0


	//   ....[29]....
        /*0640*/ 	.word	0x0000dcd0


	//   ....[30]....
        /*0644*/ 	.word	0x0000dce0


	//   ....[31]....
        /*0648*/ 	.word	0x0000dcf0


	//   ....[32]....
        /*064c*/ 	.word	0x0000dd00


	//   ....[33]....
        /*0650*/ 	.word	0x0000dd10


	//   ....[34]....
        /*0654*/ 	.word	0x0000dd20


	//   ....[35]....
        /*0658*/ 	.word	0x0000dd30


	//   ....[36]....
        /*065c*/ 	.word	0x0000dd40


	//   ....[37]....
        /*0660*/ 	.word	0x0000dd70


	//   ....[38]....
        /*0664*/ 	.word	0x0000dd80


	//   ....[39]....
        /*0668*/ 	.word	0x0000dd90


	//   ....[40]....
        /*066c*/ 	.word	0x0000dda0


	//   ....[41]....
        /*0670*/ 	.word	0x0000ddc0


	//   ....[42]....
        /*0674*/ 	.word	0x0000ddd0


	//   ....[43]....
        /*0678*/ 	.word	0x0000de00


	//   ....[44]....
        /*067c*/ 	.word	0x0000de10


	//   ....[45]....
        /*0680*/ 	.word	0x0000de30


	//   ....[46]....
        /*0684*/ 	.word	0x0000de40


	//   ....[47]....
        /*0688*/ 	.word	0x0000de50


	//   ....[48]....
        /*068c*/ 	.word	0x0000de60


	//   ....[49]....
        /*0690*/ 	.word	0x0000de70


	//   ....[50]....
        /*0694*/ 	.word	0x0000de80


	//   ....[51]....
        /*0698*/ 	.word	0x0000dea0


	//   ....[52]....
        /*069c*/ 	.word	0x0000ded0


	//   ....[53]....
        /*06a0*/ 	.word	0x0000df10


	//   ....[54]....
        /*06a4*/ 	.word	0x0000df50


	//   ....[55]....
        /*06a8*/ 	.word	0x0000df90


	//   ....[56]....
        /*06ac*/ 	.word	0x0000dfd0


	//   ....[57]....
        /*06b0*/ 	.word	0x0000dfe0


	//   ....[58]....
        /*06b4*/ 	.word	0x0000dff0


	//   ....[59]....
        /*06b8*/ 	.word	0x0000e0e0


	//   ....[60]....
        /*06bc*/ 	.word	0x0000e110


	//   ....[61]....
        /*06c0*/ 	.word	0x0000e140


	//   ....[62]....
        /*06c4*/ 	.word	0x0000e1a0


	//   ....[63]....
        /*06c8*/ 	.word	0x0000e620


	//   ....[64]....
        /*06cc*/ 	.word	0x0000e660


	//   ....[65]....
        /*06d0*/ 	.word	0x0000e720


	//   ....[66]....
        /*06d4*/ 	.word	0x0000e740


	//   ....[67]....
        /*06d8*/ 	.word	0x0000e800


	//   ....[68]....
        /*06dc*/ 	.word	0x0000e820


	//   ....[69]....
        /*06e0*/ 	.word	0x0000e8f0


	//   ....[70]....
        /*06e4*/ 	.word	0x0000e910


	//   ....[71]....
        /*06e8*/ 	.word	0x0000efb0


	//   ....[72]....
        /*06ec*/ 	.word	0x0000efd0


	//   ....[73]....
        /*06f0*/ 	.word	0x0000f090


	//   ....[74]....
        /*06f4*/ 	.word	0x0000f0b0


	//   ....[75]....
        /*06f8*/ 	.word	0x0000f170


	//   ....[76]....
        /*06fc*/ 	.word	0x0000f190


	//   ....[77]....
        /*0700*/ 	.word	0x0000f260


	//   ....[78]....
        /*0704*/ 	.word	0x0000f280


	//   ....[79]....
        /*0708*/ 	.word	0x0000f410


	//   ....[80]....
        /*070c*/ 	.word	0x00010ca0


	//   ....[81]....
        /*0710*/ 	.word	0x00010ce0


	//   ....[82]....
        /*0714*/ 	.word	0x00010db0


	//   ....[83]....
        /*0718*/ 	.word	0x00010dc0


	//   ....[84]....
        /*071c*/ 	.word	0x00010e10


	//   ....[85]....
        /*0720*/ 	.word	0x00010e20


	//   ....[86]....
        /*0724*/ 	.word	0x00010e70


	//   ....[87]....
        /*0728*/ 	.word	0x00010e80


	//   ....[88]....
        /*072c*/ 	.word	0x00010ed0


	//   ....[89]....
        /*0730*/ 	.word	0x00010ee0


	//   ....[90]....
        /*0734*/ 	.word	0x00010f30


	//   ....[91]....
        /*0738*/ 	.word	0x00010f40


	//   ....[92]....
        /*073c*/ 	.word	0x00010f90


	//   ....[93]....
        /*0740*/ 	.word	0x00010fa0


	//   ....[94]....
        /*0744*/ 	.word	0x00010fb0


	//   ....[95]....
        /*0748*/ 	.word	0x00011000


	//   ....[96]....
        /*074c*/ 	.word	0x00011050


	//   ....[97]....
        /*0750*/ 	.word	0x00011060


	//   ....[98]....
        /*0754*/ 	.word	0x00011070


	//   ....[99]....
        /*0758*/ 	.word	0x000110d0


	//   ....[100]....
        /*075c*/ 	.word	0x00011530


	//   ....[101]....
        /*0760*/ 	.word	0x00011560


	//   ....[102]....
        /*0764*/ 	.word	0x000115d0


	//   ....[103]....
        /*0768*/ 	.word	0x00011600


	//   ....[104]....
        /*076c*/ 	.word	0x00011640


	//   ....[105]....
        /*0770*/ 	.word	0x00011670


	//   ....[106]....
        /*0774*/ 	.word	0x000116c0


	//   ....[107]....
        /*0778*/ 	.word	0x000116f0


	//   ....[108]....
        /*077c*/ 	.word	0x00011720


	//   ....[109]....
        /*0780*/ 	.word	0x00011750


	//   ....[110]....
        /*0784*/ 	.word	0x000117a0


	//   ....[111]....
        /*0788*/ 	.word	0x000117d0


	//   ....[112]....
        /*078c*/ 	.word	0x00011820


	//   ....[113]....
        /*0790*/ 	.word	0x00011840


	//   ....[114]....
        /*0794*/ 	.word	0x00011890


	//   ....[115]....
        /*0798*/ 	.word	0x000118b0


	//   ....[116]....
        /*079c*/ 	.word	0x000118d0


	//   ....[117]....
        /*07a0*/ 	.word	0x00011910


	//   ....[118]....
        /*07a4*/ 	.word	0x00011930


	//   ....[119]....
        /*07a8*/ 	.word	0x00011990


	//   ....[120]....
        /*07ac*/ 	.word	0x00011fd0


	//   ....[121]....
        /*07b0*/ 	.word	0x00011ff0


	//   ....[122]....
        /*07b4*/ 	.word	0x00012010


	//   ....[123]....
        /*07b8*/ 	.word	0x00012070


	//   ....[124]....
        /*07bc*/ 	.word	0x000120c0


	//   ....[125]....
        /*07c0*/ 	.word	0x000120e0


	//   ....[126]....
        /*07c4*/ 	.word	0x00012130


	//   ....[127]....
        /*07c8*/ 	.word	0x00012150


	//   ....[128]....
        /*07cc*/ 	.word	0x000121a0


	//   ....[129]....
        /*07d0*/ 	.word	0x000121c0


	//   ....[130]....
        /*07d4*/ 	.word	0x00012210


	//   ....[131]....
        /*07d8*/ 	.word	0x00012230


	//   ....[132]....
        /*07dc*/ 	.word	0x00012280


	//   ....[133]....
        /*07e0*/ 	.word	0x000122a0


	//   ....[134]....
        /*07e4*/ 	.word	0x000122e0


	//   ....[135]....
        /*07e8*/ 	.word	0x00012300


	//   ....[136]....
        /*07ec*/ 	.word	0x00012c30


	//   ....[137]....
        /*07f0*/ 	.word	0x00012c40


	//   ....[138]....
        /*07f4*/ 	.word	0x00012c50


	//   ....[139]....
        /*07f8*/ 	.word	0x00012c60


	//   ....[140]....
        /*07fc*/ 	.word	0x00012c70


	//   ....[141]....
        /*0800*/ 	.word	0x00012c80


	//   ....[142]....
        /*0804*/ 	.word	0x00012ca0


	//   ....[143]....
        /*0808*/ 	.word	0x00012cc0


	//   ....[144]....
        /*080c*/ 	.word	0x00012d80


	//   ....[145]....
        /*0810*/ 	.word	0x00012d90


	//   ....[146]....
        /*0814*/ 	.word	0x00012da0


	//   ....[147]....
        /*0818*/ 	.word	0x00012db0


	//   ....[148]....
        /*081c*/ 	.word	0x00012e20


	//   ....[149]....
        /*0820*/ 	.word	0x00012e30


	//   ....[150]....
        /*0824*/ 	.word	0x00012e40


	//   ....[151]....
        /*0828*/ 	.word	0x00012e50


	//   ....[152]....
        /*082c*/ 	.word	0x00012e70


	//   ....[153]....
        /*0830*/ 	.word	0x00012e90


	//   ....[154]....
        /*0834*/ 	.word	0x00012ed0


	//   ....[155]....
        /*0838*/ 	.word	0x00012f20


	//   ....[156]....
        /*083c*/ 	.word	0x000132d0


	//   ....[157]....
        /*0840*/ 	.word	0x000132e0


	//   ....[158]....
        /*0844*/ 	.word	0x000132f0


	//   ....[159]....
        /*0848*/ 	.word	0x00013300


	//   ....[160]....
        /*084c*/ 	.word	0x00013310


	//   ....[161]....
        /*0850*/ 	.word	0x00013330


	//   ....[162]....
        /*0854*/ 	.word	0x00013350


	//   ....[163]....
        /*0858*/ 	.word	0x000133b0


	//   ....[164]....
        /*085c*/ 	.word	0x000133f0


	//   ....[165]....
        /*0860*/ 	.word	0x00013400


	//   ....[166]....
        /*0864*/ 	.word	0x00013420


	//   ....[167]....
        /*0868*/ 	.word	0x00013440


	//   ....[168]....
        /*086c*/ 	.word	0x00013490


	//   ....[169]....
        /*0870*/ 	.word	0x000134b0


	//   ....[170]....
        /*0874*/ 	.word	0x000134c0


	//   ....[171]....
        /*0878*/ 	.word	0x000134d0


	//   ....[172]....
        /*087c*/ 	.word	0x000134f0


	//   ....[173]....
        /*0880*/ 	.word	0x00013510


	//   ....[174]....
        /*0884*/ 	.word	0x00013530


	//   ....[175]....
        /*0888*/ 	.word	0x00013570


	//   ....[176]....
        /*088c*/ 	.word	0x00014720


	//   ....[177]....
        /*0890*/ 	.word	0x000148c0


	//   ....[178]....
        /*0894*/ 	.word	0x00014ed0


	//   ....[179]....
        /*0898*/ 	.word	0x00014fb0


	//   ....[180]....
        /*089c*/ 	.word	0x000150a0


	//   ....[181]....
        /*08a0*/ 	.word	0x00015100


	//   ....[182]....
        /*08a4*/ 	.word	0x000151c0


	//   ....[183]....
        /*08a8*/ 	.word	0x00015220


	//   ....[184]....
        /*08ac*/ 	.word	0x000152e0


	//   ....[185]....
        /*08b0*/ 	.word	0x00015340


	//   ....[186]....
        /*08b4*/ 	.word	0x00015400


	//   ....[187]....
        /*08b8*/ 	.word	0x00015460


	//   ....[188]....
        /*08bc*/ 	.word	0x00015520


	//   ....[189]....
        /*08c0*/ 	.word	0x00015580


	//   ....[190]....
        /*08c4*/ 	.word	0x00015640


	//   ....[191]....
        /*08c8*/ 	.word	0x000156a0


	//   ....[192]....
        /*08cc*/ 	.word	0x00015760


	//   ....[193]....
        /*08d0*/ 	.word	0x000157c0


	//   ....[194]....
        /*08d4*/ 	.word	0x00015880


	//   ....[195]....
        /*08d8*/ 	.word	0x000158e0


	//   ....[196]....
        /*08dc*/ 	.word	0x000159a0


	//   ....[197]....
        /*08e0*/ 	.word	0x00015a00


	//   ....[198]....
        /*08e4*/ 	.word	0x00015af0


	//   ....[199]....
        /*08e8*/ 	.word	0x00015ca0


	//   ....[200]....
        /*08ec*/ 	.word	0x00015d30


	//   ....[201]....
        /*08f0*/ 	.word	0x00015e00


	//   ....[202]....
        /*08f4*/ 	.word	0x00015e50


	//   ....[203]....
        /*08f8*/ 	.word	0x00015f20


	//   ....[204]....
        /*08fc*/ 	.word	0x00015f70


	//   ....[205]....
        /*0900*/ 	.word	0x00016050


	//   ....[206]....
        /*0904*/ 	.word	0x000160a0


	//   ....[207]....
        /*0908*/ 	.word	0x00016110


	//   ....[208]....
        /*090c*/ 	.word	0x000161d0


	//   ....[209]....
        /*0910*/ 	.word	0x00016240


	//   ....[210]....
        /*0914*/ 	.word	0x00016300


	//   ....[211]....
        /*0918*/ 	.word	0x00016380


	//   ....[212]....
        /*091c*/ 	.word	0x00016420


	//   ....[213]....
        /*0920*/ 	.word	0x00016490


	//   ....[214]....
        /*0924*/ 	.word	0x00016540


	//   ....[215]....
        /*0928*/ 	.word	0x000165b0


	//   ....[216]....
        /*092c*/ 	.word	0x00016660


	//   ....[217]....
        /*0930*/ 	.word	0x000166d0


	//   ....[218]....
        /*0934*/ 	.word	0x00016780


	//   ....[219]....
        /*0938*/ 	.word	0x00016810


	//   ....[220]....
        /*093c*/ 	.word	0x00016890


	//   ....[221]....
        /*0940*/ 	.word	0x00016910


	//   ....[222]....
        /*0944*/ 	.word	0x000169b0


	//   ....[223]....
        /*0948*/ 	.word	0x00016a10


	//   ....[224]....
        /*094c*/ 	.word	0x00016ad0


	//   ....[225]....
        /*0950*/ 	.word	0x00016b30


	//   ....[226]....
        /*0954*/ 	.word	0x00016bf0


	//   ....[227]....
        /*0958*/ 	.word	0x00016c50


	//   ....[228]....
        /*095c*/ 	.word	0x00016d10


	//   ....[229]....
        /*0960*/ 	.word	0x00016d70


	//   ....[230]....
        /*0964*/ 	.word	0x00016e30


	//   ....[231]....
        /*0968*/ 	.word	0x00016e90


	//   ....[232]....
        /*096c*/ 	.word	0x00016f50


	//   ....[233]....
        /*0970*/ 	.word	0x00016fb0


	//   ....[234]....
        /*0974*/ 	.word	0x00017050


	//   ....[235]....
        /*0978*/ 	.word	0x00017180


	//   ....[236]....
        /*097c*/ 	.word	0x00017210


	//   ....[237]....
        /*0980*/ 	.word	0x00017290


	//   ....[238]....
        /*0984*/ 	.word	0x00017330


	//   ....[239]....
        /*0988*/ 	.word	0x00017390


	//   ....[240]....
        /*098c*/ 	.word	0x00017440


	//   ....[241]....
        /*0990*/ 	.word	0x000174a0


	//   ....[242]....
        /*0994*/ 	.word	0x00017550


	//   ....[243]....
        /*0998*/ 	.word	0x000175b0


	//   ....[244]....
        /*099c*/ 	.word	0x00017650


	//   ....[245]....
        /*09a0*/ 	.word	0x000176b0


	//   ....[246]....
        /*09a4*/ 	.word	0x00017760


	//   ....[247]....
        /*09a8*/ 	.word	0x000177c0


	//   ....[248]....
        /*09ac*/ 	.word	0x00017860


	//   ....[249]....
        /*09b0*/ 	.word	0x000178c0


	//   ....[250]....
        /*09b4*/ 	.word	0x00017970


	//   ....[251]....
        /*09b8*/ 	.word	0x000179d0


	//   ....[252]....
        /*09bc*/ 	.word	0x00017a80


	//   ....[253]....
        /*09c0*/ 	.word	0x00017ae0


	//   ....[254]....
        /*09c4*/ 	.word	0x00017b90


	//   ....[255]....
        /*09c8*/ 	.word	0x00017c80


	//   ....[0]....
        /*09cc*/ 	.word	0x00017d10


	//   ....[1]....
        /*09d0*/ 	.word	0x00017d90


	//   ....[2]....
        /*09d4*/ 	.word	0x00017e20


	//   ....[3]....
        /*09d8*/ 	.word	0x00017e80


	//   ....[4]....
        /*09dc*/ 	.word	0x00017f20


	//   ....[5]....
        /*09e0*/ 	.word	0x00017f80


	//   ....[6]....
        /*09e4*/ 	.word	0x00018030


	//   ....[7]....
        /*09e8*/ 	.word	0x00018090


	//   ....[8]....
        /*09ec*/ 	.word	0x00018130


	//   ....[9]....
        /*09f0*/ 	.word	0x00018190


	//   ....[10]....
        /*09f4*/ 	.word	0x00018240


	//   ....[11]....
        /*09f8*/ 	.word	0x000182a0


	//   ....[12]....
        /*09fc*/ 	.word	0x00018340


	//   ....[13]....
        /*0a00*/ 	.word	0x000183a0


	//   ....[14]....
        /*0a04*/ 	.word	0x00018450


	//   ....[15]....
        /*0a08*/ 	.word	0x000184b0


	//   ....[16]....
        /*0a0c*/ 	.word	0x00018560


	//   ....[17]....
        /*0a10*/ 	.word	0x000185c0


	//   ....[18]....
        /*0a14*/ 	.word	0x00018670


	//   ....[19]....
        /*0a18*/ 	.word	0x000188d0


	//----- nvinfo : EIATTR_REG_RECONFIG
	.align		4
.L_263:
        /*0a1c*/ 	.byte	0x01, 0x54
	.zero		2


	//----- nvinfo : EIATTR_SYSCALL_OFFSETS
	.align		4
        /*0a20*/ 	.byte	0x04, 0x46
        /*0a22*/ 	.short	(.L_265 - .L_264)


	//   ....[0]....
.L_264:
        /*0a24*/ 	.word	0x000015c0


	//   ....[1]....
        /*0a28*/ 	.word	0x0000ffc0


	//   ....[2]....
        /*0a2c*/ 	.word	0x00010130


	//   ....[3]....
        /*0a30*/ 	.word	0x00010280


	//   ....[4]....
        /*0a34*/ 	.word	0x000103c0


	//   ....[5]....
        /*0a38*/ 	.word	0x00011c50


	//----- nvinfo : EIATTR_MBARRIER_INSTR_OFFSETS
	.align		4
.L_265:
        /*0a3c*/ 	.byte	0x04, 0x39
        /*0a3e*/ 	.short	(.L_267 - .L_266)


	//   ....[0]....
.L_266:
        /*0a40*/ 	.word	0x00000180
        /*0a44*/ 	.word	0x000000ff
        /*0a48*/ 	.word	0x00022800
        /*0a4c*/ 	.short	0x0100
        /*0a4e*/ 	.byte	0x08
	.zero		1


	//   ....[1]....
        /*0a50*/ 	.word	0x00000190
        /*0a54*/ 	.word	0x000000ff
        /*0a58*/ 	.word	0x00022820
        /*0a5c*/ 	.short	0x0100
        /*0a5e*/ 	.byte	0x08
	.zero		1


	//   ....[2]....
        /*0a60*/ 	.word	0x00000280
        /*0a64*/ 	.word	0x000000ff
        /*0a68*/ 	.word	0x00022830
        /*0a6c*/ 	.short	0x0100
        /*0a6e*/ 	.byte	0x08
	.zero		1


	//   ....[3]....
        /*0a70*/ 	.word	0x00000290
        /*0a74*/ 	.word	0x000000ff
        /*0a78*/ 	.word	0x00022840
        /*0a7c*/ 	.short	0x0100
        /*0a7e*/ 	.byte	0x08
	.zero		1


	//   ....[4]....
        /*0a80*/ 	.word	0x000002a0
        /*0a84*/ 	.word	0x000000ff
        /*0a88*/ 	.word	0x00022838
        /*0a8c*/ 	.short	0x0100
        /*0a8e*/ 	.byte	0x08
	.zero		1


	//   ....[5]....
        /*0a90*/ 	.word	0x000002b0
        /*0a94*/ 	.word	0x000000ff
        /*0a98*/ 	.word	0x00022848
        /*0a9c*/ 	.short	0x0100
        /*0a9e*/ 	.byte	0x08
	.zero		1


	//   ....[6]....
        /*0aa0*/ 	.word	0x000003e0
        /*0aa4*/ 	.word	0x000000ff
        /*0aa8*/ 	.word	0x00022850
        /*0aac*/ 	.short	0x0100
        /*0aae*/ 	.byte	0x08
	.zero		1


	//   ....[7]....
        /*0ab0*/ 	.word	0x000003f0
        /*0ab4*/ 	.word	0x000000ff
        /*0ab8*/ 	.word	0x00022860
        /*0abc*/ 	.short	0x0100
        /*0abe*/ 	.byte	0x08
	.zero		1


	//   ....[8]....
        /*0ac0*/ 	.word	0x00000400
        /*0ac4*/ 	.word	0x000000ff
        /*0ac8*/ 	.word	0x00022858
        /*0acc*/ 	.short	0x0100
        /*0ace*/ 	.byte	0x08
	.zero		1


	//   ....[9]....
        /*0ad0*/ 	.word	0x00000410
        /*0ad4*/ 	.word	0x000000ff
        /*0ad8*/ 	.word	0x00022868
        /*0adc*/ 	.short	0x0100
        /*0ade*/ 	.byte	0x08
	.zero		1


	//   ....[10]....
        /*0ae0*/ 	.word	0x00000500
        /*0ae4*/ 	.word	0x000000ff
        /*0ae8*/ 	.word	0x00022870
        /*0aec*/ 	.short	0x0100
        /*0aee*/ 	.byte	0x06
	.zero		1


	//   ....[11]....
        /*0af0*/ 	.word	0x00000510
        /*0af4*/ 	.word	0x000000ff
        /*0af8*/ 	.word	0x00022880
        /*0afc*/ 	.short	0x0100
        /*0afe*/ 	.byte	0x06
	.zero		1


	//   ....[12]....
        /*0b00*/ 	.word	0x00000520
        /*0b04*/ 	.word	0x000000ff
        /*0b08*/ 	.word	0x00022878
        /*0b0c*/ 	.short	0x0100
        /*0b0e*/ 	.byte	0x06
	.zero		1


	//   ....[13]....
        /*0b10*/ 	.word	0x00000530
        /*0b14*/ 	.word	0x000000ff
        /*0b18*/ 	.word	0x00022888
        /*0b1c*/ 	.short	0x0100
        /*0b1e*/ 	.byte	0x06
	.zero		1


	//   ....[14]....
        /*0b20*/ 	.word	0x00000660
        /*0b24*/ 	.word	0x000000ff
        /*0b28*/ 	.word	0x00022890
        /*0b2c*/ 	.short	0x0100
        /*0b2e*/ 	.byte	0x08
	.zero		1


	//   ....[15]....
        /*0b30*/ 	.word	0x00000670
        /*0b34*/ 	.word	0x000000ff
        /*0b38*/ 	.word	0x000228a0
        /*0b3c*/ 	.short	0x0100
        /*0b3e*/ 	.byte	0x08
	.zero		1


	//   ....[16]....
        /*0b40*/ 	.word	0x00000680
        /*0b44*/ 	.word	0x000000ff
        /*0b48*/ 	.word	0x00022898
        /*0b4c*/ 	.short	0x0100
        /*0b4e*/ 	.byte	0x08
	.zero		1


	//   ....[17]....
        /*0b50*/ 	.word	0x00000690
        /*0b54*/ 	.word	0x000000ff
        /*0b58*/ 	.word	0x000228a8
        /*0b5c*/ 	.short	0x0100
        /*0b5e*/ 	.byte	0x08
	.zero		1


	//   ....[18]....
        /*0b60*/ 	.word	0x000007e0
        /*0b64*/ 	.word	0x000000ff
        /*0b68*/ 	.word	0x000228b0
        /*0b6c*/ 	.short	0x0100
        /*0b6e*/ 	.byte	0x08
	.zero		1


	//   ....[19]....
        /*0b70*/ 	.word	0x000007f0
        /*0b74*/ 	.word	0x000000ff
        /*0b78*/ 	.word	0x000228c0
        /*0b7c*/ 	.short	0x0100
        /*0b7e*/ 	.byte	0x08
	.zero		1


	//   ....[20]....
        /*0b80*/ 	.word	0x00000800
        /*0b84*/ 	.word	0x000000ff
        /*0b88*/ 	.word	0x000228b8
        /*0b8c*/ 	.short	0x0100
        /*0b8e*/ 	.byte	0x08
	.zero		1


	//   ....[21]....
        /*0b90*/ 	.word	0x00000810
        /*0b94*/ 	.word	0x000000ff
        /*0b98*/ 	.word	0x000228c8
        /*0b9c*/ 	.short	0x0100
        /*0b9e*/ 	.byte	0x08
	.zero		1


	//   ....[22]....
        /*0ba0*/ 	.word	0x00001910
        /*0ba4*/ 	.word	0x000000ff
        /*0ba8*/ 	.word	0x00022800
        /*0bac*/ 	.short	0x010a
        /*0bae*/ 	.byte	0x2b
	.zero		1


	//   ....[23]....
        /*0bb0*/ 	.word	0x000019b0
        /*0bb4*/ 	.word	0x00000002
        /*0bb8*/ 	.word	0x00022830
        /*0bbc*/ 	.short	0x010a
        /*0bbe*/ 	.byte	0x3f
	.zero		1


	//   ....[24]....
        /*0bc0*/ 	.word	0x000019f0
        /*0bc4*/ 	.word	0x00000002
        /*0bc8*/ 	.word	0x00022830
        /*0bcc*/ 	.short	0x010a
        /*0bce*/ 	.byte	0x3f
	.zero		1


	//   ....[25]....
        /*0bd0*/ 	.word	0x00002f40
        /*0bd4*/ 	.word	0x000000ff
        /*0bd8*/ 	.word	0x00000000
        /*0bdc*/ 	.short	0x0101
        /*0bde*/ 	.byte	0x06
	.zero		1


	//   ....[26]....
        /*0be0*/ 	.word	0x000053f0
        /*0be4*/ 	.word	0x000000ff
        /*0be8*/ 	.word	0x00022830
        /*0bec*/ 	.short	0x010a
        /*0bee*/ 	.byte	0x06
	.zero		1


	//   ....[27]....
        /*0bf0*/ 	.word	0x00005430
        /*0bf4*/ 	.word	0x000000ff
        /*0bf8*/ 	.word	0x00022830
        /*0bfc*/ 	.short	0x010a
        /*0bfe*/ 	.byte	0x06
	.zero		1


	//   ....[28]....
        /*0c00*/ 	.word	0x00005cc0
        /*0c04*/ 	.word	0x000000ff
        /*0c08*/ 	.word	0x00022850
        /*0c0c*/ 	.short	0x010a
        /*0c0e*/ 	.byte	0x06
	.zero		1


	//   ....[29]....
        /*0c10*/ 	.word	0x00005d00
        /*0c14*/ 	.word	0x000000ff
        /*0c18*/ 	.word	0x00022850
        /*0c1c*/ 	.short	0x010a
        /*0c1e*/ 	.byte	0x06
	.zero		1


	//   ....[30]....
        /*0c20*/ 	.word	0x000067f0
        /*0c24*/ 	.word	0x000000ff
        /*0c28*/ 	.word	0x00000000
        /*0c2c*/ 	.short	0x0101
        /*0c2e*/ 	.byte	0x06
	.zero		1


	//   ....[31]....
        /*0c30*/ 	.word	0x00008ba0
        /*0c34*/ 	.word	0x000000ff
        /*0c38*/ 	.word	0x00000000
        /*0c3c*/ 	.short	0x0101
        /*0c3e*/ 	.byte	0x06
	.zero		1


	//   ....[32]....
        /*0c40*/ 	.word	0x000092e0
        /*0c44*/ 	.word	0x000000ff
        /*0c48*/ 	.word	0x00022830
        /*0c4c*/ 	.short	0x010a
        /*0c4e*/ 	.byte	0x06
	.zero		1


	//   ....[33]....
        /*0c50*/ 	.word	0x00009320
        /*0c54*/ 	.word	0x000000ff
        /*0c58*/ 	.word	0x00022830
        /*0c5c*/ 	.short	0x010a
        /*0c5e*/ 	.byte	0x06
	.zero		1


	//   ....[34]....
        /*0c60*/ 	.word	0x00009bb0
        /*0c64*/ 	.word	0x000000ff
        /*0c68*/ 	.word	0x00022850
        /*0c6c*/ 	.short	0x010a
        /*0c6e*/ 	.byte	0x06
	.zero		1


	//   ....[35]....
        /*0c70*/ 	.word	0x00009bf0
        /*0c74*/ 	.word	0x000000ff
        /*0c78*/ 	.word	0x00022850
        /*0c7c*/ 	.short	0x010a
        /*0c7e*/ 	.byte	0x06
	.zero		1


	//   ....[36]....
        /*0c80*/ 	.word	0x0000a4c0
        /*0c84*/ 	.word	0x000000ff
        /*0c88*/ 	.word	0x00000000
        /*0c8c*/ 	.short	0x0101
        /*0c8e*/ 	.byte	0x06
	.zero		1


	//   ....[37]....
        /*0c90*/ 	.word	0x0000bef0
        /*0c94*/ 	.word	0x000000ff
        /*0c98*/ 	.word	0x00000000
        /*0c9c*/ 	.short	0x0101
        /*0c9e*/ 	.byte	0x06
	.zero		1


	//   ....[38]....
        /*0ca0*/ 	.word	0x0000c570
        /*0ca4*/ 	.word	0x000000ff
        /*0ca8*/ 	.word	0x00022850
        /*0cac*/ 	.short	0x010a
        /*0cae*/ 	.byte	0x09
	.zero		1


	//   ....[39]....
        /*0cb0*/ 	.word	0x0000c5b0
        /*0cb4*/ 	.word	0x000000ff
        /*0cb8*/ 	.word	0x00022850
        /*0cbc*/ 	.short	0x010a
        /*0cbe*/ 	.byte	0x09
	.zero		1


	//   ....[40]....
        /*0cc0*/ 	.word	0x0000cc50
        /*0cc4*/ 	.word	0x000000ff
        /*0cc8*/ 	.word	0x00000000
        /*0ccc*/ 	.short	0x0101
        /*0cce*/ 	.byte	0x04
	.zero		1


	//   ....[41]....
        /*0cd0*/ 	.word	0x0000e650
        /*0cd4*/ 	.word	0x00000003
        /*0cd8*/ 	.word	0x00000000
        /*0cdc*/ 	.short	0x0101
        /*0cde*/ 	.byte	0x3f
	.zero		1


	//   ....[42]....
        /*0ce0*/ 	.word	0x000109b0
        /*0ce4*/ 	.word	0x00000000
        /*0ce8*/ 	.word	0x00022880
        /*0cec*/ 	.short	0x010a
        /*0cee*/ 	.byte	0x3f
	.zero		1


	//   ....[43]....
        /*0cf0*/ 	.word	0x00011210
        /*0cf4*/ 	.word	0x00000000
        /*0cf8*/ 	.word	0x00022870
        /*0cfc*/ 	.short	0x0107
        /*0cfe*/ 	.byte	0x3f
	.zero		1


	//   ....[44]....
        /*0d00*/ 	.word	0x000112d0
        /*0d04*/ 	.word	0x00000000
        /*0d08*/ 	.word	0x00022870
        /*0d0c*/ 	.short	0x0101
        /*0d0e*/ 	.byte	0x3f
	.zero		1


	//   ....[45]....
        /*0d10*/ 	.word	0x00011300
        /*0d14*/ 	.word	0x00000000
        /*0d18*/ 	.word	0x00022840
        /*0d1c*/ 	.short	0x010a
        /*0d1e*/ 	.byte	0x3f
	.zero		1


	//   ....[46]....
        /*0d20*/ 	.word	0x00011a30
        /*0d24*/ 	.word	0x00000000
        /*0d28*/ 	.word	0x00022830
        /*0d2c*/ 	.short	0x0107
        /*0d2e*/ 	.byte	0x3f
	.zero		1


	//   ....[47]....
        /*0d30*/ 	.word	0x00011af0
        /*0d34*/ 	.word	0x00000000
        /*0d38*/ 	.word	0x00022830
        /*0d3c*/ 	.short	0x0101
        /*0d3e*/ 	.byte	0x3f
	.zero		1


	//   ....[48]....
        /*0d40*/ 	.word	0x000123b0
        /*0d44*/ 	.word	0x00000011
        /*0d48*/ 	.word	0x00022800
        /*0d4c*/ 	.short	0x0107
        /*0d4e*/ 	.byte	0x3f
	.zero		1


	//   ....[49]....
        /*0d50*/ 	.word	0x000124a0
        /*0d54*/ 	.word	0x00000011
        /*0d58*/ 	.word	0x00022800
        /*0d5c*/ 	.short	0x0101
        /*0d5e*/ 	.byte	0x3f
	.zero		1


	//   ....[50]....
        /*0d60*/ 	.word	0x000124c0
        /*0d64*/ 	.word	0x00000011
        /*0d68*/ 	.word	0x00022820
        /*0d6c*/ 	.short	0x010a
        /*0d6e*/ 	.byte	0x3f
	.zero		1


	//   ....[51]....
        /*0d70*/ 	.word	0x000129d0
        /*0d74*/ 	.word	0x00000000
        /*0d78*/ 	.word	0x00022880
        /*0d7c*/ 	.short	0x010a
        /*0d7e*/ 	.byte	0x3f
	.zero		1


	//   ....[52]....
        /*0d80*/ 	.word	0x00012fa0
        /*0d84*/ 	.word	0x00000000
        /*0d88*/ 	.word	0x00022870
        /*0d8c*/ 	.short	0x0107
        /*0d8e*/ 	.byte	0x3f
	.zero		1


	//   ....[53]....
        /*0d90*/ 	.word	0x00013060
        /*0d94*/ 	.word	0x00000000
        /*0d98*/ 	.word	0x00022870
        /*0d9c*/ 	.short	0x0101
        /*0d9e*/ 	.byte	0x3f
	.zero		1


	//   ....[54]....
        /*0da0*/ 	.word	0x00013090
        /*0da4*/ 	.word	0x00000000
        /*0da8*/ 	.word	0x00022840
        /*0dac*/ 	.short	0x010a
        /*0dae*/ 	.byte	0x3f
	.zero		1


	//   ....[55]....
        /*0db0*/ 	.word	0x00013630
        /*0db4*/ 	.word	0x00000000
        /*0db8*/ 	.word	0x00022830
        /*0dbc*/ 	.short	0x0107
        /*0dbe*/ 	.byte	0x3f
	.zero		1


	//   ....[56]....
        /*0dc0*/ 	.word	0x000136f0
        /*0dc4*/ 	.word	0x00000000
        /*0dc8*/ 	.word	0x00022830
        /*0dcc*/ 	.short	0x0101
        /*0dce*/ 	.byte	0x3f
	.zero		1


	//   ....[57]....
        /*0dd0*/ 	.word	0x00013780
        /*0dd4*/ 	.word	0x00000013
        /*0dd8*/ 	.word	0x00022870
        /*0ddc*/ 	.short	0x010a
        /*0dde*/ 	.byte	0x3f
	.zero		1


	//   ....[58]....
        /*0de0*/ 	.word	0x00013810
        /*0de4*/ 	.word	0x00000013
        /*0de8*/ 	.word	0x00022860
        /*0dec*/ 	.short	0x010a
        /*0dee*/ 	.byte	0x3f
	.zero		1


	//   ....[59]....
        /*0df0*/ 	.word	0x00013d10
        /*0df4*/ 	.word	0x00000013
        /*0df8*/ 	.word	0x00022850
        /*0dfc*/ 	.short	0x0101
        /*0dfe*/ 	.byte	0x3f
	.zero		1


	//   ....[60]....
        /*0e00*/ 	.word	0x00013da0
        /*0e04*/ 	.word	0x00000013
        /*0e08*/ 	.word	0x00000000
        /*0e0c*/ 	.short	0x0101
        /*0e0e*/ 	.byte	0x3f
	.zero		1


	//   ....[61]....
        /*0e10*/ 	.word	0x00013f70
        /*0e14*/ 	.word	0x00000012
        /*0e18*/ 	.word	0x00022870
        /*0e1c*/ 	.short	0x010a
        /*0e1e*/ 	.byte	0x3f
	.zero		1


	//   ....[62]....
        /*0e20*/ 	.word	0x00014000
        /*0e24*/ 	.word	0x00000012
        /*0e28*/ 	.word	0x00022860
        /*0e2c*/ 	.short	0x010a
        /*0e2e*/ 	.byte	0x3f
	.zero		1


	//   ....[63]....
        /*0e30*/ 	.word	0x00014500
        /*0e34*/ 	.word	0x00000012
        /*0e38*/ 	.word	0x00022850
        /*0e3c*/ 	.short	0x0101
        /*0e3e*/ 	.byte	0x3f
	.zero		1


	//   ....[64]....
        /*0e40*/ 	.word	0x000145b0
        /*0e44*/ 	.word	0x00000012
        /*0e48*/ 	.word	0x00000000
        /*0e4c*/ 	.short	0x0101
        /*0e4e*/ 	.byte	0x3f
	.zero		1


	//   ....[65]....
        /*0e50*/ 	.word	0x00014840
        /*0e54*/ 	.word	0x00000005
        /*0e58*/ 	.word	0x00022820
        /*0e5c*/ 	.short	0x010a
        /*0e5e*/ 	.byte	0x3f
	.zero		1


	//   ....[66]....
        /*0e60*/ 	.word	0x000149c0
        /*0e64*/ 	.word	0x00000003
        /*0e68*/ 	.word	0x00022840
        /*0e6c*/ 	.short	0x010a
        /*0e6e*/ 	.byte	0x3f
	.zero		1


	//   ....[67]....
        /*0e70*/ 	.word	0x00014a60
        /*0e74*/ 	.word	0x0000001d
        /*0e78*/ 	.word	0x00022840
        /*0e7c*/ 	.short	0x010a
        /*0e7e*/ 	.byte	0x3f
	.zero		1


	//   ....[68]....
        /*0e80*/ 	.word	0x00014aa0
        /*0e84*/ 	.word	0x00000003
        /*0e88*/ 	.word	0x00022860
        /*0e8c*/ 	.short	0x010a
        /*0e8e*/ 	.byte	0x3f
	.zero		1


	//   ....[69]....
        /*0e90*/ 	.word	0x00014ae0
        /*0e94*/ 	.word	0x0000001d
        /*0e98*/ 	.word	0x00022860
        /*0e9c*/ 	.short	0x010a
        /*0e9e*/ 	.byte	0x3f
	.zero		1


	//   ....[70]....
        /*0ea0*/ 	.word	0x00014b20
        /*0ea4*/ 	.word	0x00000003
        /*0ea8*/ 	.word	0x00022880
        /*0eac*/ 	.short	0x010a
        /*0eae*/ 	.byte	0x3f
	.zero		1


	//   ....[71]....
        /*0eb0*/ 	.word	0x00014b60
        /*0eb4*/ 	.word	0x0000001d
        /*0eb8*/ 	.word	0x00022880
        /*0ebc*/ 	.short	0x010a
        /*0ebe*/ 	.byte	0x3f
	.zero		1


	//   ....[72]....
        /*0ec0*/ 	.word	0x00014bd0
        /*0ec4*/ 	.word	0x00000003
        /*0ec8*/ 	.word	0x00022800
        /*0ecc*/ 	.short	0x010a
        /*0ece*/ 	.byte	0x3f
	.zero		1


	//   ....[73]....
        /*0ed0*/ 	.word	0x00014c20
        /*0ed4*/ 	.word	0x00000002
        /*0ed8*/ 	.word	0x00022830
        /*0edc*/ 	.short	0x010a
        /*0ede*/ 	.byte	0x3f
	.zero		1


	//   ....[74]....
        /*0ee0*/ 	.word	0x00014c80
        /*0ee4*/ 	.word	0x00000008
        /*0ee8*/ 	.word	0x00022830
        /*0eec*/ 	.short	0x010a
        /*0eee*/ 	.byte	0x3f
	.zero		1


	//   ....[75]....
        /*0ef0*/ 	.word	0x00014ce0
        /*0ef4*/ 	.word	0x00000008
        /*0ef8*/ 	.word	0x00022850
        /*0efc*/ 	.short	0x010a
        /*0efe*/ 	.byte	0x3f
	.zero		1


	//   ....[76]....
        /*0f00*/ 	.word	0x00014d40
        /*0f04*/ 	.word	0x00000008
        /*0f08*/ 	.word	0x00022830
        /*0f0c*/ 	.short	0x010a
        /*0f0e*/ 	.byte	0x3f
	.zero		1


	//   ....[77]....
        /*0f10*/ 	.word	0x00014da0
        /*0f14*/ 	.word	0x00000008
        /*0f18*/ 	.word	0x00022850
        /*0f1c*/ 	.short	0x010a
        /*0f1e*/ 	.byte	0x3f
	.zero		1


	//   ....[78]....
        /*0f20*/ 	.word	0x00014e00
        /*0f24*/ 	.word	0x00000005
        /*0f28*/ 	.word	0x00022850
        /*0f2c*/ 	.short	0x010a
        /*0f2e*/ 	.byte	0x3f
	.zero		1


	//   ....[79]....
        /*0f30*/ 	.word	0x00014f00
        /*0f34*/ 	.word	0x00000000
        /*0f38*/ 	.word	0x00022880
        /*0f3c*/ 	.short	0x010a
        /*0f3e*/ 	.byte	0x3f
	.zero		1


	//   ....[80]....
        /*0f40*/ 	.word	0x00015bf0
        /*0f44*/ 	.word	0x00000000
        /*0f48*/ 	.word	0x00022840
        /*0f4c*/ 	.short	0x010a
        /*0f4e*/ 	.byte	0x3f
	.zero		1


	//   ....[81]....
        /*0f50*/ 	.word	0x00017080
        /*0f54*/ 	.word	0x00000011
        /*0f58*/ 	.word	0x00022820
        /*0f5c*/ 	.short	0x010a
        /*0f5e*/ 	.byte	0x3f
	.zero		1


	//   ....[82]....
        /*0f60*/ 	.word	0x000170d0
        /*0f64*/ 	.word	0x00000000
        /*0f68*/ 	.word	0x00022880
        /*0f6c*/ 	.short	0x010a
        /*0f6e*/ 	.byte	0x3f
	.zero		1


	//   ....[83]....
        /*0f70*/ 	.word	0x00017bd0
        /*0f74*/ 	.word	0x00000000
        /*0f78*/ 	.word	0x00022840
        /*0f7c*/ 	.short	0x010a
        /*0f7e*/ 	.byte	0x3f
	.zero		1


	//   ....[84]....
        /*0f80*/ 	.word	0x000186b0
        /*0f84*/ 	.word	0x00000013
        /*0f88*/ 	.word	0x00022870
        /*0f8c*/ 	.short	0x010a
        /*0f8e*/ 	.byte	0x3f
	.zero		1


	//   ....[85]....
        /*0f90*/ 	.word	0x00018700
        /*0f94*/ 	.word	0x00000013
        /*0f98*/ 	.word	0x00022860
        /*0f9c*/ 	.short	0x010a
        /*0f9e*/ 	.byte	0x3f
	.zero		1


	//   ....[86]....
        /*0fa0*/ 	.word	0x00018750
        /*0fa4*/ 	.word	0x00000012
        /*0fa8*/ 	.word	0x00022870
        /*0fac*/ 	.short	0x010a
        /*0fae*/ 	.byte	0x3f
	.zero		1


	//   ....[87]....
        /*0fb0*/ 	.word	0x000187a0
        /*0fb4*/ 	.word	0x00000012
        /*0fb8*/ 	.word	0x00022860
        /*0fbc*/ 	.short	0x010a
        /*0fbe*/ 	.byte	0x3f
	.zero		1


	//   ....[88]....
        /*0fc0*/ 	.word	0x000187f0
        /*0fc4*/ 	.word	0x00000005
        /*0fc8*/ 	.word	0x00022820
        /*0fcc*/ 	.short	0x010a
        /*0fce*/ 	.byte	0x3f
	.zero		1


	//   ....[89]....
        /*0fd0*/ 	.word	0x00018990
        /*0fd4*/ 	.word	0x00000003
        /*0fd8*/ 	.word	0x00022840
        /*0fdc*/ 	.short	0x010a
        /*0fde*/ 	.byte	0x3f
	.zero		1


	//   ....[90]....
        /*0fe0*/ 	.word	0x000189e0
        /*0fe4*/ 	.word	0x0000001d
        /*0fe8*/ 	.word	0x00022840
        /*0fec*/ 	.short	0x010a
        /*0fee*/ 	.byte	0x3f
	.zero		1


	//   ....[91]....
        /*0ff0*/ 	.word	0x00018a30
        /*0ff4*/ 	.word	0x00000003
        /*0ff8*/ 	.word	0x00022860
        /*0ffc*/ 	.short	0x010a
        /*0ffe*/ 	.byte	0x3f
	.zero		1


	//   ....[92]....
        /*1000*/ 	.word	0x00018a80
        /*1004*/ 	.word	0x0000001d
        /*1008*/ 	.word	0x00022860
        /*100c*/ 	.short	0x010a
        /*100e*/ 	.byte	0x3f
	.zero		1


	//   ....[93]....
        /*1010*/ 	.word	0x00018ad0
        /*1014*/ 	.word	0x00000003
        /*1018*/ 	.word	0x00022880
        /*101c*/ 	.short	0x010a
        /*101e*/ 	.byte	0x3f
	.zero		1


	//----- nvinfo : EIATTR_NUM_MBARRIERS
	.align		4
.L_267:
        /*1020*/ 	.byte	0x03, 0x38
        /*1022*/ 	.short	0x0016


	//----- nvinfo : EIATTR_EXIT_INSTR_OFFSETS
	.align		4
        /*1024*/ 	.byte	0x04, 0x1c
        /*1026*/ 	.short	(.L_269 - .L_268)


	//   ....[0]....
.L_268:
        /*1028*/ 	.word	0x000009a0


	//   ....[1]....
        /*102c*/ 	.word	0x0000f380


	//   ....[2]....
        /*1030*/ 	.word	0x00014bb0


	//----- nvinfo : EIATTR_MAX_THREADS
	.align		4
.L_269:
        /*1034*/ 	.byte	0x04, 0x05
        /*1036*/ 	.short	(.L_271 - .L_270)
.L_270:
        /*1038*/ 	.word	0x00000180
        /*103c*/ 	.word	0x00000001
        /*1040*/ 	.word	0x00000001


	//----- nvinfo : EIATTR_CRS_STACK_SIZE
	.align		4
.L_271:
        /*1044*/ 	.byte	0x04, 0x1e
        /*1046*/ 	.short	(.L_273 - .L_272)
.L_272:
        /*1048*/ 	.word	0x00000000


	//----- nvinfo : EIATTR_CBANK_PARAM_SIZE
	.align		4
.L_273:
        /*104c*/ 	.byte	0x03, 0x19
        /*104e*/ 	.short	0x0af0


	//----- nvinfo : EIATTR_PARAM_CBANK
	.align		4
        /*1050*/ 	.byte	0x04, 0x0a
        /*1052*/ 	.short	(.L_275 - .L_274)
	.align		4
.L_274:
        /*1054*/ 	.word	index@(.nv.constant0._ZN7cutlass13device_kernelIN5flash11enable_sm90INS1_16FlashAttnFwdSm90INS1_25CollectiveMainloopFwdSm90ILi2EN4cute5tupleIJNS5_1CILi1EEES8_S8_EEENS6_IJNS7_ILi128EEENS7_ILi160EEESA_EEELi128ENS_12float_e4m3_tEfNS_4arch4Sm90ELb1ELb0ELb1ELb0ELb1ELb0ELb0ELb1ELb1ELb1ELb0ELb0EEENS1_21CollectiveEpilogueFwdINS6_IJSA_SA_SB_EEES9_NS_10bfloat16_tESF_Li256ELb0ELb1ELb0ELb1EEENS1_30DynamicPersistentTileSchedulerILi256ELi128ELb0ELb1ELb1EEEEEEEEEvNT_6ParamsE)
        /*1058*/ 	.short	0x0210
        /*105a*/ 	.short	0x0af0


	//----- nvinfo : EIATTR_SW_WAR
	.align		4
.L_275:
        /*105c*/ 	.byte	0x04, 0x36
        /*105e*/ 	.short	(.L_277 - .L_276)
.L_276:
        /*1060*/ 	.word	0x00000008
.L_277:


//--------------------- .nv.info._ZN7cutlass13device_kernelIN5flash11enable_sm90INS1_16FlashAttnFwdSm90INS1_25CollectiveMainloopFwdSm90ILi2EN4cute5tupleIJNS5_1CILi1EEES8_S8_EEENS6_IJNS7_ILi128EEENS7_ILi160EEESA_EEELi128ENS_12float_e4m3_tEfNS_4arch4Sm90ELb1ELb0ELb1ELb1ELb1ELb0ELb0ELb1ELb1ELb1ELb0ELb0EEENS1_21CollectiveEpilogueFwdINS6_IJSA_SA_SB_EEES9_NS_10bfloat16_tESF_Li256ELb1ELb1ELb0ELb1EEENS1_36VarlenDynamicPersistentTileSchedulerILi128ELi160ELi256ELi128ELb0ELb1ELb1ELb1ELb1ELb1EEEEEEEEEvNT_6ParamsE --------------------------
	.section	.nv.info._ZN7cutlass13device_kernelIN5flash11enable_sm90INS1_16FlashAttnFwdSm90INS1_25CollectiveMainloopFwdSm90ILi2EN4cute5tupleIJNS5_1CILi1EEES8_S8_EEENS6_IJNS7_ILi128EEENS7_ILi160EEESA_EEELi128ENS_12float_e4m3_tEfNS_4arch4Sm90ELb1ELb0ELb1ELb1ELb1ELb0ELb0ELb1ELb1ELb1ELb0ELb0EEENS1_21CollectiveEpilogueFwdINS6_IJSA_SA_SB_EEES9_NS_10bfloat16_tESF_Li256ELb1ELb1ELb0ELb1EEENS1_36VarlenDynamicPersistentTileSchedulerILi128ELi160ELi256ELi128ELb0ELb1ELb1ELb1ELb1ELb1EEEEEEEEEvNT_6ParamsE,"",@"SHT_CUDA_INFO"
	.sectionflags	@""
	.align	4


	//----- nvinfo : EIATTR_CUDA_API_VERSION
	.align		4
        /*0000*/ 	.byte	0x04, 0x37
        /*0002*/ 	.short	(.L_279 - .L_278)
.L_278:
        /*0004*/ 	.word	0x00000082


	//----- nvinfo : EIATTR_KPARAM_INFO
	.align		4
.L_279:
        /*0008*/ 	.byte	0x04, 0x17
        /*000a*/ 	.short	(.L_281 - .L_280)
.L_280:
        /*000c*/ 	.word	0x00000000
        /*0010*/ 	.short	0x0000
        /*0012*/ 	.short	0x0070
        /*0014*/ 	.byte	0x00, 0xf0, 0x01, 0x2a


	//----- nvinfo : EIATTR_SPARSE_MMA_MASK
	.align		4
.L_281:
        /*0018*/ 	.byte	0x03, 0x50
        /*001a*/ 	.short	0x0000


	//----- nvinfo : EIATTR_MAXREG_COUNT
	.align		4
        /*001c*/ 	.byte	0x03, 0x1b
        /*001e*/ 	.short	0x00a8


	//----- nvinfo : EIATTR_NUM_BARRIERS
	.align		4
        /*0020*/ 	.byte	0x02, 0x4c
        /*0022*/ 	.byte	0x10
	.zero		1


	//----- nvinfo : EIATTR_EXTERNS
	.align		4
        /*0024*/ 	.byte	0x04, 0x0f
        /*0026*/ 	.short	(.L_283 - .L_282)


	//   ....[0]....
	.align		4
.L_282:
        /*0028*/ 	.word	index@(__assertfail)


	//----- nvinfo : EIATTR_ANNOTATIONS
	.align		4
.L_283:
        /*002c*/ 	.byte	0x04, 0x55
        /*002e*/ 	.short	(.L_285 - .L_284)


	//   ....[0]....
.L_284:
        /* <DEDUP_REMOVED lines=14> */


	//----- nvinfo : EIATTR_MERCURY_ISA_VERSION
	.align		4
.L_285:
        /*00f8*/ 	.byte	0x03, 0x5f
        /*00fa*/ 	.short	0x0101


	//----- nvinfo : EIATTR_UNUSED_LOAD_BYTE_OFFSET
	.align		4
        /*00fc*/ 	.byte	0x04, 0x44
        /*00fe*/ 	.short	(.L_287 - .L_286)


	//   ....[0]....
.L_286:
        /*0100*/ 	.word	0x00000980
        /*0104*/ 	.word	0x0000fff0


	//   ....[1]....
        /*0108*/ 	.word	0x0000d130
        /*010c*/ 	.word	0x0000fff0


	//----- nvinfo : EIATTR_INT_WARP_WIDE_INSTR_OFFSETS
	.align		4
.L_287:
        /*0110*/ 	.byte	0x04, 0x31
        /*0112*/ 	.short	(.L_289 - .L_288)


	//   ....[0]....
.L_288:
        /*0114*/ 	.word	0x000000c0


	//   ....[1]....
        /*0118*/ 	.word	0x000000d0


	//   ....[2]....
        /*011c*/ 	.word	0x00000170


	//   ....[3]....
        /*0120*/ 	.word	0x00010e60


	//   ....[4]....
        /*0124*/ 	.word	0x00010ef0


	//   ....[5]....
        /*0128*/ 	.word	0x00014fa0


	//   ....[6]....
        /*012c*/ 	.word	0x00015030


	//----- nvinfo : EIATTR_COOP_GROUP_MASK_REGIDS
	.align		4
.L_289:
        /*0130*/ 	.byte	0x04, 0x29
        /*0132*/ 	.short	(.L_291 - .L_290)


	//   ....[0]....
.L_290:
        /*0134*/ 	.word	0xffffffff


	//   ....[1]....
        /*0138*/ 	.word	0xffffffff


	//   ....[2]....
        /*013c*/ 	.word	0xffffffff


	//   ....[3]....
        /*0140*/ 	.word	0xffffffff


	//   ....[4]....
        /*0144*/ 	.word	0xffffffff


	//   ....[5]....
        /*0148*/ 	.word	0xffffffff


	//   ....[6]....
        /*014c*/ 	.word	0xffffffff


	//   ....[7]....
        /*0150*/ 	.word	0xffffffff


	//   ....[8]....
        /*0154*/ 	.word	0xffffffff


	//   ....[9]....
        /*0158*/ 	.word	0xffffffff


	//   ....[10]....
        /*015c*/ 	.word	0xffffffff


	//   ....[11]....
        /*0160*/ 	.word	0xffffffff


	//   ....[12]....
        /*0164*/ 	.word	0xffffffff


	//   ....[13]....
        /*0168*/ 	.word	0xffffffff


	//   ....[14]....
        /*016c*/ 	.word	0xffffffff


	//   ....[15]....
        /*0170*/ 	.word	0xffffffff


	//   ....[16]....
        /*0174*/ 	.word	0xffffffff


	//   ....[17]....
        /*0178*/ 	.word	0xffffffff


	//   ....[18]....
        /*017c*/ 	.word	0xffffffff


	//   ....[19]....
        /*0180*/ 	.word	0xffffffff


	//   ....[20]....
        /*0184*/ 	.word	0xffffffff


	//   ....[21]....
        /*0188*/ 	.word	0xffffffff


	//   ....[22]....
        /*018c*/ 	.word	0xffffffff


	//   ....[23]....
        /*0190*/ 	.word	0xffffffff


	//   ....[24]....
        /*0194*/ 	.word	0xffffffff


	//   ....[25]....
        /*0198*/ 	.word	0xffffffff


	//   ....[26]....
        /*019c*/ 	.word	0xffffffff


	//   ....[27]....
        /*01a0*/ 	.word	0xffffffff


	//   ....[28]....
        /*01a4*/ 	.word	0xffffffff


	//   ....[29]....
        /*01a8*/ 	.word	0xffffffff


	//   ....[30]....
        /*01ac*/ 	.word	0xffffffff


	//   ....[31]....
        /*01b0*/ 	.word	0xffffffff


	//   ....[32]....
        /*01b4*/ 	.word	0xffffffff


	//   ....[33]....
        /*01b8*/ 	.word	0xffffffff


	//   ....[34]....
        /*01bc*/ 	.word	0xffffffff


	//   ....[35]....
        /*01c0*/ 	.word	0xffffffff


	//   ....[36]....
        /*01c4*/ 	.word	0xffffffff


	//   ....[37]....
        /*01c8*/ 	.word	0xffffffff


	//   ....[38]....
        /*01cc*/ 	.word	0xffffffff


	//   ....[39]....
        /*01d0*/ 	.word	0xffffffff


	//   ....[40]....
        /*01d4*/ 	.word	0xffffffff


	//   ....[41]....
        /*01d8*/ 	.word	0xffffffff


	//   ....[42]....
        /*01dc*/ 	.word	0xffffffff


	//   ....[43]....
        /*01e0*/ 	.word	0xffffffff


	//   ....[44]....
        /*01e4*/ 	.word	0xffffffff


	//   ....[45]....
        /*01e8*/ 	.word	0xffffffff


	//   ....[46]....
        /*01ec*/ 	.word	0xffffffff


	//   ....[47]....
        /*01f0*/ 	.word	0xffffffff


	//   ....[48]....
        /*01f4*/ 	.word	0xffffffff


	//   ....[49]....
        /*01f8*/ 	.word	0xffffffff


	//   ....[50]....
        /*01fc*/ 	.word	0xffffffff


	//   ....[51]....
        /*0200*/ 	.word	0xffffffff


	//   ....[52]....
        /*0204*/ 	.word	0xffffffff


	//   ....[53]....
        /*0208*/ 	.word	0xffffffff


	//   ....[54]....
        /*020c*/ 	.word	0xffffffff


	//   ....[55]....
        /*0210*/ 	.word	0xffffffff


	//   ....[56]....
        /*0214*/ 	.word	0xffffffff


	//   ....[57]....
        /*0218*/ 	.word	0xffffffff


	//   ....[58]....
        /*021c*/ 	.word	0xffffffff


	//   ....[59]....
        /*0220*/ 	.word	0xffffffff


	//   ....[60]....
        /*0224*/ 	.word	0xffffffff


	//   ....[61]....
        /*0228*/ 	.word	0xffffffff


	//   ....[62]....
        /*022c*/ 	.word	0xffffffff


	//   ....[63]....
        /*0230*/ 	.word	0xffffffff


	//   ....[64]....
        /*0234*/ 	.word	0xffffffff


	//   ....[65]....
        /*0238*/ 	.word	0xffffffff


	//   ....[66]....
        /*023c*/ 	.word	0xffffffff


	//   ....[67]....
        /*0240*/ 	.word	0xffffffff


	//   ....[68]....
        /*0244*/ 	.word	0xffffffff


	//   ....[69]....
        /*0248*/ 	.word	0xffffffff


	//   ....[70]....
        /*024c*/ 	.word	0xffffffff


	//   ....[71]....
        /*0250*/ 	.word	0xffffffff


	//   ....[72]....
        /*0254*/ 	.word	0xffffffff


	//   ....[73]....
        /*0258*/ 	.word	0xffffffff


	//   ....[74]....
        /*025c*/ 	.word	0xffffffff


	//   ....[75]....
        /*0260*/ 	.word	0xffffffff


	//   ....[76]....
        /*0264*/ 	.word	0xffffffff


	//   ....[77]....
        /*0268*/ 	.word	0xffffffff


	//   ....[78]....
        /*026c*/ 	.word	0xffffffff


	//   ....[79]....
        /*0270*/ 	.word	0xffffffff


	//   ....[80]....
        /*0274*/ 	.word	0xffffffff


	//   ....[81]....
        /*0278*/ 	.word	0xffffffff


	//   ....[82]....
        /*027c*/ 	.word	0xffffffff


	//   ....[83]....
        /*0280*/ 	.word	0xffffffff


	//   ....[84]....
        /*0284*/ 	.word	0xffffffff


	//   ....[85]....
        /*0288*/ 	.word	0xffffffff


	//   ....[86]....
        /*028c*/ 	.word	0xffffffff


	//   ....[87]....
        /*0290*/ 	.word	0xffffffff


	//   ....[88]....
        /*0294*/ 	.word	0xffffffff


	//   ....[89]....
        /*0298*/ 	.word	0xffffffff


	//   ....[90]....
        /*029c*/ 	.word	0xffffffff


	//   ....[91]....
        /*02a0*/ 	.word	0xffffffff


	//   ....[92]....
        /*02a4*/ 	.word	0xffffffff


	//   ....[93]....
        /*02a8*/ 	.word	0xffffffff


	//   ....[94]....
        /*02ac*/ 	.word	0xffffffff


	//   ....[95]....
        /*02b0*/ 	.word	0xffffffff


	//   ....[96]....
        /*02b4*/ 	.word	0xffffffff


	//   ....[97]....
        /*02b8*/ 	.word	0xffffffff


	//   ....[98]....
        /*02bc*/ 	.word	0xffffffff


	//   ....[99]....
        /*02c0*/ 	.word	0xffffffff


	//   ....[100]....
        /*02c4*/ 	.word	0xffffffff


	//   ....[101]....
        /*02c8*/ 	.word	0xffffffff


	//   ....[102]....
        /*02cc*/ 	.word	0xffffffff


	//   ....[103]....
        /*02d0*/ 	.word	0xffffffff


	//   ....[104]....
        /*02d4*/ 	.word	0xffffffff


	//   ....[105]....
        /*02d8*/ 	.word	0xffffffff


	//   ....[106]....
        /*02dc*/ 	.word	0xffffffff


	//   ....[107]....
        /*02e0*/ 	.word	0xffffffff


	//   ....[108]....
        /*02e4*/ 	.word	0xffffffff


	//   ....[109]....
        /*02e8*/ 	.word	0xffffffff


	//   ....[110]....
        /*02ec*/ 	.word	0xffffffff


	//   ....[111]....
        /*02f0*/ 	.word	0xffffffff


	//   ....[112]....
        /*02f4*/ 	.word	0xffffffff


	//   ....[113]....
        /*02f8*/ 	.word	0xffffffff


	//   ....[114]....
        /*02fc*/ 	.word	0xffffffff


	//   ....[115]....
        /*0300*/ 	.word	0xffffffff


	//   ....[116]....
        /*0304*/ 	.word	0xffffffff


	//   ....[117]....
        /*0308*/ 	.word	0xffffffff


	//   ....[118]....
        /*030c*/ 	.word	0xffffffff


	//   ....[119]....
        /*0310*/ 	.word	0xffffffff


	//   ....[120]....
        /*0314*/ 	.word	0xffffffff


	//   ....[121]....
        /*0318*/ 	.word	0xffffffff


	//   ....[122]....
        /*031c*/ 	.word	0xffffffff


	//   ....[123]....
        /*0320*/ 	.word	0xffffffff


	//   ....[124]....
        /*0324*/ 	.word	0xffffffff


	//   ....[125]....
        /*0328*/ 	.word	0xffffffff


	//   ....[126]....
        /*032c*/ 	.word	0xffffffff


	//   ....[127]....
        /*0330*/ 	.word	0xffffffff


	//   ....[128]....
        /*0334*/ 	.word	0xffffffff


	//   ....[129]....
        /*0338*/ 	.word	0xffffffff


	//   ....[130]....
        /*033c*/ 	.word	0xffffffff


	//   ....[131]....
        /*0340*/ 	.word	0xffffffff


	//   ....[132]....
        /*0344*/ 	.word	0xffffffff


	//   ....[133]....
        /*0348*/ 	.word	0xffffffff


	//   ....[134]....
        /*034c*/ 	.word	0xffffffff


	//   ....[135]....
        /*0350*/ 	.word	0xffffffff


	//   ....[136]....
        /*0354*/ 	.word	0xffffffff


	//   ....[137]....
        /*0358*/ 	.word	0xffffffff


	//   ....[138]....
        /*035c*/ 	.word	0xffffffff


	//   ....[139]....
        /*0360*/ 	.word	0xffffffff


	//   ....[140]....
        /*0364*/ 	.word	0xffffffff


	//   ....[141]....
        /*0368*/ 	.word	0xffffffff


	//   ....[142]....
        /*036c*/ 	.word	0xffffffff


	//   ....[143]....
        /*0370*/ 	.word	0xffffffff


	//   ....[144]....
        /*0374*/ 	.word	0xffffffff


	//   ....[145]....
        /*0378*/ 	.word	0xffffffff


	//   ....[146]....
        /*037c*/ 	.word	0xffffffff


	//   ....[147]....
        /*0380*/ 	.word	0xffffffff


	//   ....[148]....
        /*0384*/ 	.word	0xffffffff


	//   ....[149]....
        /*0388*/ 	.word	0xffffffff


	//   ....[150]....
        /*038c*/ 	.word	0xffffffff


	//   ....[151]....
        /*0390*/ 	.word	0xffffffff


	//   ....[152]....
        /*0394*/ 	.word	0xffffffff


	//   ....[153]....
        /*0398*/ 	.word	0xffffffff


	//   ....[154]....
        /*039c*/ 	.word	0xffffffff


	//   ....[155]....
        /*03a0*/ 	.word	0xffffffff


	//   ....[156]....
        /*03a4*/ 	.word	0xffffffff


	//   ....[157]....
        /*03a8*/ 	.word	0xffffffff


	//   ....[158]....
        /*03ac*/ 	.word	0xffffffff


	//   ....[159]....
        /*03b0*/ 	.word	0xffffffff


	//   ....[160]....
        /*03b4*/ 	.word	0xffffffff


	//   ....[161]....
        /*03b8*/ 	.word	0xffffffff


	//   ....[162]....
        /*03bc*/ 	.word	0xffffffff


	//   ....[163]....
        /*03c0*/ 	.word	0xffffffff


	//   ....[164]....
        /*03c4*/ 	.word	0xffffffff


	//   ....[165]....
        /*03c8*/ 	.word	0xffffffff


	//   ....[166]....
        /*03cc*/ 	.word	0xffffffff


	//   ....[167]....
        /*03d0*/ 	.word	0xffffffff


	//   ....[168]....
        /*03d4*/ 	.word	0xffffffff


	//   ....[169]....
        /*03d8*/ 	.word	0xffffffff


	//   ....[170]....
        /*03dc*/ 	.word	0xffffffff


	//   ....[171]....
        /*03e0*/ 	.word	0xffffffff


	//   ....[172]....
        /*03e4*/ 	.word	0xffffffff


	//   ....[173]....
        /*03e8*/ 	.word	0xffffffff


	//   ....[174]....
        /*03ec*/ 	.word	0xffffffff


	//   ....[175]....
        /*03f0*/ 	.word	0xffffffff


	//   ....[176]....
        /*03f4*/ 	.word	0xffffffff


	//   ....[177]....
        /*03f8*/ 	.word	0xffffffff


	//   ....[178]....
        /*03fc*/ 	.word	0xffffffff


	//   ....[179]....
        /*0400*/ 	.word	0xffffffff


	//   ....[180]....
        /*0404*/ 	.word	0xffffffff


	//   ....[181]....
        /*0408*/ 	.word	0xffffffff


	//   ....[182]....
        /*040c*/ 	.word	0xffffffff


	//   ....[183]....
        /*0410*/ 	.word	0xffffffff


	//   ....[184]....
        /*0414*/ 	.word	0xffffffff


	//   ....[185]....
        /*0418*/ 	.word	0xffffffff


	//   ....[186]....
        /*041c*/ 	.word	0xffffffff


	//   ....[187]....
        /*0420*/ 	.word	0xffffffff


	//   ....[188]....
        /*0424*/ 	.word	0xffffffff


	//   ....[189]....
        /*0428*/ 	.word	0xffffffff


	//   ....[190]....
        /*042c*/ 	.word	0xffffffff


	//   ....[191]....
        /*0430*/ 	.word	0xffffffff


	//   ....[192]....
        /*0434*/ 	.word	0xffffffff


	//   ....[193]....
        /*0438*/ 	.word	0xffffffff


	//   ....[194]....
        /*043c*/ 	.word	0xffffffff


	//   ....[195]....
        /*0440*/ 	.word	0xffffffff


	//   ....[196]....
        /*0444*/ 	.word	0xffffffff


	//   ....[197]....
        /*0448*/ 	.word	0xffffffff


	//   ....[198]....
        /*044c*/ 	.word	0xffffffff


	//   ....[199]....
        /*0450*/ 	.word	0xffffffff


	//   ....[200]....
        /*0454*/ 	.word	0xffffffff


	//   ....[201]....
        /*0458*/ 	.word	0xffffffff


	//   ....[202]....
        /*045c*/ 	.word	0xffffffff


	//   ....[203]....
        /*0460*/ 	.word	0xffffffff


	//   ....[204]....
        /*0464*/ 	.word	0xffffffff


	//   ....[205]....
        /*0468*/ 	.word	0xffffffff


	//   ....[206]....
        /*046c*/ 	.word	0xffffffff


	//   ....[207]....
        /*0470*/ 	.word	0xffffffff


	//   ....[208]....
        /*0474*/ 	.word	0xffffffff


	//   ....[209]....
        /*0478*/ 	.word	0x0500000f


	//   ....[210]....
        /*047c*/ 	.word	0x0500000f


	//   ....[211]....
        /*0480*/ 	.word	0x0500000f


	//   ....[212]....
        /*0484*/ 	.word	0x0500000f


	//   ....[213]....
        /*0488*/ 	.word	0x0500000f


	//   ....[214]....
        /*048c*/ 	.word	0x0500000f


	//   ....[215]....
        /*0490*/ 	.word	0x0500000f


	//   ....[216]....
        /*0494*/ 	.word	0x0500000f


	//   ....[217]....
        /*0498*/ 	.word	0x0500000f


	//   ....[218]....
        /*049c*/ 	.word	0x0500000f


	//   ....[219]....
        /*04a0*/ 	.word	0x0500000f


	//   ....[220]....
        /*04a4*/ 	.word	0x0500000f


	//   ....[221]....
        /*04a8*/ 	.word	0x0500000f


	//   ....[222]....
        /*04ac*/ 	.word	0x0500000f


	//   ....[223]....
        /*04b0*/ 	.word	0x0500000f


	//   ....[224]....
        /*04b4*/ 	.word	0x0500000f


	//   ....[225]....
        /*04b8*/ 	.word	0x0500000f


	//   ....[226]....
        /*04bc*/ 	.word	0x0500000f


	//   ....[227]....
        /*04c0*/ 	.word	0x0500000f


	//   ....[228]....
        /*04c4*/ 	.word	0x0500000f


	//   ....[229]....
        /*04c8*/ 	.word	0x0500000f


	//   ....[230]....
        /*04cc*/ 	.word	0x0500000f


	//   ....[231]....
        /*04d0*/ 	.word	0x0500000f


	//   ....[232]....
        /*04d4*/ 	.word	0x0500000f


	//   ....[233]....
        /*04d8*/ 	.word	0x0500000f


	//   ....[234]....
        /*04dc*/ 	.word	0x0500000f


	//   ....[235]....
        /*04e0*/ 	.word	0x0500000f


	//   ....[236]....
        /*04e4*/ 	.word	0x0500000f


	//   ....[237]....
        /*04e8*/ 	.word	0x0500000f


	//   ....[238]....
        /*04ec*/ 	.word	0x0500000f


	//   ....[239]....
        /*04f0*/ 	.word	0x0500000f


	//   ....[240]....
        /*04f4*/ 	.word	0x0500000f


	//   ....[241]....
        /*04f8*/ 	.word	0x0500000f


	//   ....[242]....
        /*04fc*/ 	.word	0x0500000f


	//   ....[243]....
        /*0500*/ 	.word	0x0500000f


	//   ....[244]....
        /*0504*/ 	.word	0x0500000f


	//   ....[245]....
        /*0508*/ 	.word	0x0500000f


	//   ....[246]....
        /*050c*/ 	.word	0x0500000f


	//   ....[247]....
        /*0510*/ 	.word	0x0500000f


	//   ....[248]....
        /*0514*/ 	.word	0x0500000f


	//   ....[249]....
        /*0518*/ 	.word	0x0500000f


	//   ....[250]....
        /*051c*/ 	.word	0x0500000f


	//   ....[251]....
        /*0520*/ 	.word	0x0500000f


	//   ....[252]....
        /*0524*/ 	.word	0x0500000f


	//   ....[253]....
        /*0528*/ 	.word	0x0500000f


	//   ....[254]....
        /*052c*/ 	.word	0x0500000f


	//   ....[255]....
        /*0530*/ 	.word	0x0500000f


	//   ....[0]....
        /*0534*/ 	.word	0x0500000f


	//   ....[1]....
        /*0538*/ 	.word	0x0500000f


	//   ....[2]....
        /*053c*/ 	.word	0x0500000f


	//   ....[3]....
        /*0540*/ 	.word	0x0500000f


	//   ....[4]....
        /*0544*/ 	.word	0x0500000f


	//   ....[5]....
        /*0548*/ 	.word	0x0500000f


	//   ....[6]....
        /*054c*/ 	.word	0x0500000f


	//   ....[7]....
        /*0550*/ 	.word	0x0500000f


	//   ....[8]....
        /*0554*/ 	.word	0x0500000f


	//   ....[9]....
        /*0558*/ 	.word	0x0500000f


	//   ....[10]....
        /*055c*/ 	.word	0x0500000f


	//   ....[11]....
        /*0560*/ 	.word	0x0500000f


	//   ....[12]....
        /*0564*/ 	.word	0x0500000f


	//   ....[13]....
        /*0568*/ 	.word	0x0500000f


	//   ....[14]....
        /*056c*/ 	.word	0x0500000f


	//   ....[15]....
        /*0570*/ 	.word	0x0500000f


	//   ....[16]....
        /*0574*/ 	.word	0x0500000f


	//   ....[17]....
        /*0578*/ 	.word	0x0500000f


	//   ....[18]....
        /*057c*/ 	.word	0x0500000f


	//   ....[19]....
        /*0580*/ 	.word	0x0500000f


	//   ....[20]....
        /*0584*/ 	.word	0x0500000f


	//   ....[21]....
        /*0588*/ 	.word	0x0500000f


	//   ....[22]....
        /*058c*/ 	.word	0x0500000f


	//   ....[23]....
        /*0590*/ 	.word	0x0500000f


	//   ....[24]....
        /*0594*/ 	.word	0x0500000f


	//   ....[25]....
        /*0598*/ 	.word	0x0500000f


	//   ....[26]....
        /*059c*/ 	.word	0x0500000f


	//   ....[27]....
        /*05a0*/ 	.word	0x0500000f


	//   ....[28]....
        /*05a4*/ 	.word	0x0500000f


	//   ....[29]....
        /*05a8*/ 	.word	0x0500000f


	//   ....[30]....
        /*05ac*/ 	.word	0x0500000f


	//   ....[31]....
        /*05b0*/ 	.word	0x0500000f


	//   ....[32]....
        /*05b4*/ 	.word	0x0500000f


	//   ....[33]....
        /*05b8*/ 	.word	0x0500000f


	//   ....[34]....
        /*05bc*/ 	.word	0x0500000f


	//   ....[35]....
        /*05c0*/ 	.word	0x0500000f


	//   ....[36]....
        /*05c4*/ 	.word	0x0500000f


	//   ....[37]....
        /*05c8*/ 	.word	0x0500000f


	//   ....[38]....
        /*05cc*/ 	.word	0x0500000f


	//   ....[39]....
        /*05d0*/ 	.word	0x0500000f


	//   ....[40]....
        /*05d4*/ 	.word	0x0500000f


	//   ....[41]....
        /*05d8*/ 	.word	0x0500000f


	//   ....[42]....
        /*05dc*/ 	.word	0x0500000f


	//   ....[43]....
        /*05e0*/ 	.word	0x0500000f


	//   ....[44]....
        /*05e4*/ 	.word	0x0500000f


	//   ....[45]....
        /*05e8*/ 	.word	0x0500000f


	//   ....[46]....
        /*05ec*/ 	.word	0x0500000f


	//   ....[47]....
        /*05f0*/ 	.word	0x0500000f


	//   ....[48]....
        /*05f4*/ 	.word	0x0500000f


	//   ....[49]....
        /*05f8*/ 	.word	0x0500000f


	//   ....[50]....
        /*05fc*/ 	.word	0x0500000f


	//----- nvinfo : EIATTR_COOP_GROUP_INSTR_OFFSETS
	.align		4
.L_291:
        /*0600*/ 	.byte	0x04, 0x28
        /*0602*/ 	.short	(.L_293 - .L_292)


	//   ....[0]....
.L_292:
        /*0604*/ 	.word	0x00000080


	//   ....[1]....
        /*0608*/ 	.word	0x00000090


	//   ....[2]....
        /*060c*/ 	.word	0x000002d0


	//   ....[3]....
        /*0610*/ 	.word	0x00000430


	//   ....[4]....
        /*0614*/ 	.word	0x00000550


	//   ....[5]....
        /*0618*/ 	.word	0x000006b0


	//   ....[6]....
        /*061c*/ 	.word	0x00001590


	//   ....[7]....
        /*0620*/ 	.word	0x000025e0


	//   ....[8]....
        /*0624*/ 	.word	0x00002930


	//   ....[9]....
        /*0628*/ 	.word	0x000035c0


	//   ....[10]....
        /*062c*/ 	.word	0x00003620


	//   ....[11]....
        /*0630*/ 	.word	0x00004300


	//   ....[12]....
        /*0634*/ 	.word	0x00004350


	//   ....[13]....
        /*0638*/ 	.word	0x00006260


	//   ....[14]....
        /*063c*/ 	.word	0x00007120


	//   ....[15]....
        /*0640*/ 	.word	0x00007180


	//   ....[16]....
        /*0644*/ 	.word	0x000071d0


	//   ....[17]....
        /*0648*/ 	.word	0x00007ea0


	//   ....[18]....
        /*064c*/ 	.word	0x00007f10


	//   ....[19]....
        /*0650*/ 	.word	0x0000ae80


	//   ....[20]....
        /*0654*/ 	.word	0x0000aea0


	//   ....[21]....
        /*0658*/ 	.word	0x0000aed0


	//   ....[22]....
        /*065c*/ 	.word	0x0000aee0


	//   ....[23]....
        /*0660*/ 	.word	0x0000c990


	//   ....[24]....
        /*0664*/ 	.word	0x0000c9a0


	//   ....[25]....
        /*0668*/ 	.word	0x0000ca20


	//   ....[26]....
        /*066c*/ 	.word	0x0000ca30


	//   ....[27]....
        /*0670*/ 	.word	0x0000d9b0


	//   ....[28]....
        /*0674*/ 	.word	0x0000d9c0


	//   ....[29]....
        /*0678*/ 	.word	0x0000d9d0


	//   ....[30]....
        /*067c*/ 	.word	0x0000d9e0


	//   ....[31]....
        /*0680*/ 	.word	0x0000d9f0


	//   ....[32]....
        /*0684*/ 	.word	0x0000da00


	//   ....[33]....
        /*0688*/ 	.word	0x0000da10


	//   ....[34]....
        /*068c*/ 	.word	0x0000da20


	//   ....[35]....
        /*0690*/ 	.word	0x0000da50


	//   ....[36]....
        /*0694*/ 	.word	0x0000da60


	//   ....[37]....
        /*0698*/ 	.word	0x0000da90


	//   ....[38]....
        /*069c*/ 	.word	0x0000daa0


	//   ....[39]....
        /*06a0*/ 	.word	0x0000dad0


	//   ....[40]....
        /*06a4*/ 	.word	0x0000dae0


	//   ....[41]....
        /*06a8*/ 	.word	0x0000db10


	//   ....[42]....
        /*06ac*/ 	.word	0x0000db20


	//   ....[43]....
        /*06b0*/ 	.word	0x0000db50


	//   ....[44]....
        /*06b4*/ 	.word	0x0000db60


	//   ....[45]....
        /*06b8*/ 	.word	0x0000db90


	//   ....[46]....
        /*06bc*/ 	.word	0x0000dba0


	//   ....[47]....
        /*06c0*/ 	.word	0x0000dbc0


	//   ....[48]....
        /*06c4*/ 	.word	0x0000dbd0


	//   ....[49]....
        /*06c8*/ 	.word	0x0000dc00


	//   ....[50]....
        /*06cc*/ 	.word	0x0000dc20


	//   ....[51]....
        /*06d0*/ 	.word	0x0000dc30


	//   ....[52]....
        /*06d4*/ 	.word	0x0000dc60


	//   ....[53]....
        /*06d8*/ 	.word	0x0000dcb0


	//   ....[54]....
        /*06dc*/ 	.word	0x0000dcc0


	//   ....[55]....
        /*06e0*/ 	.word	0x0000dcf0


	//   ....[56]....
        /*06e4*/ 	.word	0x0000dd20


	//   ....[57]....
        /*06e8*/ 	.word	0x0000dd40


	//   ....[58]....
        /*06ec*/ 	.word	0x0000dd50


	//   ....[59]....
        /*06f0*/ 	.word	0x0000e2e0


	//   ....[60]....
        /*06f4*/ 	.word	0x0000e320


	//   ....[61]....
        /*06f8*/ 	.word	0x0000e360


	//   ....[62]....
        /*06fc*/ 	.word	0x0000e3a0


	//   ....[63]....
        /*0700*/ 	.word	0x0000e920


	//   ....[64]....
        /*0704*/ 	.word	0x0000e960


	//   ....[65]....
        /*0708*/ 	.word	0x0000ea20


	//   ....[66]....
        /*070c*/ 	.word	0x0000ea40


	//   ....[67]....
        /*0710*/ 	.word	0x0000eb00


	//   ....[68]....
        /*0714*/ 	.word	0x0000eb20


	//   ....[69]....
        /*0718*/ 	.word	0x0000ebf0


	//   ....[70]....
        /*071c*/ 	.word	0x0000ec10


	//   ....[71]....
        /*0720*/ 	.word	0x0000f4d0


	//   ....[72]....
        /*0724*/ 	.word	0x0000f4f0


	//   ....[73]....
        /*0728*/ 	.word	0x0000f5b0


	//   ....[74]....
        /*072c*/ 	.word	0x0000f5d0


	//   ....[75]....
        /*0730*/ 	.word	0x0000f690


	//   ....[76]....
        /*0734*/ 	.word	0x0000f6b0


	//   ....[77]....
        /*0738*/ 	.word	0x0000f780


	//   ....[78]....
        /*073c*/ 	.word	0x0000f7a0


	//   ....[79]....
        /*0740*/ 	.word	0x0000f8e0


	//   ....[80]....
        /*0744*/ 	.word	0x0000fa90


	//   ....[81]....
        /*0748*/ 	.word	0x0000fac0


	//   ....[82]....
        /*074c*/ 	.word	0x0000faf0


	//   ....[83]....
        /*0750*/ 	.word	0x0000fb20


	//   ....[84]....
        /*0754*/ 	.word	0x0000fb50


	//   ....[85]....
        /*0758*/ 	.word	0x0000fb90


	//   ....[86]....
        /*075c*/ 	.word	0x0000fce0


	//   ....[87]....
        /*0760*/ 	.word	0x0000fd10


	//   ....[88]....
        /*0764*/ 	.word	0x0000fd40


	//   ....[89]....
        /*0768*/ 	.word	0x0000fd70


	//   ....[90]....
        /*076c*/ 	.word	0x0000fda0


	//   ....[91]....
        /*0770*/ 	.word	0x0000fde0


	//   ....[92]....
        /*0774*/ 	.word	0x0000fe60


	//   ....[93]....
        /*0778*/ 	.word	0x0000ff00


	//   ....[94]....
        /*077c*/ 	.word	0x0000ffa0


	//   ....[95]....
        /*0780*/ 	.word	0x00011d60


	//   ....[96]....
        /*0784*/ 	.word	0x00011d90


	//   ....[97]....
        /*0788*/ 	.word	0x00011e30


	//   ....[98]....
        /*078c*/ 	.word	0x00011e40


	//   ....[99]....
        /*0790*/ 	.word	0x00011e90


	//   ....[100]....
        /*0794*/ 	.word	0x00011ea0


	//   ....[101]....
        /*0798*/ 	.word	0x00011ef0


	//   ....[102]....
        /*079c*/ 	.word	0x00011f00


	//   ....[103]....
        /*07a0*/ 	.word	0x00011f50


	//   ....[104]....
        /*07a4*/ 	.word	0x00011f60


	//   ....[105]....
        /*07a8*/ 	.word	0x00011fb0


	//   ....[106]....
        /*07ac*/ 	.word	0x00011fc0


	//   ....[107]....
        /*07b0*/ 	.word	0x00012010


	//   ....[108]....
        /*07b4*/ 	.word	0x00012020


	//   ....[109]....
        /*07b8*/ 	.word	0x00012030


	//   ....[110]....
        /*07bc*/ 	.word	0x00012080


	//   ....[111]....
        /*07c0*/ 	.word	0x000120d0


	//   ....[112]....
        /*07c4*/ 	.word	0x000120e0


	//   ....[113]....
        /*07c8*/ 	.word	0x000120f0


	//   ....[114]....
        /*07cc*/ 	.word	0x00012150


	//   ....[115]....
        /*07d0*/ 	.word	0x000125e0


	//   ....[116]....
        /*07d4*/ 	.word	0x00012610


	//   ....[117]....
        /*07d8*/ 	.word	0x00012640


	//   ....[118]....
        /*07dc*/ 	.word	0x00012690


	//   ....[119]....
        /*07e0*/ 	.word	0x000126b0


	//   ....[120]....
        /*07e4*/ 	.word	0x00012710


	//   ....[121]....
        /*07e8*/ 	.word	0x00012750


	//   ....[122]....
        /*07ec*/ 	.word	0x00012780


	//   ....[123]....
        /*07f0*/ 	.word	0x000127c0


	//   ....[124]....
        /*07f4*/ 	.word	0x00012800


	//   ....[125]....
        /*07f8*/ 	.word	0x00012850


	//   ....[126]....
        /*07fc*/ 	.word	0x00012870


	//   ....[127]....
        /*0800*/ 	.word	0x000128c0


	//   ....[128]....
        /*0804*/ 	.word	0x000128e0


	//   ....[129]....
        /*0808*/ 	.word	0x000128f0


	//   ....[130]....
        /*080c*/ 	.word	0x00012930


	//   ....[131]....
        /*0810*/ 	.word	0x00012990


	//   ....[132]....
        /*0814*/ 	.word	0x000129b0


	//   ....[133]....
        /*0818*/ 	.word	0x000129d0


	//   ....[134]....
        /*081c*/ 	.word	0x00012a20


	//   ....[135]....
        /*0820*/ 	.word	0x00013120


	//   ....[136]....
        /*0824*/ 	.word	0x00013150


	//   ....[137]....
        /*0828*/ 	.word	0x00013180


	//   ....[138]....
        /*082c*/ 	.word	0x000131c0


	//   ....[139]....
        /*0830*/ 	.word	0x00013210


	//   ....[140]....
        /*0834*/ 	.word	0x00013230


	//   ....[141]....
        /*0838*/ 	.word	0x00013280


	//   ....[142]....
        /*083c*/ 	.word	0x000132a0


	//   ....[143]....
        /*0840*/ 	.word	0x000132f0


	//   ....[144]....
        /*0844*/ 	.word	0x00013310


	//   ....[145]....
        /*0848*/ 	.word	0x00013360


	//   ....[146]....
        /*084c*/ 	.word	0x00013380


	//   ....[147]....
        /*0850*/ 	.word	0x000133d0


	//   ....[148]....
        /*0854*/ 	.word	0x000133f0


	//   ....[149]....
        /*0858*/ 	.word	0x00013430


	//   ....[150]....
        /*085c*/ 	.word	0x00013450


	//   ....[151]....
        /*0860*/ 	.word	0x00013d80


	//   ....[152]....
        /*0864*/ 	.word	0x00013da0


	//   ....[153]....
        /*0868*/ 	.word	0x00013db0


	//   ....[154]....
        /*086c*/ 	.word	0x00013dc0


	//   ....[155]....
        /*0870*/ 	.word	0x00013dd0


	//   ....[156]....
        /*0874*/ 	.word	0x00013de0


	//   ....[157]....
        /*0878*/ 	.word	0x00013e30


	//   ....[158]....
        /*087c*/ 	.word	0x00013e70


	//   ....[159]....
        /*0880*/ 	.word	0x00013ea0


	//   ....[160]....
        /*0884*/ 	.word	0x00013eb0


	//   ....[161]....
        /*0888*/ 	.word	0x00013ef0


	//   ....[162]....
        /*088c*/ 	.word	0x00013f00


	//   ....[163]....
        /*0890*/ 	.word	0x00013f40


	//   ....[164]....
        /*0894*/ 	.word	0x00013f50


	//   ....[165]....
        /*0898*/ 	.word	0x00013f90


	//   ....[166]....
        /*089c*/ 	.word	0x00013fa0


	//   ....[167]....
        /*08a0*/ 	.word	0x00013fb0


	//   ....[168]....
        /*08a4*/ 	.word	0x00013fc0


	//   ....[169]....
        /*08a8*/ 	.word	0x00013fd0


	//   ....[170]....
        /*08ac*/ 	.word	0x00014070


	//   ....[171]....
        /*08b0*/ 	.word	0x00014430


	//   ....[172]....
        /*08b4*/ 	.word	0x00014440


	//   ....[173]....
        /*08b8*/ 	.word	0x00014450


	//   ....[174]....
        /*08bc*/ 	.word	0x00014460


	//   ....[175]....
        /*08c0*/ 	.word	0x00014470


	//   ....[176]....
        /*08c4*/ 	.word	0x00014480


	//   ....[177]....
        /*08c8*/ 	.word	0x000144a0


	//   ....[178]....
        /*08cc*/ 	.word	0x000144f0


	//   ....[179]....
        /*08d0*/ 	.word	0x00014530


	//   ....[180]....
        /*08d4*/ 	.word	0x00014550


	//   ....[181]....
        /*08d8*/ 	.word	0x00014570


	//   ....[182]....
        /*08dc*/ 	.word	0x000145a0


	//   ....[183]....
        /*08e0*/ 	.word	0x000145c0


	//   ....[184]....
        /*08e4*/ 	.word	0x000145f0


	//   ....[185]....
        /*08e8*/ 	.word	0x00014610


	//   ....[186]....
        /*08ec*/ 	.word	0x00014640


	//   ....[187]....
        /*08f0*/ 	.word	0x00014650


	//   ....[188]....
        /*08f4*/ 	.word	0x00014660


	//   ....[189]....
        /*08f8*/ 	.word	0x00014670


	//   ....[190]....
        /*08fc*/ 	.word	0x00014680


	//   ....[191]....
        /*0900*/ 	.word	0x000158f0


	//   ....[192]....
        /*0904*/ 	.word	0x00015920


	//   ....[193]....
        /*0908*/ 	.word	0x00015950


	//   ....[194]....
        /*090c*/ 	.word	0x00015990


	//   ....[195]....
        /*0910*/ 	.word	0x000159a0


	//   ....[196]....
        /*0914*/ 	.word	0x000159d0


	//   ....[197]....
        /*0918*/ 	.word	0x00015a00


	//   ....[198]....
        /*091c*/ 	.word	0x00015a10


	//   ....[199]....
        /*0920*/ 	.word	0x00015b50


	//   ....[200]....
        /*0924*/ 	.word	0x00015b80


	//   ....[201]....
        /*0928*/ 	.word	0x00015bb0


	//   ....[202]....
        /*092c*/ 	.word	0x00015be0


	//   ....[203]....
        /*0930*/ 	.word	0x00015c10


	//   ....[204]....
        /*0934*/ 	.word	0x00015c50


	//   ....[205]....
        /*0938*/ 	.word	0x00015d00


	//   ....[206]....
        /*093c*/ 	.word	0x00015da0


	//   ....[207]....
        /*0940*/ 	.word	0x00015e50


	//   ....[208]....
        /*0944*/ 	.word	0x00016440


	//   ....[209]....
        /*0948*/ 	.word	0x00016a50


	//   ....[210]....
        /*094c*/ 	.word	0x00016b30


	//   ....[211]....
        /*0950*/ 	.word	0x00016c00


	//   ....[212]....
        /*0954*/ 	.word	0x00016c80


	//   ....[213]....
        /*0958*/ 	.word	0x00016d40


	//   ....[214]....
        /*095c*/ 	.word	0x00016da0


	//   ....[215]....
        /*0960*/ 	.word	0x00016e60


	//   ....[216]....
        /*0964*/ 	.word	0x00016ec0


	//   ....[217]....
        /*0968*/ 	.word	0x00016f80


	//   ....[218]....
        /*096c*/ 	.word	0x00016fe0


	//   ....[219]....
        /*0970*/ 	.word	0x000170a0


	//   ....[220]....
        /*0974*/ 	.word	0x00017100


	//   ....[221]....
        /*0978*/ 	.word	0x000171c0


	//   ....[222]....
        /*097c*/ 	.word	0x00017220


	//   ....[223]....
        /*0980*/ 	.word	0x000172e0


	//   ....[224]....
        /*0984*/ 	.word	0x00017340


	//   ....[225]....
        /*0988*/ 	.word	0x00017400


	//   ....[226]....
        /*098c*/ 	.word	0x00017460


	//   ....[227]....
        /*0990*/ 	.word	0x00017520


	//   ....[228]....
        /*0994*/ 	.word	0x00017580


	//   ....[229]....
        /*0998*/ 	.word	0x00017650


	//   ....[230]....
        /*099c*/ 	.word	0x00017810


	//   ....[231]....
        /*09a0*/ 	.word	0x000178a0


	//   ....[232]....
        /*09a4*/ 	.word	0x00017970


	//   ....[233]....
        /*09a8*/ 	.word	0x000179c0


	//   ....[234]....
        /*09ac*/ 	.word	0x00017a90


	//   ....[235]....
        /*09b0*/ 	.word	0x00017ae0


	//   ....[236]....
        /*09b4*/ 	.word	0x00017b60


	//   ....[237]....
        /*09b8*/ 	.word	0x00017c10


	//   ....[238]....
        /*09bc*/ 	.word	0x00017c90


	//   ....[239]....
        /*09c0*/ 	.word	0x00017d40


	//   ....[240]....
        /*09c4*/ 	.word	0x00017dc0


	//   ....[241]....
        /*09c8*/ 	.word	0x00017e70


	//   ....[242]....
        /*09cc*/ 	.word	0x00017ef0


	//   ....[243]....
        /*09d0*/ 	.word	0x00017f90


	//   ....[244]....
        /*09d4*/ 	.word	0x00018010


	//   ....[245]....
        /*09d8*/ 	.word	0x000180b0


	//   ....[246]....
        /*09dc*/ 	.word	0x00018120


	//   ....[247]....
        /*09e0*/ 	.word	0x000181d0


	//   ....[248]....
        /*09e4*/ 	.word	0x00018250


	//   ....[249]....
        /*09e8*/ 	.word	0x000182f0


	//   ....[250]....
        /*09ec*/ 	.word	0x00018390


	//   ....[251]....
        /*09f0*/ 	.word	0x00018400


	//   ....[252]....
        /*09f4*/ 	.word	0x00018480


	//   ....[253]....
        /*09f8*/ 	.word	0x00018530


	//   ....[254]....
        /*09fc*/ 	.word	0x00018590


	//   ....[255]....
        /*0a00*/ 	.word	0x00018650


	//   ....[0]....
        /*0a04*/ 	.word	0x000186b0


	//   ....[1]....
        /*0a08*/ 	.word	0x00018770


	//   ....[2]....
        /*0a0c*/ 	.word	0x000187d0


	//   ....[3]....
        /*0a10*/ 	.word	0x00018890


	//   ....[4]....
        /*0a14*/ 	.word	0x000188f0


	//   ....[5]....
        /*0a18*/ 	.word	0x000189a0


	//   ....[6]....
        /*0a1c*/ 	.word	0x00018a00


	//   ....[7]....
        /*0a20*/ 	.word	0x00018ac0


	//   ....[8]....
        /*0a24*/ 	.word	0x00018b20


	//   ....[9]....
        /*0a28*/ 	.word	0x00018bc0


	//   ....[10]....
        /*0a2c*/ 	.word	0x00018cf0


	//   ....[11]....
        /*0a30*/ 	.word	0x00018d90


	//   ....[12]....
        /*0a34*/ 	.word	0x00018df0


	//   ....[13]....
        /*0a38*/ 	.word	0x00018ea0


	//   ....[14]....
        /*0a3c*/ 	.word	0x00018f20


	//   ....[15]....
        /*0a40*/ 	.word	0x00018fb0


	//   ....[16]....
        /*0a44*/ 	.word	0x00019040


	//   ....[17]....
        /*0a48*/ 	.word	0x000190d0


	//   ....[18]....
        /*0a4c*/ 	.word	0x00019130


	//   ....[19]....
        /*0a50*/ 	.word	0x000191e0


	//   ....[20]....
        /*0a54*/ 	.word	0x00019240


	//   ....[21]....
        /*0a58*/ 	.word	0x000192f0


	//   ....[22]....
        /*0a5c*/ 	.word	0x00019350


	//   ....[23]....
        /*0a60*/ 	.word	0x00019400


	//   ....[24]....
        /*0a64*/ 	.word	0x00019460


	//   ....[25]....
        /*0a68*/ 	.word	0x00019510


	//   ....[26]....
        /*0a6c*/ 	.word	0x000195a0


	//   ....[27]....
        /*0a70*/ 	.word	0x00019630


	//   ....[28]....
        /*0a74*/ 	.word	0x000196b0


	//   ....[29]....
        /*0a78*/ 	.word	0x00019740


	//   ....[30]....
        /*0a7c*/ 	.word	0x00019830


	//   ....[31]....
        /*0a80*/ 	.word	0x000198c0


	//   ....[32]....
        /*0a84*/ 	.word	0x00019920


	//   ....[33]....
        /*0a88*/ 	.word	0x000199d0


	//   ....[34]....
        /*0a8c*/ 	.word	0x00019a50


	//   ....[35]....
        /*0a90*/ 	.word	0x00019ae0


	//   ....[36]....
        /*0a94*/ 	.word	0x00019b70


	//   ....[37]....
        /*0a98*/ 	.word	0x00019c00


	//   ....[38]....
        /*0a9c*/ 	.word	0x00019c60


	//   ....[39]....
        /*0aa0*/ 	.word	0x00019d00


	//   ....[40]....
        /*0aa4*/ 	.word	0x00019d60


	//   ....[41]....
        /*0aa8*/ 	.word	0x00019e00


	//   ....[42]....
        /*0aac*/ 	.word	0x00019e60


	//   ....[43]....
        /*0ab0*/ 	.word	0x00019f00


	//   ....[44]....
        /*0ab4*/ 	.word	0x00019f60


	//   ....[45]....
        /*0ab8*/ 	.word	0x0001a010


	//   ....[46]....
        /*0abc*/ 	.word	0x0001a070


	//   ....[47]....
        /*0ac0*/ 	.word	0x0001a120


	//   ....[48]....
        /*0ac4*/ 	.word	0x0001a180


	//   ....[49]....
        /*0ac8*/ 	.word	0x0001a230


	//   ....[50]....
        /*0acc*/ 	.word	0x0001a480


	//----- nvinfo : EIATTR_REG_RECONFIG
	.align		4
.L_293:
        /*0ad0*/ 	.byte	0x01, 0x54
	.zero		2


	//----- nvinfo : EIATTR_SYSCALL_OFFSETS
	.align		4
        /*0ad4*/ 	.byte	0x04, 0x46
        /*0ad6*/ 	.short	(.L_295 - .L_294)


	//   ....[0]....
.L_294:
        /*0ad8*/ 	.word	0x00001770


	//   ....[1]....
        /*0adc*/ 	.word	0x00011050


	//   ....[2]....
        /*0ae0*/ 	.word	0x000111c0


	//   ....[3]....
        /*0ae4*/ 	.word	0x00011310


	//   ....[4]....
        /*0ae8*/ 	.word	0x00011450


	//   ....[5]....
        /*0aec*/ 	.word	0x00012d90


	//----- nvinfo : EIATTR_MBARRIER_INSTR_OFFSETS
	.align		4
.L_295:
        /*0af0*/ 	.byte	0x04, 0x39
        /*0af2*/ 	.short	(.L_297 - .L_296)


	//   ....[0]....
.L_296:
        /*0af4*/ 	.word	0x00000180
        /*0af8*/ 	.word	0x000000ff
        /*0afc*/ 	.word	0x00022800
        /*0b00*/ 	.short	0x0100
        /*0b02*/ 	.byte	0x08
	.zero		1


	//   ....[1]....
        /*0b04*/ 	.word	0x00000190
        /*0b08*/ 	.word	0x000000ff
        /*0b0c*/ 	.word	0x00022820
        /*0b10*/ 	.short	0x0100
        /*0b12*/ 	.byte	0x08
	.zero		1


	//   ....[2]....
        /*0b14*/ 	.word	0x00000280
        /*0b18*/ 	.word	0x000000ff
        /*0b1c*/ 	.word	0x00022830
        /*0b20*/ 	.short	0x0100
        /*0b22*/ 	.byte	0x08
	.zero		1


	//   ....[3]....
        /*0b24*/ 	.word	0x00000290
        /*0b28*/ 	.word	0x000000ff
        /*0b2c*/ 	.word	0x00022840
        /*0b30*/ 	.short	0x0100
        /*0b32*/ 	.byte	0x08
	.zero		1


	//   ....[4]....
        /*0b34*/ 	.word	0x000002a0
        /*0b38*/ 	.word	0x000000ff
        /*0b3c*/ 	.word	0x00022838
        /*0b40*/ 	.short	0x0100
        /*0b42*/ 	.byte	0x08
	.zero		1


	//   ....[5]....
        /*0b44*/ 	.word	0x000002b0
        /*0b48*/ 	.word	0x000000ff
        /*0b4c*/ 	.word	0x00022848
        /*0b50*/ 	.short	0x0100
        /*0b52*/ 	.byte	0x08
	.zero		1


	//   ....[6]....
        /*0b54*/ 	.word	0x000003e0
        /*0b58*/ 	.word	0x000000ff
        /*0b5c*/ 	.word	0x00022850
        /*0b60*/ 	.short	0x0100
        /*0b62*/ 	.byte	0x08
	.zero		1


	//   ....[7]....
        /*0b64*/ 	.word	0x000003f0
        /*0b68*/ 	.word	0x000000ff
        /*0b6c*/ 	.word	0x00022860
        /*0b70*/ 	.short	0x0100
        /*0b72*/ 	.byte	0x08
	.zero		1


	//   ....[8]....
        /*0b74*/ 	.word	0x00000400
        /*0b78*/ 	.word	0x000000ff
        /*0b7c*/ 	.word	0x00022858
        /*0b80*/ 	.short	0x0100
        /*0b82*/ 	.byte	0x08
	.zero		1


	//   ....[9]....
        /*0b84*/ 	.word	0x00000410
        /*0b88*/ 	.word	0x000000ff
        /*0b8c*/ 	.word	0x00022868
        /*0b90*/ 	.short	0x0100
        /*0b92*/ 	.byte	0x08
	.zero		1


	//   ....[10]....
        /*0b94*/ 	.word	0x00000500
        /*0b98*/ 	.word	0x000000ff
        /*0b9c*/ 	.word	0x00022870
        /*0ba0*/ 	.short	0x0100
        /*0ba2*/ 	.byte	0x06
	.zero		1


	//   ....[11]....
        /*0ba4*/ 	.word	0x00000510
        /*0ba8*/ 	.word	0x000000ff
        /*0bac*/ 	.word	0x00022880
        /*0bb0*/ 	.short	0x0100
        /*0bb2*/ 	.byte	0x06
	.zero		1


	//   ....[12]....
        /*0bb4*/ 	.word	0x00000520
        /*0bb8*/ 	.word	0x000000ff
        /*0bbc*/ 	.word	0x00022878
        /*0bc0*/ 	.short	0x0100
        /*0bc2*/ 	.byte	0x06
	.zero		1


	//   ....[13]....
        /*0bc4*/ 	.word	0x00000530
        /*0bc8*/ 	.word	0x000000ff
        /*0bcc*/ 	.word	0x00022888
        /*0bd0*/ 	.short	0x0100
        /*0bd2*/ 	.byte	0x06
	.zero		1


	//   ....[14]....
        /*0bd4*/ 	.word	0x00000660
        /*0bd8*/ 	.word	0x000000ff
        /*0bdc*/ 	.word	0x00022890
        /*0be0*/ 	.short	0x0100
        /*0be2*/ 	.byte	0x08
	.zero		1


	//   ....[15]....
        /*0be4*/ 	.word	0x00000670
        /*0be8*/ 	.word	0x000000ff
        /*0bec*/ 	.word	0x000228a0
        /*0bf0*/ 	.short	0x0100
        /*0bf2*/ 	.byte	0x08
	.zero		1


	//   ....[16]....
        /*0bf4*/ 	.word	0x00000680
        /*0bf8*/ 	.word	0x000000ff
        /*0bfc*/ 	.word	0x00022898
        /*0c00*/ 	.short	0x0100
        /*0c02*/ 	.byte	0x08
	.zero		1


	//   ....[17]....
        /*0c04*/ 	.word	0x00000690
        /*0c08*/ 	.word	0x000000ff
        /*0c0c*/ 	.word	0x000228a8
        /*0c10*/ 	.short	0x0100
        /*0c12*/ 	.byte	0x08
	.zero		1


	//   ....[18]....
        /*0c14*/ 	.word	0x000007e0
        /*0c18*/ 	.word	0x000000ff
        /*0c1c*/ 	.word	0x000228b0
        /*0c20*/ 	.short	0x0100
        /*0c22*/ 	.byte	0x08
	.zero		1


	//   ....[19]....
        /*0c24*/ 	.word	0x000007f0
        /*0c28*/ 	.word	0x000000ff
        /*0c2c*/ 	.word	0x000228c0
        /*0c30*/ 	.short	0x0100
        /*0c32*/ 	.byte	0x08
	.zero		1


	//   ....[20]....
        /*0c34*/ 	.word	0x00000800
        /*0c38*/ 	.word	0x000000ff
        /*0c3c*/ 	.word	0x000228b8
        /*0c40*/ 	.short	0x0100
        /*0c42*/ 	.byte	0x08
	.zero		1


	//   ....[21]....
        /*0c44*/ 	.word	0x00000810
        /*0c48*/ 	.word	0x000000ff
        /*0c4c*/ 	.word	0x000228c8
        /*0c50*/ 	.short	0x0100
        /*0c52*/ 	.byte	0x08
	.zero		1


	//   ....[22]....
        /*0c54*/ 	.word	0x00001aa0
        /*0c58*/ 	.word	0x000000ff
        /*0c5c*/ 	.word	0x00022800
        /*0c60*/ 	.short	0x010a
        /*0c62*/ 	.byte	0x2b
	.zero		1


	//   ....[23]....
        /*0c64*/ 	.word	0x00001b40
        /*0c68*/ 	.word	0x00000002
        /*0c6c*/ 	.word	0x00022830
        /*0c70*/ 	.short	0x010a
        /*0c72*/ 	.byte	0x3f
	.zero		1


	//   ....[24]....
        /*0c74*/ 	.word	0x00001b80
        /*0c78*/ 	.word	0x00000002
        /*0c7c*/ 	.word	0x00022830
        /*0c80*/ 	.short	0x010a
        /*0c82*/ 	.byte	0x3f
	.zero		1


	//   ....[25]....
        /*0c84*/ 	.word	0x00002d70
        /*0c88*/ 	.word	0x000000ff
        /*0c8c*/ 	.word	0x00000000
        /*0c90*/ 	.short	0x0101
        /*0c92*/ 	.byte	0x06
	.zero		1


	//   ....[26]....
        /*0c94*/ 	.word	0x00005520
        /*0c98*/ 	.word	0x000000ff
        /*0c9c*/ 	.word	0x00022830
        /*0ca0*/ 	.short	0x010a
        /*0ca2*/ 	.byte	0x06
	.zero		1


	//   ....[27]....
        /*0ca4*/ 	.word	0x00005560
        /*0ca8*/ 	.word	0x000000ff
        /*0cac*/ 	.word	0x00022830
        /*0cb0*/ 	.short	0x010a
        /*0cb2*/ 	.byte	0x06
	.zero		1


	//   ....[28]....
        /*0cb4*/ 	.word	0x00005df0
        /*0cb8*/ 	.word	0x000000ff
        /*0cbc*/ 	.word	0x00022850
        /*0cc0*/ 	.short	0x010a
        /*0cc2*/ 	.byte	0x06
	.zero		1


	//   ....[29]....
        /*0cc4*/ 	.word	0x00005e30
        /*0cc8*/ 	.word	0x000000ff
        /*0ccc*/ 	.word	0x00022850
        /*0cd0*/ 	.short	0x010a
        /*0cd2*/ 	.byte	0x06
	.zero		1


	//   ....[30]....
        /*0cd4*/ 	.word	0x00006970
        /*0cd8*/ 	.word	0x000000ff
        /*0cdc*/ 	.word	0x00000000
        /*0ce0*/ 	.short	0x0101
        /*0ce2*/ 	.byte	0x06
	.zero		1


	//   ....[31]....
        /*0ce4*/ 	.word	0x00008cd0
        /*0ce8*/ 	.word	0x000000ff
        /*0cec*/ 	.word	0x00000000
        /*0cf0*/ 	.short	0x0101
        /*0cf2*/ 	.byte	0x06
	.zero		1


	//   ....[32]....
        /*0cf4*/ 	.word	0x00009400
        /*0cf8*/ 	.word	0x000000ff
        /*0cfc*/ 	.word	0x00022830
        /*0d00*/ 	.short	0x010a
        /*0d02*/ 	.byte	0x06
	.zero		1


	//   ....[33]....
        /*0d04*/ 	.word	0x00009440
        /*0d08*/ 	.word	0x000000ff
        /*0d0c*/ 	.word	0x00022830
        /*0d10*/ 	.short	0x010a
        /*0d12*/ 	.byte	0x06
	.zero		1


	//   ....[34]....
        /*0d14*/ 	.word	0x00009ca0
        /*0d18*/ 	.word	0x000000ff
        /*0d1c*/ 	.word	0x00022850
        /*0d20*/ 	.short	0x010a
        /*0d22*/ 	.byte	0x06
	.zero		1


	//   ....[35]....
        /*0d24*/ 	.word	0x00009ce0
        /*0d28*/ 	.word	0x000000ff
        /*0d2c*/ 	.word	0x00022850
        /*0d30*/ 	.short	0x010a
        /*0d32*/ 	.byte	0x06
	.zero		1


	//   ....[36]....
        /*0d34*/ 	.word	0x0000a5b0
        /*0d38*/ 	.word	0x000000ff
        /*0d3c*/ 	.word	0x00000000
        /*0d40*/ 	.short	0x0101
        /*0d42*/ 	.byte	0x06
	.zero		1


	//   ....[37]....
        /*0d44*/ 	.word	0x0000bfe0
        /*0d48*/ 	.word	0x000000ff
        /*0d4c*/ 	.word	0x00000000
        /*0d50*/ 	.short	0x0101
        /*0d52*/ 	.byte	0x06
	.zero		1


	//   ....[38]....
        /*0d54*/ 	.word	0x0000c660
        /*0d58*/ 	.word	0x000000ff
        /*0d5c*/ 	.word	0x00022850
        /*0d60*/ 	.short	0x010a
        /*0d62*/ 	.byte	0x09
	.zero		1


	//   ....[39]....
        /*0d64*/ 	.word	0x0000c6a0
        /*0d68*/ 	.word	0x000000ff
        /*0d6c*/ 	.word	0x00022850
        /*0d70*/ 	.short	0x010a
        /*0d72*/ 	.byte	0x09
	.zero		1


	//   ....[40]....
        /*0d74*/ 	.word	0x0000cd10
        /*0d78*/ 	.word	0x000000ff
        /*0d7c*/ 	.word	0x00000000
        /*0d80*/ 	.short	0x0101
        /*0d82*/ 	.byte	0x04
	.zero		1


	//   ....[41]....
        /*0d84*/ 	.word	0x0000e950
        /*0d88*/ 	.word	0x00000003
        /*0d8c*/ 	.word	0x00000000
        /*0d90*/ 	.short	0x0101
        /*0d92*/ 	.byte	0x3f
	.zero		1


	//   ....[42]....
        /*0d94*/ 	.word	0x00011a20
        /*0d98*/ 	.word	0x00000000
        /*0d9c*/ 	.word	0x00022880
        /*0da0*/ 	.short	0x010a
        /*0da2*/ 	.byte	0x3f
	.zero		1


	//   ....[43]....
        /*0da4*/ 	.word	0x000122b0
        /*0da8*/ 	.word	0x00000000
        /*0dac*/ 	.word	0x00022870
        /*0db0*/ 	.short	0x0107
        /*0db2*/ 	.byte	0x3f
	.zero		1


	//   ....[44]....
        /*0db4*/ 	.word	0x00012370
        /*0db8*/ 	.word	0x00000000
        /*0dbc*/ 	.word	0x00022870
        /*0dc0*/ 	.short	0x0101
        /*0dc2*/ 	.byte	0x3f
	.zero		1


	//   ....[45]....
        /*0dc4*/ 	.word	0x000123a0
        /*0dc8*/ 	.word	0x00000000
        /*0dcc*/ 	.word	0x00022840
        /*0dd0*/ 	.short	0x010a
        /*0dd2*/ 	.byte	0x3f
	.zero		1


	//   ....[46]....
        /*0dd4*/ 	.word	0x00012ac0
        /*0dd8*/ 	.word	0x00000000
        /*0ddc*/ 	.word	0x00022830
        /*0de0*/ 	.short	0x0107
        /*0de2*/ 	.byte	0x3f
	.zero		1


	//   ....[47]....
        /*0de4*/ 	.word	0x00012b80
        /*0de8*/ 	.word	0x00000000
        /*0dec*/ 	.word	0x00022830
        /*0df0*/ 	.short	0x0101
        /*0df2*/ 	.byte	0x3f
	.zero		1


	//   ....[48]....
        /*0df4*/ 	.word	0x00013500
        /*0df8*/ 	.word	0x00000016
        /*0dfc*/ 	.word	0x00022800
        /*0e00*/ 	.short	0x0107
        /*0e02*/ 	.byte	0x3f
	.zero		1


	//   ....[49]....
        /*0e04*/ 	.word	0x000135f0
        /*0e08*/ 	.word	0x00000016
        /*0e0c*/ 	.word	0x00022800
        /*0e10*/ 	.short	0x0101
        /*0e12*/ 	.byte	0x3f
	.zero		1


	//   ....[50]....
        /*0e14*/ 	.word	0x00013610
        /*0e18*/ 	.word	0x00000016
        /*0e1c*/ 	.word	0x00022820
        /*0e20*/ 	.short	0x010a
        /*0e22*/ 	.byte	0x3f
	.zero		1


	//   ....[51]....
        /*0e24*/ 	.word	0x00013b10
        /*0e28*/ 	.word	0x00000000
        /*0e2c*/ 	.word	0x00022880
        /*0e30*/ 	.short	0x010a
        /*0e32*/ 	.byte	0x3f
	.zero		1


	//   ....[52]....
        /*0e34*/ 	.word	0x000140f0
        /*0e38*/ 	.word	0x00000000
        /*0e3c*/ 	.word	0x00022870
        /*0e40*/ 	.short	0x0107
        /*0e42*/ 	.byte	0x3f
	.zero		1


	//   ....[53]....
        /*0e44*/ 	.word	0x000141b0
        /*0e48*/ 	.word	0x00000000
        /*0e4c*/ 	.word	0x00022870
        /*0e50*/ 	.short	0x0101
        /*0e52*/ 	.byte	0x3f
	.zero		1


	//   ....[54]....
        /*0e54*/ 	.word	0x000141e0
        /*0e58*/ 	.word	0x00000000
        /*0e5c*/ 	.word	0x00022840
        /*0e60*/ 	.short	0x010a
        /*0e62*/ 	.byte	0x3f
	.zero		1


	//   ....[55]....
        /*0e64*/ 	.word	0x00014790
        /*0e68*/ 	.word	0x00000000
        /*0e6c*/ 	.word	0x00022830
        /*0e70*/ 	.short	0x0107
        /*0e72*/ 	.byte	0x3f
	.zero		1


	//   ....[56]....
        /*0e74*/ 	.word	0x00014850
        /*0e78*/ 	.word	0x00000000
        /*0e7c*/ 	.word	0x00022830
        /*0e80*/ 	.short	0x0101
        /*0e82*/ 	.byte	0x3f
	.zero		1


	//   ....[57]....
        /*0e84*/ 	.word	0x000148e0
        /*0e88*/ 	.word	0x00000011
        /*0e8c*/ 	.word	0x00022870
        /*0e90*/ 	.short	0x010a
        /*0e92*/ 	.byte	0x3f
	.zero		1


	//   ....[58]....
        /*0e94*/ 	.word	0x00014970
        /*0e98*/ 	.word	0x00000011
        /*0e9c*/ 	.word	0x00022860
        /*0ea0*/ 	.short	0x010a
        /*0ea2*/ 	.byte	0x3f
	.zero		1


	//   ....[59]....
        /*0ea4*/ 	.word	0x00014e70
        /*0ea8*/ 	.word	0x00000011
        /*0eac*/ 	.word	0x00022850
        /*0eb0*/ 	.short	0x0101
        /*0eb2*/ 	.byte	0x3f
	.zero		1


	//   ....[60]....
        /*0eb4*/ 	.word	0x00014f00
        /*0eb8*/ 	.word	0x00000011
        /*0ebc*/ 	.word	0x00000000
        /*0ec0*/ 	.short	0x0101
        /*0ec2*/ 	.byte	0x3f
	.zero		1


	//   ....[61]....
        /*0ec4*/ 	.word	0x000150c0
        /*0ec8*/ 	.word	0x00000011
        /*0ecc*/ 	.word	0x00022870
        /*0ed0*/ 	.short	0x010a
        /*0ed2*/ 	.byte	0x3f
	.zero		1


	//   ....[62]....
        /*0ed4*/ 	.word	0x00015150
        /*0ed8*/ 	.word	0x00000011
        /*0edc*/ 	.word	0x00022860
        /*0ee0*/ 	.short	0x010a
        /*0ee2*/ 	.byte	0x3f
	.zero		1


	//   ....[63]....
        /*0ee4*/ 	.word	0x00015650
        /*0ee8*/ 	.word	0x00000011
        /*0eec*/ 	.word	0x00022850
        /*0ef0*/ 	.short	0x0101
        /*0ef2*/ 	.byte	0x3f
	.zero		1


	//   ....[64]....
        /*0ef4*/ 	.word	0x00015700
        /*0ef8*/ 	.word	0x00000011
        /*0efc*/ 	.word	0x00000000
        /*0f00*/ 	.short	0x0101
        /*0f02*/ 	.byte	0x3f
	.zero		1


	//   ....[65]....
        /*0f04*/ 	.word	0x000163c0
        /*0f08*/ 	.word	0x00000005
        /*0f0c*/ 	.word	0x00022820
        /*0f10*/ 	.short	0x010a
        /*0f12*/ 	.byte	0x3f
	.zero		1


	//   ....[66]....
        /*0f14*/ 	.word	0x00016540
        /*0f18*/ 	.word	0x00000003
        /*0f1c*/ 	.word	0x00022840
        /*0f20*/ 	.short	0x010a
        /*0f22*/ 	.byte	0x3f
	.zero		1


	//   ....[67]....
        /*0f24*/ 	.word	0x000165e0
        /*0f28*/ 	.word	0x00000005
        /*0f2c*/ 	.word	0x00022840
        /*0f30*/ 	.short	0x010a
        /*0f32*/ 	.byte	0x3f
	.zero		1


	//   ....[68]....
        /*0f34*/ 	.word	0x00016620
        /*0f38*/ 	.word	0x00000003
        /*0f3c*/ 	.word	0x00022860
        /*0f40*/ 	.short	0x010a
        /*0f42*/ 	.byte	0x3f
	.zero		1


	//   ....[69]....
        /*0f44*/ 	.word	0x00016660
        /*0f48*/ 	.word	0x00000005
        /*0f4c*/ 	.word	0x00022860
        /*0f50*/ 	.short	0x010a
        /*0f52*/ 	.byte	0x3f
	.zero		1


	//   ....[70]....
        /*0f54*/ 	.word	0x000166a0
        /*0f58*/ 	.word	0x00000003
        /*0f5c*/ 	.word	0x00022880
        /*0f60*/ 	.short	0x010a
        /*0f62*/ 	.byte	0x3f
	.zero		1


	//   ....[71]....
        /*0f64*/ 	.word	0x000166e0
        /*0f68*/ 	.word	0x00000005
        /*0f6c*/ 	.word	0x00022880
        /*0f70*/ 	.short	0x010a
        /*0f72*/ 	.byte	0x3f
	.zero		1


	//   ....[72]....
        /*0f74*/ 	.word	0x00016750
        /*0f78*/ 	.word	0x00000003
        /*0f7c*/ 	.word	0x00022800
        /*0f80*/ 	.short	0x010a
        /*0f82*/ 	.byte	0x3f
	.zero		1


	//   ....[73]....
        /*0f84*/ 	.word	0x000167a0
        /*0f88*/ 	.word	0x00000002
        /*0f8c*/ 	.word	0x00022830
        /*0f90*/ 	.short	0x010a
        /*0f92*/ 	.byte	0x3f
	.zero		1


	//   ....[74]....
        /*0f94*/ 	.word	0x00016800
        /*0f98*/ 	.word	0x00000008
        /*0f9c*/ 	.word	0x00022830
        /*0fa0*/ 	.short	0x010a
        /*0fa2*/ 	.byte	0x3f
	.zero		1


	//   ....[75]....
        /*0fa4*/ 	.word	0x00016860
        /*0fa8*/ 	.word	0x00000008
        /*0fac*/ 	.word	0x00022850
        /*0fb0*/ 	.short	0x010a
        /*0fb2*/ 	.byte	0x3f
	.zero		1


	//   ....[76]....
        /*0fb4*/ 	.word	0x000168c0
        /*0fb8*/ 	.word	0x00000008
        /*0fbc*/ 	.word	0x00022830
        /*0fc0*/ 	.short	0x010a
        /*0fc2*/ 	.byte	0x3f
	.zero		1


	//   ....[77]....
        /*0fc4*/ 	.word	0x00016920
        /*0fc8*/ 	.word	0x00000008
        /*0fcc*/ 	.word	0x00022850
        /*0fd0*/ 	.short	0x010a
        /*0fd2*/ 	.byte	0x3f
	.zero		1


	//   ....[78]....
        /*0fd4*/ 	.word	0x00016980
        /*0fd8*/ 	.word	0x00000005
        /*0fdc*/ 	.word	0x00022850
        /*0fe0*/ 	.short	0x010a
        /*0fe2*/ 	.byte	0x3f
	.zero		1


	//   ....[79]....
        /*0fe4*/ 	.word	0x00016a80
        /*0fe8*/ 	.word	0x00000000
        /*0fec*/ 	.word	0x00022880
        /*0ff0*/ 	.short	0x010a
        /*0ff2*/ 	.byte	0x3f
	.zero		1


	//   ....[80]....
        /*0ff4*/ 	.word	0x00017760
        /*0ff8*/ 	.word	0x00000000
        /*0ffc*/ 	.word	0x00022840
        /*1000*/ 	.short	0x010a
        /*1002*/ 	.byte	0x3f
	.zero		1


	//   ....[81]....
        /*1004*/ 	.word	0x00018bf0
        /*1008*/ 	.word	0x00000016
        /*100c*/ 	.word	0x00022820
        /*1010*/ 	.short	0x010a
        /*1012*/ 	.byte	0x3f
	.zero		1


	//   ....[82]....
        /*1014*/ 	.word	0x00018c40
        /*1018*/ 	.word	0x00000000
        /*101c*/ 	.word	0x00022880
        /*1020*/ 	.short	0x010a
        /*1022*/ 	.byte	0x3f
	.zero		1


	//   ....[83]....
        /*1024*/ 	.word	0x00019780
        /*1028*/ 	.word	0x00000000
        /*102c*/ 	.word	0x00022840
        /*1030*/ 	.short	0x010a
        /*1032*/ 	.byte	0x3f
	.zero		1


	//   ....[84]....
        /*1034*/ 	.word	0x0001a260
        /*1038*/ 	.word	0x00000011
        /*103c*/ 	.word	0x00022870
        /*1040*/ 	.short	0x010a
        /*1042*/ 	.byte	0x3f
	.zero		1


	//   ....[85]....
        /*1044*/ 	.word	0x0001a2b0
        /*1048*/ 	.word	0x00000011
        /*104c*/ 	.word	0x00022860
        /*1050*/ 	.short	0x010a
        /*1052*/ 	.byte	0x3f
	.zero		1


	//   ....[86]....
        /*1054*/ 	.word	0x0001a300
        /*1058*/ 	.word	0x00000011
        /*105c*/ 	.word	0x00022870
        /*1060*/ 	.short	0x010a
        /*1062*/ 	.byte	0x3f
	.zero		1


	//   ....[87]....
        /*1064*/ 	.word	0x0001a350
        /*1068*/ 	.word	0x00000011
        /*106c*/ 	.word	0x00022860
        /*1070*/ 	.short	0x010a
        /*1072*/ 	.byte	0x3f
	.zero		1


	//   ....[88]....
        /*1074*/ 	.word	0x0001a3a0
        /*1078*/ 	.word	0x00000005
        /*107c*/ 	.word	0x00022820
        /*1080*/ 	.short	0x010a
        /*1082*/ 	.byte	0x3f
	.zero		1


	//   ....[89]....
        /*1084*/ 	.word	0x0001a540
        /*1088*/ 	.word	0x00000003
        /*108c*/ 	.word	0x00022840
        /*1090*/ 	.short	0x010a
        /*1092*/ 	.byte	0x3f
	.zero		1


	//   ....[90]....
        /*1094*/ 	.word	0x0001a590
        /*1098*/ 	.word	0x00000005
        /*109c*/ 	.word	0x00022840
        /*10a0*/ 	.short	0x010a
        /*10a2*/ 	.byte	0x3f
	.zero		1


	//   ....[91]....
        /*10a4*/ 	.word	0x0001a5e0
        /*10a8*/ 	.word	0x00000003
        /*10ac*/ 	.word	0x00022860
        /*10b0*/ 	.short	0x010a
        /*10b2*/ 	.byte	0x3f
	.zero		1


	//   ....[92]....
        /*10b4*/ 	.word	0x0001a630
        /*10b8*/ 	.word	0x00000005
        /*10bc*/ 	.word	0x00022860
        /*10c0*/ 	.short	0x010a
        /*10c2*/ 	.byte	0x3f
	.zero		1


	//   ....[93]....
        /*10c4*/ 	.word	0x0001a680
        /*10c8*/ 	.word	0x00000003
        /*10cc*/ 	.word	0x00022880
        /*10d0*/ 	.short	0x010a
        /*10d2*/ 	.byte	0x3f
	.zero		1


	//----- nvinfo : EIATTR_NUM_MBARRIERS
	.align		4
.L_297:
        /*10d4*/ 	.byte	0x03, 0x38
        /*10d6*/ 	.short	0x0016


	//----- nvinfo : EIATTR_EXIT_INSTR_OFFSETS
	.align		4
        /*10d8*/ 	.byte	0x04, 0x1c
        /*10da*/ 	.short	(.L_299 - .L_298)


	//   ....[0]....
.L_298:
        /*10dc*/ 	.word	0x000009c0


	//   ....[1]....
        /*10e0*/ 	.word	0x0000f890


	//   ....[2]....
        /*10e4*/ 	.word	0x00016730


	//----- nvinfo : EIATTR_MAX_THREADS
	.align		4
.L_299:
        /*10e8*/ 	.byte	0x04, 0x05
        /*10ea*/ 	.short	(.L_301 - .L_300)
.L_300:
        /*10ec*/ 	.word	0x00000180
        /*10f0*/ 	.word	0x00000001
        /*10f4*/ 	.word	0x00000001


	//----- nvinfo : EIATTR_CRS_STACK_SIZE
	.align		4
.L_301:
        /*10f8*/ 	.byte	0x04, 0x1e
        /*10fa*/ 	.short	(.L_303 - .L_302)
.L_302:
        /*10fc*/ 	.word	0x00000000


	//----- nvinfo : EIATTR_CBANK_PARAM_SIZE
	.align		4
.L_303:
        /*1100*/ 	.byte	0x03, 0x19
        /*1102*/ 	.short	0x0af0


	//----- nvinfo : EIATTR_PARAM_CBANK
	.align		4
        /*1104*/ 	.byte	0x04, 0x0a
        /*1106*/ 	.short	(.L_305 - .L_304)
	.align		4
.L_304:
        /*1108*/ 	.word	index@(.nv.constant0._ZN7cutlass13device_kernelIN5flash11enable_sm90INS1_16FlashAttnFwdSm90INS1_25CollectiveMainloopFwdSm90ILi2EN4cute5tupleIJNS5_1CILi1EEES8_S8_EEENS6_IJNS7_ILi128EEENS7_ILi160EEESA_EEELi128ENS_12float_e4m3_tEfNS_4arch4Sm90ELb1ELb0ELb1ELb1ELb1ELb0ELb0ELb1ELb1ELb1ELb0ELb0EEENS1_21CollectiveEpilogueFwdINS6_IJSA_SA_SB_EEES9_NS_10bfloat16_tESF_Li256ELb1ELb1ELb0ELb1EEENS1_36VarlenDynamicPersistentTileSchedulerILi128ELi160ELi256ELi128ELb0ELb1ELb1ELb1ELb1ELb1EEEEEEEEEvNT_6ParamsE)
        /*110c*/ 	.short	0x0210
        /*110e*/ 	.short	0x0af0


	//----- nvinfo : EIATTR_SW_WAR
	.align		4
.L_305:
        /*1110*/ 	.byte	0x04, 0x36
        /*1112*/ 	.short	(.L_307 - .L_306)
.L_306:
        /*1114*/ 	.word	0x00000008
.L_307:


//--------------------- .nv.info._ZN7cutlass13device_kernelIN5flash11enable_sm90INS1_16FlashAttnFwdSm90INS1_25CollectiveMainloopFwdSm90ILi2EN4cute5tupleIJNS5_1CILi1EEES8_S8_EEENS6_IJNS7_ILi128EEENS7_ILi160EEESA_EEELi128ENS_12float_e4m3_tEfNS_4arch4Sm90ELb1ELb0ELb1ELb1ELb1ELb1ELb0ELb1ELb1ELb1ELb0ELb0EEENS1_21CollectiveEpilogueFwdINS6_IJSA_SA_SB_EEES9_NS_10bfloat16_tESF_Li256ELb1ELb1ELb0ELb1EEENS1_36VarlenDynamicPersistentTileSchedulerILi128ELi160ELi256ELi128ELb0ELb1ELb1ELb1ELb1ELb1EEEEEEEEEvNT_6ParamsE --------------------------
	.section	.nv.info._ZN7cutlass13device_kernelIN5flash11enable_sm90INS1_16FlashAttnFwdSm90INS1_25CollectiveMainloopFwdSm90ILi2EN4cute5tupleIJNS5_1CILi1EEES8_S8_EEENS6_IJNS7_ILi128EEENS7_ILi160EEESA_EEELi128ENS_12float_e4m3_tEfNS_4arch4Sm90ELb1ELb0ELb1ELb1ELb1ELb1ELb0ELb1ELb1ELb1ELb0ELb0EEENS1_21CollectiveEpilogueFwdINS6_IJSA_SA_SB_EEES9_NS_10bfloat16_tESF_Li256ELb1ELb1ELb0ELb1EEENS1_36VarlenDynamicPersistentTileSchedulerILi128ELi160ELi256ELi128ELb0ELb1ELb1ELb1ELb1ELb1EEEEEEEEEvNT_6ParamsE,"",@"SHT_CUDA_INFO"
	.sectionflags	@""
	.align	4


	//----- nvinfo : EIATTR_CUDA_API_VERSION
	.align		4
        /*0000*/ 	.byte	0x04, 0x37
        /*0002*/ 	.short	(.L_309 - .L_308)
.L_308:
        /*0004*/ 	.word	0x00000082


	//----- nvinfo : EIATTR_KPARAM_INFO
	.align		4
.L_309:
        /*0008*/ 	.byte	0x04, 0x17
        /*000a*/ 	.short	(.L_311 - .L_310)
.L_310:
        /*000c*/ 	.word	0x00000000
        /*0010*/ 	.short	0x0000
        /*0012*/ 	.short	0x0070
        /*0014*/ 	.byte	0x00, 0xf0, 0x01, 0x2a


	//----- nvinfo : EIATTR_SPARSE_MMA_MASK
	.align		4
.L_311:
        /*0018*/ 	.byte	0x03, 0x50
        /*001a*/ 	.short	0x0000


	//----- nvinfo : EIATTR_MAXREG_COUNT
	.align		4
        /*001c*/ 	.byte	0x03, 0x1b
        /*001e*/ 	.short	0x00a8


	//----- nvinfo : EIATTR_NUM_BARRIERS
	.align		4
        /*0020*/ 	.byte	0x02, 0x4c
        /*0022*/ 	.byte	0x10
	.zero		1


	//----- nvinfo : EIATTR_EXTERNS
	.align		4
        /*0024*/ 	.byte	0x04, 0x0f
        /*0026*/ 	.short	(.L_313 - .L_312)


	//   ....[0]....
	.align		4
.L_312:
        /*0028*/ 	.word	index@(__assertfail)


	//----- nvinfo : EIATTR_ANNOTATIONS
	.align		4
.L_313:
        /*002c*/ 	.byte	0x04, 0x55
        /*002e*/ 	.short	(.L_315 - .L_314)


	//   ....[0]....
.L_314:
        /* <DEDUP_REMOVED lines=37> */


	//----- nvinfo : EIATTR_MERCURY_ISA_VERSION
	.align		4
.L_315:
        /*0270*/ 	.byte	0x03, 0x5f
        /*0272*/ 	.short	0x0101


	//----- nvinfo : EIATTR_UNUSED_LOAD_BYTE_OFFSET
	.align		4
        /*0274*/ 	.byte	0x04, 0x44
        /*0276*/ 	.short	(.L_317 - .L_316)


	//   ....[0]....
.L_316:
        /*0278*/ 	.word	0x00000a60
        /*027c*/ 	.word	0x0000fff0


	//   ....[1]....
        /*0280*/ 	.word	0x0001afd0
        /*0284*/ 	.word	0x0000fff0


	//----- nvinfo : EIATTR_INT_WARP_WIDE_INSTR_OFFSETS
	.align		4
.L_317:
        /*0288*/ 	.byte	0x04, 0x31
        /*028a*/ 	.short	(.L_319 - .L_318)


	//   ....[0]....
.L_318:
        /*028c*/ 	.word	0x00000120


	//   ....[1]....
        /*0290*/ 	.word	0x000001c0


	//   ....[2]....
        /*0294*/ 	.word	0x00000230


	//   ....[3]....
        /*0298*/ 	.word	0x0001fb00


	//   ....[4]....
        /*029c*/ 	.word	0x0001fb90


	//   ....[5]....
        /*02a0*/ 	.word	0x00023e30


	//   ....[6]....
        /*02a4*/ 	.word	0x00023ec0


	//----- nvinfo : EIATTR_COOP_GROUP_MASK_REGIDS
	.align		4
.L_319:
        /*02a8*/ 	.byte	0x04, 0x29
        /*02aa*/ 	.short	(.L_321 - .L_320)


	//   ....[0]....
.L_320:
        /*02ac*/ 	.word	0xffffffff


	//   ....[1]....
        /*02b0*/ 	.word	0xffffffff


	//   ....[2]....
        /*02b4*/ 	.word	0xffffffff


	//   ....[3]....
        /*02b8*/ 	.word	0xffffffff


	//   ....[4]....
        /*02bc*/ 	.word	0xffffffff


	//   ....[5]....
        /*02c0*/ 	.word	0xffffffff


	//   ....[6]....
        /*02c4*/ 	.word	0xffffffff


	//   ....[7]....
        /*02c8*/ 	.word	0xffffffff


	//   ....[8]....
        /*02cc*/ 	.word	0xffffffff


	//   ....[9]....
        /*02d0*/ 	.word	0xffffffff


	//   ....[10]....
        /*02d4*/ 	.word	0xffffffff


	//   ....[11]....
        /*02d8*/ 	.word	0xffffffff


	//   ....[12]....
        /*02dc*/ 	.word	0xffffffff


	//   ....[13]....
        /*02e0*/ 	.word	0xffffffff


	//   ....[14]....
        /*02e4*/ 	.word	0xffffffff


	//   ....[15]....
        /*02e8*/ 	.word	0xffffffff


	//   ....[16]....
        /*02ec*/ 	.word	0xffffffff


	//   ....[17]....
        /*02f0*/ 	.word	0xffffffff


	//   ....[18]....
        /*02f4*/ 	.word	0xffffffff


	//   ....[19]....
        /*02f8*/ 	.word	0xffffffff


	//   ....[20]....
        /*02fc*/ 	.word	0xffffffff


	//   ....[21]....
        /*0300*/ 	.word	0xffffffff


	//   ....[22]....
        /*0304*/ 	.word	0xffffffff


	//   ....[23]....
        /*0308*/ 	.word	0xffffffff


	//   ....[24]....
        /*030c*/ 	.word	0xffffffff


	//   ....[25]....
        /*0310*/ 	.word	0xffffffff


	//   ....[26]....
        /*0314*/ 	.word	0xffffffff


	//   ....[27]....
        /*0318*/ 	.word	0xffffffff


	//   ....[28]....
        /*031c*/ 	.word	0xffffffff


	//   ....[29]....
        /*0320*/ 	.word	0xffffffff


	//   ....[30]....
        /*0324*/ 	.word	0xffffffff


	//   ....[31]....
        /*0328*/ 	.word	0xffffffff


	//   ....[32]....
        /*032c*/ 	.word	0xffffffff


	//   ....[33]....
        /*0330*/ 	.word	0xffffffff


	//   ....[34]....
        /*0334*/ 	.word	0xffffffff


	//   ....[35]....
        /*0338*/ 	.word	0xffffffff


	//   ....[36]....
        /*033c*/ 	.word	0xffffffff


	//   ....[37]....
        /*0340*/ 	.word	0xffffffff


	//   ....[38]....
        /*0344*/ 	.word	0xffffffff


	//   ....[39]....
        /*0348*/ 	.word	0xffffffff


	//   ....[40]....
        /*034c*/ 	.word	0xffffffff


	//   ....[41]....
        /*0350*/ 	.word	0xffffffff


	//   ....[42]....
        /*0354*/ 	.word	0xffffffff


	//   ....[43]....
        /*0358*/ 	.word	0xffffffff


	//   ....[44]....
        /*035c*/ 	.word	0xffffffff


	//   ....[45]....
        /*0360*/ 	.word	0xffffffff


	//   ....[46]....
        /*0364*/ 	.word	0xffffffff


	//   ....[47]....
        /*0368*/ 	.word	0xffffffff


	//   ....[48]....
        /*036c*/ 	.word	0xffffffff


	//   ....[49]....
        /*0370*/ 	.word	0xffffffff


	//   ....[50]....
        /*0374*/ 	.word	0xffffffff


	//   ....[51]....
        /*0378*/ 	.word	0xffffffff


	//   ....[52]....
        /*037c*/ 	.word	0xffffffff


	//   ....[53]....
        /*0380*/ 	.word	0xffffffff


	//   ....[54]....
        /*0384*/ 	.word	0xffffffff


	//   ....[55]....
        /*0388*/ 	.word	0xffffffff


	//   ....[56]....
        /*038c*/ 	.word	0xffffffff


	//   ....[57]....
        /*0390*/ 	.word	0xffffffff


	//   ....[58]....
        /*0394*/ 	.word	0xffffffff


	//   ....[59]....
        /*0398*/ 	.word	0xffffffff


	//   ....[60]....
        /*039c*/ 	.word	0xffffffff


	//   ....[61]....
        /*03a0*/ 	.word	0xffffffff


	//   ....[62]....
        /*03a4*/ 	.word	0xffffffff


	//   ....[63]....
        /*03a8*/ 	.word	0xffffffff


	//   ....[64]....
        /*03ac*/ 	.word	0xffffffff


	//   ....[65]....
        /*03b0*/ 	.word	0xffffffff


	//   ....[66]....
        /*03b4*/ 	.word	0xffffffff


	//   ....[67]....
        /*03b8*/ 	.word	0xffffffff


	//   ....[68]....
        /*03bc*/ 	.word	0xffffffff


	//   ....[69]....
        /*03c0*/ 	.word	0xffffffff


	//   ....[70]....
        /*03c4*/ 	.word	0xffffffff


	//   ....[71]....
        /*03c8*/ 	.word	0xffffffff


	//   ....[72]....
        /*03cc*/ 	.word	0xffffffff


	//   ....[73]....
        /*03d0*/ 	.word	0xffffffff


	//   ....[74]....
        /*03d4*/ 	.word	0xffffffff


	//   ....[75]....
        /*03d8*/ 	.word	0xffffffff


	//   ....[76]....
        /*03dc*/ 	.word	0xffffffff


	//   ....[77]....
        /*03e0*/ 	.word	0xffffffff


	//   ....[78]....
        /*03e4*/ 	.word	0xffffffff


	//   ....[79]....
        /*03e8*/ 	.word	0xffffffff


	//   ....[80]....
        /*03ec*/ 	.word	0xffffffff


	//   ....[81]....
        /*03f0*/ 	.word	0xffffffff


	//   ....[82]....
        /*03f4*/ 	.word	0xffffffff


	//   ....[83]....
        /*03f8*/ 	.word	0xffffffff


	//   ....[84]....
        /*03fc*/ 	.word	0xffffffff


	//   ....[85]....
        /*0400*/ 	.word	0xffffffff


	//   ....[86]....
        /*0404*/ 	.word	0xffffffff


	//   ....[87]....
        /*0408*/ 	.word	0xffffffff


	//   ....[88]....
        /*040c*/ 	.word	0xffffffff


	//   ....[89]....
        /*0410*/ 	.word	0xffffffff


	//   ....[90]....
        /*0414*/ 	.word	0xffffffff


	//   ....[91]....
        /*0418*/ 	.word	0xffffffff


	//   ....[92]....
        /*041c*/ 	.word	0xffffffff


	//   ....[93]....
        /*0420*/ 	.word	0xffffffff


	//   ....[94]....
        /*0424*/ 	.word	0xffffffff


	//   ....[95]....
        /*0428*/ 	.word	0xffffffff


	//   ....[96]....
        /*042c*/ 	.word	0xffffffff


	//   ....[97]....
        /*0430*/ 	.word	0xffffffff


	//   ....[98]....
        /*0434*/ 	.word	0xffffffff


	//   ....[99]....
        /*0438*/ 	.word	0xffffffff


	//   ....[100]....
        /*043c*/ 	.word	0xffffffff


	//   ....[101]....
        /*0440*/ 	.word	0xffffffff


	//   ....[102]....
        /*0444*/ 	.word	0xffffffff


	//   ....[103]....
        /*0448*/ 	.word	0xffffffff


	//   ....[104]....
        /*044c*/ 	.word	0xffffffff


	//   ....[105]....
        /*0450*/ 	.word	0xffffffff


	//   ....[106]....
        /*0454*/ 	.word	0xffffffff


	//   ....[107]....
        /*0458*/ 	.word	0xffffffff


	//   ....[108]....
        /*045c*/ 	.word	0xffffffff


	//   ....[109]....
        /*0460*/ 	.word	0xffffffff


	//   ....[110]....
        /*0464*/ 	.word	0xffffffff


	//   ....[111]....
        /*0468*/ 	.word	0xffffffff


	//   ....[112]....
        /*046c*/ 	.word	0xffffffff


	//   ....[113]....
        /*0470*/ 	.word	0xffffffff


	//   ....[114]....
        /*0474*/ 	.word	0xffffffff


	//   ....[115]....
        /*0478*/ 	.word	0xffffffff


	//   ....[116]....
        /*047c*/ 	.word	0xffffffff


	//   ....[117]....
        /*0480*/ 	.word	0xffffffff


	//   ....[118]....
        /*0484*/ 	.word	0xffffffff


	//   ....[119]....
        /*0488*/ 	.word	0xffffffff


	//   ....[120]....
        /*048c*/ 	.word	0xffffffff


	//   ....[121]....
        /*0490*/ 	.word	0xffffffff


	//   ....[122]....
        /*0494*/ 	.word	0xffffffff


	//   ....[123]....
        /*0498*/ 	.word	0xffffffff


	//   ....[124]....
        /*049c*/ 	.word	0xffffffff


	//   ....[125]....
        /*04a0*/ 	.word	0xffffffff


	//   ....[126]....
        /*04a4*/ 	.word	0xffffffff


	//   ....[127]....
        /*04a8*/ 	.word	0xffffffff


	//   ....[128]....
        /*04ac*/ 	.word	0xffffffff


	//   ....[129]....
        /*04b0*/ 	.word	0xffffffff


	//   ....[130]....
        /*04b4*/ 	.word	0xffffffff


	//   ....[131]....
        /*04b8*/ 	.word	0xffffffff


	//   ....[132]....
        /*04bc*/ 	.word	0xffffffff


	//   ....[133]....
        /*04c0*/ 	.word	0xffffffff


	//   ....[134]....
        /*04c4*/ 	.word	0xffffffff


	//   ....[135]....
        /*04c8*/ 	.word	0xffffffff


	//   ....[136]....
        /*04cc*/ 	.word	0xffffffff


	//   ....[137]....
        /*04d0*/ 	.word	0xffffffff


	//   ....[138]....
        /*04d4*/ 	.word	0xffffffff


	//   ....[139]....
        /*04d8*/ 	.word	0xffffffff


	//   ....[140]....
        /*04dc*/ 	.word	0xffffffff


	//   ....[141]....
        /*04e0*/ 	.word	0xffffffff


	//   ....[142]....
        /*04e4*/ 	.word	0xffffffff


	//   ....[143]....
        /*04e8*/ 	.word	0xffffffff


	//   ....[144]....
        /*04ec*/ 	.word	0xffffffff


	//   ....[145]....
        /*04f0*/ 	.word	0xffffffff


	//   ....[146]....
        /*04f4*/ 	.word	0xffffffff


	//   ....[147]....
        /*04f8*/ 	.word	0xffffffff


	//   ....[148]....
        /*04fc*/ 	.word	0xffffffff


	//   ....[149]....
        /*0500*/ 	.word	0xffffffff


	//   ....[150]....
        /*0504*/ 	.word	0xffffffff


	//   ....[151]....
        /*0508*/ 	.word	0xffffffff


	//   ....[152]....
        /*050c*/ 	.word	0xffffffff


	//   ....[153]....
        /*0510*/ 	.word	0xffffffff


	//   ....[154]....
        /*0514*/ 	.word	0xffffffff


	//   ....[155]....
        /*0518*/ 	.word	0xffffffff


	//   ....[156]....
        /*051c*/ 	.word	0xffffffff


	//   ....[157]....
        /*0520*/ 	.word	0xffffffff


	//   ....[158]....
        /*0524*/ 	.word	0xffffffff


	//   ....[159]....
        /*0528*/ 	.word	0xffffffff


	//   ....[160]....
        /*052c*/ 	.word	0xffffffff


	//   ....[161]....
        /*0530*/ 	.word	0xffffffff


	//   ....[162]....
        /*0534*/ 	.word	0xffffffff


	//   ....[163]....
        /*0538*/ 	.word	0xffffffff


	//   ....[164]....
        /*053c*/ 	.word	0xffffffff


	//   ....[165]....
        /*0540*/ 	.word	0xffffffff


	//   ....[166]....
        /*0544*/ 	.word	0xffffffff


	//   ....[167]....
        /*0548*/ 	.word	0xffffffff


	//   ....[168]....
        /*054c*/ 	.word	0xffffffff


	//   ....[169]....
        /*0550*/ 	.word	0xffffffff


	//   ....[170]....
        /*0554*/ 	.word	0xffffffff


	//   ....[171]....
        /*0558*/ 	.word	0xffffffff


	//   ....[172]....
        /*055c*/ 	.word	0xffffffff


	//   ....[173]....
        /*0560*/ 	.word	0xffffffff


	//   ....[174]....
        /*0564*/ 	.word	0xffffffff


	//   ....[175]....
        /*0568*/ 	.word	0xffffffff


	//   ....[176]....
        /*056c*/ 	.word	0xffffffff


	//   ....[177]....
        /*0570*/ 	.word	0xffffffff


	//   ....[178]....
        /*0574*/ 	.word	0xffffffff


	//   ....[179]....
        /*0578*/ 	.word	0xffffffff


	//   ....[180]....
        /*057c*/ 	.word	0xffffffff


	//   ....[181]....
        /*0580*/ 	.word	0xffffffff


	//   ....[182]....
        /*0584*/ 	.word	0xffffffff


	//   ....[183]....
        /*0588*/ 	.word	0xffffffff


	//   ....[184]....
        /*058c*/ 	.word	0xffffffff


	//   ....[185]....
        /*0590*/ 	.word	0xffffffff


	//   ....[186]....
        /*0594*/ 	.word	0xffffffff


	//   ....[187]....
        /*0598*/ 	.word	0xffffffff


	//   ....[188]....
        /*059c*/ 	.word	0xffffffff


	//   ....[189]....
        /*05a0*/ 	.word	0xffffffff


	//   ....[190]....
        /*05a4*/ 	.word	0xffffffff


	//   ....[191]....
        /*05a8*/ 	.word	0xffffffff


	//   ....[192]....
        /*05ac*/ 	.word	0xffffffff


	//   ....[193]....
        /*05b0*/ 	.word	0xffffffff


	//   ....[194]....
        /*05b4*/ 	.word	0xffffffff


	//   ....[195]....
        /*05b8*/ 	.word	0xffffffff


	//   ....[196]....
        /*05bc*/ 	.word	0xffffffff


	//   ....[197]....
        /*05c0*/ 	.word	0xffffffff


	//   ....[198]....
        /*05c4*/ 	.word	0xffffffff


	//   ....[199]....
        /*05c8*/ 	.word	0xffffffff


	//   ....[200]....
        /*05cc*/ 	.word	0xffffffff


	//   ....[201]....
        /*05d0*/ 	.word	0xffffffff


	//   ....[202]....
        /*05d4*/ 	.word	0xffffffff


	//   ....[203]....
        /*05d8*/ 	.word	0xffffffff


	//   ....[204]....
        /*05dc*/ 	.word	0xffffffff


	//   ....[205]....
        /*05e0*/ 	.word	0xffffffff


	//   ....[206]....
        /*05e4*/ 	.word	0xffffffff


	//   ....[207]....
        /*05e8*/ 	.word	0xffffffff


	//   ....[208]....
        /*05ec*/ 	.word	0xffffffff


	//   ....[209]....
        /*05f0*/ 	.word	0xffffffff


	//   ....[210]....
        /*05f4*/ 	.word	0xffffffff


	//   ....[211]....
        /*05f8*/ 	.word	0xffffffff


	//   ....[212]....
        /*05fc*/ 	.word	0xffffffff


	//   ....[213]....
        /*0600*/ 	.word	0xffffffff


	//   ....[214]....
        /*0604*/ 	.word	0xffffffff


	//   ....[215]....
        /*0608*/ 	.word	0xffffffff


	//   ....[216]....
        /*060c*/ 	.word	0xffffffff


	//   ....[217]....
        /*0610*/ 	.word	0xffffffff


	//   ....[218]....
        /*0614*/ 	.word	0xffffffff


	//   ....[219]....
        /*0618*/ 	.word	0xffffffff


	//   ....[220]....
        /*061c*/ 	.word	0xffffffff


	//   ....[221]....
        /*0620*/ 	.word	0xffffffff


	//   ....[222]....
        /*0624*/ 	.word	0xffffffff


	//   ....[223]....
        /*0628*/ 	.word	0xffffffff


	//   ....[224]....
        /*062c*/ 	.word	0xffffffff


	//   ....[225]....
        /*0630*/ 	.word	0xffffffff


	//   ....[226]....
        /*0634*/ 	.word	0xffffffff


	//   ....[227]....
        /*0638*/ 	.word	0xffffffff


	//   ....[228]....
        /*063c*/ 	.word	0xffffffff


	//   ....[229]....
        /*0640*/ 	.word	0xffffffff


	//   ....[230]....
        /*0644*/ 	.word	0xffffffff


	//   ....[231]....
        /*0648*/ 	.word	0xffffffff


	//   ....[232]....
        /*064c*/ 	.word	0xffffffff


	//   ....[233]....
        /*0650*/ 	.word	0xffffffff


	//   ....[234]....
        /*0654*/ 	.word	0xffffffff


	//   ....[235]....
        /*0658*/ 	.word	0xffffffff


	//   ....[236]....
        /*065c*/ 	.word	0xffffffff


	//   ....[237]....
        /*0660*/ 	.word	0xffffffff


	//   ....[238]....
        /*0664*/ 	.word	0xffffffff


	//   ....[239]....
        /*0668*/ 	.word	0xffffffff


	//   ....[240]....
        /*066c*/ 	.word	0xffffffff


	//   ....[241]....
        /*0670*/ 	.word	0xffffffff


	//   ....[242]....
        /*0674*/ 	.word	0xffffffff


	//   ....[243]....
        /*0678*/ 	.word	0xffffffff


	//   ....[244]....
        /*067c*/ 	.word	0xffffffff


	//   ....[245]....
        /*0680*/ 	.word	0xffffffff


	//   ....[246]....
        /*0684*/ 	.word	0xffffffff


	//   ....[247]....
        /*0688*/ 	.word	0xffffffff


	//   ....[248]....
        /*068c*/ 	.word	0xffffffff


	//   ....[249]....
        /*0690*/ 	.word	0xffffffff


	//   ....[250]....
        /*0694*/ 	.word	0xffffffff


	//   ....[251]....
        /*0698*/ 	.word	0x0500000f


	//   ....[252]....
        /*069c*/ 	.word	0x0500000f


	//   ....[253]....
        /*06a0*/ 	.word	0x0500000f


	//   ....[254]....
        /*06a4*/ 	.word	0x0500000f


	//   ....[255]....
        /*06a8*/ 	.word	0x0500000f


	//   ....[0]....
        /*06ac*/ 	.word	0x0500000f


	//   ....[1]....
        /*06b0*/ 	.word	0x0500000f


	//   ....[2]....
        /*06b4*/ 	.word	0x0500000f


	//   ....[3]....
        /*06b8*/ 	.word	0x0500000f


	//   ....[4]....
        /*06bc*/ 	.word	0x0500000f


	//   ....[5]....
        /*06c0*/ 	.word	0x0500000f


	//   ....[6]....
        /*06c4*/ 	.word	0x0500000f


	//   ....[7]....
        /*06c8*/ 	.word	0x0500000f


	//   ....[8]....
        /*06cc*/ 	.word	0x0500000f


	//   ....[9]....
        /*06d0*/ 	.word	0x0500000f


	//   ....[10]....
        /*06d4*/ 	.word	0x0500000f


	//   ....[11]....
        /*06d8*/ 	.word	0x0500000f


	//   ....[12]....
        /*06dc*/ 	.word	0x0500000f


	//   ....[13]....
        /*06e0*/ 	.word	0x0500000f


	//   ....[14]....
        /*06e4*/ 	.word	0x0500000f


	//   ....[15]....
        /*06e8*/ 	.word	0x0500000f


	//   ....[16]....
        /*06ec*/ 	.word	0x0500000f


	//   ....[17]....
        /*06f0*/ 	.word	0x0500000f


	//   ....[18]....
        /*06f4*/ 	.word	0x0500000f


	//   ....[19]....
        /*06f8*/ 	.word	0x0500000f


	//   ....[20]....
        /*06fc*/ 	.word	0x0500000f


	//   ....[21]....
        /*0700*/ 	.word	0x0500000f


	//   ....[22]....
        /*0704*/ 	.word	0x0500000f


	//   ....[23]....
        /*0708*/ 	.word	0x0500000f


	//   ....[24]....
        /*070c*/ 	.word	0x0500000f


	//   ....[25]....
        /*0710*/ 	.word	0x0500000f


	//   ....[26]....
        /*0714*/ 	.word	0x0500000f


	//   ....[27]....
        /*0718*/ 	.word	0x0500000f


	//   ....[28]....
        /*071c*/ 	.word	0x0500000f


	//   ....[29]....
        /*0720*/ 	.word	0x0500000f


	//   ....[30]....
        /*0724*/ 	.word	0x0500000f


	//   ....[31]....
        /*0728*/ 	.word	0x0500000f


	//   ....[32]....
        /*072c*/ 	.word	0x0500000f


	//   ....[33]....
        /*0730*/ 	.word	0x0500000f


	//   ....[34]....
        /*0734*/ 	.word	0x0500000f


	//   ....[35]....
        /*0738*/ 	.word	0x0500000f


	//   ....[36]....
        /*073c*/ 	.word	0x0500000f


	//   ....[37]....
        /*0740*/ 	.word	0x0500000f


	//   ....[38]....
        /*0744*/ 	.word	0x0500000f


	//   ....[39]....
        /*0748*/ 	.word	0x0500000f


	//   ....[40]....
        /*074c*/ 	.word	0x0500000f


	//   ....[41]....
        /*0750*/ 	.word	0x0500000f


	//   ....[42]....
        /*0754*/ 	.word	0x0500000f


	//   ....[43]....
        /*0758*/ 	.word	0x0500000f


	//   ....[44]....
        /*075c*/ 	.word	0x0500000f


	//   ....[45]....
        /*0760*/ 	.word	0x0500000f


	//   ....[46]....
        /*0764*/ 	.word	0x0500000f


	//   ....[47]....
        /*0768*/ 	.word	0x0500000f


	//   ....[48]....
        /*076c*/ 	.word	0x0500000f


	//   ....[49]....
        /*0770*/ 	.word	0x0500000f


	//   ....[50]....
        /*0774*/ 	.word	0x0500000f


	//   ....[51]....
        /*0778*/ 	.word	0x0500000f


	//   ....[52]....
        /*077c*/ 	.word	0x0500000f


	//   ....[53]....
        /*0780*/ 	.word	0x0500000f


	//   ....[54]....
        /*0784*/ 	.word	0x0500000f


	//   ....[55]....
        /*0788*/ 	.word	0x0500000f


	//   ....[56]....
        /*078c*/ 	.word	0x0500000f


	//   ....[57]....
        /*0790*/ 	.word	0x0500000f


	//   ....[58]....
        /*0794*/ 	.word	0x0500000f


	//   ....[59]....
        /*0798*/ 	.word	0x0500000f


	//   ....[60]....
        /*079c*/ 	.word	0x0500000f


	//   ....[61]....
        /*07a0*/ 	.word	0x0500000f


	//   ....[62]....
        /*07a4*/ 	.word	0x0500000f


	//   ....[63]....
        /*07a8*/ 	.word	0x0500000f


	//   ....[64]....
        /*07ac*/ 	.word	0x0500000f


	//   ....[65]....
        /*07b0*/ 	.word	0x0500000f


	//   ....[66]....
        /*07b4*/ 	.word	0x0500000f


	//   ....[67]....
        /*07b8*/ 	.word	0x0500000f


	//   ....[68]....
        /*07bc*/ 	.word	0x0500000f


	//   ....[69]....
        /*07c0*/ 	.word	0x0500000f


	//   ....[70]....
        /*07c4*/ 	.word	0x0500000f


	//   ....[71]....
        /*07c8*/ 	.word	0x0500000f


	//   ....[72]....
        /*07cc*/ 	.word	0x0500000f


	//   ....[73]....
        /*07d0*/ 	.word	0x0500000f


	//   ....[74]....
        /*07d4*/ 	.word	0x0500000f


	//   ....[75]....
        /*07d8*/ 	.word	0x0500000f


	//   ....[76]....
        /*07dc*/ 	.word	0x0500000f


	//   ....[77]....
        /*07e0*/ 	.word	0x0500000f


	//   ....[78]....
        /*07e4*/ 	.word	0x0500000f


	//   ....[79]....
        /*07e8*/ 	.word	0x0500000f


	//   ....[80]....
        /*07ec*/ 	.word	0x0500000f


	//   ....[81]....
        /*07f0*/ 	.word	0x0500000f


	//   ....[82]....
        /*07f4*/ 	.word	0x0500000f


	//   ....[83]....
        /*07f8*/ 	.word	0x0500000f


	//   ....[84]....
        /*07fc*/ 	.word	0x0500000f


	//   ....[85]....
        /*0800*/ 	.word	0x0500000f


	//   ....[86]....
        /*0804*/ 	.word	0x0500000f


	//   ....[87]....
        /*0808*/ 	.word	0x0500000f


	//   ....[88]....
        /*080c*/ 	.word	0x0500000f


	//   ....[89]....
        /*0810*/ 	.word	0x0500000f


	//   ....[90]....
        /*0814*/ 	.word	0x0500000f


	//   ....[91]....
        /*0818*/ 	.word	0x0500000f


	//   ....[92]....
        /*081c*/ 	.word	0x0500000f


	//   ....[93]....
        /*0820*/ 	.word	0x0500000f


	//   ....[94]....
        /*0824*/ 	.word	0x0500000f


	//   ....[95]....
        /*0828*/ 	.word	0x0500000f


	//   ....[96]....
        /*082c*/ 	.word	0x0500000f


	//   ....[97]....
        /*0830*/ 	.word	0x0500000f


	//   ....[98]....
        /*0834*/ 	.word	0x0500000f


	//   ....[99]....
        /*0838*/ 	.word	0x0500000f


	//   ....[100]....
        /*083c*/ 	.word	0x0500000f


	//   ....[101]....
        /*0840*/ 	.word	0x0500000f


	//   ....[102]....
        /*0844*/ 	.word	0x0500000f


	//   ....[103]....
        /*0848*/ 	.word	0x0500000f


	//   ....[104]....
        /*084c*/ 	.word	0x0500000f


	//   ....[105]....
        /*0850*/ 	.word	0x0500000f


	//   ....[106]....
        /*0854*/ 	.word	0x0500000f


	//   ....[107]....
        /*0858*/ 	.word	0x0500000f


	//   ....[108]....
        /*085c*/ 	.word	0x0500000f


	//   ....[109]....
        /*0860*/ 	.word	0x0500000f


	//   ....[110]....
        /*0864*/ 	.word	0x0500000f


	//   ....[111]....
        /*0868*/ 	.word	0x0500000f


	//   ....[112]....
        /*086c*/ 	.word	0x0500000f


	//   ....[113]....
        /*0870*/ 	.word	0x0500000f


	//   ....[114]....
        /*0874*/ 	.word	0x0500000f


	//   ....[115]....
        /*0878*/ 	.word	0x0500000f


	//   ....[116]....
        /*087c*/ 	.word	0x0500000f


	//   ....[117]....
        /*0880*/ 	.word	0x0500000f


	//   ....[118]....
        /*0884*/ 	.word	0x0500000f


	//   ....[119]....
        /*0888*/ 	.word	0x0500000f


	//   ....[120]....
        /*088c*/ 	.word	0x0500000f


	//   ....[121]....
        /*0890*/ 	.word	0x0500000f


	//   ....[122]....
        /*0894*/ 	.word	0x0500000f


	//   ....[123]....
        /*0898*/ 	.word	0x0500000f


	//   ....[124]....
        /*089c*/ 	.word	0x0500000f


	//   ....[125]....
        /*08a0*/ 	.word	0x0500000f


	//   ....[126]....
        /*08a4*/ 	.word	0x0500000f


	//   ....[127]....
        /*08a8*/ 	.word	0x0500000f


	//   ....[128]....
        /*08ac*/ 	.word	0x0500000f


	//   ....[129]....
        /*08b0*/ 	.word	0x0500000f


	//   ....[130]....
        /*08b4*/ 	.word	0x0500000f


	//   ....[131]....
        /*08b8*/ 	.word	0x0500000f


	//   ....[132]....
        /*08bc*/ 	.word	0x0500000f


	//   ....[133]....
        /*08c0*/ 	.word	0x0500000f


	//   ....[134]....
        /*08c4*/ 	.word	0x0500000f


	//   ....[135]....
        /*08c8*/ 	.word	0x0500000f


	//   ....[136]....
        /*08cc*/ 	.word	0x0500000f


	//   ....[137]....
        /*08d0*/ 	.word	0x0500000f


	//   ....[138]....
        /*08d4*/ 	.word	0x0500000f


	//   ....[139]....
        /*08d8*/ 	.word	0x0500000f


	//   ....[140]....
        /*08dc*/ 	.word	0x0500000f


	//   ....[141]....
        /*08e0*/ 	.word	0x0500000f


	//   ....[142]....
        /*08e4*/ 	.word	0x0500000f


	//   ....[143]....
        /*08e8*/ 	.word	0x0500000f


	//   ....[144]....
        /*08ec*/ 	.word	0x0500000f


	//   ....[145]....
        /*08f0*/ 	.word	0x0500000f


	//   ....[146]....
        /*08f4*/ 	.word	0x0500000f


	//   ....[147]....
        /*08f8*/ 	.word	0x0500000f


	//   ....[148]....
        /*08fc*/ 	.word	0x0500000f


	//   ....[149]....
        /*0900*/ 	.word	0x0500000f


	//   ....[150]....
        /*0904*/ 	.word	0x0500000f


	//   ....[151]....
        /*0908*/ 	.word	0x0500000f


	//   ....[152]....
        /*090c*/ 	.word	0x0500000f


	//   ....[153]....
        /*0910*/ 	.word	0x0500000f


	//   ....[154]....
        /*0914*/ 	.word	0x0500000f


	//   ....[155]....
        /*0918*/ 	.word	0x0500000f


	//   ....[156]....
        /*091c*/ 	.word	0x0500000f


	//   ....[157]....
        /*0920*/ 	.word	0x0500000f


	//   ....[158]....
        /*0924*/ 	.word	0x0500000f


	//   ....[159]....
        /*0928*/ 	.word	0x0500000f


	//   ....[160]....
        /*092c*/ 	.word	0x0500000f


	//   ....[161]....
        /*0930*/ 	.word	0x0500000f


	//   ....[162]....
        /*0934*/ 	.word	0x0500000f


	//   ....[163]....
        /*0938*/ 	.word	0x0500000f


	//   ....[164]....
        /*093c*/ 	.word	0x0500000f


	//   ....[165]....
        /*0940*/ 	.word	0x0500000f


	//   ....[166]....
        /*0944*/ 	.word	0x0500000f


	//   ....[167]....
        /*0948*/ 	.word	0x0500000f


	//   ....[168]....
        /*094c*/ 	.word	0x0500000f


	//   ....[169]....
        /*0950*/ 	.word	0x0500000f


	//   ....[170]....
        /*0954*/ 	.word	0x0500000f


	//   ....[171]....
        /*0958*/ 	.word	0x0500000f


	//   ....[172]....
        /*095c*/ 	.word	0x0500000f


	//   ....[173]....
        /*0960*/ 	.word	0x0500000f


	//   ....[174]....
        /*0964*/ 	.word	0x0500000f


	//   ....[175]....
        /*0968*/ 	.word	0x0500000f


	//   ....[176]....
        /*096c*/ 	.word	0x0500000f


	//   ....[177]....
        /*0970*/ 	.word	0x0500000f


	//   ....[178]....
        /*0974*/ 	.word	0x0500000f


	//   ....[179]....
        /*0978*/ 	.word	0x0500000f


	//   ....[180]....
        /*097c*/ 	.word	0x0500000f


	//   ....[181]....
        /*0980*/ 	.word	0x0500000f


	//   ....[182]....
        /*0984*/ 	.word	0x0500000f


	//   ....[183]....
        /*0988*/ 	.word	0x0500000f


	//   ....[184]....
        /*098c*/ 	.word	0x0500000f


	//   ....[185]....
        /*0990*/ 	.word	0x0500000f


	//----- nvinfo : EIATTR_COOP_GROUP_INSTR_OFFSETS
	.align		4
.L_321:
        /*0994*/ 	.byte	0x04, 0x28
        /*0996*/ 	.short	(.L_323 - .L_322)


	//   ....[0]....
.L_322:
        /*0998*/ 	.word	0x00000060


	//   ....[1]....
        /*099c*/ 	.word	0x00000130


	//   ....[2]....
        /*09a0*/ 	.word	0x000001e0


	//   ....[3]....
        /*09a4*/ 	.word	0x000003a0


	//   ....[4]....
        /*09a8*/ 	.word	0x00000500


	//   ....[5]....
        /*09ac*/ 	.word	0x00000620


	//   ....[6]....
        /*09b0*/ 	.word	0x00000780


	//   ....[7]....
        /*09b4*/ 	.word	0x00002a80


	//   ....[8]....
        /*09b8*/ 	.word	0x00002a90


	//   ....[9]....
        /*09bc*/ 	.word	0x00003940


	//   ....[10]....
        /*09c0*/ 	.word	0x00003950


	//   ....[11]....
        /*09c4*/ 	.word	0x00004810


	//   ....[12]....
        /*09c8*/ 	.word	0x00004820


	//   ....[13]....
        /*09cc*/ 	.word	0x00005b90


	//   ....[14]....
        /*09d0*/ 	.word	0x00005ba0


	//   ....[15]....
        /*09d4*/ 	.word	0x00006a80


	//   ....[16]....
        /*09d8*/ 	.word	0x00006a90


	//   ....[17]....
        /*09dc*/ 	.word	0x000079e0


	//   ....[18]....
        /*09e0*/ 	.word	0x000079f0


	//   ....[19]....
        /*09e4*/ 	.word	0x00008b30


	//   ....[20]....
        /*09e8*/ 	.word	0x00008b40


	//   ....[21]....
        /*09ec*/ 	.word	0x00008c50


	//   ....[22]....
        /*09f0*/ 	.word	0x00008c60


	//   ....[23]....
        /*09f4*/ 	.word	0x00008d80


	//   ....[24]....
        /*09f8*/ 	.word	0x00008d90


	//   ....[25]....
        /*09fc*/ 	.word	0x00009100


	//   ....[26]....
        /*0a00*/ 	.word	0x00009120


	//   ....[27]....
        /*0a04*/ 	.word	0x00009210


	//   ....[28]....
        /*0a08*/ 	.word	0x00009230


	//   ....[29]....
        /*0a0c*/ 	.word	0x00009320


	//   ....[30]....
        /*0a10*/ 	.word	0x00009340


	//   ....[31]....
        /*0a14*/ 	.word	0x00009960


	//   ....[32]....
        /*0a18*/ 	.word	0x0000a2b0


	//   ....[33]....
        /*0a1c*/ 	.word	0x0000a2c0


	//   ....[34]....
        /*0a20*/ 	.word	0x0000a2d0


	//   ....[35]....
        /*0a24*/ 	.word	0x0000a2e0


	//   ....[36]....
        /*0a28*/ 	.word	0x0000a4f0


	//   ....[37]....
        /*0a2c*/ 	.word	0x0000a500


	//   ....[38]....
        /*0a30*/ 	.word	0x0000a510


	//   ....[39]....
        /*0a34*/ 	.word	0x0000a520


	//   ....[40]....
        /*0a38*/ 	.word	0x0000c950


	//   ....[41]....
        /*0a3c*/ 	.word	0x0000c970


	//   ....[42]....
        /*0a40*/ 	.word	0x0000c980


	//   ....[43]....
        /*0a44*/ 	.word	0x0000c990


	//   ....[44]....
        /*0a48*/ 	.word	0x0000ca80


	//   ....[45]....
        /*0a4c*/ 	.word	0x0000caa0


	//   ....[46]....
        /*0a50*/ 	.word	0x0000cab0


	//   ....[47]....
        /*0a54*/ 	.word	0x0000cac0


	//   ....[48]....
        /*0a58*/ 	.word	0x0000feb0


	//   ....[49]....
        /*0a5c*/ 	.word	0x0000fef0


	//   ....[50]....
        /*0a60*/ 	.word	0x00010a70


	//   ....[51]....
        /*0a64*/ 	.word	0x00010b00


	//   ....[52]....
        /*0a68*/ 	.word	0x00011740


	//   ....[53]....
        /*0a6c*/ 	.word	0x000117b0


	//   ....[54]....
        /*0a70*/ 	.word	0x00013ce0


	//   ....[55]....
        /*0a74*/ 	.word	0x00013e80


	//   ....[56]....
        /*0a78*/ 	.word	0x00014bc0


	//   ....[57]....
        /*0a7c*/ 	.word	0x00014cf0


	//   ....[58]....
        /*0a80*/ 	.word	0x000157e0


	//   ....[59]....
        /*0a84*/ 	.word	0x00015860


	//   ....[60]....
        /*0a88*/ 	.word	0x00018cc0


	//   ....[61]....
        /*0a8c*/ 	.word	0x00018ce0


	//   ....[62]....
        /*0a90*/ 	.word	0x00018d00


	//   ....[63]....
        /*0a94*/ 	.word	0x00018d20


	//   ....[64]....
        /*0a98*/ 	.word	0x0001a830


	//   ....[65]....
        /*0a9c*/ 	.word	0x0001a840


	//   ....[66]....
        /*0aa0*/ 	.word	0x0001a8c0


	//   ....[67]....
        /*0aa4*/ 	.word	0x0001a8d0


	//   ....[68]....
        /*0aa8*/ 	.word	0x0001b620


	//   ....[69]....
        /*0aac*/ 	.word	0x0001b650


	//   ....[70]....
        /*0ab0*/ 	.word	0x0001b680


	//   ....[71]....
        /*0ab4*/ 	.word	0x0001b6b0


	//   ....[72]....
        /*0ab8*/ 	.word	0x0001b6e0


	//   ....[73]....
        /*0abc*/ 	.word	0x0001b710


	//   ....[74]....
        /*0ac0*/ 	.word	0x0001b740


	//   ....[75]....
        /*0ac4*/ 	.word	0x0001b770


	//   ....[76]....
        /*0ac8*/ 	.word	0x0001b7a0


	//   ....[77]....
        /*0acc*/ 	.word	0x0001b7d0


	//   ....[78]....
        /*0ad0*/ 	.word	0x0001b800


	//   ....[79]....
        /*0ad4*/ 	.word	0x0001b830


	//   ....[80]....
        /*0ad8*/ 	.word	0x0001b860


	//   ....[81]....
        /*0adc*/ 	.word	0x0001b890


	//   ....[82]....
        /*0ae0*/ 	.word	0x0001b8c0


	//   ....[83]....
        /*0ae4*/ 	.word	0x0001b8f0


	//   ....[84]....
        /*0ae8*/ 	.word	0x0001b920


	//   ....[85]....
        /*0aec*/ 	.word	0x0001b950


	//   ....[86]....
        /*0af0*/ 	.word	0x0001b980


	//   ....[87]....
        /*0af4*/ 	.word	0x0001b9b0


	//   ....[88]....
        /*0af8*/ 	.word	0x0001b9e0


	//   ....[89]....
        /*0afc*/ 	.word	0x0001ba10


	//   ....[90]....
        /*0b00*/ 	.word	0x0001ba40


	//   ....[91]....
        /*0b04*/ 	.word	0x0001ba60


	//   ....[92]....
        /*0b08*/ 	.word	0x0001ba70


	//   ....[93]....
        /*0b0c*/ 	.word	0x0001ba80


	//   ....[94]....
        /*0b10*/ 	.word	0x0001baa0


	//   ....[95]....
        /*0b14*/ 	.word	0x0001bab0


	//   ....[96]....
        /*0b18*/ 	.word	0x0001bac0


	//   ....[97]....
        /*0b1c*/ 	.word	0x0001bad0


	//   ....[98]....
        /*0b20*/ 	.word	0x0001bb00


	//   ....[99]....
        /*0b24*/ 	.word	0x0001bb30


	//   ....[100]....
        /*0b28*/ 	.word	0x0001c0f0


	//   ....[101]....
        /*0b2c*/ 	.word	0x0001c130


	//   ....[102]....
        /*0b30*/ 	.word	0x0001c170


	//   ....[103]....
        /*0b34*/ 	.word	0x0001c1a0


	//   ....[104]....
        /*0b38*/ 	.word	0x0001c7e0


	//   ....[105]....
        /*0b3c*/ 	.word	0x0001c7f0


	//   ....[106]....
        /*0b40*/ 	.word	0x0001c8b0


	//   ....[107]....
        /*0b44*/ 	.word	0x0001c8d0


	//   ....[108]....
        /*0b48*/ 	.word	0x0001c990


	//   ....[109]....
        /*0b4c*/ 	.word	0x0001c9b0


	//   ....[110]....
        /*0b50*/ 	.word	0x0001ca80


	//   ....[111]....
        /*0b54*/ 	.word	0x0001caa0


	//   ....[112]....
        /*0b58*/ 	.word	0x0001d270


	//   ....[113]....
        /*0b5c*/ 	.word	0x0001d280


	//   ....[114]....
        /*0b60*/ 	.word	0x0001d3c0


	//   ....[115]....
        /*0b64*/ 	.word	0x0001d3d0


	//   ....[116]....
        /*0b68*/ 	.word	0x0001d500


	//   ....[117]....
        /*0b6c*/ 	.word	0x0001d510


	//   ....[118]....
        /*0b70*/ 	.word	0x0001d640


	//   ....[119]....
        /*0b74*/ 	.word	0x0001d650


	//   ....[120]....
        /*0b78*/ 	.word	0x0001d7d0


	//   ....[121]....
        /*0b7c*/ 	.word	0x0001d980


	//   ....[122]....
        /*0b80*/ 	.word	0x0001d9b0


	//   ....[123]....
        /*0b84*/ 	.word	0x0001d9e0


	//   ....[124]....
        /*0b88*/ 	.word	0x0001da10


	//   ....[125]....
        /*0b8c*/ 	.word	0x0001da40


	//   ....[126]....
        /*0b90*/ 	.word	0x0001da70


	//   ....[127]....
        /*0b94*/ 	.word	0x0001dbe0


	//   ....[128]....
        /*0b98*/ 	.word	0x0001dc10


	//   ....[129]....
        /*0b9c*/ 	.word	0x0001dc40


	//   ....[130]....
        /*0ba0*/ 	.word	0x0001dc70


	//   ....[131]....
        /*0ba4*/ 	.word	0x0001dca0


	//   ....[132]....
        /*0ba8*/ 	.word	0x0001dcd0


	//   ....[133]....
        /*0bac*/ 	.word	0x0001dd60


	//   ....[134]....
        /*0bb0*/ 	.word	0x0001ddc0


	//   ....[135]....
        /*0bb4*/ 	.word	0x0001de50


	//   ....[136]....
        /*0bb8*/ 	.word	0x0001edc0


	//   ....[137]....
        /*0bbc*/ 	.word	0x00020a00


	//   ....[138]....
        /*0bc0*/ 	.word	0x00020a30


	//   ....[139]....
        /*0bc4*/ 	.word	0x00020ab0


	//   ....[140]....
        /*0bc8*/ 	.word	0x00020ad0


	//   ....[141]....
        /*0bcc*/ 	.word	0x00020b10


	//   ....[142]....
        /*0bd0*/ 	.word	0x00020b30


	//   ....[143]....
        /*0bd4*/ 	.word	0x00020b70


	//   ....[144]....
        /*0bd8*/ 	.word	0x00020b90


	//   ....[145]....
        /*0bdc*/ 	.word	0x00020bd0


	//   ....[146]....
        /*0be0*/ 	.word	0x00020bf0


	//   ....[147]....
        /*0be4*/ 	.word	0x00020c30


	//   ....[148]....
        /*0be8*/ 	.word	0x00020c50


	//   ....[149]....
        /*0bec*/ 	.word	0x00020c90


	//   ....[150]....
        /*0bf0*/ 	.word	0x00020ca0


	//   ....[151]....
        /*0bf4*/ 	.word	0x00020cc0


	//   ....[152]....
        /*0bf8*/ 	.word	0x00020cd0


	//   ....[153]....
        /*0bfc*/ 	.word	0x00020d50


	//   ....[154]....
        /*0c00*/ 	.word	0x00020d70


	//   ....[155]....
        /*0c04*/ 	.word	0x00020db0


	//   ....[156]....
        /*0c08*/ 	.word	0x00020dc0


	//   ....[157]....
        /*0c0c*/ 	.word	0x000212b0


	//   ....[158]....
        /*0c10*/ 	.word	0x000212d0


	//   ....[159]....
        /*0c14*/ 	.word	0x000213f0


	//   ....[160]....
        /*0c18*/ 	.word	0x00021400


	//   ....[161]....
        /*0c1c*/ 	.word	0x00021480


	//   ....[162]....
        /*0c20*/ 	.word	0x00021490


	//   ....[163]....
        /*0c24*/ 	.word	0x00021510


	//   ....[164]....
        /*0c28*/ 	.word	0x00021520


	//   ....[165]....
        /*0c2c*/ 	.word	0x000215a0


	//   ....[166]....
        /*0c30*/ 	.word	0x000215b0


	//   ....[167]....
        /*0c34*/ 	.word	0x00021620


	//   ....[168]....
        /*0c38*/ 	.word	0x00021630


	//   ....[169]....
        /*0c3c*/ 	.word	0x000216a0


	//   ....[170]....
        /*0c40*/ 	.word	0x000216b0


	//   ....[171]....
        /*0c44*/ 	.word	0x000216c0


	//   ....[172]....
        /*0c48*/ 	.word	0x00021730


	//   ....[173]....
        /*0c4c*/ 	.word	0x00021740


	//   ....[174]....
        /*0c50*/ 	.word	0x00021750


	//   ....[175]....
        /*0c54*/ 	.word	0x00021780


	//   ....[176]....
        /*0c58*/ 	.word	0x000217a0


	//   ....[177]....
        /*0c5c*/ 	.word	0x00021ec0


	//   ....[178]....
        /*0c60*/ 	.word	0x00021ef0


	//   ....[179]....
        /*0c64*/ 	.word	0x00021f10


	//   ....[180]....
        /*0c68*/ 	.word	0x00021f20


	//   ....[181]....
        /*0c6c*/ 	.word	0x00021f60


	//   ....[182]....
        /*0c70*/ 	.word	0x00022010


	//   ....[183]....
        /*0c74*/ 	.word	0x00022020


	//   ....[184]....
        /*0c78*/ 	.word	0x000220b0


	//   ....[185]....
        /*0c7c*/ 	.word	0x000220c0


	//   ....[186]....
        /*0c80*/ 	.word	0x00022150


	//   ....[187]....
        /*0c84*/ 	.word	0x00022160


	//   ....[188]....
        /*0c88*/ 	.word	0x000221f0


	//   ....[189]....
        /*0c8c*/ 	.word	0x00022200


	//   ....[190]....
        /*0c90*/ 	.word	0x00022280


	//   ....[191]....
        /*0c94*/ 	.word	0x00022290


	//   ....[192]....
        /*0c98*/ 	.word	0x000222a0


	//   ....[193]....
        /*0c9c*/ 	.word	0x00022bf0


	//   ....[194]....
        /*0ca0*/ 	.word	0x00022c10


	//   ....[195]....
        /*0ca4*/ 	.word	0x00022c20


	//   ....[196]....
        /*0ca8*/ 	.word	0x00022c30


	//   ....[197]....
        /*0cac*/ 	.word	0x00022c40


	//   ....[198]....
        /*0cb0*/ 	.word	0x00022c90


	//   ....[199]....
        /*0cb4*/ 	.word	0x00022cb0


	//   ....[200]....
        /*0cb8*/ 	.word	0x00022cd0


	//   ....[201]....
        /*0cbc*/ 	.word	0x00022ce0


	//   ....[202]....
        /*0cc0*/ 	.word	0x00022d20


	//   ....[203]....
        /*0cc4*/ 	.word	0x00022d30


	//   ....[204]....
        /*0cc8*/ 	.word	0x00022d70


	//   ....[205]....
        /*0ccc*/ 	.word	0x00022d80


	//   ....[206]....
        /*0cd0*/ 	.word	0x00022dc0


	//   ....[207]....
        /*0cd4*/ 	.word	0x00022dd0


	//   ....[208]....
        /*0cd8*/ 	.word	0x00022e10


	//   ....[209]....
        /*0cdc*/ 	.word	0x00022e20


	//   ....[210]....
        /*0ce0*/ 	.word	0x00022e30


	//   ....[211]....
        /*0ce4*/ 	.word	0x00022e70


	//   ....[212]....
        /*0ce8*/ 	.word	0x00022ee0


	//   ....[213]....
        /*0cec*/ 	.word	0x000232b0


	//   ....[214]....
        /*0cf0*/ 	.word	0x000232c0


	//   ....[215]....
        /*0cf4*/ 	.word	0x000232d0


	//   ....[216]....
        /*0cf8*/ 	.word	0x000232e0


	//   ....[217]....
        /*0cfc*/ 	.word	0x00023330


	//   ....[218]....
        /*0d00*/ 	.word	0x00023350


	//   ....[219]....
        /*0d04*/ 	.word	0x00023370


	//   ....[220]....
        /*0d08*/ 	.word	0x00023380


	//   ....[221]....
        /*0d0c*/ 	.word	0x000233c0


	//   ....[222]....
        /*0d10*/ 	.word	0x000233d0


	//   ....[223]....
        /*0d14*/ 	.word	0x00023410


	//   ....[224]....
        /*0d18*/ 	.word	0x00023420


	//   ....[225]....
        /*0d1c*/ 	.word	0x00023460


	//   ....[226]....
        /*0d20*/ 	.word	0x00023470


	//   ....[227]....
        /*0d24*/ 	.word	0x000234b0


	//   ....[228]....
        /*0d28*/ 	.word	0x000234c0


	//   ....[229]....
        /*0d2c*/ 	.word	0x000234d0


	//   ....[230]....
        /*0d30*/ 	.word	0x00023510


	//   ....[231]....
        /*0d34*/ 	.word	0x00023530


	//   ....[232]....
        /*0d38*/ 	.word	0x00023590


	//   ....[233]....
        /*0d3c*/ 	.word	0x00024760


	//   ....[234]....
        /*0d40*/ 	.word	0x000247b0


	//   ....[235]....
        /*0d44*/ 	.word	0x000247e0


	//   ....[236]....
        /*0d48*/ 	.word	0x00024810


	//   ....[237]....
        /*0d4c*/ 	.word	0x00024820


	//   ....[238]....
        /*0d50*/ 	.word	0x00024850


	//   ....[239]....
        /*0d54*/ 	.word	0x00024880


	//   ....[240]....
        /*0d58*/ 	.word	0x000248b0


	//   ....[241]....
        /*0d5c*/ 	.word	0x00024a30


	//   ....[242]....
        /*0d60*/ 	.word	0x00024a60


	//   ....[243]....
        /*0d64*/ 	.word	0x00024a90


	//   ....[244]....
        /*0d68*/ 	.word	0x00024ac0


	//   ....[245]....
        /*0d6c*/ 	.word	0x00024af0


	//   ....[246]....
        /*0d70*/ 	.word	0x00024b20


	//   ....[247]....
        /*0d74*/ 	.word	0x00024be0


	//   ....[248]....
        /*0d78*/ 	.word	0x00024c00


	//   ....[249]....
        /*0d7c*/ 	.word	0x00024c70


	//   ....[250]....
        /*0d80*/ 	.word	0x00025330


	//   ....[251]....
        /*0d84*/ 	.word	0x000256d0


	//   ....[252]....
        /*0d88*/ 	.word	0x00025760


	//   ....[253]....
        /*0d8c*/ 	.word	0x000257f0


	//   ....[254]....
        /*0d90*/ 	.word	0x00025880


	//   ....[255]....
        /*0d94*/ 	.word	0x00025910


	//   ....[0]....
        /*0d98*/ 	.word	0x000259a0


	//   ....[1]....
        /*0d9c*/ 	.word	0x00025a80


	//   ....[2]....
        /*0da0*/ 	.word	0x00025b10


	//   ....[3]....
        /*0da4*/ 	.word	0x00025bb0


	//   ....[4]....
        /*0da8*/ 	.word	0x00025c40


	//   ....[5]....
        /*0dac*/ 	.word	0x00025cd0


	//   ....[6]....
        /*0db0*/ 	.word	0x00025d60


	//   ....[7]....
        /*0db4*/ 	.word	0x00025e40


	//   ....[8]....
        /*0db8*/ 	.word	0x00025ed0


	//   ....[9]....
        /*0dbc*/ 	.word	0x00025f60


	//   ....[10]....
        /*0dc0*/ 	.word	0x00025ff0


	//   ....[11]....
        /*0dc4*/ 	.word	0x00026080


	//   ....[12]....
        /*0dc8*/ 	.word	0x00026110


	//   ....[13]....
        /*0dcc*/ 	.word	0x00026240


	//   ....[14]....
        /*0dd0*/ 	.word	0x000262f0


	//   ....[15]....
        /*0dd4*/ 	.word	0x00026380


	//   ....[16]....
        /*0dd8*/ 	.word	0x000263d0


	//   ....[17]....
        /*0ddc*/ 	.word	0x00026420


	//   ....[18]....
        /*0de0*/ 	.word	0x000264b0


	//   ....[19]....
        /*0de4*/ 	.word	0x00026540


	//   ....[20]....
        /*0de8*/ 	.word	0x00026590


	//   ....[21]....
        /*0dec*/ 	.word	0x000265e0


	//   ....[22]....
        /*0df0*/ 	.word	0x000266d0


	//   ....[23]....
        /*0df4*/ 	.word	0x00026780


	//   ....[24]....
        /*0df8*/ 	.word	0x000267e0


	//   ....[25]....
        /*0dfc*/ 	.word	0x00026860


	//   ....[26]....
        /*0e00*/ 	.word	0x00026950


	//   ....[27]....
        /*0e04*/ 	.word	0x000269a0


	//   ....[28]....
        /*0e08*/ 	.word	0x000269f0


	//   ....[29]....
        /*0e0c*/ 	.word	0x00026a40


	//   ....[30]....
        /*0e10*/ 	.word	0x00026d90


	//   ....[31]....
        /*0e14*/ 	.word	0x00026ec0


	//   ....[32]....
        /*0e18*/ 	.word	0x00026fe0


	//   ....[33]....
        /*0e1c*/ 	.word	0x00027090


	//   ....[34]....
        /*0e20*/ 	.word	0x000270f0


	//   ....[35]....
        /*0e24*/ 	.word	0x00027170


	//   ....[36]....
        /*0e28*/ 	.word	0x000271d0


	//   ....[37]....
        /*0e2c*/ 	.word	0x00027250


	//   ....[38]....
        /*0e30*/ 	.word	0x000272b0


	//   ....[39]....
        /*0e34*/ 	.word	0x00027330


	//   ....[40]....
        /*0e38*/ 	.word	0x00027390


	//   ....[41]....
        /*0e3c*/ 	.word	0x00027410


	//   ....[42]....
        /*0e40*/ 	.word	0x00027470


	//   ....[43]....
        /*0e44*/ 	.word	0x000274f0


	//   ....[44]....
        /*0e48*/ 	.word	0x00027550


	//   ....[45]....
        /*0e4c*/ 	.word	0x000275b0


	//   ....[46]....
        /*0e50*/ 	.word	0x00027610


	//   ....[47]....
        /*0e54*/ 	.word	0x000276a0


	//   ....[48]....
        /*0e58*/ 	.word	0x00027700


	//   ....[49]....
        /*0e5c*/ 	.word	0x00027780


	//   ....[50]....
        /*0e60*/ 	.word	0x000277e0


	//   ....[51]....
        /*0e64*/ 	.word	0x00027850


	//   ....[52]....
        /*0e68*/ 	.word	0x000278b0


	//   ....[53]....
        /*0e6c*/ 	.word	0x00027930


	//   ....[54]....
        /*0e70*/ 	.word	0x00027990


	//   ....[55]....
        /*0e74*/ 	.word	0x00027a10


	//   ....[56]....
        /*0e78*/ 	.word	0x00027a70


	//   ....[57]....
        /*0e7c*/ 	.word	0x00027af0


	//   ....[58]....
        /*0e80*/ 	.word	0x00027b50


	//   ....[59]....
        /*0e84*/ 	.word	0x00027bc0


	//   ....[60]....
        /*0e88*/ 	.word	0x00027c20


	//   ....[61]....
        /*0e8c*/ 	.word	0x00027c80


	//   ....[62]....
        /*0e90*/ 	.word	0x00027d70


	//   ....[63]....
        /*0e94*/ 	.word	0x00027dc0


	//   ....[64]....
        /*0e98*/ 	.word	0x00027e50


	//   ....[65]....
        /*0e9c*/ 	.word	0x00027ee0


	//   ....[66]....
        /*0ea0*/ 	.word	0x00027f70


	//   ....[67]....
        /*0ea4*/ 	.word	0x00028000


	//   ....[68]....
        /*0ea8*/ 	.word	0x00028090


	//   ....[69]....
        /*0eac*/ 	.word	0x00028120


	//   ....[70]....
        /*0eb0*/ 	.word	0x000281e0


	//   ....[71]....
        /*0eb4*/ 	.word	0x000284c0


	//   ....[72]....
        /*0eb8*/ 	.word	0x000285c0


	//   ....[73]....
        /*0ebc*/ 	.word	0x00028680


	//   ....[74]....
        /*0ec0*/ 	.word	0x00028720


	//   ....[75]....
        /*0ec4*/ 	.word	0x000287d0


	//   ....[76]....
        /*0ec8*/ 	.word	0x00028850


	//   ....[77]....
        /*0ecc*/ 	.word	0x000288f0


	//   ....[78]....
        /*0ed0*/ 	.word	0x00028970


	//   ....[79]....
        /*0ed4*/ 	.word	0x00028a10


	//   ....[80]....
        /*0ed8*/ 	.word	0x00028a90


	//   ....[81]....
        /*0edc*/ 	.word	0x00028b30


	//   ....[82]....
        /*0ee0*/ 	.word	0x00028bc0


	//   ....[83]....
        /*0ee4*/ 	.word	0x00028c50


	//   ....[84]....
        /*0ee8*/ 	.word	0x00028cd0


	//   ....[85]....
        /*0eec*/ 	.word	0x00028d70


	//   ....[86]....
        /*0ef0*/ 	.word	0x00028df0


	//   ....[87]....
        /*0ef4*/ 	.word	0x00028e90


	//   ....[88]....
        /*0ef8*/ 	.word	0x00028ef0


	//   ....[89]....
        /*0efc*/ 	.word	0x00028fb0


	//   ....[90]....
        /*0f00*/ 	.word	0x00029040


	//   ....[91]....
        /*0f04*/ 	.word	0x000290f0


	//   ....[92]....
        /*0f08*/ 	.word	0x000292b0


	//   ....[93]....
        /*0f0c*/ 	.word	0x00029340


	//   ....[94]....
        /*0f10*/ 	.word	0x00029440


	//   ....[95]....
        /*0f14*/ 	.word	0x00029490


	//   ....[96]....
        /*0f18*/ 	.word	0x00029590


	//   ....[97]....
        /*0f1c*/ 	.word	0x000295e0


	//   ....[98]....
        /*0f20*/ 	.word	0x000296e0


	//   ....[99]....
        /*0f24*/ 	.word	0x00029730


	//   ....[100]....
        /*0f28*/ 	.word	0x00029790


	//   ....[101]....
        /*0f2c*/ 	.word	0x00029880


	//   ....[102]....
        /*0f30*/ 	.word	0x00029980


	//   ....[103]....
        /*0f34*/ 	.word	0x000299d0


	//   ....[104]....
        /*0f38*/ 	.word	0x00029a30


	//   ....[105]....
        /*0f3c*/ 	.word	0x00029b10


	//   ....[106]....
        /*0f40*/ 	.word	0x00029b70


	//   ....[107]....
        /*0f44*/ 	.word	0x00029c10


	//   ....[108]....
        /*0f48*/ 	.word	0x00029cb0


	//   ....[109]....
        /*0f4c*/ 	.word	0x00029d60


	//   ....[110]....
        /*0f50*/ 	.word	0x00029dc0


	//   ....[111]....
        /*0f54*/ 	.word	0x00029e70


	//   ....[112]....
        /*0f58*/ 	.word	0x00029f20


	//   ....[113]....
        /*0f5c*/ 	.word	0x00029f90


	//   ....[114]....
        /*0f60*/ 	.word	0x00029ff0


	//   ....[115]....
        /*0f64*/ 	.word	0x0002a0d0


	//   ....[116]....
        /*0f68*/ 	.word	0x0002a130


	//   ....[117]....
        /*0f6c*/ 	.word	0x0002a230


	//   ....[118]....
        /*0f70*/ 	.word	0x0002a290


	//   ....[119]....
        /*0f74*/ 	.word	0x0002a390


	//   ....[120]....
        /*0f78*/ 	.word	0x0002a3f0


	//   ....[121]....
        /*0f7c*/ 	.word	0x0002a4f0


	//   ....[122]....
        /*0f80*/ 	.word	0x0002a550


	//   ....[123]....
        /*0f84*/ 	.word	0x0002a650


	//   ....[124]....
        /*0f88*/ 	.word	0x0002a6b0


	//   ....[125]....
        /*0f8c*/ 	.word	0x0002a7a0


	//   ....[126]....
        /*0f90*/ 	.word	0x0002a800


	//   ....[127]....
        /*0f94*/ 	.word	0x0002a8e0


	//   ....[128]....
        /*0f98*/ 	.word	0x0002aa10


	//   ....[129]....
        /*0f9c*/ 	.word	0x0002aab0


	//   ....[130]....
        /*0fa0*/ 	.word	0x0002ab10


	//   ....[131]....
        /*0fa4*/ 	.word	0x0002abc0


	//   ....[132]....
        /*0fa8*/ 	.word	0x0002ac50


	//   ....[133]....
        /*0fac*/ 	.word	0x0002ace0


	//   ....[134]....
        /*0fb0*/ 	.word	0x0002ad40


	//   ....[135]....
        /*0fb4*/ 	.word	0x0002adf0


	//   ....[136]....
        /*0fb8*/ 	.word	0x0002ae50


	//   ....[137]....
        /*0fbc*/ 	.word	0x0002af00


	//   ....[138]....
        /*0fc0*/ 	.word	0x0002af60


	//   ....[139]....
        /*0fc4*/ 	.word	0x0002b010


	//   ....[140]....
        /*0fc8*/ 	.word	0x0002b070


	//   ....[141]....
        /*0fcc*/ 	.word	0x0002b120


	//   ....[142]....
        /*0fd0*/ 	.word	0x0002b180


	//   ....[143]....
        /*0fd4*/ 	.word	0x0002b230


	//   ....[144]....
        /*0fd8*/ 	.word	0x0002b2c0


	//   ....[145]....
        /*0fdc*/ 	.word	0x0002b350


	//   ....[146]....
        /*0fe0*/ 	.word	0x0002b3d0


	//   ....[147]....
        /*0fe4*/ 	.word	0x0002b460


	//   ....[148]....
        /*0fe8*/ 	.word	0x0002b550


	//   ....[149]....
        /*0fec*/ 	.word	0x0002b5e0


	//   ....[150]....
        /*0ff0*/ 	.word	0x0002b640


	//   ....[151]....
        /*0ff4*/ 	.word	0x0002b6f0


	//   ....[152]....
        /*0ff8*/ 	.word	0x0002b750


	//   ....[153]....
        /*0ffc*/ 	.word	0x0002b800


	//   ....[154]....
        /*1000*/ 	.word	0x0002b860


	//   ....[155]....
        /*1004*/ 	.word	0x0002b910


	//   ....[156]....
        /*1008*/ 	.word	0x0002b970


	//   ....[157]....
        /*100c*/ 	.word	0x0002ba20


	//   ....[158]....
        /*1010*/ 	.word	0x0002ba80


	//   ....[159]....
        /*1014*/ 	.word	0x0002bb30


	//   ....[160]....
        /*1018*/ 	.word	0x0002bb90


	//   ....[161]....
        /*101c*/ 	.word	0x0002bc40


	//   ....[162]....
        /*1020*/ 	.word	0x0002bca0


	//   ....[163]....
        /*1024*/ 	.word	0x0002bd50


	//   ....[164]....
        /*1028*/ 	.word	0x0002bdb0


	//   ....[165]....
        /*102c*/ 	.word	0x0002be60


	//   ....[166]....
        /*1030*/ 	.word	0x0002bec0


	//   ....[167]....
        /*1034*/ 	.word	0x0002bf70


	//   ....[168]....
        /*1038*/ 	.word	0x0002c150


	//   ....[169]....
        /*103c*/ 	.word	0x0002c1f0


	//   ....[170]....
        /*1040*/ 	.word	0x0002c310


	//   ....[171]....
        /*1044*/ 	.word	0x0002c380


	//   ....[172]....
        /*1048*/ 	.word	0x0002c3f0


	//   ....[173]....
        /*104c*/ 	.word	0x0002c460


	//   ....[174]....
        /*1050*/ 	.word	0x0002c4d0


	//   ....[175]....
        /*1054*/ 	.word	0x0002c550


	//   ....[176]....
        /*1058*/ 	.word	0x0002c5e0


	//   ....[177]....
        /*105c*/ 	.word	0x0002c670


	//   ....[178]....
        /*1060*/ 	.word	0x0002c6e0


	//   ....[179]....
        /*1064*/ 	.word	0x0002c750


	//   ....[180]....
        /*1068*/ 	.word	0x0002c7c0


	//   ....[181]....
        /*106c*/ 	.word	0x0002c840


	//   ....[182]....
        /*1070*/ 	.word	0x0002c8b0


	//   ....[183]....
        /*1074*/ 	.word	0x0002c950


	//   ....[184]....
        /*1078*/ 	.word	0x0002c9e0


	//   ....[185]....
        /*107c*/ 	.word	0x0002cb00


	//----- nvinfo : EIATTR_REG_RECONFIG
	.align		4
.L_323:
        /*1080*/ 	.byte	0x01, 0x54
	.zero		2


	//----- nvinfo : EIATTR_SYSCALL_OFFSETS
	.align		4
        /*1084*/ 	.byte	0x04, 0x46
        /*1086*/ 	.short	(.L_325 - .L_324)


	//   ....[0]....
.L_324:
        /*1088*/ 	.word	0x00001870


	//   ....[1]....
        /*108c*/ 	.word	0x000019c0


	//   ....[2]....
        /*1090*/ 	.word	0x00009b00


	//   ....[3]....
        /*1094*/ 	.word	0x0000a080


	//   ....[4]....
        /*1098*/ 	.word	0x0001fcf0


	//   ....[5]....
        /*109c*/ 	.word	0x0001fe60


	//   ....[6]....
        /*10a0*/ 	.word	0x0001ffb0


	//   ....[7]....
        /*10a4*/ 	.word	0x000200f0


	//   ....[8]....
        /*10a8*/ 	.word	0x00021b60


	//----- nvinfo : EIATTR_MBARRIER_INSTR_OFFSETS
	.align		4
.L_325:
        /*10ac*/ 	.byte	0x04, 0x39
        /*10ae*/ 	.short	(.L_327 - .L_326)


	//   ....[0]....
.L_326:
        /*10b0*/ 	.word	0x00000250
        /*10b4*/ 	.word	0x000000ff
        /*10b8*/ 	.word	0x00022800
        /*10bc*/ 	.short	0x0100
        /*10be*/ 	.byte	0x08
	.zero		1


	//   ....[1]....
        /*10c0*/ 	.word	0x00000260
        /*10c4*/ 	.word	0x000000ff
        /*10c8*/ 	.word	0x00022820
        /*10cc*/ 	.short	0x0100
        /*10ce*/ 	.byte	0x08
	.zero		1


	//   ....[2]....
        /*10d0*/ 	.word	0x00000350
        /*10d4*/ 	.word	0x000000ff
        /*10d8*/ 	.word	0x00022830
        /*10dc*/ 	.short	0x0100
        /*10de*/ 	.byte	0x08
	.zero		1


	//   ....[3]....
        /*10e0*/ 	.word	0x00000360
        /*10e4*/ 	.word	0x000000ff
        /*10e8*/ 	.word	0x00022840
        /*10ec*/ 	.short	0x0100
        /*10ee*/ 	.byte	0x08
	.zero		1


	//   ....[4]....
        /*10f0*/ 	.word	0x00000370
        /*10f4*/ 	.word	0x000000ff
        /*10f8*/ 	.word	0x00022838
        /*10fc*/ 	.short	0x0100
        /*10fe*/ 	.byte	0x08
	.zero		1


	//   ....[5]....
        /*1100*/ 	.word	0x00000380
        /*1104*/ 	.word	0x000000ff
        /*1108*/ 	.word	0x00022848
        /*110c*/ 	.short	0x0100
        /*110e*/ 	.byte	0x08
	.zero		1


	//   ....[6]....
        /*1110*/ 	.word	0x000004b0
        /*1114*/ 	.word	0x000000ff
        /*1118*/ 	.word	0x00022850
        /*111c*/ 	.short	0x0100
        /*111e*/ 	.byte	0x08
	.zero		1


	//   ....[7]....
        /*1120*/ 	.word	0x000004c0
        /*1124*/ 	.word	0x000000ff
        /*1128*/ 	.word	0x00022860
        /*112c*/ 	.short	0x0100
        /*112e*/ 	.byte	0x08
	.zero		1


	//   ....[8]....
        /*1130*/ 	.word	0x000004d0
        /*1134*/ 	.word	0x000000ff
        /*1138*/ 	.word	0x00022858
        /*113c*/ 	.short	0x0100
        /*113e*/ 	.byte	0x08
	.zero		1


	//   ....[9]....
        /*1140*/ 	.word	0x000004e0
        /*1144*/ 	.word	0x000000ff
        /*1148*/ 	.word	0x00022868
        /*114c*/ 	.short	0x0100
        /*114e*/ 	.byte	0x08
	.zero		1


	//   ....[10]....
        /*1150*/ 	.word	0x000005d0
        /*1154*/ 	.word	0x000000ff
        /*1158*/ 	.word	0x00022870
        /*115c*/ 	.short	0x0100
        /*115e*/ 	.byte	0x06
	.zero		1


	//   ....[11]....
        /*1160*/ 	.word	0x000005e0
        /*1164*/ 	.word	0x000000ff
        /*1168*/ 	.word	0x00022880
        /*116c*/ 	.short	0x0100
        /*116e*/ 	.byte	0x06
	.zero		1


	//   ....[12]....
        /*1170*/ 	.word	0x000005f0
        /*1174*/ 	.word	0x000000ff
        /*1178*/ 	.word	0x00022878
        /*117c*/ 	.short	0x0100
        /*117e*/ 	.byte	0x06
	.zero		1


	//   ....[13]....
        /*1180*/ 	.word	0x00000600
        /*1184*/ 	.word	0x000000ff
        /*1188*/ 	.word	0x00022888
        /*118c*/ 	.short	0x0100
        /*118e*/ 	.byte	0x06
	.zero		1


	//   ....[14]....
        /*1190*/ 	.word	0x00000730
        /*1194*/ 	.word	0x000000ff
        /*1198*/ 	.word	0x00022890
        /*119c*/ 	.short	0x0100
        /*119e*/ 	.byte	0x08
	.zero		1


	//   ....[15]....
        /*11a0*/ 	.word	0x00000740
        /*11a4*/ 	.word	0x000000ff
        /*11a8*/ 	.word	0x000228a0
        /*11ac*/ 	.short	0x0100
        /*11ae*/ 	.byte	0x08
	.zero		1


	//   ....[16]....
        /*11b0*/ 	.word	0x00000750
        /*11b4*/ 	.word	0x000000ff
        /*11b8*/ 	.word	0x00022898
        /*11bc*/ 	.short	0x0100
        /*11be*/ 	.byte	0x08
	.zero		1


	//   ....[17]....
        /*11c0*/ 	.word	0x00000760
        /*11c4*/ 	.word	0x000000ff
        /*11c8*/ 	.word	0x000228a8
        /*11cc*/ 	.short	0x0100
        /*11ce*/ 	.byte	0x08
	.zero		1


	//   ....[18]....
        /*11d0*/ 	.word	0x000008a0
        /*11d4*/ 	.word	0x000000ff
        /*11d8*/ 	.word	0x000228b0
        /*11dc*/ 	.short	0x0100
        /*11de*/ 	.byte	0x08
	.zero		1


	//   ....[19]....
        /*11e0*/ 	.word	0x000008b0
        /*11e4*/ 	.word	0x000000ff
        /*11e8*/ 	.word	0x000228c0
        /*11ec*/ 	.short	0x0100
        /*11ee*/ 	.byte	0x08
	.zero		1


	//   ....[20]....
        /*11f0*/ 	.word	0x000008c0
        /*11f4*/ 	.word	0x000000ff
        /*11f8*/ 	.word	0x000228b8
        /*11fc*/ 	.short	0x0100
        /*11fe*/ 	.byte	0x08
	.zero		1


	//   ....[21]....
        /*1200*/ 	.word	0x000008d0
        /*1204*/ 	.word	0x000000ff
        /*1208*/ 	.word	0x000228c8
        /*120c*/ 	.short	0x0100
        /*120e*/ 	.byte	0x08
	.zero		1


	//   ....[22]....
        /*1210*/ 	.word	0x00002a30
        /*1214*/ 	.word	0x00000058
        /*1218*/ 	.word	0x00022890
        /*121c*/ 	.short	0x010a
        /*121e*/ 	.byte	0x3f
	.zero		1


	//   ....[23]....
        /*1220*/ 	.word	0x00005b30
        /*1224*/ 	.word	0x00000058
        /*1228*/ 	.word	0x00022890
        /*122c*/ 	.short	0x010a
        /*122e*/ 	.byte	0x3f
	.zero		1


	//   ....[24]....
        /*1230*/ 	.word	0x00008980
        /*1234*/ 	.word	0x00000058
        /*1238*/ 	.word	0x00022890
        /*123c*/ 	.short	0x010a
        /*123e*/ 	.byte	0x3f
	.zero		1


	//   ....[25]....
        /*1240*/ 	.word	0x00008f50
        /*1244*/ 	.word	0x00000004
        /*1248*/ 	.word	0x00000000
        /*124c*/ 	.short	0x0101
        /*124e*/ 	.byte	0x3f
	.zero		1


	//   ....[26]....
        /*1250*/ 	.word	0x00008f90
        /*1254*/ 	.word	0x00000058
        /*1258*/ 	.word	0x000228b0
        /*125c*/ 	.short	0x010a
        /*125e*/ 	.byte	0x3f
	.zero		1


	//   ....[27]....
        /*1260*/ 	.word	0x000094d0
        /*1264*/ 	.word	0x00000058
        /*1268*/ 	.word	0x00000000
        /*126c*/ 	.short	0x0101
        /*126e*/ 	.byte	0x3f
	.zero		1


	//   ....[28]....
        /*1270*/ 	.word	0x00009e00
        /*1274*/ 	.word	0x00000012
        /*1278*/ 	.word	0x00022800
        /*127c*/ 	.short	0x010a
        /*127e*/ 	.byte	0x3f
	.zero		1


	//   ....[29]....
        /*1280*/ 	.word	0x00009e50
        /*1284*/ 	.word	0x00000012
        /*1288*/ 	.word	0x00022800
        /*128c*/ 	.short	0x010a
        /*128e*/ 	.byte	0x3f
	.zero		1


	//   ....[30]....
        /*1290*/ 	.word	0x0000a730
        /*1294*/ 	.word	0x00000012
        /*1298*/ 	.word	0x00022800
        /*129c*/ 	.short	0x010a
        /*129e*/ 	.byte	0x3f
	.zero		1


	//   ....[31]....
        /*12a0*/ 	.word	0x0000ccc0
        /*12a4*/ 	.word	0x00000012
        /*12a8*/ 	.word	0x00022800
        /*12ac*/ 	.short	0x010a
        /*12ae*/ 	.byte	0x3f
	.zero		1


	//   ....[32]....
        /*12b0*/ 	.word	0x0000ed60
        /*12b4*/ 	.word	0x00000000
        /*12b8*/ 	.word	0x00022830
        /*12bc*/ 	.short	0x010a
        /*12be*/ 	.byte	0x3f
	.zero		1


	//   ....[33]....
        /*12c0*/ 	.word	0x0000edf0
        /*12c4*/ 	.word	0x00000000
        /*12c8*/ 	.word	0x00022830
        /*12cc*/ 	.short	0x010a
        /*12ce*/ 	.byte	0x3f
	.zero		1


	//   ....[34]....
        /*12d0*/ 	.word	0x00011b40
        /*12d4*/ 	.word	0x0000003e
        /*12d8*/ 	.word	0x00000000
        /*12dc*/ 	.short	0x0101
        /*12de*/ 	.byte	0x3f
	.zero		1


	//   ....[35]....
        /*12e0*/ 	.word	0x00012a60
        /*12e4*/ 	.word	0x0000000f
        /*12e8*/ 	.word	0x00022830
        /*12ec*/ 	.short	0x010a
        /*12ee*/ 	.byte	0x3f
	.zero		1


	//   ....[36]....
        /*12f0*/ 	.word	0x00012ab0
        /*12f4*/ 	.word	0x0000000f
        /*12f8*/ 	.word	0x00022830
        /*12fc*/ 	.short	0x010a
        /*12fe*/ 	.byte	0x3f
	.zero		1


	//   ....[37]....
        /*1300*/ 	.word	0x00013750
        /*1304*/ 	.word	0x0000000f
        /*1308*/ 	.word	0x00022850
        /*130c*/ 	.short	0x010a
        /*130e*/ 	.byte	0x3f
	.zero		1


	//   ....[38]....
        /*1310*/ 	.word	0x00013790
        /*1314*/ 	.word	0x0000000f
        /*1318*/ 	.word	0x00022850
        /*131c*/ 	.short	0x010a
        /*131e*/ 	.byte	0x3f
	.zero		1


	//   ....[39]....
        /*1320*/ 	.word	0x00015a00
        /*1324*/ 	.word	0x0000007e
        /*1328*/ 	.word	0x00000000
        /*132c*/ 	.short	0x0101
        /*132e*/ 	.byte	0x3f
	.zero		1


	//   ....[40]....
        /*1330*/ 	.word	0x00016670
        /*1334*/ 	.word	0x0000000f
        /*1338*/ 	.word	0x00000000
        /*133c*/ 	.short	0x0101
        /*133e*/ 	.byte	0x3f
	.zero		1


	//   ....[41]....
        /*1340*/ 	.word	0x00016da0
        /*1344*/ 	.word	0x0000000e
        /*1348*/ 	.word	0x00022830
        /*134c*/ 	.short	0x010a
        /*134e*/ 	.byte	0x3f
	.zero		1


	//   ....[42]....
        /*1350*/ 	.word	0x00016df0
        /*1354*/ 	.word	0x0000000e
        /*1358*/ 	.word	0x00022830
        /*135c*/ 	.short	0x010a
        /*135e*/ 	.byte	0x3f
	.zero		1


	//   ....[43]....
        /*1360*/ 	.word	0x00017a70
        /*1364*/ 	.word	0x0000000f
        /*1368*/ 	.word	0x00022850
        /*136c*/ 	.short	0x010a
        /*136e*/ 	.byte	0x3f
	.zero		1


	//   ....[44]....
        /*1370*/ 	.word	0x00017ab0
        /*1374*/ 	.word	0x0000000f
        /*1378*/ 	.word	0x00022850
        /*137c*/ 	.short	0x010a
        /*137e*/ 	.byte	0x3f
	.zero		1


	//   ....[45]....
        /*1380*/ 	.word	0x00019380
        /*1384*/ 	.word	0x000000a8
        /*1388*/ 	.word	0x00000000
        /*138c*/ 	.short	0x0101
        /*138e*/ 	.byte	0x3f
	.zero		1


	//   ....[46]....
        /*1390*/ 	.word	0x00019e60
        /*1394*/ 	.word	0x0000000f
        /*1398*/ 	.word	0x00000000
        /*139c*/ 	.short	0x0101
        /*139e*/ 	.byte	0x3f
	.zero		1


	//   ....[47]....
        /*13a0*/ 	.word	0x0001a4c0
        /*13a4*/ 	.word	0x0000000b
        /*13a8*/ 	.word	0x00022850
        /*13ac*/ 	.short	0x010a
        /*13ae*/ 	.byte	0x3f
	.zero		1


	//   ....[48]....
        /*13b0*/ 	.word	0x0001a540
        /*13b4*/ 	.word	0x0000000b
        /*13b8*/ 	.word	0x00022850
        /*13bc*/ 	.short	0x010a
        /*13be*/ 	.byte	0x3f
	.zero		1


	//   ....[49]....
        /*13c0*/ 	.word	0x0001ad00
        /*13c4*/ 	.word	0x00000000
        /*13c8*/ 	.word	0x00000000
        /*13cc*/ 	.short	0x0101
        /*13ce*/ 	.byte	0x3f
	.zero		1


	//   ....[50]....
        /*13d0*/ 	.word	0x0001c7d0
        /*13d4*/ 	.word	0x00000000
        /*13d8*/ 	.word	0x00000000
        /*13dc*/ 	.short	0x0101
        /*13de*/ 	.byte	0x3f
	.zero		1


	//   ....[51]....
        /*13e0*/ 	.word	0x0001eea0
        /*13e4*/ 	.word	0x00000016
        /*13e8*/ 	.word	0x00022820
        /*13ec*/ 	.short	0x010a
        /*13ee*/ 	.byte	0x3f
	.zero		1


	//   ....[52]....
        /*13f0*/ 	.word	0x0001ef50
        /*13f4*/ 	.word	0x00000006
        /*13f8*/ 	.word	0x000228a0
        /*13fc*/ 	.short	0x010a
        /*13fe*/ 	.byte	0x3f
	.zero		1


	//   ....[53]....
        /*1400*/ 	.word	0x0001f180
        /*1404*/ 	.word	0x00000006
        /*1408*/ 	.word	0x000228c0
        /*140c*/ 	.short	0x010a
        /*140e*/ 	.byte	0x3f
	.zero		1


	//   ....[54]....
        /*1410*/ 	.word	0x0001f4d0
        /*1414*/ 	.word	0x00000006
        /*1418*/ 	.word	0x000228a0
        /*141c*/ 	.short	0x010a
        /*141e*/ 	.byte	0x3f
	.zero		1


	//   ....[55]....
        /*1420*/ 	.word	0x0001f6f0
        /*1424*/ 	.word	0x00000006
        /*1428*/ 	.word	0x000228c0
        /*142c*/ 	.short	0x010a
        /*142e*/ 	.byte	0x3f
	.zero		1


	//   ....[56]....
        /*1430*/ 	.word	0x00020670
        /*1434*/ 	.word	0x00000006
        /*1438*/ 	.word	0x00022880
        /*143c*/ 	.short	0x010a
        /*143e*/ 	.byte	0x3f
	.zero		1


	//   ....[57]....
        /*1440*/ 	.word	0x00020f40
        /*1444*/ 	.word	0x00000006
        /*1448*/ 	.word	0x00022870
        /*144c*/ 	.short	0x0107
        /*144e*/ 	.byte	0x3f
	.zero		1


	//   ....[58]....
        /*1450*/ 	.word	0x00021000
        /*1454*/ 	.word	0x00000006
        /*1458*/ 	.word	0x00022870
        /*145c*/ 	.short	0x0101
        /*145e*/ 	.byte	0x3f
	.zero		1


	//   ....[59]....
        /*1460*/ 	.word	0x00021050
        /*1464*/ 	.word	0x00000006
        /*1468*/ 	.word	0x00022840
        /*146c*/ 	.short	0x010a
        /*146e*/ 	.byte	0x3f
	.zero		1


	//   ....[60]....
        /*1470*/ 	.word	0x00021880
        /*1474*/ 	.word	0x00000006
        /*1478*/ 	.word	0x00022830
        /*147c*/ 	.short	0x0107
        /*147e*/ 	.byte	0x3f
	.zero		1


	//   ....[61]....
        /*1480*/ 	.word	0x00021970
        /*1484*/ 	.word	0x00000006
        /*1488*/ 	.word	0x00022830
        /*148c*/ 	.short	0x0101
        /*148e*/ 	.byte	0x3f
	.zero		1


	//   ....[62]....
        /*1490*/ 	.word	0x000223a0
        /*1494*/ 	.word	0x00000016
        /*1498*/ 	.word	0x00022800
        /*149c*/ 	.short	0x0107
        /*149e*/ 	.byte	0x3f
	.zero		1


	//   ....[63]....
        /*14a0*/ 	.word	0x00022490
        /*14a4*/ 	.word	0x00000016
        /*14a8*/ 	.word	0x00022800
        /*14ac*/ 	.short	0x0101
        /*14ae*/ 	.byte	0x3f
	.zero		1


	//   ....[64]....
        /*14b0*/ 	.word	0x000224c0
        /*14b4*/ 	.word	0x00000016
        /*14b8*/ 	.word	0x00022820
        /*14bc*/ 	.short	0x010a
        /*14be*/ 	.byte	0x3f
	.zero		1


	//   ....[65]....
        /*14c0*/ 	.word	0x00022970
        /*14c4*/ 	.word	0x00000000
        /*14c8*/ 	.word	0x00022880
        /*14cc*/ 	.short	0x010a
        /*14ce*/ 	.byte	0x3f
	.zero		1


	//   ....[66]....
        /*14d0*/ 	.word	0x00022f60
        /*14d4*/ 	.word	0x00000000
        /*14d8*/ 	.word	0x00022870
        /*14dc*/ 	.short	0x0107
        /*14de*/ 	.byte	0x3f
	.zero		1


	//   ....[67]....
        /*14e0*/ 	.word	0x00023020
        /*14e4*/ 	.word	0x00000000
        /*14e8*/ 	.word	0x00022870
        /*14ec*/ 	.short	0x0101
        /*14ee*/ 	.byte	0x3f
	.zero		1


	//   ....[68]....
        /*14f0*/ 	.word	0x00023050
        /*14f4*/ 	.word	0x00000000
        /*14f8*/ 	.word	0x00022840
        /*14fc*/ 	.short	0x010a
        /*14fe*/ 	.byte	0x3f
	.zero		1


	//   ....[69]....
        /*1500*/ 	.word	0x00023610
        /*1504*/ 	.word	0x00000000
        /*1508*/ 	.word	0x00022830
        /*150c*/ 	.short	0x0107
        /*150e*/ 	.byte	0x3f
	.zero		1


	//   ....[70]....
        /*1510*/ 	.word	0x000236e0
        /*1514*/ 	.word	0x00000000
        /*1518*/ 	.word	0x00022830
        /*151c*/ 	.short	0x0101
        /*151e*/ 	.byte	0x3f
	.zero		1


	//   ....[71]....
        /*1520*/ 	.word	0x00023760
        /*1524*/ 	.word	0x00000000
        /*1528*/ 	.word	0x00022870
        /*152c*/ 	.short	0x010a
        /*152e*/ 	.byte	0x3f
	.zero		1


	//   ....[72]....
        /*1530*/ 	.word	0x000237f0
        /*1534*/ 	.word	0x00000000
        /*1538*/ 	.word	0x00022860
        /*153c*/ 	.short	0x010a
        /*153e*/ 	.byte	0x3f
	.zero		1


	//   ....[73]....
        /*1540*/ 	.word	0x00023d00
        /*1544*/ 	.word	0x00000000
        /*1548*/ 	.word	0x00022850
        /*154c*/ 	.short	0x0101
        /*154e*/ 	.byte	0x3f
	.zero		1


	//   ....[74]....
        /*1550*/ 	.word	0x00023d90
        /*1554*/ 	.word	0x00000000
        /*1558*/ 	.word	0x00000000
        /*155c*/ 	.short	0x0101
        /*155e*/ 	.byte	0x3f
	.zero		1


	//   ....[75]....
        /*1560*/ 	.word	0x00023f50
        /*1564*/ 	.word	0x00000011
        /*1568*/ 	.word	0x00022870
        /*156c*/ 	.short	0x010a
        /*156e*/ 	.byte	0x3f
	.zero		1


	//   ....[76]....
        /*1570*/ 	.word	0x00023fd0
        /*1574*/ 	.word	0x00000011
        /*1578*/ 	.word	0x00022860
        /*157c*/ 	.short	0x010a
        /*157e*/ 	.byte	0x3f
	.zero		1


	//   ....[77]....
        /*1580*/ 	.word	0x000244f0
        /*1584*/ 	.word	0x00000011
        /*1588*/ 	.word	0x00022850
        /*158c*/ 	.short	0x0101
        /*158e*/ 	.byte	0x3f
	.zero		1


	//   ....[78]....
        /*1590*/ 	.word	0x000245b0
        /*1594*/ 	.word	0x00000011
        /*1598*/ 	.word	0x00000000
        /*159c*/ 	.short	0x0101
        /*159e*/ 	.byte	0x3f
	.zero		1


	//   ....[79]....
        /*15a0*/ 	.word	0x000252b0
        /*15a4*/ 	.word	0x00000007
        /*15a8*/ 	.word	0x00022820
        /*15ac*/ 	.short	0x010a
        /*15ae*/ 	.byte	0x3f
	.zero		1


	//   ....[80]....
        /*15b0*/ 	.word	0x00025420
        /*15b4*/ 	.word	0x00000005
        /*15b8*/ 	.word	0x00022840
        /*15bc*/ 	.short	0x010a
        /*15be*/ 	.byte	0x3f
	.zero		1


	//   ....[81]....
        /*15c0*/ 	.word	0x000254c0
        /*15c4*/ 	.word	0x00000003
        /*15c8*/ 	.word	0x00022840
        /*15cc*/ 	.short	0x010a
        /*15ce*/ 	.byte	0x3f
	.zero		1


	//   ....[82]....
        /*15d0*/ 	.word	0x00025500
        /*15d4*/ 	.word	0x00000005
        /*15d8*/ 	.word	0x00022860
        /*15dc*/ 	.short	0x010a
        /*15de*/ 	.byte	0x3f
	.zero		1


	//   ....[83]....
        /*15e0*/ 	.word	0x00025540
        /*15e4*/ 	.word	0x00000003
        /*15e8*/ 	.word	0x00022860
        /*15ec*/ 	.short	0x010a
        /*15ee*/ 	.byte	0x3f
	.zero		1


	//   ....[84]....
        /*15f0*/ 	.word	0x00025580
        /*15f4*/ 	.word	0x00000005
        /*15f8*/ 	.word	0x00022880
        /*15fc*/ 	.short	0x010a
        /*15fe*/ 	.byte	0x3f
	.zero		1


	//   ....[85]....
        /*1600*/ 	.word	0x000255c0
        /*1604*/ 	.word	0x00000003
        /*1608*/ 	.word	0x00022880
        /*160c*/ 	.short	0x010a
        /*160e*/ 	.byte	0x3f
	.zero		1


	//   ....[86]....
        /*1610*/ 	.word	0x00025620
        /*1614*/ 	.word	0x00000058
        /*1618*/ 	.word	0x00022890
        /*161c*/ 	.short	0x010a
        /*161e*/ 	.byte	0x3f
	.zero		1


	//   ....[87]....
        /*1620*/ 	.word	0x000259d0
        /*1624*/ 	.word	0x00000058
        /*1628*/ 	.word	0x00022890
        /*162c*/ 	.short	0x010a
        /*162e*/ 	.byte	0x3f
	.zero		1


	//   ....[88]....
        /*1630*/ 	.word	0x00025d90
        /*1634*/ 	.word	0x00000058
        /*1638*/ 	.word	0x00022890
        /*163c*/ 	.short	0x010a
        /*163e*/ 	.byte	0x3f
	.zero		1


	//   ....[89]....
        /*1640*/ 	.word	0x00026140
        /*1644*/ 	.word	0x00000058
        /*1648*/ 	.word	0x000228b0
        /*164c*/ 	.short	0x010a
        /*164e*/ 	.byte	0x3f
	.zero		1


	//   ....[90]....
        /*1650*/ 	.word	0x00026610
        /*1654*/ 	.word	0x00000012
        /*1658*/ 	.word	0x00022800
        /*165c*/ 	.short	0x010a
        /*165e*/ 	.byte	0x3f
	.zero		1


	//   ....[91]....
        /*1660*/ 	.word	0x00026b00
        /*1664*/ 	.word	0x00000012
        /*1668*/ 	.word	0x00022800
        /*166c*/ 	.short	0x010a
        /*166e*/ 	.byte	0x3f
	.zero		1


	//   ....[92]....
        /*1670*/ 	.word	0x00026b50
        /*1674*/ 	.word	0x00000000
        /*1678*/ 	.word	0x00022830
        /*167c*/ 	.short	0x010a
        /*167e*/ 	.byte	0x3f
	.zero		1


	//   ....[93]....
        /*1680*/ 	.word	0x00026ba0
        /*1684*/ 	.word	0x0000000f
        /*1688*/ 	.word	0x00022830
        /*168c*/ 	.short	0x010a
        /*168e*/ 	.byte	0x3f
	.zero		1


	//   ....[94]....
        /*1690*/ 	.word	0x00026bf0
        /*1694*/ 	.word	0x0000000f
        /*1698*/ 	.word	0x00022850
        /*169c*/ 	.short	0x010a
        /*169e*/ 	.byte	0x3f
	.zero		1


	//   ....[95]....
        /*16a0*/ 	.word	0x00026c40
        /*16a4*/ 	.word	0x0000000e
        /*16a8*/ 	.word	0x00022830
        /*16ac*/ 	.short	0x010a
        /*16ae*/ 	.byte	0x3f
	.zero		1


	//   ....[96]....
        /*16b0*/ 	.word	0x00026c90
        /*16b4*/ 	.word	0x0000000f
        /*16b8*/ 	.word	0x00022850
        /*16bc*/ 	.short	0x010a
        /*16be*/ 	.byte	0x3f
	.zero		1


	//   ....[97]....
        /*16c0*/ 	.word	0x00026ce0
        /*16c4*/ 	.word	0x0000000b
        /*16c8*/ 	.word	0x00022850
        /*16cc*/ 	.short	0x010a
        /*16ce*/ 	.byte	0x3f
	.zero		1


	//   ....[98]....
        /*16d0*/ 	.word	0x000282a0
        /*16d4*/ 	.word	0x00000016
        /*16d8*/ 	.word	0x00022820
        /*16dc*/ 	.short	0x010a
        /*16de*/ 	.byte	0x3f
	.zero		1


	//   ....[99]....
        /*16e0*/ 	.word	0x000282f0
        /*16e4*/ 	.word	0x00000006
        /*16e8*/ 	.word	0x000228a0
        /*16ec*/ 	.short	0x010a
        /*16ee*/ 	.byte	0x3f
	.zero		1


	//   ....[100]....
        /*16f0*/ 	.word	0x00028340
        /*16f4*/ 	.word	0x00000006
        /*16f8*/ 	.word	0x000228c0
        /*16fc*/ 	.short	0x010a
        /*16fe*/ 	.byte	0x3f
	.zero		1


	//   ....[101]....
        /*1700*/ 	.word	0x00028390
        /*1704*/ 	.word	0x00000006
        /*1708*/ 	.word	0x000228a0
        /*170c*/ 	.short	0x010a
        /*170e*/ 	.byte	0x3f
	.zero		1


	//   ....[102]....
        /*1710*/ 	.word	0x000283e0
        /*1714*/ 	.word	0x00000006
        /*1718*/ 	.word	0x000228c0
        /*171c*/ 	.short	0x010a
        /*171e*/ 	.byte	0x3f
	.zero		1


	//   ....[103]....
        /*1720*/ 	.word	0x00028510
        /*1724*/ 	.word	0x00000006
        /*1728*/ 	.word	0x00022880
        /*172c*/ 	.short	0x010a
        /*172e*/ 	.byte	0x3f
	.zero		1


	//   ....[104]....
        /*1730*/ 	.word	0x00029200
        /*1734*/ 	.word	0x00000006
        /*1738*/ 	.word	0x00022840
        /*173c*/ 	.short	0x010a
        /*173e*/ 	.byte	0x3f
	.zero		1


	//   ....[105]....
        /*1740*/ 	.word	0x0002a910
        /*1744*/ 	.word	0x00000016
        /*1748*/ 	.word	0x00022820
        /*174c*/ 	.short	0x010a
        /*174e*/ 	.byte	0x3f
	.zero		1


	//   ....[106]....
        /*1750*/ 	.word	0x0002a960
        /*1754*/ 	.word	0x00000000
        /*1758*/ 	.word	0x00022880
        /*175c*/ 	.short	0x010a
        /*175e*/ 	.byte	0x3f
	.zero		1


	//   ....[107]....
        /*1760*/ 	.word	0x0002b4a0
        /*1764*/ 	.word	0x00000000
        /*1768*/ 	.word	0x00022840
        /*176c*/ 	.short	0x010a
        /*176e*/ 	.byte	0x3f
	.zero		1


	//   ....[108]....
        /*1770*/ 	.word	0x0002bfb0
        /*1774*/ 	.word	0x00000000
        /*1778*/ 	.word	0x00022870
        /*177c*/ 	.short	0x010a
        /*177e*/ 	.byte	0x3f
	.zero		1


	//   ....[109]....
        /*1780*/ 	.word	0x0002c000
        /*1784*/ 	.word	0x00000000
        /*1788*/ 	.word	0x00022860
        /*178c*/ 	.short	0x010a
        /*178e*/ 	.byte	0x3f
	.zero		1


	//   ....[110]....
        /*1790*/ 	.word	0x0002c050
        /*1794*/ 	.word	0x00000011
        /*1798*/ 	.word	0x00022870
        /*179c*/ 	.short	0x010a
        /*179e*/ 	.byte	0x3f
	.zero		1


	//   ....[111]....
        /*17a0*/ 	.word	0x0002c0a0
        /*17a4*/ 	.word	0x00000011
        /*17a8*/ 	.word	0x00022860
        /*17ac*/ 	.short	0x010a
        /*17ae*/ 	.byte	0x3f
	.zero		1


	//   ....[112]....
        /*17b0*/ 	.word	0x0002ca20
        /*17b4*/ 	.word	0x00000007
        /*17b8*/ 	.word	0x00022820
        /*17bc*/ 	.short	0x010a
        /*17be*/ 	.byte	0x3f
	.zero		1


	//   ....[113]....
        /*17c0*/ 	.word	0x0002cbc0
        /*17c4*/ 	.word	0x00000005
        /*17c8*/ 	.word	0x00022840
        /*17cc*/ 	.short	0x010a
        /*17ce*/ 	.byte	0x3f
	.zero		1


	//   ....[114]....
        /*17d0*/ 	.word	0x0002cc10
        /*17d4*/ 	.word	0x00000003
        /*17d8*/ 	.word	0x00022840
        /*17dc*/ 	.short	0x010a
        /*17de*/ 	.byte	0x3f
	.zero		1


	//   ....[115]....
        /*17e0*/ 	.word	0x0002cc60
        /*17e4*/ 	.word	0x00000005
        /*17e8*/ 	.word	0x00022860
        /*17ec*/ 	.short	0x010a
        /*17ee*/ 	.byte	0x3f
	.zero		1


	//   ....[116]....
        /*17f0*/ 	.word	0x0002ccb0
        /*17f4*/ 	.word	0x00000003
        /*17f8*/ 	.word	0x00022860
        /*17fc*/ 	.short	0x010a
        /*17fe*/ 	.byte	0x3f
	.zero		1


	//   ....[117]....
        /*1800*/ 	.word	0x0002cd00
        /*1804*/ 	.word	0x00000005
        /*1808*/ 	.word	0x00022880
        /*180c*/ 	.short	0x010a
        /*180e*/ 	.byte	0x3f
	.zero		1


	//----- nvinfo : EIATTR_NUM_MBARRIERS
	.align		4
.L_327:
        /*1810*/ 	.byte	0x03, 0x38
        /*1812*/ 	.short	0x0016


	//----- nvinfo : EIATTR_EXIT_INSTR_OFFSETS
	.align		4
        /*1814*/ 	.byte	0x04, 0x1c
        /*1816*/ 	.short	(.L_329 - .L_328)


	//   ....[0]....
.L_328:
        /*1818*/ 	.word	0x00025610


	//----- nvinfo : EIATTR_MAX_THREADS
	.align		4
.L_329:
        /*181c*/ 	.byte	0x04, 0x05
        /*181e*/ 	.short	(.L_331 - .L_330)
.L_330:
        /*1820*/ 	.word	0x00000180
        /*1824*/ 	.word	0x00000001
        /*1828*/ 	.word	0x00000001


	//----- nvinfo : EIATTR_CRS_STACK_SIZE
	.align		4
.L_331:
        /*182c*/ 	.byte	0x04, 0x1e
        /*182e*/ 	.short	(.L_333 - .L_332)
.L_332:
        /*1830*/ 	.word	0x00000000


	//----- nvinfo : EIATTR_CBANK_PARAM_SIZE
	.align		4
.L_333:
        /*1834*/ 	.byte	0x03, 0x19
        /*1836*/ 	.short	0x0af0


	//----- nvinfo : EIATTR_PARAM_CBANK
	.align		4
        /*1838*/ 	.byte	0x04, 0x0a
        /*183a*/ 	.short	(.L_335 - .L_334)
	.align		4
.L_334:
        /*183c*/ 	.word	index@(.nv.constant0._ZN7cutlass13device_kernelIN5flash11enable_sm90INS1_16FlashAttnFwdSm90INS1_25CollectiveMainloopFwdSm90ILi2EN4cute5tupleIJNS5_1CILi1EEES8_S8_EEENS6_IJNS7_ILi128EEENS7_ILi160EEESA_EEELi128ENS_12float_e4m3_tEfNS_4arch4Sm90ELb1ELb0ELb1ELb1ELb1ELb1ELb0ELb1ELb1ELb1ELb0ELb0EEENS1_21CollectiveEpilogueFwdINS6_IJSA_SA_SB_EEES9_NS_10bfloat16_tESF_Li256ELb1ELb1ELb0ELb1EEENS1_36VarlenDynamicPersistentTileSchedulerILi128ELi160ELi256ELi128ELb0ELb1ELb1ELb1ELb1ELb1EEEEEEEEEvNT_6ParamsE)
        /*1840*/ 	.short	0x0210
        /*1842*/ 	.short	0x0af0


	//----- nvinfo : EIATTR_SW_WAR
	.align		4
.L_335:
        /*1844*/ 	.byte	0x04, 0x36
        /*1846*/ 	.short	(.L_337 - .L_336)
.L_336:
        /*1848*/ 	.word	0x00000008
.L_337:


//--------------------- .nv.callgraph             --------------------------
	.section	.nv.callgraph,"",@"SHT_CUDA_CALLGRAPH"
	.align	4
	.sectionentsize	8
	.align		4
        /*0000*/ 	.word	0x00000000
	.align		4
        /*0004*/ 	.word	0xffffffff
	.align		4
        /*0008*/ 	.word	index@(_ZN7cutlass13device_kernelIN5flash11enable_sm90INS1_16FlashAttnFwdSm90INS1_25CollectiveMainloopFwdSm90ILi2EN4cute5tupleIJNS5_1CILi1EEES8_S8_EEENS6_IJNS7_ILi128EEENS7_ILi160EEESA_EEELi128ENS_12float_e4m3_tEfNS_4arch4Sm90ELb0ELb0ELb1ELb0ELb1ELb0ELb0ELb1ELb1ELb1ELb0ELb0EEENS1_21CollectiveEpilogueFwdINS6_IJSA_SA_SB_EEES9_NS_10bfloat16_tESF_Li256ELb0ELb1ELb0ELb1EEENS1_29StaticPersistentTileSchedulerILb0EEEEEEEEEvNT_6ParamsE)
	.align		4
        /*000c*/ 	.word	index@(__assertfail)
	.align		4
        /*0010*/ 	.word	index@(_ZN7cutlass13device_kernelIN5flash11enable_sm90INS1_16FlashAttnFwdSm90INS1_25CollectiveMainloopFwdSm90ILi2EN4cute5tupleIJNS5_1CILi1EEES8_S8_EEENS6_IJNS7_ILi128EEENS7_ILi160EEESA_EEELi128ENS_12float_e4m3_tEfNS_4arch4Sm90ELb0ELb0ELb1ELb1ELb1ELb0ELb0ELb1ELb1ELb1ELb0ELb0EEENS1_21CollectiveEpilogueFwdINS6_IJSA_SA_SB_EEES9_NS_10bfloat16_tESF_Li256ELb1ELb1ELb0ELb1EEENS1_36VarlenDynamicPersistentTileSchedulerILi128ELi160ELi256ELi128ELb0ELb1ELb1ELb0ELb1ELb1EEEEEEEEEvNT_6ParamsE)
	.align		4
        /*0014*/ 	.word	index@(__assertfail)
	.align		4
        /*0018*/ 	.word	index@(_ZN7cutlass13device_kernelIN5flash11enable_sm90INS1_16FlashAttnFwdSm90INS1_25CollectiveMainloopFwdSm90ILi2EN4cute5tupleIJNS5_1CILi1EEES8_S8_EEENS6_IJNS7_ILi128EEENS7_ILi160EEESA_EEELi128ENS_12float_e4m3_tEfNS_4arch4Sm90ELb0ELb0ELb1ELb1ELb1ELb1ELb0ELb1ELb1ELb1ELb0ELb0EEENS1_21CollectiveEpilogueFwdINS6_IJSA_SA_SB_EEES9_NS_10bfloat16_tESF_Li256ELb1ELb1ELb0ELb1EEENS1_36VarlenDynamicPersistentTileSchedulerILi128ELi160ELi256ELi128ELb0ELb1ELb1ELb0ELb1ELb1EEEEEEEEEvNT_6ParamsE)
	.align		4
        /*001c*/ 	.word	index@(__assertfail)
	.align		4
        /*0020*/ 	.word	index@(_ZN7cutlass13device_kernelIN5flash11enable_sm90INS1_16FlashAttnFwdSm90INS1_25CollectiveMainloopFwdSm90ILi2EN4cute5tupleIJNS5_1CILi1EEES8_S8_EEENS6_IJNS7_ILi128EEENS7_ILi160EEESA_EEELi128ENS_12float_e4m3_tEfNS_4arch4Sm90ELb0ELb1ELb1ELb0ELb1ELb0ELb0ELb1ELb1ELb1ELb0ELb0EEENS1_21CollectiveEpilogueFwdINS6_IJSA_SA_SB_EEES9_NS_10bfloat16_tESF_Li256ELb0ELb1ELb0ELb1EEENS1_30DynamicPersistentTileSchedulerILi256ELi128ELb0ELb1ELb1EEEEEEEEEvNT_6ParamsE)
	.align		4
        /*0024*/ 	.word	index@(__assertfail)
	.align		4
        /*0028*/ 	.word	index@(_ZN7cutlass13device_kernelIN5flash11enable_sm90INS1_16FlashAttnFwdSm90INS1_25CollectiveMainloopFwdSm90ILi2EN4cute5tupleIJNS5_1CILi1EEES8_S8_EEENS6_IJNS7_ILi128EEENS7_ILi160EEESA_EEELi128ENS_12float_e4m3_tEfNS_4arch4Sm90ELb0ELb1ELb1ELb1ELb1ELb0ELb0ELb1ELb1ELb1ELb0ELb0EEENS1_21CollectiveEpilogueFwdINS6_IJSA_SA_SB_EEES9_NS_10bfloat16_tESF_Li256ELb1ELb1ELb0ELb1EEENS1_36VarlenDynamicPersistentTileSchedulerILi128ELi160ELi256ELi128ELb0ELb1ELb1ELb1ELb0ELb1EEEEEEEEEvNT_6ParamsE)
	.align		4
        /*002c*/ 	.word	index@(__assertfail)
	.align		4
        /*0030*/ 	.word	index@(_ZN7cutlass13device_kernelIN5flash11enable_sm90INS1_16FlashAttnFwdSm90INS1_25CollectiveMainloopFwdSm90ILi2EN4cute5tupleIJNS5_1CILi1EEES8_S8_EEENS6_IJNS7_ILi128EEENS7_ILi160EEESA_EEELi128ENS_12float_e4m3_tEfNS_4arch4Sm90ELb0ELb1ELb1ELb1ELb1ELb1ELb0ELb1ELb1ELb1ELb0ELb0EEENS1_21CollectiveEpilogueFwdINS6_IJSA_SA_SB_EEES9_NS_10bfloat16_tESF_Li256ELb1ELb1ELb0ELb1EEENS1_36VarlenDynamicPersistentTileSchedulerILi128ELi160ELi256ELi128ELb0ELb1ELb1ELb1ELb0ELb1EEEEEEEEEvNT_6ParamsE)
	.align		4
        /*0034*/ 	.word	index@(__assertfail)
	.align		4
        /*0038*/ 	.word	index@(_ZN7cutlass13device_kernelIN5flash11enable_sm90INS1_16FlashAttnFwdSm90INS1_25CollectiveMainloopFwdSm90ILi2EN4cute5tupleIJNS5_1CILi1EEES8_S8_EEENS6_IJNS7_ILi128EEENS7_ILi160EEESA_EEELi128ENS_12float_e4m3_tEfNS_4arch4Sm90ELb1ELb0ELb1ELb0ELb1ELb0ELb0ELb1ELb1ELb1ELb0ELb0EEENS1_21CollectiveEpilogueFwdINS6_IJSA_SA_SB_EEES9_NS_10bfloat16_tESF_Li256ELb0ELb1ELb0ELb1EEENS1_30DynamicPersistentTileSchedulerILi256ELi128ELb0ELb1ELb1EEEEEEEEEvNT_6ParamsE)
	.align		4
        /*003c*/ 	.word	index@(__assertfail)
	.align		4
        /*0040*/ 	.word	index@(_ZN7cutlass13device_kernelIN5flash11enable_sm90INS1_16FlashAttnFwdSm90INS1_25CollectiveMainloopFwdSm90ILi2EN4cute5tupleIJNS5_1CILi1EEES8_S8_EEENS6_IJNS7_ILi128EEENS7_ILi160EEESA_EEELi128ENS_12float_e4m3_tEfNS_4arch4Sm90ELb1ELb0ELb1ELb1ELb1ELb0ELb0ELb1ELb1ELb1ELb0ELb0EEENS1_21CollectiveEpilogueFwdINS6_IJSA_SA_SB_EEES9_NS_10bfloat16_tESF_Li256ELb1ELb1ELb0ELb1EEENS1_36VarlenDynamicPersistentTileSchedulerILi128ELi160ELi256ELi128ELb0ELb1ELb1ELb1ELb1ELb1EEEEEEEEEvNT_6ParamsE)
	.align		4
        /*0044*/ 	.word	index@(__assertfail)
	.align		4
        /*0048*/ 	.word	index@(_ZN7cutlass13device_kernelIN5flash11enable_sm90INS1_16FlashAttnFwdSm90INS1_25CollectiveMainloopFwdSm90ILi2EN4cute5tupleIJNS5_1CILi1EEES8_S8_EEENS6_IJNS7_ILi128EEENS7_ILi160EEESA_EEELi128ENS_12float_e4m3_tEfNS_4arch4Sm90ELb1ELb0ELb1ELb1ELb1ELb1ELb0ELb1ELb1ELb1ELb0ELb0EEENS1_21CollectiveEpilogueFwdINS6_IJSA_SA_SB_EEES9_NS_10bfloat16_tESF_Li256ELb1ELb1ELb0ELb1EEENS1_36VarlenDynamicPersistentTileSchedulerILi128ELi160ELi256ELi128ELb0ELb1ELb1ELb1ELb1ELb1EEEEEEEEEvNT_6ParamsE)
	.align		4
        /*004c*/ 	.word	index@(__assertfail)
	.align		4
        /*0050*/ 	.word	0x00000000
	.align		4
        /*0054*/ 	.word	0xfffffffe
	.align		4
        /*0058*/ 	.word	0x00000000
	.align		4
        /*005c*/ 	.word	0xfffffffd
	.align		4
        /*0060*/ 	.word	0x00000000
	.align		4
        /*0064*/ 	.word	0xfffffffc


//--------------------- .nv.constant4             --------------------------
	.section	.nv.constant4,"a",@progbits
	.align	8
	.align		8
.nv.constant4:
        /*0000*/ 	.dword	__assertfail
	.align		8
        /*0008*/ 	.dword	__unnamed_1
	.align		8
        /*0010*/ 	.dword	__unnamed_2
	.align		8
        /*0018*/ 	.dword	__unnamed_3
	.align		8
        /*0020*/ 	.dword	__unnamed_4
	.align		8
        /*0028*/ 	.dword	__unnamed_5
	.align		8
        /*0030*/ 	.dword	__unnamed_6
	.align		8
        /*0038*/ 	.dword	_ZZN5flash28permute_output_fp8_VcolmajorIN4cute6TensorINS1_11ArrayEngineIN7cutlass10bfloat16_tELm64EEENS1_6LayoutINS1_5tupleIJNS8_IJNS1_1CILi2EEESA_NS9_ILi16EEEEEENS9_ILi1EEESD_EEENS8_IJNS8_IJSD_SA_NS9_ILi4EEEEEENS9_ILi0EEESH_EEEEEEEEEvRT_E9upper_map
	.align		8
        /*0040*/ 	.dword	_ZN80_INTERNAL_81de5d5f_44_flash_fwd_hdim128_e4m3_paged_softcap_sm90_cu_f3e6f9ee_29834cuda3std3__45__cpo5beginE
	.align		8
        /*0048*/ 	.dword	_ZN80_INTERNAL_81de5d5f_44_flash_fwd_hdim128_e4m3_paged_softcap_sm90_cu_f3e6f9ee_29834cuda3std3__45__cpo3endE
	.align		8
        /*0050*/ 	.dword	_ZN80_INTERNAL_81de5d5f_44_flash_fwd_hdim128_e4m3_paged_softcap_sm90_cu_f3e6f9ee_29834cuda3std3__45__cpo6cbeginE
	.align		8
        /*0058*/ 	.dword	_ZN80_INTERNAL_81de5d5f_44_flash_fwd_hdim128_e4m3_paged_softcap_sm90_cu_f3e6f9ee_29834cuda3std3__45__cpo4cendE
	.align		8
        /*0060*/ 	.dword	_ZN80_INTERNAL_81de5d5f_44_flash_fwd_hdim128_e4m3_paged_softcap_sm90_cu_f3e6f9ee_29834cuda3std3__482_GLOBAL__N__81de5d5f_44_flash_fwd_hdim128_e4m3_paged_softcap_sm90_cu_f3e6f9ee_29836ignoreE
	.align		8
        /*0068*/ 	.dword	_ZN80_INTERNAL_81de5d5f_44_flash_fwd_hdim128_e4m3_paged_softcap_sm90_cu_f3e6f9ee_29834cuda3std3__419piecewise_constructE
	.align		8
        /*0070*/ 	.dword	_ZN80_INTERNAL_81de5d5f_44_flash_fwd_hdim128_e4m3_paged_softcap_sm90_cu_f3e6f9ee_29834cuda3std3__48in_placeE
	.align		8
        /*0078*/ 	.dword	_ZN80_INTERNAL_81de5d5f_44_flash_fwd_hdim128_e4m3_paged_softcap_sm90_cu_f3e6f9ee_29834cuda3std6ranges3__45__cpo4swapE
	.align		8
        /*0080*/ 	.dword	_ZN80_INTERNAL_81de5d5f_44_flash_fwd_hdim128_e4m3_paged_softcap_sm90_cu_f3e6f9ee_29834cuda3std6ranges3__45__cpo9iter_moveE
	.align		8
        /*0088*/ 	.dword	_ZN80_INTERNAL_81de5d5f_44_flash_fwd_hdim128_e4m3_paged_softcap_sm90_cu_f3e6f9ee_29834cute7productE
	.align		8
        /*0090*/ 	.dword	_ZN80_INTERNAL_81de5d5f_44_flash_fwd_hdim128_e4m3_paged_softcap_sm90_cu_f3e6f9ee_29834cute1_E
	.align		8
        /*0098*/ 	.dword	$str$23
	.align		8
        /*00a0*/ 	.dword	$str$24


//--------------------- .text._ZN7cutlass13device_kernelIN5flash11enable_sm90INS1_16FlashAttnFwdSm90INS1_25CollectiveMainloopFwdSm90ILi2EN4cute5tupleIJNS5_1CILi1EEES8_S8_EEENS6_IJNS7_ILi128EEENS7_ILi160EEESA_EEELi128ENS_12float_e4m3_tEfNS_4arch4Sm90ELb0ELb0ELb1ELb0ELb1ELb0ELb0ELb1ELb1ELb1ELb0ELb0EEENS1_21CollectiveEpilogueFwdINS6_IJSA_SA_SB_EEES9_NS_10bfloat16_tESF_Li256ELb0ELb1ELb0ELb1EEENS1_29StaticPersistentTileSchedulerILb0EEEEEEEEEvNT_6ParamsE --------------------------
	.section	.text._ZN7cutlass13device_kernelIN5flash11enable_sm90INS1_16FlashAttnFwdSm90INS1_25CollectiveMainloopFwdSm90ILi2EN4cute5tupleIJNS5_1CILi1EEES8_S8_EEENS6_IJNS7_ILi128EEENS7_ILi160EEESA_EEELi128ENS_12float_e4m3_tEfNS_4arch4Sm90ELb0ELb0ELb1ELb0ELb1ELb0ELb0ELb1ELb1ELb1ELb0ELb0EEENS1_21CollectiveEpilogueFwdINS6_IJSA_SA_SB_EEES9_NS_10bfloat16_tESF_Li256ELb0ELb1ELb0ELb1EEENS1_29StaticPersistentTileSchedulerILb0EEEEEEEEEvNT_6ParamsE,"ax",@progbits
	.align	128
.text._ZN7cutlass13device_kernelIN5flash11enable_sm90INS1_16FlashAttnFwdSm90INS1_25CollectiveMainloopFwdSm90ILi2EN4cute5tupleIJNS5_1CILi1EEES8_S8_EEENS6_IJNS7_ILi128EEENS7_ILi160EEESA_EEELi128ENS_12float_e4m3_tEfNS_4arch4Sm90ELb0ELb0ELb1ELb0ELb1ELb0ELb0ELb1ELb1ELb1ELb0ELb0EEENS1_21CollectiveEpilogueFwdINS6_IJSA_SA_SB_EEES9_NS_10bfloat16_tESF_Li256ELb0ELb1ELb0ELb1EEENS1_29StaticPersistentTileSchedulerILb0EEEEEEEEEvNT_6ParamsE:
        .type           _ZN7cutlass13device_kernelIN5flash11enable_sm90INS1_16FlashAttnFwdSm90INS1_25CollectiveMainloopFwdSm90ILi2EN4cute5tupleIJNS5_1CILi1EEES8_S8_EEENS6_IJNS7_ILi128EEENS7_ILi160EEESA_EEELi128ENS_12float_e4m3_tEfNS_4arch4Sm90ELb0ELb0ELb1ELb0ELb1ELb0ELb0ELb1ELb1ELb1ELb0ELb0EEENS1_21CollectiveEpilogueFwdINS6_IJSA_SA_SB_EEES9_NS_10bfloat16_tESF_Li256ELb0ELb1ELb0ELb1EEENS1_29StaticPersistentTileSchedulerILb0EEEEEEEEEvNT_6ParamsE,@function
        .size           _ZN7cutlass13device_kernelIN5flash11enable_sm90INS1_16FlashAttnFwdSm90INS1_25CollectiveMainloopFwdSm90ILi2EN4cute5tupleIJNS5_1CILi1EEES8_S8_EEENS6_IJNS7_ILi128EEENS7_ILi160EEESA_EEELi128ENS_12float_e4m3_tEfNS_4arch4Sm90ELb0ELb0ELb1ELb0ELb1ELb0ELb0ELb1ELb1ELb1ELb0ELb0EEENS1_21CollectiveEpilogueFwdINS6_IJSA_SA_SB_EEES9_NS_10bfloat16_tESF_Li256ELb0ELb1ELb0ELb1EEENS1_29StaticPersistentTileSchedulerILb0EEEEEEEEEvNT_6ParamsE,(.L_x_3622 - _ZN7cutlass13device_kernelIN5flash11enable_sm90INS1_16FlashAttnFwdSm90INS1_25CollectiveMainloopFwdSm90ILi2EN4cute5tupleIJNS5_1CILi1EEES8_S8_EEENS6_IJNS7_ILi128EEENS7_ILi160EEESA_EEELi128ENS_12float_e4m3_tEfNS_4arch4Sm90ELb0ELb0ELb1ELb0ELb1ELb0ELb0ELb1ELb1ELb1ELb0ELb0EEENS1_21CollectiveEpilogueFwdINS6_IJSA_SA_SB_EEES9_NS_10bfloat16_tESF_Li256ELb0ELb1ELb0ELb1EEENS1_29StaticPersistentTileSchedulerILb0EEEEEEEEEvNT_6ParamsE)
        .other          _ZN7cutlass13device_kernelIN5flash11enable_sm90INS1_16FlashAttnFwdSm90INS1_25CollectiveMainloopFwdSm90ILi2EN4cute5tupleIJNS5_1CILi1EEES8_S8_EEENS6_IJNS7_ILi128EEENS7_ILi160EEESA_EEELi128ENS_12float_e4m3_tEfNS_4arch4Sm90ELb0ELb0ELb1ELb0ELb1ELb0ELb0ELb1ELb1ELb1ELb0ELb0EEENS1_21CollectiveEpilogueFwdINS6_IJSA_SA_SB_EEES9_NS_10bfloat16_tESF_Li256ELb0ELb1ELb0ELb1EEENS1_29StaticPersistentTileSchedulerILb0EEEEEEEEEvNT_6ParamsE,@"STO_CUDA_ENTRY STV_DEFAULT"
_ZN7cutlass13device_kernelIN5flash11enable_sm90INS1_16FlashAttnFwdSm90INS1_25CollectiveMainloopFwdSm90ILi2EN4cute5tupleIJNS5_1CILi1EEES8_S8_EEENS6_IJNS7_ILi128EEENS7_ILi160EEESA_EEELi128ENS_12float_e4m3_tEfNS_4arch4Sm90ELb0ELb0ELb1ELb0ELb1ELb0ELb0ELb1ELb1ELb1ELb0ELb0EEENS1_21CollectiveEpilogueFwdINS6_IJSA_SA_SB_EEES9_NS_10bfloat16_tESF_Li256ELb0ELb1ELb0ELb1EEENS1_29StaticPersistentTileSchedulerILb0EEEEEEEEEvNT_6ParamsE:
[----:B------:R-:W0:Y:S02]  /*0000*/  LDC R1, c[0x0][0x28] ;  /* 0x00000a00ff017b82 */ /* 0x000e240000000800 */
[----:B0-----:R-:W-:Y:S01]  /*0010*/  VIADD R1, R1, 0xffffffd0 ;  /* 0xffffffd001017836 */ /* 0x001fe20000000000 */
[----:B------:R-:W0:Y:S01]  /*0020*/  S2R R3, SR_TID.X ;  /* 0x0000000000037919 */ /* 0x000e220000002100 */
[----:B------:R-:W-:Y:S01]  /*0030*/  ELECT P0, URZ, PT ;  /* 0x00000000003f782f */ /* 0x000fe20003800000 */
[----:B------:R-:W-:Y:S01]  /*0040*/  UMOV UR4, 0x80 ;  /* 0x0000008000047882 */ /* 0x000fe20000000000 */
[----:B------:R-:W-:Y:S01]  /*0050*/  UMOV UR7, 0x100 ;  /* 0x0000010000077882 */ /* 0x000fe20000000000 */
[--C-:B0-----:R-:W-:Y:S02]  /*0060*/  SHF.R.U32.HI R0, RZ, 0x5, R3.reuse ;  /* 0x00000005ff007819 */ /* 0x101fe40000011603 */
[----:B------:R-:W-:-:S03]  /*0070*/  SHF.R.U32.HI R22, RZ, 0x7, R3 ;  /* 0x00000007ff167819 */ /* 0x000fc60000011603 */
[----:B------:R-:W0:Y:S04]  /*0080*/  SHFL.IDX PT, R2, R0, RZ, 0x1f ;  /* 0x00001fff00027589 */ /* 0x000e2800000e0000 */
[----:B------:R1:W2:Y:S01]  /*0090*/  SHFL.IDX PT, R3, R22, RZ, 0x1f ;  /* 0x00001fff16037589 */ /* 0x0002a200000e0000 */
[C---:B0-----:R-:W-:Y:S02]  /*00a0*/  ISETP.NE.OR P0, PT, R2.reuse, RZ, !P0 ;  /* 0x000000ff0200720c */ /* 0x041fe40004705670 */
[----:B------:R-:W-:-:S11]  /*00b0*/  ISETP.NE.AND P1, PT, R2, RZ, PT ;  /* 0x000000ff0200720c */ /* 0x000fd60003f25270 */
[----:B------:R-:W-:Y:S01]  /*00c0*/  VOTEU.ALL UP0, P0 ;  /* 0x00000000003f7886 */ /* 0x000fe20000000000 */
[----:B------:R-:W-:-:S04]  /*00d0*/  VOTEU.ALL UP1, P0 ;  /* 0x00000000003f7886 */ /* 0x000fc80000020000 */
[----:B------:R-:W0:Y:S01]  /*00e0*/  @!UP0 S2UR UR8, SR_CgaCtaId ;  /* 0x00000000000889c3 */ /* 0x000e220000008800 */
[----:B------:R-:W-:Y:S01]  /*00f0*/  @!UP0 UMOV UR6, 0x400 ;  /* 0x0000040000068882 */ /* 0x000fe20000000000 */
[----:B------:R-:W-:-:S04]  /*0100*/  @!UP0 UIADD3 UR4, -UR4, 0x100000, URZ ;  /* 0x0010000004048890 */ /* 0x000fc8000fffe13f */
[----:B------:R-:W-:Y:S02]  /*0110*/  @!UP0 USHF.L.U32 UR5, UR4, 0xb, URZ ;  /* 0x0000000b04058899 */ /* 0x000fe4000800063f */
[----:B------:R-:W-:Y:S02]  /*0120*/  @!UP0 USHF.L.U32 UR4, UR4, 0x1, URZ ;  /* 0x0000000104048899 */ /* 0x000fe4000800063f */
[----:B0-----:R-:W-:Y:S02]  /*0130*/  @!UP0 ULEA UR8, UR8, UR6, 0x18 ;  /* 0x0000000608088291 */ /* 0x001fe4000f8ec03f */
[----:B------:R-:W-:-:S04]  /*0140*/  @!UP0 UIADD3 UR6, -UR7, 0x100000, URZ ;  /* 0x0010000007068890 */ /* 0x000fc8000fffe13f */
[----:B------:R-:W-:Y:S02]  /*0150*/  @!UP0 USHF.L.U32 UR7, UR6, 0xb, URZ ;  /* 0x0000000b06078899 */ /* 0x000fe4000800063f */
[----:B------:R-:W-:Y:S01]  /*0160*/  @!UP0 USHF.L.U32 UR6, UR6, 0x1, URZ ;  /* 0x0000000106068899 */ /* 0x000fe2000800063f */
[----:B------:R-:W-:-:S05]  /*0170*/  VOTEU.ALL UP0, P0 ;  /* 0x00000000003f7886 */ /* 0x000fca0000000000 */
[----:B------:R1:W0:Y:S06]  /*0180*/  @!UP0 SYNCS.EXCH.64 URZ, [UR8+0x22800], UR4 ;  /* 0x02280004083f85b2 */ /* 0x00022c0008000100 */
[----:B------:R1:W3:Y:S02]  /*0190*/  @!UP1 SYNCS.EXCH.64 URZ, [UR8+0x22820], UR6 ;  /* 0x02282006083f95b2 */ /* 0x0002e40008000100 */
[----:B-12---:R-:W-:Y:S05]  /*01a0*/  @P1 BRA `(.L_x_0) ;  /* 0x0000000000481947 */ /* 0x006fea0003800000 */
[----:B------:R-:W1:Y:S01]  /*01b0*/  S2UR UR5, SR_CgaCtaId ;  /* 0x00000000000579c3 */ /* 0x000e620000008800 */
[----:B------:R-:W-:Y:S01]  /*01c0*/  UMOV UR4, 0x400 ;  /* 0x0000040000047882 */ /* 0x000fe20000000000 */
[----:B------:R-:W-:Y:S01]  /*01d0*/  UMOV UR6, 0x80 ;  /* 0x0000008000067882 */ /* 0x000fe20000000000 */
[----:B------:R-:W-:Y:S01]  /*01e0*/  UMOV UR7, 0x100 ;  /* 0x0000010000077882 */ /* 0x000fe20000000000 */
[----:B------:R-:W-:Y:S01]  /*01f0*/  ELECT P0, URZ, PT ;  /* 0x00000000003f782f */ /* 0x000fe20003800000 */
[----:B-1----:R-:W-:Y:S02]  /*0200*/  ULEA UR8, UR5, UR4, 0x18 ;  /* 0x0000000405087291 */ /* 0x002fe4000f8ec03f */
[----:B------:R-:W-:-:S04]  /*0210*/  UIADD3 UR4, -UR6, 0x100000, URZ ;  /* 0x0010000006047890 */ /* 0x000fc8000fffe13f */
[----:B------:R-:W-:Y:S02]  /*0220*/  USHF.L.U32 UR5, UR4, 0xb, URZ ;  /* 0x0000000b04057899 */ /* 0x000fe4000800063f */
[----:B------:R-:W-:Y:S02]  /*0230*/  USHF.L.U32 UR4, UR4, 0x1, URZ ;  /* 0x0000000104047899 */ /* 0x000fe4000800063f */
[----:B------:R-:W-:-:S04]  /*0240*/  UIADD3 UR6, -UR7, 0x100000, URZ ;  /* 0x0010000007067890 */ /* 0x000fc8000fffe13f */
[----:B------:R-:W-:Y:S02]  /*0250*/  USHF.L.U32 UR7, UR6, 0xb, URZ ;  /* 0x0000000b06077899 */ /* 0x000fe4000800063f */
[----:B------:R-:W-:Y:S01]  /*0260*/  USHF.L.U32 UR6, UR6, 0x1, URZ ;  /* 0x0000000106067899 */ /* 0x000fe2000800063f */
[----:B------:R-:W1:Y:S03]  /*0270*/  FENCE.VIEW.ASYNC.S ;  /* 0x00000000000073c6 */ /* 0x000e660000000000 */
[----:B-1----:R1:W2:Y:S08]  /*0280*/  SYNCS.EXCH.64 URZ, [UR8+0x22830], UR4 ;  /* 0x02283004083f75b2 */ /* 0x0022b00008000100 */
[----:B------:R1:W4:Y:S01]  /*0290*/  SYNCS.EXCH.64 URZ, [UR8+0x22840], UR6 ;  /* 0x02284006083f75b2 */ /* 0x0003220008000100 */
[----:B------:R1:W0:Y:S01]  /*02a0*/  SYNCS.EXCH.64 URZ, [UR8+0x22838], UR4 ;  /* 0x02283804083f75b2 */ /* 0x0002220008000100 */
[----:B------:R1:W0:Y:S01]  /*02b0*/  SYNCS.EXCH.64 URZ, [UR8+0x22848], UR6 ;  /* 0x02284806083f75b2 */ /* 0x0002220008000100 */
[----:B------:R-:W-:Y:S01]  /*02c0*/  NOP ;  /* 0x0000000000007918 */ /* 0x000fe20000000000 */
.L_x_0:
[----:B------:R-:W5:Y:S01]  /*02d0*/  SHFL.IDX PT, R2, R0, RZ, 0x1f ;  /* 0x00001fff00027589 */ /* 0x000f6200000e0000 */
[----:B------:R-:W-:Y:S01]  /*02e0*/  NOP ;  /* 0x0000000000007918 */ /* 0x000fe20000000000 */
[----:B-----5:R-:W-:-:S13]  /*02f0*/  ISETP.NE.AND P0, PT, R2, RZ, PT ;  /* 0x000000ff0200720c */ /* 0x020fda0003f05270 */
[----:B------:R-:W-:Y:S05]  /*0300*/  @P0 BRA `(.L_x_1) ;  /* 0x0000000000480947 */ /* 0x000fea0003800000 */
[----:B-1----:R-:W1:Y:S01]  /*0310*/  S2UR UR5, SR_CgaCtaId ;  /* 0x00000000000579c3 */ /* 0x002e620000008800 */
        /* <DEDUP_REMOVED lines=12> */
[----:B-1----:R1:W0:Y:S08]  /*03e0*/  SYNCS.EXCH.64 URZ, [UR8+0x22850], UR4 ;  /* 0x02285004083f75b2 */ /* 0x0022300008000100 */
[----:B------:R1:W0:Y:S01]  /*03f0*/  SYNCS.EXCH.64 URZ, [UR8+0x22860], UR6 ;  /* 0x02286006083f75b2 */ /* 0x0002220008000100 */
[----:B------:R1:W0:Y:S01]  /*0400*/  SYNCS.EXCH.64 URZ, [UR8+0x22858], UR4 ;  /* 0x02285804083f75b2 */ /* 0x0002220008000100 */
[----:B------:R1:W0:Y:S01]  /*0410*/  SYNCS.EXCH.64 URZ, [UR8+0x22868], UR6 ;  /* 0x02286806083f75b2 */ /* 0x0002220008000100 */
[----:B------:R-:W-:Y:S01]  /*0420*/  NOP ;  /* 0x0000000000007918 */ /* 0x000fe20000000000 */
.L_x_1:
[----:B------:R-:W5:Y:S01]  /*0430*/  SHFL.IDX PT, R2, R0, RZ, 0x1f ;  /* 0x00001fff00027589 */ /* 0x000f6200000e0000 */
[----:B------:R-:W-:Y:S01]  /*0440*/  NOP ;  /* 0x0000000000007918 */ /* 0x000fe20000000000 */
[----:B-----5:R-:W-:-:S13]  /*0450*/  ISETP.NE.AND P0, PT, R2, RZ, PT ;  /* 0x000000ff0200720c */ /* 0x020fda0003f05270 */
[----:B------:R-:W-:Y:S05]  /*0460*/  @P0 BRA `(.L_x_2) ;  /* 0x0000000000380947 */ /* 0x000fea0003800000 */
[----:B-1----:R-:W1:Y:S01]  /*0470*/  S2UR UR5, SR_CgaCtaId ;  /* 0x00000000000579c3 */ /* 0x002e620000008800 */
[----:B------:R-:W-:Y:S01]  /*0480*/  UMOV UR4, 0x400 ;  /* 0x0000040000047882 */ /* 0x000fe20000000000 */
[----:B------:R-:W-:Y:S01]  /*0490*/  UMOV UR7, 0x80 ;  /* 0x0000008000077882 */ /* 0x000fe20000000000 */
[----:B------:R-:W-:Y:S01]  /*04a0*/  ELECT P0, URZ, PT ;  /* 0x00000000003f782f */ /* 0x000fe20003800000 */
[----:B-1----:R-:W-:Y:S02]  /*04b0*/  ULEA UR6, UR5, UR4, 0x18 ;  /* 0x0000000405067291 */ /* 0x002fe4000f8ec03f */
[----:B------:R-:W-:-:S04]  /*04c0*/  UIADD3 UR4, -UR7, 0x100000, URZ ;  /* 0x0010000007047890 */ /* 0x000fc8000fffe13f */
[----:B------:R-:W-:Y:S02]  /*04d0*/  USHF.L.U32 UR5, UR4, 0xb, URZ ;  /* 0x0000000b04057899 */ /* 0x000fe4000800063f */
[----:B------:R-:W-:Y:S01]  /*04e0*/  USHF.L.U32 UR4, UR4, 0x1, URZ ;  /* 0x0000000104047899 */ /* 0x000fe2000800063f */
[----:B------:R-:W1:Y:S11]  /*04f0*/  FENCE.VIEW.ASYNC.S ;  /* 0x00000000000073c6 */ /* 0x000e760000000000 */
[----:B-1----:R1:W0:Y:S01]  /*0500*/  SYNCS.EXCH.64 URZ, [UR6+0x22870], UR4 ;  /* 0x02287004063f75b2 */ /* 0x0022220008000100 */
[----:B------:R1:W0:Y:S01]  /*0510*/  SYNCS.EXCH.64 URZ, [UR6+0x22880], UR4 ;  /* 0x02288004063f75b2 */ /* 0x0002220008000100 */
[----:B------:R1:W0:Y:S01]  /*0520*/  SYNCS.EXCH.64 URZ, [UR6+0x22878], UR4 ;  /* 0x02287804063f75b2 */ /* 0x0002220008000100 */
[----:B------:R1:W0:Y:S01]  /*0530*/  SYNCS.EXCH.64 URZ, [UR6+0x22888], UR4 ;  /* 0x02288804063f75b2 */ /* 0x0002220008000100 */
[----:B------:R-:W-:Y:S01]  /*0540*/  NOP ;  /* 0x0000000000007918 */ /* 0x000fe20000000000 */
.L_x_2:
        /* <DEDUP_REMOVED lines=22> */
.L_x_3:
[----:B------:R-:W5:Y:S01]  /*06b0*/  SHFL.IDX PT, R2, R0, RZ, 0x1f ;  /* 0x00001fff00027589 */ /* 0x000f6200000e0000 */
[----:B------:R-:W0:Y:S01]  /*06c0*/  S2UR UR46, SR_CgaCtaId ;  /* 0x00000000002e79c3 */ /* 0x000e220000008800 */
[----:B------:R-:W-:Y:S01]  /*06d0*/  R2UR UR9, R3 ;  /* 0x00000000030972ca */ /* 0x000fe200000e0000 */
[----:B------:R-:W-:Y:S01]  /*06e0*/  NOP ;  /* 0x0000000000007918 */ /* 0x000fe20000000000 */
[----:B-----5:R-:W-:-:S13]  /*06f0*/  ISETP.NE.AND P0, PT, R2, RZ, PT ;  /* 0x000000ff0200720c */ /* 0x020fda0003f05270 */
[----:B0-----:R-:W-:Y:S05]  /*0700*/  @P0 BRA `(.L_x_4) ;  /* 0x0000000000480947 */ /* 0x001fea0003800000 */
[----:B-1----:R-:W0:Y:S01]  /*0710*/  S2UR UR5, SR_CgaCtaId ;  /* 0x00000000000579c3 */ /* 0x002e220000008800 */
[----:B------:R-:W-:Y:S01]  /*0720*/  UMOV UR4, 0x400 ;  /* 0x0000040000047882 */ /* 0x000fe20000000000 */
[----:B------:R-:W-:Y:S01]  /*0730*/  UMOV UR6, 0x1 ;  /* 0x0000000100067882 */ /* 0x000fe20000000000 */
[----:B------:R-:W-:Y:S01]  /*0740*/  UMOV UR7, 0x2 ;  /* 0x0000000200077882 */ /* 0x000fe20000000000 */
[----:B------:R-:W-:Y:S01]  /*0750*/  ELECT P0, URZ, PT ;  /* 0x00000000003f782f */ /* 0x000fe20003800000 */
[----:B0-----:R-:W-:Y:S02]  /*0760*/  ULEA UR8, UR5, UR4, 0x18 ;  /* 0x0000000405087291 */ /* 0x001fe4000f8ec03f */
[----:B------:R-:W-:-:S04]  /*0770*/  UIADD3 UR4, -UR6, 0x100000, URZ ;  /* 0x0010000006047890 */ /* 0x000fc8000fffe13f */
[----:B------:R-:W-:Y:S02]  /*0780*/  USHF.L.U32 UR5, UR4, 0xb, URZ ;  /* 0x0000000b04057899 */ /* 0x000fe4000800063f */
[----:B------:R-:W-:Y:S02]  /*0790*/  USHF.L.U32 UR4, UR4, 0x1, URZ ;  /* 0x0000000104047899 */ /* 0x000fe4000800063f */
[----:B------:R-:W-:-:S04]  /*07a0*/  UIADD3 UR6, -UR7, 0x100000, URZ ;  /* 0x0010000007067890 */ /* 0x000fc8000fffe13f */
[----:B------:R-:W-:Y:S02]  /*07b0*/  USHF.L.U32 UR7, UR6, 0xb, URZ ;  /* 0x0000000b06077899 */ /* 0x000fe4000800063f */
[----:B------:R-:W-:Y:S01]  /*07c0*/  USHF.L.U32 UR6, UR6, 0x1, URZ ;  /* 0x0000000106067899 */ /* 0x000fe2000800063f */
[----:B------:R-:W0:Y:S03]  /*07d0*/  FENCE.VIEW.ASYNC.S ;  /* 0x00000000000073c6 */ /* 0x000e260000000000 */
[----:B0-----:R0:W1:Y:S08]  /*07e0*/  SYNCS.EXCH.64 URZ, [UR8+0x228b0], UR4 ;  /* 0x0228b004083f75b2 */ /* 0x0010700008000100 */
[----:B------:R0:W0:Y:S01]  /*07f0*/  SYNCS.EXCH.64 URZ, [UR8+0x228c0], UR6 ;  /* 0x0228c006083f75b2 */ /* 0x0000220008000100 */
[----:B------:R0:W0:Y:S01]  /*0800*/  SYNCS.EXCH.64 URZ, [UR8+0x228b8], UR4 ;  /* 0x0228b804083f75b2 */ /* 0x0000220008000100 */
[----:B------:R0:W0:Y:S01]  /*0810*/  SYNCS.EXCH.64 URZ, [UR8+0x228c8], UR6 ;  /* 0x0228c806083f75b2 */ /* 0x0000220008000100 */
[----:B------:R-:W-:Y:S01]  /*0820*/  NOP ;  /* 0x0000000000007918 */ /* 0x000fe20000000000 */
.L_x_4:
[----:B------:R-:W-:Y:S01]  /*0830*/  UISETP.NE.AND UP0, UPT, UR9, URZ, UPT ;  /* 0x0000003f0900728c */ /* 0x000fe2000bf05270 */
[----:B------:R-:W-:Y:S01]  /*0840*/  NOP ;  /* 0x0000000000007918 */ /* 0x000fe20000000000 */
[----:B------:R-:W-:Y:S01]  /*0850*/  UMOV UR37, 0x1 ;  /* 0x0000000100257882 */ /* 0x000fe20000000000 */
[----:B------:R-:W-:Y:S01]  /*0860*/  ULDC.64 UR50, c[0x0][0x208] ;  /* 0x0000820000327ab9 */ /* 0x000fe20000000a00 */
[----:B------:R-:W-:Y:S01]  /*0870*/  USEL UR37, UR37, 0x2, !UP0 ;  /* 0x0000000225257887 */ /* 0x000fe2000c000000 */
[----:B01234-:R-:W-:Y:S01]  /*0880*/  BAR.SYNC.DEFER_BLOCKING 0x0 ;  /* 0x0000000000007b1d */ /* 0x01ffe20000010000 */
[----:B------:R-:W-:-:S13]  /*0890*/  PLOP3.LUT P0, PT, PT, PT, UP0, 0x80, 0x0 ;  /* 0x000000000000781c */ /* 0x000fda0003f0f008 */
[----:B------:R-:W-:Y:S05]  /*08a0*/  @!P0 BRA `(.L_x_5) ;  /* 0x0000009800f88947 */ /* 0x000fea0003800000 */
.L_x_6:
[----:B------:R-:W-:-:S08]  /*08b0*/  NOP ;  /* 0x0000000000007918 */ /* 0x000fd00000000000 */
[----:B------:R-:W0:Y:S02]  /*08c0*/  USETMAXREG.TRY_ALLOC.CTAPOOL UP0, 0xe8 ;  /* 0x000000e8000079c8 */ /* 0x000e240008000600 */
[----:B0-----:R-:W-:-:S13]  /*08d0*/  PLOP3.LUT P0, PT, PT, PT, UP0, 0x80, 0x0 ;  /* 0x000000000000781c */ /* 0x001fda0003f0f008 */
[----:B------:R-:W-:Y:S05]  /*08e0*/  @!P0 BRA `(.L_x_6) ;  /* 0xfffffffc00f08947 */ /* 0x000fea000383ffff */
[----:B------:R-:W0:Y:S01]  /*08f0*/  S2R R2, SR_TID.X ;  /* 0x0000000000027919 */ /* 0x000e220000002100 */
[----:B------:R-:W1:Y:S08]  /*0900*/  S2UR UR43, SR_CTAID.X ;  /* 0x00000000002b79c3 */ /* 0x000e700000002500 */
[----:B------:R-:W-:Y:S06]  /*0910*/  BAR.ARV 0x8, 0x180 ;  /* 0x0206000000007b1d */ /* 0x000fec0000002000 */
[----:B0-----:R-:W-:-:S04]  /*0920*/  LOP3.LUT R0, R2, 0xffffff80, RZ, 0xc0, !PT ;  /* 0xffffff8002007812 */ /* 0x001fc800078ec0ff */
[----:B------:R-:W-:Y:S02]  /*0930*/  ISETP.NE.AND P0, PT, R0, 0x80, PT ;  /* 0x000000800000780c */ /* 0x000fe40003f05270 */
[----:B------:R-:W1:Y:S11]  /*0940*/  LDC R0, c[0x0][0xc34] ;  /* 0x00030d00ff007b82 */ /* 0x000e760000000800 */
[----:B------:R-:W-:Y:S06]  /*0950*/  @!P0 BAR.ARV 0x9, 0x100 ;  /* 0x0244000000008b1d */ /* 0x000fec0000002000 */
[----:B-1----:R-:W-:-:S13]  /*0960*/  ISETP.LE.AND P0, PT, R0, UR43, PT ;  /* 0x0000002b00007c0c */ /* 0x002fda000bf03270 */
[----:B------:R-:W-:Y:S05]  /*0970*/  @P0 EXIT ;  /* 0x000000000000094d */ /* 0x000fea0003800000 */
[----:B------:R-:W-:Y:S01]  /*0980*/  VIADD R17, R2, 0xffffff80 ;  /* 0xffffff8002117836 */ /* 0x000fe20000000000 */
[----:B------:R-:W-:Y:S01]  /*0990*/  MOV R191, 0xfffffffe ;  /* 0xfffffffe00bf7802 */ /* 0x000fe20000000f00 */
[----:B------:R-:W-:Y:S01]  /*09a0*/  ULOP3.LUT UR46, UR37, 0x1, URZ, 0xfc, !UPT ;  /* 0x00000001252e7892 */ /* 0x000fe2000f8efc3f */
[----:B------:R-:W-:Y:S02]  /*09b0*/  UMOV UR45, URZ ;  /* 0x0000003f002d7c82 */ /* 0x000fe40008000000 */
[----:B------:R-:W-:Y:S01]  /*09c0*/  SHF.R.S32.HI R0, RZ, 0x1f, R17 ;  /* 0x0000001fff007819 */ /* 0x000fe20000011411 */
[----:B------:R-:W-:Y:S01]  /*09d0*/  UMOV UR44, URZ ;  /* 0x0000003f002c7c82 */ /* 0x000fe20008000000 */
[----:B------:R-:W-:Y:S02]  /*09e0*/  UMOV UR36, URZ ;  /* 0x0000003f00247c82 */ /* 0x000fe40008000000 */
[CC--:B------:R-:W-:Y:S02]  /*09f0*/  LEA.HI R2, R0.reuse, R17.reuse, RZ, 0x7 ;  /* 0x0000001100027211 */ /* 0x0c0fe400078f38ff */
[----:B------:R-:W-:-:S02]  /*0a00*/  LEA.HI R3, R0, R17, RZ, 0x5 ;  /* 0x0000001100037211 */ /* 0x000fc400078f28ff */
[----:B------:R-:W-:Y:S02]  /*0a10*/  LOP3.LUT R4, R2, 0xffffff80, RZ, 0xc0, !PT ;  /* 0xffffff8002047812 */ /* 0x000fe400078ec0ff */
[CC--:B------:R-:W-:Y:S01]  /*0a20*/  LEA.HI R5, R0.reuse, R17.reuse, RZ, 0x4 ;  /* 0x0000001100057211 */ /* 0x0c0fe200078f20ff */
[----:B------:R-:W-:Y:S01]  /*0a30*/  IMAD.SHL.U32 R3, R3, 0x20, RZ ;  /* 0x0000002003037824 */ /* 0x000fe200078e00ff */
[----:B------:R-:W-:Y:S01]  /*0a40*/  LEA.HI R9, R0, R17, RZ, 0x2 ;  /* 0x0000001100097211 */ /* 0x000fe200078f10ff */
[----:B------:R-:W-:Y:S01]  /*0a50*/  IMAD.IADD R19, R17, 0x1, -R4 ;  /* 0x0000000111137824 */ /* 0x000fe200078e0a04 */
[----:B------:R-:W-:Y:S02]  /*0a60*/  LOP3.LUT R6, R5, 0x3fffff0, RZ, 0xc0, !PT ;  /* 0x03fffff005067812 */ /* 0x000fe400078ec0ff */
[----:B------:R-:W-:Y:S02]  /*0a70*/  LOP3.LUT R7, R3, 0xfffffc00, RZ, 0xc0, !PT ;  /* 0xfffffc0003077812 */ /* 0x000fe400078ec0ff */
[----:B------:R-:W-:Y:S01]  /*0a80*/  SHF.R.S32.HI R4, RZ, 0x1f, R19 ;  /* 0x0000001fff047819 */ /* 0x000fe20000011413 */
[----:B------:R-:W-:Y:S01]  /*0a90*/  IMAD.IADD R6, R17, 0x1, -R6 ;  /* 0x0000000111067824 */ /* 0x000fe200078e0a06 */
[----:B------:R-:W-:-:S02]  /*0aa0*/  SHF.R.S32.HI R8, RZ, 0x4, R5 ;  /* 0x00000004ff087819 */ /* 0x000fc40000011405 */
[----:B------:R-:W-:Y:S02]  /*0ab0*/  LEA.HI R3, R4, R19, RZ, 0x2 ;  /* 0x0000001304037211 */ /* 0x000fe400078f10ff */
[----:B------:R-:W-:Y:S02]  /*0ac0*/  LEA R6, R6, R7, 0x6 ;  /* 0x0000000706067211 */ /* 0x000fe400078e30ff */
[----:B------:R-:W-:Y:S02]  /*0ad0*/  LEA.HI R5, R5, R8, RZ, 0x1 ;  /* 0x0000000805057211 */ /* 0x000fe400078f08ff */
[--C-:B------:R-:W-:Y:S02]  /*0ae0*/  SHF.R.S32.HI R7, RZ, 0x2, R3.reuse ;  /* 0x00000002ff077819 */ /* 0x100fe40000011403 */
[----:B------:R-:W-:Y:S02]  /*0af0*/  SHF.R.S32.HI R10, RZ, 0x1f, R3 ;  /* 0x0000001fff0a7819 */ /* 0x000fe40000011403 */
[----:B------:R-:W-:-:S02]  /*0b00*/  LEA.HI R18, R0, R17, RZ, 0x3 ;  /* 0x0000001100127211 */ /* 0x000fc400078f18ff */
[----:B------:R-:W-:Y:S02]  /*0b10*/  LOP3.LUT R5, R5, 0x1ffffffe, RZ, 0xc0, !PT ;  /* 0x1ffffffe05057812 */ /* 0x000fe400078ec0ff */
[----:B------:R-:W-:Y:S02]  /*0b20*/  LOP3.LUT R0, R9, 0xfffffffc, RZ, 0xc0, !PT ;  /* 0xfffffffc09007812 */ /* 0x000fe400078ec0ff */
[----:B------:R-:W-:Y:S01]  /*0b30*/  LEA.HI R10, R10, R7, RZ, 0x3 ;  /* 0x000000070a0a7211 */ /* 0x000fe200078f18ff */
[----:B------:R-:W-:Y:S01]  /*0b40*/  IMAD.IADD R5, R8, 0x1, -R5 ;  /* 0x0000000108057824 */ /* 0x000fe200078e0a05 */
[----:B------:R-:W-:Y:S01]  /*0b50*/  SHF.R.S32.HI R23, RZ, 0x7, R2 ;  /* 0x00000007ff177819 */ /* 0x000fe20000011402 */
[----:B------:R-:W-:Y:S01]  /*0b60*/  IMAD.IADD R8, R17, 0x1, -R0 ;  /* 0x0000000111087824 */ /* 0x000fe200078e0a00 */
[----:B------:R-:W-:Y:S01]  /*0b70*/  LOP3.LUT R10, R10, 0xfffffff8, RZ, 0xc0, !PT ;  /* 0xfffffff80a0a7812 */ /* 0x000fe200078ec0ff */
[----:B------:R-:W-:Y:S01]  /*0b80*/  IMAD R190, R5, 0x8, R6 ;  /* 0x0000000805be7824 */ /* 0x000fe200078e0206 */
[----:B------:R-:W-:-:S02]  /*0b90*/  LEA.HI R4, R4, R19, RZ, 0x5 ;  /* 0x0000001304047211 */ /* 0x000fc400078f28ff */
[----:B------:R-:W-:Y:S01]  /*0ba0*/  LEA.HI R2, R2, R23, RZ, 0x1 ;  /* 0x0000001702027211 */ /* 0x000fe200078f08ff */
[----:B------:R-:W-:Y:S01]  /*0bb0*/  IMAD.IADD R7, R7, 0x1, -R10 ;  /* 0x0000000107077824 */ /* 0x000fe200078e0a0a */
[----:B------:R-:W-:Y:S02]  /*0bc0*/  LOP3.LUT R12, R18, 0xfffffff8, RZ, 0xc0, !PT ;  /* 0xfffffff8120c7812 */ /* 0x000fe400078ec0ff */
[----:B------:R-:W-:Y:S02]  /*0bd0*/  SHF.R.S32.HI R4, RZ, 0x5, R4 ;  /* 0x00000005ff047819 */ /* 0x000fe40000011404 */
[----:B------:R-:W-:Y:S01]  /*0be0*/  LOP3.LUT R2, R2, 0x3fffffe, RZ, 0xc0, !PT ;  /* 0x03fffffe02027812 */ /* 0x000fe200078ec0ff */
[----:B------:R-:W-:Y:S01]  /*0bf0*/  IMAD.IADD R17, R17, 0x1, -R12 ;  /* 0x0000000111117824 */ /* 0x000fe200078e0a0c */
[----:B------:R-:W-:Y:S01]  /*0c00*/  LEA.HI R5, R8, R8, RZ, 0x1 ;  /* 0x0000000808057211 */ /* 0x000fe200078f08ff */
[----:B------:R-:W-:Y:S01]  /*0c10*/  IMAD R7, R4, 0x10, R7 ;  /* 0x0000001004077824 */ /* 0x000fe200078e0207 */
[----:B------:R-:W-:Y:S01]  /*0c20*/  LOP3.LUT R0, R3, 0x7ffffffc, RZ, 0xc0, !PT ;  /* 0x7ffffffc03007812 */ /* 0x000fe200078ec0ff */
[----:B------:R-:W-:Y:S01]  /*0c30*/  IMAD.IADD R188, R23, 0x1, -R2 ;  /* 0x0000000117bc7824 */ /* 0x000fe200078e0a02 */
[----:B------:R-:W-:Y:S01]  /*0c40*/  LOP3.LUT R5, R5, 0x1ffffffe, RZ, 0xc0, !PT ;  /* 0x1ffffffe05057812 */ /* 0x000fe200078ec0ff */
[----:B------:R-:W-:Y:S01]  /*0c50*/  IMAD.SHL.U32 R2, R17, 0x8, RZ ;  /* 0x0000000811027824 */ /* 0x000fe200078e00ff */
[----:B------:R-:W-:Y:S01]  /*0c60*/  SHF.R.S32.HI R18, RZ, 0x3, R18 ;  /* 0x00000003ff127819 */ /* 0x000fe20000011412 */
[----:B------:R-:W-:Y:S01]  /*0c70*/  IMAD.IADD R0, R19, 0x1, -R0 ;  /* 0x0000000113007824 */ /* 0x000fe200078e0a00 */
[----:B------:R-:W-:Y:S01]  /*0c80*/  LEA R188, R188, R7, 0x6 ;  /* 0x00000007bcbc7211 */ /* 0x000fe200078e30ff */
[----:B------:R-:W-:-:S02]  /*0c90*/  VIADD R16, R2, 0x40 ;  /* 0x0000004002107836 */ /* 0x000fc40000000000 */
[----:B------:R-:W-:Y:S02]  /*0ca0*/  IMAD.IADD R5, R8, 0x1, -R5 ;  /* 0x0000000108057824 */ /* 0x000fe400078e0a05 */
[----:B------:R-:W-:Y:S01]  /*0cb0*/  IMAD R191, R0, R191, 0xa0 ;  /* 0x000000a000bf7424 */ /* 0x000fe200078e02bf */
[----:B------:R-:W-:Y:S01]  /*0cc0*/  SHF.R.S32.HI R192, RZ, 0x1f, R16 ;  /* 0x0000001fffc07819 */ /* 0x000fe20000011410 */
[----:B------:R-:W-:-:S07]  /*0cd0*/  IMAD R189, R5, 0x8, R188 ;  /* 0x0000000805bd7824 */ /* 0x000fce00078e02bc */
.L_x_39:
[----:B0-----:R-:W0:Y:S01]  /*0ce0*/  SHFL.IDX PT, R0, R23, RZ, 0x1f ;  /* 0x00001fff17007589 */ /* 0x001e2200000e0000 */
[----:B-1----:R-:W1:Y:S01]  /*0cf0*/  S2UR UR38, SR_CgaCtaId ;  /* 0x00000000002679c3 */ /* 0x002e620000008800 */
[----:B------:R-:W-:Y:S01]  /*0d00*/  ULDC UR4, c[0x0][0xc38] ;  /* 0x00030e0000047ab9 */ /* 0x000fe20000000800 */
[----:B------:R-:W-:Y:S01]  /*0d10*/  ULDC.64 UR6, c[0x0][0x418] ;  /* 0x0001060000067ab9 */ /* 0x000fe20000000a00 */
[----:B------:R-:W-:Y:S02]  /*0d20*/  UISETP.NE.AND UP1, UPT, UR4, 0x1, UPT ;  /* 0x000000010400788c */ /* 0x000fe4000bf25270 */
[----:B------:R-:W-:Y:S01]  /*0d30*/  UISETP.NE.U32.AND UP0, UPT, UR6, URZ, UPT ;  /* 0x0000003f0600728c */ /* 0x000fe2000bf05070 */
[----:B------:R-:W-:Y:S01]  /*0d40*/  UMOV UR41, 0x400 ;  /* 0x0000040000297882 */ /* 0x000fe20000000000 */
[----:B------:R-:W-:Y:S02]  /*0d50*/  ULDC UR4, c[0x0][0xc44] ;  /* 0x0003110000047ab9 */ /* 0x000fe40000000800 */
[----:B------:R-:W-:-:S02]  /*0d60*/  UISETP.NE.AND.EX UP0, UPT, UR7, URZ, UPT, UP0 ;  /* 0x0000003f0700728c */ /* 0x000fc4000bf05300 */
[----:B------:R-:W-:Y:S01]  /*0d70*/  UISETP.NE.AND UP2, UPT, UR4, 0x1, UPT ;  /* 0x000000010400788c */ /* 0x000fe2000bf45270 */
[----:B------:R-:W-:Y:S02]  /*0d80*/  ULDC UR48, c[0x0][0x424] ;  /* 0x0001090000307ab9 */ /* 0x000fe40000000800 */
[----:B------:R-:W-:Y:S01]  /*0d90*/  @UP1 ULDC UR4, c[0x0][0xc3c] ;  /* 0x00030f0000041ab9 */ /* 0x000fe20000000800 */
[----:B------:R-:W-:Y:S01]  /*0da0*/  USEL UR48, UR48, 0x1, UP0 ;  /* 0x0000000130307887 */ /* 0x000fe20008000000 */
[----:B------:R-:W-:Y:S01]  /*0db0*/  ULDC UR7, c[0x0][0x2f0] ;  /* 0x0000bc0000077ab9 */ /* 0x000fe20000000800 */
[----:B------:R-:W-:Y:S01]  /*0dc0*/  UIMAD.WIDE.U32 UR4, UR43, UR4, URZ ;  /* 0x000000042b0472a5 */ /* 0x000fe2000f8e003f */
[----:B------:R-:W-:Y:S01]  /*0dd0*/  @UP1 ULDC UR11, c[0x0][0xc40] ;  /* 0x00031000000b1ab9 */ /* 0x000fe20000000800 */
[----:B------:R-:W-:Y:S01]  /*0de0*/  UIMAD UR48, UR48, UR7, URZ ;  /* 0x00000007303072a4 */ /* 0x000fe2000f8e023f */
[----:B0-----:R-:W-:Y:S01]  /*0df0*/  R2UR UR39, R0 ;  /* 0x00000000002772ca */ /* 0x001fe200000e0000 */
[----:B-1----:R-:W-:Y:S01]  /*0e00*/  ULEA UR41, UR38, UR41, 0x18 ;  /* 0x0000002926297291 */ /* 0x002fe2000f8ec03f */
[----:B------:R-:W-:Y:S01]  /*0e10*/  UMOV UR40, UR43 ;  /* 0x0000002b00287c82 */ /* 0x000fe20008000000 */
[----:B------:R-:W-:-:S02]  /*0e20*/  @UP1 USHF.R.U32.HI UR40, URZ, UR11, UR5 ;  /* 0x0000000b3f281299 */ /* 0x000fc40008011605 */
[----:B------:R-:W-:Y:S01]  /*0e30*/  UIADD3 UR10, UR41, 0x14400, URZ ;  /* 0x00014400290a7890 */ /* 0x000fe2000fffe03f */
[----:B------:R-:W-:Y:S01]  /*0e40*/  @UP2 ULDC.64 UR8, c[0x0][0xc48] ;  /* 0x0003120000082ab9 */ /* 0x000fe20000000a00 */
[----:B------:R-:W-:Y:S02]  /*0e50*/  UIADD3 UR7, UR48, 0x9f, URZ ;  /* 0x0000009f30077890 */ /* 0x000fe4000fffe03f */
[----:B------:R-:W-:-:S04]  /*0e60*/  ULOP3.LUT UP0, URZ, UR10, 0x9f, URZ, 0xc0, !UPT ;  /* 0x0000009f0a3f7892 */ /* 0x000fc8000f80c03f */
[----:B------:R-:W-:Y:S02]  /*0e70*/  ULEA.HI UR6, UR39, UR39, URZ, 0x1 ;  /* 0x0000002727067291 */ /* 0x000fe4000f8f083f */
[----:B------:R-:W-:Y:S02]  /*0e80*/  UIMAD.WIDE.U32 UR4, UR40, UR8, URZ ;  /* 0x00000008280472a5 */ /* 0x000fe4000f8e003f */
[----:B------:R-:W-:Y:S01]  /*0e90*/  ULOP3.LUT UR6, UR6, 0x1e, URZ, 0xc0, !UPT ;  /* 0x0000001e06067892 */ /* 0x000fe2000f8ec03f */
[----:B------:R-:W-:Y:S01]  /*0ea0*/  PLOP3.LUT P0, PT, PT, PT, UP0, 0x80, 0x0 ;  /* 0x000000000000781c */ /* 0x000fe20003f0f008 */
[----:B------:R-:W-:Y:S01]  /*0eb0*/  UMOV UR42, UR40 ;  /* 0x00000028002a7c82 */ /* 0x000fe20008000000 */
[----:B------:R-:W-:Y:S02]  /*0ec0*/  @UP2 USHF.R.U32.HI UR42, URZ, UR9, UR5 ;  /* 0x000000093f2a2299 */ /* 0x000fe40008011605 */
[----:B------:R-:W-:-:S04]  /*0ed0*/  UIADD3 UR6, UR39, -UR6, URZ ;  /* 0x8000000627067290 */ /* 0x000fc8000fffe03f */
[----:B------:R-:W-:Y:S02]  /*0ee0*/  ULEA UR8, UR6, UR10, 0xd ;  /* 0x0000000a06087291 */ /* 0x000fe4000f8e683f */
[----:B------:R-:W-:Y:S02]  /*0ef0*/  UIMAD.WIDE UR6, UR7, 0x66666667, URZ ;  /* 0x66666667070678a5 */ /* 0x000fe4000f8e023f */
[----:B------:R-:W-:Y:S02]  /*0f00*/  USHF.R.U32.HI UR8, URZ, 0x4, UR8 ;  /* 0x000000043f087899 */ /* 0x000fe40008011608 */
[----:B------:R-:W-:Y:S02]  /*0f10*/  USHF.R.U32.HI UR47, URZ, 0x1f, UR7 ;  /* 0x0000001f3f2f7899 */ /* 0x000fe40008011607 */
[----:B------:R-:W-:Y:S02]  /*0f20*/  ULOP3.LUT UR49, UR8, 0x3fff, URZ, 0xc0, !UPT ;  /* 0x00003fff08317892 */ /* 0x000fe4000f8ec03f */
[----:B------:R-:W-:Y:S01]  /*0f30*/  ULEA.HI.SX32 UR47, UR7, UR47, 0x1a ;  /* 0x0000002f072f7291 */ /* 0x000fe2000f8fd23f */
[----:B---345:R-:W-:Y:S11]  /*0f40*/  @!P0 BRA `(.L_x_7) ;  /* 0x0000000000408947 */ /* 0x038ff60003800000 */
[----:B------:R-:W-:Y:S01]  /*0f50*/  MOV R0, 0x0 ;  /* 0x0000000000007802 */ /* 0x000fe20000000f00 */
[----:B------:R-:W-:Y:S01]  /*0f60*/  ULDC.64 UR4, c[0x4][0x98] ;  /* 0x0100260000047ab9 */ /* 0x000fe20000000a00 */
[----:B------:R-:W-:Y:S01]  /*0f70*/  ULDC.64 UR6, c[0x4][0x30] ;  /* 0x01000c0000067ab9 */ /* 0x000fe20000000a00 */
[----:B------:R-:W-:Y:S01]  /*0f80*/  IMAD.U32 R4, RZ, RZ, UR4 ;  /* 0x00000004ff047e24 */ /* 0x000fe2000f8e00ff */
[----:B------:R0:W1:Y:S01]  /*0f90*/  LDC.64 R14, c[0x4][R0] ;  /* 0x01000000000e7b82 */ /* 0x0000620000000a00 */
[----:B------:R-:W-:Y:S01]  /*0fa0*/  IMAD.U32 R5, RZ, RZ, UR5 ;  /* 0x00000005ff057e24 */ /* 0x000fe2000f8e00ff */
[----:B------:R-:W-:Y:S01]  /*0fb0*/  ULDC.64 UR4, c[0x4][0xa0] ;  /* 0x0100280000047ab9 */ /* 0x000fe20000000a00 */
[----:B------:R-:W-:Y:S01]  /*0fc0*/  IMAD.U32 R10, RZ, RZ, UR6 ;  /* 0x00000006ff0a7e24 */ /* 0x000fe2000f8e00ff */
[----:B------:R-:W-:Y:S01]  /*0fd0*/  MOV R7, UR5 ;  /* 0x0000000500077c02 */ /* 0x000fe20008000f00 */
[----:B------:R-:W-:Y:S02]  /*0fe0*/  IMAD.U32 R6, RZ, RZ, UR4 ;  /* 0x00000004ff067e24 */ /* 0x000fe4000f8e00ff */
[----:B------:R-:W-:-:S02]  /*0ff0*/  IMAD.U32 R11, RZ, RZ, UR7 ;  /* 0x00000007ff0b7e24 */ /* 0x000fc4000f8e00ff */
[----:B------:R-:W-:Y:S02]  /*1000*/  IMAD.MOV.U32 R8, RZ, RZ, 0x70 ;  /* 0x00000070ff087424 */ /* 0x000fe400078e00ff */
[----:B------:R-:W-:Y:S02]  /*1010*/  IMAD.MOV.U32 R12, RZ, RZ, 0x1 ;  /* 0x00000001ff0c7424 */ /* 0x000fe400078e00ff */
[----:B0-----:R-:W-:-:S07]  /*1020*/  IMAD.MOV.U32 R13, RZ, RZ, RZ ;  /* 0x000000ffff0d7224 */ /* 0x001fce00078e00ff */
[----:B------:R-:W-:-:S07]  /*1030*/  LEPC R20, `(.L_x_7) ;  /* 0x000000001014794e */ /* 0x000fce0000000000 */
[----:B-1----:R-:W-:Y:S05]  /*1040*/  CALL.ABS.NOINC R14 ;  /* 0x000000000e007343 */ /* 0x002fea0003c00000 */
.L_x_7:
[----:B------:R-:W-:Y:S01]  /*1050*/  ULDC.64 UR4, c[0x0][0x990] ;  /* 0x0002640000047ab9 */ /* 0x000fe20000000a00 */
[----:B------:R-:W-:Y:S01]  /*1060*/  ULDC.64 UR6, c[0x0][0x998] ;  /* 0x0002660000067ab9 */ /* 0x000fe20000000a00 */
[----:B------:R-:W-:Y:S01]  /*1070*/  UISETP.NE.U32.AND UP0, UPT, UR4, URZ, UPT ;  /* 0x0000003f0400728c */ /* 0x000fe2000bf05070 */
[----:B------:R-:W-:Y:S01]  /*1080*/  MOV R3, 0x3f800000 ;  /* 0x3f80000000037802 */ /* 0x000fe20000000f00 */
[----:B------:R-:W-:Y:S01]  /*1090*/  UISETP.NE.U32.AND UP1, UPT, UR6, URZ, UPT ;  /* 0x0000003f0600728c */ /* 0x000fe2000bf25070 */
[----:B------:R-:W-:Y:S01]  /*10a0*/  IMAD.MOV.U32 R0, RZ, RZ, 0x3f800000 ;  /* 0x3f800000ff007424 */ /* 0x000fe200078e00ff */
[----:B------:R-:W-:Y:S02]  /*10b0*/  UISETP.NE.AND.EX UP0, UPT, UR5, URZ, UPT, UP0 ;  /* 0x0000003f0500728c */ /* 0x000fe4000bf05300 */
[----:B------:R-:W-:-:S04]  /*10c0*/  UISETP.NE.AND.EX UP1, UPT, UR7, URZ, UPT, UP1 ;  /* 0x0000003f0700728c */ /* 0x000fc8000bf25310 */
[----:B------:R-:W-:Y:S02]  /*10d0*/  PLOP3.LUT P0, PT, PT, PT, UP0, 0x80, 0x0 ;  /* 0x000000000000781c */ /* 0x000fe40003f0f008 */
[----:B------:R-:W-:-:S03]  /*10e0*/  PLOP3.LUT P1, PT, PT, PT, UP1, 0x80, 0x0 ;  /* 0x000000000000781c */ /* 0x000fc60003f2f018 */
[----:B------:R-:W-:Y:S02]  /*10f0*/  @UP0 USHF.R.S32.HI UR8, URZ, 0x1f, UR42 ;  /* 0x0000001f3f080899 */ /* 0x000fe4000801142a */
[----:B------:R-:W-:Y:S02]  /*1100*/  @UP1 USHF.R.S32.HI UR9, URZ, 0x1f, UR42 ;  /* 0x0000001f3f091899 */ /* 0x000fe4000801142a */
[----:B------:R-:W-:Y:S02]  /*1110*/  @UP0 UIADD3 UR16, -UR42, URZ, URZ ;  /* 0x0000003f2a100290 */ /* 0x000fe4000fffe13f */
[----:B------:R-:W-:Y:S01]  /*1120*/  @UP1 UIADD3 UR20, -UR42, URZ, URZ ;  /* 0x0000003f2a141290 */ /* 0x000fe2000fffe13f */
[----:B------:R-:W-:Y:S01]  /*1130*/  @UP0 ULDC.64 UR12, c[0x0][0x9a8] ;  /* 0x00026a00000c0ab9 */ /* 0x000fe20000000a00 */
[----:B------:R-:W-:Y:S01]  /*1140*/  @UP1 ULDC.64 UR14, c[0x0][0x9b8] ;  /* 0x00026e00000e1ab9 */ /* 0x000fe20000000a00 */
[----:B------:R-:W-:Y:S01]  /*1150*/  @UP0 ULDC UR17, c[0x0][0xc44] ;  /* 0x0003110000110ab9 */ /* 0x000fe20000000800 */
[----:B------:R-:W-:Y:S01]  /*1160*/  @UP1 ULDC UR21, c[0x0][0xc44] ;  /* 0x0003110000151ab9 */ /* 0x000fe20000000800 */
[----:B------:R-:W-:-:S02]  /*1170*/  @UP0 UIMAD UR8, UR8, UR12, URZ ;  /* 0x0000000c080802a4 */ /* 0x000fc4000f8e023f */
[----:B------:R-:W-:Y:S02]  /*1180*/  @UP1 UIMAD UR9, UR9, UR14, URZ ;  /* 0x0000000e090912a4 */ /* 0x000fe4000f8e023f */
[----:B------:R-:W-:Y:S02]  /*1190*/  @UP0 UIMAD UR16, UR17, UR16, UR40 ;  /* 0x00000010111002a4 */ /* 0x000fe4000f8e0228 */
[----:B------:R-:W-:Y:S02]  /*11a0*/  @UP1 UIMAD UR20, UR21, UR20, UR40 ;  /* 0x00000014151412a4 */ /* 0x000fe4000f8e0228 */
[----:B------:R-:W-:Y:S02]  /*11b0*/  @UP0 UIMAD.WIDE.U32 UR10, UR42, UR12, URZ ;  /* 0x0000000c2a0a02a5 */ /* 0x000fe4000f8e003f */
[----:B------:R-:W-:Y:S02]  /*11c0*/  @UP0 UIMAD UR18, UR42, UR13, UR8 ;  /* 0x0000000d2a1202a4 */ /* 0x000fe4000f8e0208 */
[----:B------:R-:W-:-:S02]  /*11d0*/  @UP0 USHF.R.S32.HI UR17, URZ, 0x1f, UR16 ;  /* 0x0000001f3f110899 */ /* 0x000fc40008011410 */
[----:B------:R-:W-:Y:S02]  /*11e0*/  @UP1 USHF.R.S32.HI UR21, URZ, 0x1f, UR20 ;  /* 0x0000001f3f151899 */ /* 0x000fe40008011414 */
[----:B------:R-:W-:Y:S02]  /*11f0*/  @UP1 UIMAD.WIDE.U32 UR12, UR42, UR14, URZ ;  /* 0x0000000e2a0c12a5 */ /* 0x000fe4000f8e003f */
[----:B------:R-:W-:Y:S02]  /*1200*/  @UP1 UIMAD UR19, UR42, UR15, UR9 ;  /* 0x0000000f2a1312a4 */ /* 0x000fe4000f8e0209 */
[----:B------:R-:W-:Y:S01]  /*1210*/  @UP0 UIADD3 UR11, UR11, UR18, URZ ;  /* 0x000000120b0b0290 */ /* 0x000fe2000fffe03f */
[----:B------:R-:W-:Y:S01]  /*1220*/  @UP0 ULDC.64 UR14, c[0x0][0x9b0] ;  /* 0x00026c00000e0ab9 */ /* 0x000fe20000000a00 */
[----:B------:R-:W-:Y:S01]  /*1230*/  @UP1 ULDC.64 UR8, c[0x0][0x9c0] ;  /* 0x0002700000081ab9 */ /* 0x000fe20000000a00 */
[----:B------:R-:W-:Y:S02]  /*1240*/  @UP0 UIMAD UR17, UR17, UR14, URZ ;  /* 0x0000000e111102a4 */ /* 0x000fe4000f8e023f */
[----:B------:R-:W-:-:S02]  /*1250*/  @UP1 UIMAD UR18, UR21, UR8, URZ ;  /* 0x00000008151212a4 */ /* 0x000fc4000f8e023f */
[----:B------:R-:W-:Y:S02]  /*1260*/  @UP1 UIADD3 UR13, UR13, UR19, URZ ;  /* 0x000000130d0d1290 */ /* 0x000fe4000fffe03f */
[----:B------:R-:W-:Y:S02]  /*1270*/  @UP0 UIMAD UR17, UR16, UR15, UR17 ;  /* 0x0000000f101102a4 */ /* 0x000fe4000f8e0211 */
[----:B------:R-:W-:Y:S02]  /*1280*/  @UP1 UIMAD UR18, UR20, UR9, UR18 ;  /* 0x00000009141212a4 */ /* 0x000fe4000f8e0212 */
[----:B------:R-:W-:Y:S02]  /*1290*/  @UP0 UIMAD.WIDE.U32 UR14, UR16, UR14, UR10 ;  /* 0x0000000e100e02a5 */ /* 0x000fe4000f8e000a */
[----:B------:R-:W-:Y:S02]  /*12a0*/  @UP1 UIMAD.WIDE.U32 UR8, UR20, UR8, UR12 ;  /* 0x00000008140812a5 */ /* 0x000fe4000f8e000c */
[----:B------:R-:W-:-:S02]  /*12b0*/  @UP0 UIADD3 UR10, UR15, UR17, URZ ;  /* 0x000000110f0a0290 */ /* 0x000fc4000fffe03f */
[----:B------:R-:W-:Y:S02]  /*12c0*/  @UP0 ULEA UR4, UP2, UR14, UR4, 0x2 ;  /* 0x000000040e040291 */ /* 0x000fe4000f84103f */
[----:B------:R-:W-:Y:S02]  /*12d0*/  @UP1 UIADD3 UR9, UR9, UR18, URZ ;  /* 0x0000001209091290 */ /* 0x000fe4000fffe03f */
[----:B------:R-:W-:Y:S02]  /*12e0*/  @UP1 ULEA UR6, UP3, UR8, UR6, 0x2 ;  /* 0x0000000608061291 */ /* 0x000fe4000f86103f */
[----:B------:R-:W-:Y:S01]  /*12f0*/  @UP0 ULEA.HI.X UR5, UR14, UR5, UR10, 0x2, UP2 ;  /* 0x000000050e050291 */ /* 0x000fe200090f140a */
[----:B------:R-:W-:Y:S01]  /*1300*/  IMAD.U32 R4, RZ, RZ, UR4 ;  /* 0x00000004ff047e24 */ /* 0x000fe2000f8e00ff */
[----:B------:R-:W-:Y:S02]  /*1310*/  @UP1 ULEA.HI.X UR7, UR8, UR7, UR9, 0x2, UP3 ;  /* 0x0000000708071291 */ /* 0x000fe400098f1409 */
[----:B------:R-:W-:-:S02]  /*1320*/  IMAD.U32 R6, RZ, RZ, UR6 ;  /* 0x00000006ff067e24 */ /* 0x000fc4000f8e00ff */
[----:B------:R-:W-:Y:S02]  /*1330*/  IMAD.U32 R5, RZ, RZ, UR5 ;  /* 0x00000005ff057e24 */ /* 0x000fe4000f8e00ff */
[----:B------:R-:W-:-:S03]  /*1340*/  IMAD.U32 R7, RZ, RZ, UR7 ;  /* 0x00000007ff077e24 */ /* 0x000fc6000f8e00ff */
[----:B------:R-:W2:Y:S04]  /*1350*/  @P0 LDG.E R3, desc[UR50][R4.64] ;  /* 0x0000003204030981 */ /* 0x000ea8000c1e1900 */
[----:B------:R-:W2:Y:S01]  /*1360*/  @P1 LDG.E R0, desc[UR50][R6.64] ;  /* 0x0000003206001981 */ /* 0x000ea2000c1e1900 */
[----:B------:R-:W-:Y:S01]  /*1370*/  ULOP3.LUT UR4, UR45, 0x1, URZ, 0xc0, !UPT ;  /* 0x000000012d047892 */ /* 0x000fe2000f8ec03f */
[----:B------:R-:W-:-:S05]  /*1380*/  IMAD.U32 R9, RZ, RZ, UR46 ;  /* 0x0000002eff097e24 */ /* 0x000fca000f8e00ff */
[----:B------:R-:W-:Y:S01]  /*1390*/  MOV R8, UR4 ;  /* 0x0000000400087c02 */ /* 0x000fe20008000f00 */
[----:B------:R-:W-:Y:S01]  /*13a0*/  ULDC UR4, c[0x0][0x9d8] ;  /* 0x0002760000047ab9 */ /* 0x000fe20000000800 */
[----:B------:R-:W-:Y:S02]  /*13b0*/  ISETP.NE.AND P0, PT, R9, 0x3, PT ;  /* 0x000000030900780c */ /* 0x000fe40003f05270 */
[----:B------:R-:W-:-:S04]  /*13c0*/  SHF.L.U32 R8, R8, 0x1f, RZ ;  /* 0x0000001f08087819 */ /* 0x000fc800000006ff */
[----:B------:R-:W0:Y:S01]  /*13d0*/  SYNCS.PHASECHK.TRANS64.TRYWAIT P1, [UR41+0x22800], R8 ;  /* 0x02280008ff0075a7 */ /* 0x000e220008020169 */
[----:B--2---:R-:W-:-:S04]  /*13e0*/  FMUL.FTZ R0, R3, R0 ;  /* 0x0000000003007220 */ /* 0x004fc80000410000 */
[----:B------:R-:W-:Y:S01]  /*13f0*/  FMUL.FTZ R0, R0, UR4 ;  /* 0x0000000400007c20 */ /* 0x000fe20008410000 */
[----:B0-----:R-:W-:Y:S06]  /*1400*/  @!P1 BRA `(.L_x_8) ;  /* 0x000000e400089947 */ /* 0x001fec0003800000 */
.L_x_105:
[----:B------:R-:W-:Y:S05]  /*1410*/  @!P0 BRA `(.L_x_9) ;  /* 0x0000000000048947 */ /* 0x000fea0003800000 */
[----:B------:R-:W-:Y:S01]  /*1420*/  BPT.TRAP 0x1 ;  /* 0x000000040000795c */ /* 0x000fe20000300000 */
.L_x_9:
[----:B------:R-:W-:Y:S02]  /*1430*/  IMAD.U32 R4, RZ, RZ, UR36 ;  /* 0x00000024ff047e24 */ /* 0x000fe4000f8e00ff */
[----:B0-----:R-:W-:-:S03]  /*1440*/  IMAD.U32 R3, RZ, RZ, UR44 ;  /* 0x0000002cff037e24 */ /* 0x001fc6000f8e00ff */
[----:B------:R-:W-:Y:S02]  /*1450*/  LEA R4, R4, UR41, 0x3 ;  /* 0x0000002904047c11 */ /* 0x000fe4000f8e18ff */
[----:B------:R-:W-:-:S04]  /*1460*/  SHF.L.U32 R3, R3, 0x1f, RZ ;  /* 0x0000001f03037819 */ /* 0x000fc800000006ff */
[----:B------:R0:W1:Y:S01]  /*1470*/  SYNCS.PHASECHK.TRANS64.TRYWAIT P1, [R4+URZ+0x22830], R3 ;  /* 0x02283003040075a7 */ /* 0x000062000802017f */
[----:B------:R-:W-:Y:S05]  /*1480*/  @!P0 BRA `(.L_x_10) ;  /* 0x0000000000048947 */ /* 0x000fea0003800000 */
[----:B------:R-:W-:Y:S01]  /*1490*/  BPT.TRAP 0x1 ;  /* 0x000000040000795c */ /* 0x000fe20000300000 */
.L_x_10:
[----:B-1----:R-:W-:Y:S05]  /*14a0*/  @P1 BRA `(.L_x_11) ;  /* 0x0000000000081947 */ /* 0x002fea0003800000 */
[----:B------:R-:W1:Y:S02]  /*14b0*/  SYNCS.PHASECHK.TRANS64.TRYWAIT P1, [R4+URZ+0x22830], R3 ;  /* 0x02283003040075a7 */ /* 0x000e64000802017f */
[----:B-1----:R-:W-:Y:S05]  /*14c0*/  @!P1 BRA `(.L_x_12) ;  /* 0x000000e000f09947 */ /* 0x002fea0003800000 */
.L_x_11:
[----:B------:R-:W-:Y:S01]  /*14d0*/  UIADD3 UR4, UR41, 0x18400, URZ ;  /* 0x0001840029047890 */ /* 0x000fe2000fffe03f */
[----:B------:R-:W-:-:S03]  /*14e0*/  IMAD.MOV.U32 R87, RZ, RZ, RZ ;  /* 0x000000ffff577224 */ /* 0x000fc600078e00ff */
[----:B------:R-:W-:-:S04]  /*14f0*/  USHF.R.U32.HI UR4, URZ, 0x4, UR4 ;  /* 0x000000043f047899 */ /* 0x000fc80008011604 */
[----:B------:R-:W-:-:S06]  /*1500*/  ULOP3.LUT UR4, UR4, 0x3fff, URZ, 0xc0, !UPT ;  /* 0x00003fff04047892 */ /* 0x000fcc000f8ec03f */
[----:B01----:R-:W-:Y:S01]  /*1510*/  IMAD.U32 R3, RZ, RZ, UR4 ;  /* 0x00000004ff037e24 */ /* 0x003fe2000f8e00ff */
[----:B------:R-:W-:Y:S05]  /*1520*/  WARPSYNC.ALL ;  /* 0x0000000000007948 */ /* 0x000fea0003800000 */
[----:B------:R-:W-:-:S04]  /*1530*/  LOP3.LUT R3, R3, 0x10000, RZ, 0xfc, !PT ;  /* 0x0001000003037812 */ /* 0x000fc800078efcff */
[----:B------:R-:W-:Y:S01]  /*1540*/  R2UR UR20, R3 ;  /* 0x00000000031472ca */ /* 0x000fe200000e0000 */
[----:B------:R-:W-:Y:S01]  /*1550*/  ULOP3.LUT UR12, UR49, 0x10000, URZ, 0xfc, !UPT ;  /* 0x00010000310c7892 */ /* 0x000fe2000f8efc3f */
[----:B------:R-:W-:Y:S01]  /*1560*/  WARPGROUP.ARRIVE ;  /* 0x00000000000079c5 */ /* 0x000fe20000000000 */
[----:B------:R-:W-:Y:S01]  /*1570*/  UMOV UR17, 0x40000040 ;  /* 0x4000004000117882 */ /* 0x000fe20000000000 */
[----:B------:R-:W-:Y:S01]  /*1580*/  UMOV UR19, 0x40000040 ;  /* 0x4000004000137882 */ /* 0x000fe20000000000 */
[----:B------:R-:W-:Y:S01]  /*1590*/  UMOV UR7, 0x40000040 ;  /* 0x4000004000077882 */ /* 0x000fe20000000000 */
[----:B------:R-:W-:Y:S01]  /*15a0*/  UMOV UR11, 0x40000040 ;  /* 0x40000040000b7882 */ /* 0x000fe20000000000 */
[----:B------:R-:W-:Y:S01]  /*15b0*/  UMOV UR15, 0x40000040 ;  /* 0x40000040000f7882 */ /* 0x000fe20000000000 */
[----:B------:R-:W-:-:S05]  /*15c0*/  UMOV UR16, UR12 ;  /* 0x0000000c00107c82 */ /* 0x000fca0008000000 */
[----:B------:R-:W-:-:S04]  /*15d0*/  UIMAD UR20, UR36, 0x500, UR20 ;  /* 0x00000500241478a4 */ /* 0x000fc8000f8e0214 */
[----:B------:R-:W-:Y:S02]  /*15e0*/  UIADD3 UR4, UR20, 0x100, URZ ;  /* 0x0000010014047890 */ /* 0x000fe4000fffe03f */
[----:B------:R-:W-:Y:S02]  /*15f0*/  UIADD3 UR5, UR20, 0x200, URZ ;  /* 0x0000020014057890 */ /* 0x000fe4000fffe03f */
[----:B------:R-:W-:Y:S01]  /*1600*/  UMOV UR18, UR20 ;  /* 0x0000001400127c82 */ /* 0x000fe20008000000 */
[----:B------:R-:W-:Y:S01]  /*1610*/  UIADD3 UR6, UR20, 0x300, URZ ;  /* 0x0000030014067890 */ /* 0x000fe2000fffe03f */
[----:B------:R-:W-:Y:S01]  /*1620*/  QGMMA.64x32x32.F32.E4M3.E4M3 R104, gdesc[UR16], RZ, !UPT, gsb0 ;  /* 0x00600000106879f3 */ /* 0x000fe2000c0008ff */
[----:B------:R-:W-:Y:S01]  /*1630*/  UMOV UR18, UR4 ;  /* 0x0000000400127c82 */ /* 0x000fe20008000000 */
[----:B------:R-:W-:Y:S01]  /*1640*/  UMOV UR19, 0x40000040 ;  /* 0x4000004000137882 */ /* 0x000fe20000000000 */
[----:B------:R-:W-:Y:S02]  /*1650*/  UIADD3 UR4, UR20, 0x400, URZ ;  /* 0x0000040014047890 */ /* 0x000fe4000fffe03f */
[----:B------:R-:W-:-:S02]  /*1660*/  UIADD3 UR8, UR20, 0x102, URZ ;  /* 0x0000010214087890 */ /* 0x000fc4000fffe03f */
[----:B------:R-:W-:Y:S02]  /*1670*/  UIADD3 UR9, UR20, 0x202, URZ ;  /* 0x0000020214097890 */ /* 0x000fe4000fffe03f */
[----:B------:R-:W-:Y:S02]  /*1680*/  UIADD3 UR10, UR20, 0x302, URZ ;  /* 0x00000302140a7890 */ /* 0x000fe4000fffe03f */
[----:B------:R-:W-:Y:S02]  /*1690*/  UIADD3 UR13, UR20, 0x304, URZ ;  /* 0x00000304140d7890 */ /* 0x000fe4000fffe03f */
[----:B------:R-:W-:Y:S01]  /*16a0*/  UIADD3 UR14, UR20, 0x6, URZ ;  /* 0x00000006140e7890 */ /* 0x000fe2000fffe03f */
[----:B------:R-:W-:Y:S02]  /*16b0*/  WARPGROUP.DEPBAR.LE gsb0, 0x0 ;  /* 0x00008000000079c5 */ /* 0x000fe40000010000 */
[----:B------:R-:W-:-:S06]  /*16c0*/  WARPGROUP.ARRIVE ;  /* 0x00000000000079c5 */ /* 0x000fcc0000000000 */
[----:B------:R-:W-:Y:S01]  /*16d0*/  QGMMA.64x32x32.F32.E4M3.E4M3 R88, gdesc[UR16], RZ, !UPT, gsb0 ;  /* 0x00600000105879f3 */ /* 0x000fe2000c0008ff */
[----:B------:R-:W-:Y:S01]  /*16e0*/  UMOV UR18, UR5 ;  /* 0x0000000500127c82 */ /* 0x000fe20008000000 */
[----:B------:R-:W-:Y:S01]  /*16f0*/  UMOV UR19, 0x40000040 ;  /* 0x4000004000137882 */ /* 0x000fe20000000000 */
[----:B------:R-:W-:Y:S01]  /*1700*/  UMOV UR5, 0x40000040 ;  /* 0x4000004000057882 */ /* 0x000fe20000000000 */
[----:B------:R-:W-:Y:S02]  /*1710*/  WARPGROUP.DEPBAR.LE gsb0, 0x0 ;  /* 0x00008000000079c5 */ /* 0x000fe40000010000 */
[----:B------:R-:W-:-:S06]  /*1720*/  WARPGROUP.ARRIVE ;  /* 0x00000000000079c5 */ /* 0x000fcc0000000000 */
[----:B------:R-:W-:Y:S01]  /*1730*/  QGMMA.64x32x32.F32.E4M3.E4M3 R56, gdesc[UR16], RZ, !UPT, gsb0 ;  /* 0x00600000103879f3 */ /* 0x000fe2000c0008ff */
[----:B------:R-:W-:Y:S01]  /*1740*/  UMOV UR18, UR6 ;  /* 0x0000000600127c82 */ /* 0x000fe20008000000 */
[----:B------:R-:W-:Y:S01]  /*1750*/  UMOV UR19, 0x40000040 ;  /* 0x4000004000137882 */ /* 0x000fe20000000000 */
[----:B------:R-:W-:Y:S01]  /*1760*/  UIADD3 UR6, UR20, 0x2, URZ ;  /* 0x0000000214067890 */ /* 0x000fe2000fffe03f */
        /* <DEDUP_REMOVED lines=8> */
[----:B------:R-:W-:Y:S03]  /*17f0*/  QGMMA.64x32x32.F32.E4M3.E4M3 R24, gdesc[UR16], RZ, !UPT, gsb0 ;  /* 0x00600000101879f3 */ /* 0x000fe6000c0008ff */
[----:B------:R-:W-:Y:S02]  /*1800*/  WARPGROUP.DEPBAR.LE gsb0, 0x0 ;  /* 0x00008000000079c5 */ /* 0x000fe40000010000 */
[----:B------:R-:W-:-:S06]  /*1810*/  WARPGROUP.ARRIVE ;  /* 0x00000000000079c5 */ /* 0x000fcc0000000000 */
[----:B------:R-:W-:Y:S01]  /*1820*/  QGMMA.64x32x32.F32.E4M3.E4M3 R104, gdesc[UR4], R104, gsb0 ;  /* 0x00600000046879f3 */ /* 0x000fe20008000868 */
[----:B------:R-:W-:Y:S01]  /*1830*/  UMOV UR6, UR8 ;  /* 0x0000000800067c82 */ /* 0x000fe20008000000 */
[----:B------:R-:W-:Y:S01]  /*1840*/  UMOV UR7, 0x40000040 ;  /* 0x4000004000077882 */ /* 0x000fe20000000000 */
[----:B------:R-:W-:Y:S01]  /*1850*/  UIADD3 UR8, UR20, 0x402, URZ ;  /* 0x0000040214087890 */ /* 0x000fe2000fffe03f */
[----:B------:R-:W-:Y:S02]  /*1860*/  WARPGROUP.DEPBAR.LE gsb0, 0x0 ;  /* 0x00008000000079c5 */ /* 0x000fe40000010000 */
[----:B------:R-:W-:-:S06]  /*1870*/  WARPGROUP.ARRIVE ;  /* 0x00000000000079c5 */ /* 0x000fcc0000000000 */
[----:B------:R-:W-:Y:S01]  /*1880*/  QGMMA.64x32x32.F32.E4M3.E4M3 R88, gdesc[UR4], R88, gsb0 ;  /* 0x00600000045879f3 */ /* 0x000fe20008000858 */
[----:B------:R-:W-:Y:S01]  /*1890*/  UMOV UR6, UR9 ;  /* 0x0000000900067c82 */ /* 0x000fe20008000000 */
[----:B------:R-:W-:Y:S01]  /*18a0*/  UMOV UR7, 0x40000040 ;  /* 0x4000004000077882 */ /* 0x000fe20000000000 */
[----:B------:R-:W-:Y:S01]  /*18b0*/  UMOV UR9, 0x40000040 ;  /* 0x4000004000097882 */ /* 0x000fe20000000000 */
        /* <DEDUP_REMOVED lines=11> */
[----:B------:R-:W-:Y:S02]  /*1970*/  UIADD3 UR8, UR12, 0x4, URZ ;  /* 0x000000040c087890 */ /* 0x000fe4000fffe03f */
[----:B------:R-:W-:Y:S01]  /*1980*/  UIADD3 UR12, UR12, 0x6, URZ ;  /* 0x000000060c0c7890 */ /* 0x000fe2000fffe03f */
[----:B------:R-:W-:Y:S02]  /*1990*/  WARPGROUP.DEPBAR.LE gsb0, 0x0 ;  /* 0x00008000000079c5 */ /* 0x000fe40000010000 */
[----:B------:R-:W-:-:S06]  /*19a0*/  WARPGROUP.ARRIVE ;  /* 0x00000000000079c5 */ /* 0x000fcc0000000000 */
[----:B------:R-:W-:Y:S01]  /*19b0*/  QGMMA.64x32x32.F32.E4M3.E4M3 R24, gdesc[UR4], R24, gsb0 ;  /* 0x00600000041879f3 */ /* 0x000fe20008000818 */
[----:B------:R-:W-:Y:S02]  /*19c0*/  UIADD3 UR6, UR20, 0x104, URZ ;  /* 0x0000010414067890 */ /* 0x000fe4000fffe03f */
[----:B------:R-:W-:Y:S01]  /*19d0*/  UIADD3 UR7, UR20, 0x204, URZ ;  /* 0x0000020414077890 */ /* 0x000fe2000fffe03f */
        /* <DEDUP_REMOVED lines=51> */
[----:B------:R-:W-:Y:S03]  /*1d10*/  QGMMA.64x32x32.F32.E4M3.E4M3 R24, gdesc[UR12], R24, gsb0 ;  /* 0x006000000c1879f3 */ /* 0x000fe60008000818 */
[----:B------:R-:W-:Y:S02]  /*1d20*/  WARPGROUP.DEPBAR.LE gsb0, 0x0 ;  /* 0x00008000000079c5 */ /* 0x000fe40000010000 */
[----:B------:R-:W-:Y:S05]  /*1d30*/  @!P0 BRA `(.L_x_13) ;  /* 0x0000000000048947 */ /* 0x000fea0003800000 */
[----:B------:R-:W-:Y:S01]  /*1d40*/  BPT.TRAP 0x1 ;  /* 0x000000040000795c */ /* 0x000fe20000300000 */
.L_x_13:
[C---:B------:R-:W-:Y:S01]  /*1d50*/  FMUL.FTZ R11, R0.reuse, R106 ;  /* 0x0000006a000b7220 */ /* 0x040fe20000410000 */
[C---:B------:R-:W-:Y:S01]  /*1d60*/  FMUL.FTZ R12, R0.reuse, R107 ;  /* 0x0000006b000c7220 */ /* 0x040fe20000410000 */
[C---:B------:R-:W-:Y:S01]  /*1d70*/  FMUL.FTZ R15, R0.reuse, R110 ;  /* 0x0000006e000f7220 */ /* 0x040fe20000410000 */
[C---:B------:R-:W-:Y:S01]  /*1d80*/  FMUL.FTZ R24, R0.reuse, R24 ;  /* 0x0000001800187220 */ /* 0x040fe20000410000 */
[C---:B------:R-:W-:Y:S01]  /*1d90*/  FMUL.FTZ R76, R0.reuse, R114 ;  /* 0x00000072004c7220 */ /* 0x040fe20000410000 */
[C---:B------:R-:W-:Y:S01]  /*1da0*/  FMUL.FTZ R72, R0.reuse, R111 ;  /* 0x0000006f00487220 */ /* 0x040fe20000410000 */
[----:B------:R-:W-:Y:S01]  /*1db0*/  MUFU.TANH R11, R11 ;  /* 0x0000000b000b7308 */ /* 0x000fe20000002400 */
[----:B------:R-:W-:Y:S02]  /*1dc0*/  IMAD.U32 R125, RZ, RZ, UR47 ;  /* 0x0000002fff7d7e24 */ /* 0x000fe4000f8e00ff */
[C---:B------:R-:W-:Y:S01]  /*1dd0*/  FMUL.FTZ R6, R0.reuse, R104 ;  /* 0x0000006800067220 */ /* 0x040fe20000410000 */
[C---:B------:R-:W-:Y:S01]  /*1de0*/  FMUL.FTZ R75, R0.reuse, R115 ;  /* 0x00000073004b7220 */ /* 0x040fe20000410000 */
[C---:B------:R-:W-:Y:S01]  /*1df0*/  FMUL.FTZ R84, R0.reuse, R58 ;  /* 0x0000003a00547220 */ /* 0x040fe20000410000 */
[C---:B------:R-:W-:Y:S01]  /*1e00*/  FMUL.FTZ R5, R0.reuse, R105 ;  /* 0x0000006900057220 */ /* 0x040fe20000410000 */
[C---:B------:R-:W-:Y:S01]  /*1e10*/  FMUL.FTZ R80, R0.reuse, R118 ;  /* 0x0000007600507220 */ /* 0x040fe20000410000 */
[C---:B------:R-:W-:Y:S01]  /*1e20*/  FMUL.FTZ R20, R0.reuse, R89 ;  /* 0x0000005900147220 */ /* 0x040fe20000410000 */
[----:B------:R-:W-:Y:S01]  /*1e30*/  MUFU.TANH R12, R12 ;  /* 0x0000000c000c7308 */ /* 0x000fe20000002400 */
[C---:B------:R-:W-:Y:S01]  /*1e40*/  FMUL.FTZ R7, R0.reuse, R108 ;  /* 0x0000006c00077220 */ /* 0x040fe20000410000 */
[C---:B------:R-:W-:Y:S01]  /*1e50*/  FMUL.FTZ R79, R0.reuse, R119 ;  /* 0x00000077004f7220 */ /* 0x040fe20000410000 */
[C---:B------:R-:W-:Y:S01]  /*1e60*/  FMUL.FTZ R21, R0.reuse, R88 ;  /* 0x0000005800157220 */ /* 0x040fe20000410000 */
[C---:B------:R-:W-:Y:S01]  /*1e70*/  FMUL.FTZ R90, R0.reuse, R90 ;  /* 0x0000005a005a7220 */ /* 0x040fe20000410000 */
[C---:B------:R-:W-:Y:S01]  /*1e80*/  FMUL.FTZ R25, R0.reuse, R25 ;  /* 0x0000001900197220 */ /* 0x040fe20000410000 */
[C---:B------:R-:W-:Y:S01]  /*1e90*/  FMUL.FTZ R8, R0.reuse, R109 ;  /* 0x0000006d00087220 */ /* 0x040fe20000410000 */
[C---:B------:R-:W-:Y:S01]  /*1ea0*/  FMUL.FTZ R10, R0.reuse, R112 ;  /* 0x00000070000a7220 */ /* 0x040fe20000410000 */
[----:B------:R0:W-:Y:S01]  /*1eb0*/  MUFU.TANH R114, R24 ;  /* 0x0000001800727308 */ /* 0x0001e20000002400 */
[C---:B------:R-:W-:Y:S01]  /*1ec0*/  FMUL.FTZ R83, R0.reuse, R91 ;  /* 0x0000005b00537220 */ /* 0x040fe20000410000 */
[C---:B------:R-:W-:Y:S01]  /*1ed0*/  FMUL.FTZ R9, R0.reuse, R113 ;  /* 0x0000007100097220 */ /* 0x040fe20000410000 */
[C---:B------:R-:W-:Y:S01]  /*1ee0*/  FMUL.FTZ R94, R0.reuse, R94 ;  /* 0x0000005e005e7220 */ /* 0x040fe20000410000 */
[C---:B------:R-:W-:Y:S01]  /*1ef0*/  FMUL.FTZ R27, R0.reuse, R27 ;  /* 0x0000001b001b7220 */ /* 0x040fe20000410000 */
[C---:B------:R-:W-:Y:S01]  /*1f00*/  FMUL.FTZ R14, R0.reuse, R116 ;  /* 0x00000074000e7220 */ /* 0x040fe20000410000 */
[C---:B------:R-:W-:Y:S01]  /*1f10*/  FMUL.FTZ R95, R0.reuse, R95 ;  /* 0x0000005f005f7220 */ /* 0x040fe20000410000 */
[C---:B------:R-:W-:Y:S01]  /*1f20*/  FMUL.FTZ R13, R0.reuse, R117 ;  /* 0x00000075000d7220 */ /* 0x040fe20000410000 */
[----:B------:R-:W1:Y:S01]  /*1f30*/  MUFU.TANH R15, R15 ;  /* 0x0000000f000f7308 */ /* 0x000e620000002400 */
[----:B0-----:R-:W-:Y:S01]  /*1f40*/  IADD3 R24, R191, UR48, RZ ;  /* 0x00000030bf187c10 */ /* 0x001fe2000fffe0ff */
[C---:B------:R-:W-:Y:S01]  /*1f50*/  FMUL.FTZ R85, R0.reuse, R59 ;  /* 0x0000003b00557220 */ /* 0x040fe20000410000 */
[C---:B------:R-:W-:Y:S01]  /*1f60*/  FMUL.FTZ R98, R0.reuse, R98 ;  /* 0x0000006200627220 */ /* 0x040fe20000410000 */
[C---:B------:R-:W-:Y:S01]  /*1f70*/  FMUL.FTZ R71, R0.reuse, R71 ;  /* 0x0000004700477220 */ /* 0x040fe20000410000 */
[----:B------:R-:W-:Y:S01]  /*1f80*/  FMUL.FTZ R99, R0, R99 ;  /* 0x0000006300637220 */ /* 0x000fe20000410000 */
[----:B------:R-:W-:-:S02]  /*1f90*/  IMAD R125, R125, -0xa0, R24 ;  /* 0xffffff607d7d7824 */ /* 0x000fc400078e0218 */
[C---:B------:R-:W-:Y:S01]  /*1fa0*/  FMUL.FTZ R77, R0.reuse, R97 ;  /* 0x00000061004d7220 */ /* 0x040fe20000410000 */
[----:B------:R-:W-:Y:S01]  /*1fb0*/  MUFU.TANH R72, R72 ;  /* 0x0000004800487308 */ /* 0x000fe20000002400 */
[C---:B------:R-:W-:Y:S01]  /*1fc0*/  FMUL.FTZ R63, R0.reuse, R63 ;  /* 0x0000003f003f7220 */ /* 0x040fe20000410000 */
[C---:B------:R-:W-:Y:S01]  /*1fd0*/  FMUL.FTZ R26, R0.reuse, R26 ;  /* 0x0000001a001a7220 */ /* 0x040fe20000410000 */
[C---:B------:R-:W-:Y:S01]  /*1fe0*/  ISETP.GT.AND P4, PT, R125.reuse, RZ, PT ;  /* 0x000000ff7d00720c */ /* 0x040fe20003f84270 */
[C---:B------:R-:W-:Y:S01]  /*1ff0*/  FMUL.FTZ R73, R0.reuse, R93 ;  /* 0x0000005d00497220 */ /* 0x040fe20000410000 */
[C---:B------:R-:W-:Y:S01]  /*2000*/  ISETP.GT.AND P3, PT, R125.reuse, 0x1, PT ;  /* 0x000000017d00780c */ /* 0x040fe20003f64270 */
[C---:B------:R-:W-:Y:S01]  /*2010*/  FMUL.FTZ R102, R0.reuse, R102 ;  /* 0x0000006600667220 */ /* 0x040fe20000410000 */
[C---:B------:R-:W-:Y:S01]  /*2020*/  ISETP.GT.AND P2, PT, R125.reuse, 0x8, PT ;  /* 0x000000087d00780c */ /* 0x040fe20003f44270 */
[----:B------:R-:W-:Y:S01]  /*2030*/  MUFU.TANH R76, R76 ;  /* 0x0000004c004c7308 */ /* 0x000fe20000002400 */
[----:B------:R-:W-:Y:S01]  /*2040*/  ISETP.GT.AND P1, PT, R125, 0x9, PT ;  /* 0x000000097d00780c */ /* 0x000fe20003f24270 */
[C---:B------:R-:W-:Y:S01]  /*2050*/  FMUL.FTZ R30, R0.reuse, R30 ;  /* 0x0000001e001e7220 */ /* 0x040fe20000410000 */
[----:B-1----:R-:W-:Y:S01]  /*2060*/  FSEL R88, R15, -INF , P2 ;  /* 0xff8000000f587808 */ /* 0x002fe20001000000 */
[C---:B------:R-:W-:Y:S01]  /*2070*/  FMUL.FTZ R74, R0.reuse, R92 ;  /* 0x0000005c004a7220 */ /* 0x040fe20000410000 */
[C---:B------:R-:W-:Y:S01]  /*2080*/  ISETP.GT.AND P6, PT, R125.reuse, 0x10, PT ;  /* 0x000000107d00780c */ /* 0x040fe20003fc4270 */
[C---:B------:R-:W-:Y:S01]  /*2090*/  FMUL.FTZ R103, R0.reuse, R103 ;  /* 0x0000006700677220 */ /* 0x040fe20000410000 */
[----:B------:R-:W-:Y:S01]  /*20a0*/  ISETP.GT.AND P5, PT, R125, 0x11, PT ;  /* 0x000000117d00780c */ /* 0x000fe20003fa4270 */
[----:B------:R-:W0:Y:S01]  /*20b0*/  MUFU.TANH R6, R6 ;  /* 0x0000000600067308 */ /* 0x000e220000002400 */
        /* <DEDUP_REMOVED lines=15> */
[----:B------:R-:W2:Y:S01]  /*21b0*/  MUFU.TANH R75, R75 ;  /* 0x0000004b004b7308 */ /* 0x000ea20000002400 */
[----:B-1----:R-:W-:Y:S01]  /*21c0*/  FSEL R84, R11, -INF , P4 ;  /* 0xff8000000b547808 */ /* 0x002fe20002000000 */
[----:B------:R-:W-:Y:S01]  /*21d0*/  FMUL.FTZ R64, R0, R40 ;  /* 0x0000002800407220 */ /* 0x000fe20000410000 */
[----:B------:R-:W-:Y:S01]  /*21e0*/  FSEL R11, R12, -INF , P3 ;  /* 0xff8000000c0b7808 */ /* 0x000fe20001800000 */
[----:B------:R-:W-:Y:S01]  /*21f0*/  FMUL.FTZ R53, R0, R53 ;  /* 0x0000003500357220 */ /* 0x000fe20000410000 */
[----:B0-----:R-:W-:Y:S01]  /*2200*/  FSEL R6, R6, -INF , P4 ;  /* 0xff80000006067808 */ /* 0x001fe20002000000 */
[----:B------:R-:W-:Y:S01]  /*2210*/  FMUL.FTZ R57, R0, R57 ;  /* 0x0000003900397220 */ /* 0x000fe20000410000 */
[----:B------:R-:W-:Y:S01]  /*2220*/  FMNMX.FTZ R15, R84, R11, !PT ;  /* 0x0000000b540f7209 */ /* 0x000fe20007810000 */
[----:B------:R-:W0:Y:S01]  /*2230*/  MUFU.TANH R5, R5 ;  /* 0x0000000500057308 */ /* 0x000e220000002400 */
[----:B------:R-:W-:Y:S01]  /*2240*/  ISETP.GT.AND P4, PT, R125, 0x18, PT ;  /* 0x000000187d00780c */ /* 0x000fe20003f84270 */
[C---:B------:R-:W-:Y:S01]  /*2250*/  FMUL.FTZ R70, R0.reuse, R70 ;  /* 0x0000004600467220 */ /* 0x040fe20000410000 */
[C---:B------:R-:W-:Y:S01]  /*2260*/  FMUL.FTZ R42, R0.reuse, R42 ;  /* 0x0000002a002a7220 */ /* 0x040fe20000410000 */
[C---:B------:R-:W-:Y:S01]  /*2270*/  FMUL.FTZ R49, R0.reuse, R49 ;  /* 0x0000003100317220 */ /* 0x040fe20000410000 */
[C---:B------:R-:W-:Y:S01]  /*2280*/  FMUL.FTZ R44, R0.reuse, R44 ;  /* 0x0000002c002c7220 */ /* 0x040fe20000410000 */
[C---:B------:R-:W-:Y:S01]  /*2290*/  FMUL.FTZ R51, R0.reuse, R51 ;  /* 0x0000003300337220 */ /* 0x040fe20000410000 */
[C---:B------:R-:W-:Y:S01]  /*22a0*/  FMUL.FTZ R43, R0.reuse, R43 ;  /* 0x0000002b002b7220 */ /* 0x040fe20000410000 */
[----:B------:R-:W-:Y:S01]  /*22b0*/  MUFU.TANH R80, R80 ;  /* 0x0000005000507308 */ /* 0x000fe20000002400 */
[----:B--2---:R-:W-:Y:S01]  /*22c0*/  FSEL R75, R75, -INF , P5 ;  /* 0xff8000004b4b7808 */ /* 0x004fe20002800000 */
[C---:B------:R-:W-:Y:S01]  /*22d0*/  FMUL.FTZ R47, R0.reuse, R47 ;  /* 0x0000002f002f7220 */ /* 0x040fe20000410000 */
[C---:B------:R-:W-:Y:S01]  /*22e0*/  FMUL.FTZ R46, R0.reuse, R46 ;  /* 0x0000002e002e7220 */ /* 0x040fe20000410000 */
[C---:B------:R-:W-:Y:S01]  /*22f0*/  FMUL.FTZ R39, R0.reuse, R39 ;  /* 0x0000002700277220 */ /* 0x040fe20000410000 */
[C---:B------:R-:W-:Y:S01]  /*2300*/  FMUL.FTZ R31, R0.reuse, R31 ;  /* 0x0000001f001f7220 */ /* 0x040fe20000410000 */
[C---:B------:R-:W-:Y:S01]  /*2310*/  FMUL.FTZ R48, R0.reuse, R48 ;  /* 0x0000003000307220 */ /* 0x040fe20000410000 */
[C---:B------:R-:W-:Y:S01]  /*2320*/  FMUL.FTZ R50, R0.reuse, R50 ;  /* 0x0000003200327220 */ /* 0x040fe20000410000 */
[----:B------:R-:W1:Y:S01]  /*2330*/  MUFU.TANH R7, R7 ;  /* 0x0000000700077308 */ /* 0x000e620000002400 */
[----:B0-----:R-:W-:Y:S01]  /*2340*/  FSEL R5, R5, -INF , P3 ;  /* 0xff80000005057808 */ /* 0x001fe20001800000 */
[C---:B------:R-:W-:Y:S01]  /*2350*/  FMUL.FTZ R41, R0.reuse, R41 ;  /* 0x0000002900297220 */ /* 0x040fe20000410000 */
[----:B------:R-:W-:Y:S01]  /*2360*/  ISETP.GT.AND P3, PT, R125, 0x19, PT ;  /* 0x000000197d00780c */ /* 0x000fe20003f64270 */
[C---:B------:R-:W-:Y:S01]  /*2370*/  FMUL.FTZ R54, R0.reuse, R54 ;  /* 0x0000003600367220 */ /* 0x040fe20000410000 */
[C---:B------:R-:W-:Y:S01]  /*2380*/  FMUL.FTZ R35, R0.reuse, R35 ;  /* 0x0000002300237220 */ /* 0x040fe20000410000 */
[C---:B------:R-:W-:Y:S01]  /*2390*/  FMUL.FTZ R52, R0.reuse, R52 ;  /* 0x0000003400347220 */ /* 0x040fe20000410000 */
[----:B------:R-:W-:Y:S01]  /*23a0*/  ULDC UR6, c[0x0][0x988] ;  /* 0x0002620000067ab9 */ /* 0x000fe20000000800 */
[----:B------:R-:W-:Y:S01]  /*23b0*/  MUFU.TANH R79, R79 ;  /* 0x0000004f004f7308 */ /* 0x000fe20000002400 */
[----:B------:R-:W-:Y:S01]  /*23c0*/  P2R R120, PR, RZ, 0x1 ;  /* 0x00000001ff787803 */ /* 0x000fe20000000000 */
[C---:B------:R-:W-:Y:S01]  /*23d0*/  FMUL.FTZ R28, R0.reuse, R28 ;  /* 0x0000001c001c7220 */ /* 0x040fe20000410000 */
[C---:B------:R-:W-:Y:S01]  /*23e0*/  FMUL.FTZ R29, R0.reuse, R29 ;  /* 0x0000001d001d7220 */ /* 0x040fe20000410000 */
[C---:B------:R-:W-:Y:S01]  /*23f0*/  FMUL.FTZ R33, R0.reuse, R33 ;  /* 0x0000002100217220 */ /* 0x040fe20000410000 */
[C---:B------:R-:W-:Y:S01]  /*2400*/  FMUL.FTZ R37, R0.reuse, R37 ;  /* 0x0000002500257220 */ /* 0x040fe20000410000 */
[C---:B------:R-:W-:Y:S01]  /*2410*/  FMUL.FTZ R32, R0.reuse, R32 ;  /* 0x0000002000207220 */ /* 0x040fe20000410000 */
[----:B------:R-:W-:Y:S01]  /*2420*/  FMUL.FTZ R36, R0, R36 ;  /* 0x0000002400247220 */ /* 0x000fe20000410000 */
[----:B------:R0:W-:Y:S01]  /*2430*/  MUFU.TANH R86, R90 ;  /* 0x0000005a00567308 */ /* 0x0001e20000002400 */
[----:B------:R-:W-:-:S07]  /*2440*/  UISETP.GE.AND UP0, UPT, UR48, 0xa1, UPT ;  /* 0x000000a13000788c */ /* 0x000fce000bf06270 */
[----:B------:R2:W-:Y:S01]  /*2450*/  MUFU.TANH R115, R25 ;  /* 0x0000001900737308 */ /* 0x0005e20000002400 */
[----:B0-----:R-:W-:-:S07]  /*2460*/  FSEL R90, R72, -INF , P1 ;  /* 0xff800000485a7808 */ /* 0x001fce0000800000 */
[----:B------:R-:W0:Y:S01]  /*2470*/  MUFU.TANH R8, R8 ;  /* 0x0000000800087308 */ /* 0x000e220000002400 */
[----:B--2---:R-:W-:Y:S02]  /*2480*/  FMNMX.FTZ R25, R88, R15, !PT ;  /* 0x0000000f58197209 */ /* 0x004fe40007810000 */
[----:B------:R-:W-:Y:S02]  /*2490*/  FSEL R15, R76, -INF , P6 ;  /* 0xff8000004c0f7808 */ /* 0x000fe40003000000 */
[----:B------:R-:W-:-:S03]  /*24a0*/  FMNMX.FTZ R12, R90, R25, !PT ;  /* 0x000000195a0c7209 */ /* 0x000fc60007810000 */
[----:B------:R-:W2:Y:S01]  /*24b0*/  MUFU.TANH R10, R10 ;  /* 0x0000000a000a7308 */ /* 0x000ea20000002400 */
[----:B------:R-:W-:-:S04]  /*24c0*/  FMNMX.FTZ R12, R15, R12, !PT ;  /* 0x0000000c0f0c7209 */ /* 0x000fc80007810000 */
[----:B------:R-:W-:Y:S02]  /*24d0*/  FMNMX.FTZ R24, R75, R12, !PT ;  /* 0x0000000c4b187209 */ /* 0x000fe40007810000 */
[----:B-1----:R-:W-:Y:S01]  /*24e0*/  FSEL R12, R7, -INF , P2 ;  /* 0xff800000070c7808 */ /* 0x002fe20001000000 */
[----:B------:R-:W-:Y:S01]  /*24f0*/  MUFU.TANH R83, R83 ;  /* 0x0000005300537308 */ /* 0x000fe20000002400 */
[C---:B------:R-:W-:Y:S02]  /*2500*/  ISETP.GT.AND P2, PT, R125.reuse, 0x20, PT ;  /* 0x000000207d00780c */ /* 0x040fe40003f44270 */
[----:B0-----:R-:W-:Y:S02]  /*2510*/  FSEL R8, R8, -INF , P1 ;  /* 0xff80000008087808 */ /* 0x001fe40000800000 */
[----:B------:R-:W-:-:S03]  /*2520*/  ISETP.GT.AND P1, PT, R125, 0x21, PT ;  /* 0x000000217d00780c */ /* 0x000fc60003f24270 */
[----:B------:R-:W-:Y:S01]  /*2530*/  MUFU.TANH R9, R9 ;  /* 0x0000000900097308 */ /* 0x000fe20000002400 */
[----:B--2---:R-:W-:Y:S02]  /*2540*/  FSEL R10, R10, -INF , P6 ;  /* 0xff8000000a0a7808 */ /* 0x004fe40003000000 */
[----:B------:R-:W-:-:S05]  /*2550*/  ISETP.GT.AND P6, PT, R125, 0x28, PT ;  /* 0x000000287d00780c */ /* 0x000fca0003fc4270 */
[----:B------:R-:W0:Y:S08]  /*2560*/  MUFU.TANH R94, R94 ;  /* 0x0000005e005e7308 */ /* 0x000e300000002400 */
[----:B------:R1:W-:Y:S08]  /*2570*/  MUFU.TANH R117, R27 ;  /* 0x0000001b00757308 */ /* 0x0003f00000002400 */
[----:B------:R-:W-:Y:S01]  /*2580*/  MUFU.TANH R14, R14 ;  /* 0x0000000e000e7308 */ /* 0x000fe20000002400 */
[----:B-1----:R-:W-:-:S02]  /*2590*/  FSEL R27, R80, -INF , P4 ;  /* 0xff800000501b7808 */ /* 0x002fc40002000000 */
[----:B0-----:R-:W-:Y:S02]  /*25a0*/  FSEL R25, R94, -INF , P6 ;  /* 0xff8000005e197808 */ /* 0x001fe40003000000 */
[----:B------:R-:W-:-:S03]  /*25b0*/  FMNMX.FTZ R24, R27, R24, !PT ;  /* 0x000000181b187209 */ /* 0x000fc60007810000 */
[----:B------:R-:W0:Y:S08]  /*25c0*/  MUFU.TANH R95, R95 ;  /* 0x0000005f005f7308 */ /* 0x000e300000002400 */
[----:B------:R1:W-:Y:S08]  /*25d0*/  MUFU.TANH R91, R85 ;  /* 0x00000055005b7308 */ /* 0x0003f00000002400 */
[----:B------:R-:W2:Y:S01]  /*25e0*/  MUFU.TANH R13, R13 ;  /* 0x0000000d000d7308 */ /* 0x000ea20000002400 */
[----:B-1----:R-:W-:-:S04]  /*25f0*/  FSEL R85, R79, -INF , P3 ;  /* 0xff8000004f557808 */ /* 0x002fc80001800000 */
[----:B------:R-:W-:-:S03]  /*2600*/  FMNMX.FTZ R24, R85, R24, !PT ;  /* 0x0000001855187209 */ /* 0x000fc60007810000 */
[----:B------:R-:W-:Y:S08]  /*2610*/  MUFU.TANH R98, R98 ;  /* 0x0000006200627308 */ /* 0x000ff00000002400 */
[----:B------:R1:W-:Y:S08]  /*2620*/  MUFU.TANH R97, R71 ;  /* 0x0000004700617308 */ /* 0x0003f00000002400 */
[----:B------:R-:W-:Y:S01]  /*2630*/  MUFU.TANH R21, R21 ;  /* 0x0000001500157308 */ /* 0x000fe20000002400 */
[----:B-1----:R-:W-:-:S07]  /*2640*/  FSEL R71, R86, -INF , P2 ;  /* 0xff80000056477808 */ /* 0x002fce0001000000 */
[----:B------:R1:W-:Y:S08]  /*2650*/  MUFU.TANH R93, R63 ;  /* 0x0000003f005d7308 */ /* 0x0003f00000002400 */
[----:B------:R-:W3:Y:S01]  /*2660*/  MUFU.TANH R99, R99 ;  /* 0x0000006300637308 */ /* 0x000ee20000002400 */
[----:B-1----:R-:W-:Y:S01]  /*2670*/  FMUL.FTZ R63, R0, R69 ;  /* 0x00000045003f7220 */ /* 0x002fe20000410000 */
[----:B------:R-:W-:-:S06]  /*2680*/  FSEL R69, R83, -INF , P1 ;  /* 0xff80000053457808 */ /* 0x000fcc0000800000 */
[----:B------:R1:W-:Y:S08]  /*2690*/  MUFU.TANH R116, R26 ;  /* 0x0000001a00747308 */ /* 0x0003f00000002400 */
[----:B------:R-:W-:Y:S01]  /*26a0*/  MUFU.TANH R20, R20 ;  /* 0x0000001400147308 */ /* 0x000fe20000002400 */
[----:B-1----:R-:W-:Y:S02]  /*26b0*/  FMNMX.FTZ R26, R71, R24, !PT ;  /* 0x00000018471a7209 */ /* 0x002fe40007810000 */
[----:B------:R-:W-:-:S02]  /*26c0*/  FSEL R24, R9, -INF , P5 ;  /* 0xff80000009187808 */ /* 0x000fc40002800000 */
[----:B------:R-:W-:-:S03]  /*26d0*/  ISETP.GT.AND P5, PT, R125, 0x29, PT ;  /* 0x000000297d00780c */ /* 0x000fc60003fa4270 */
[----:B------:R-:W-:Y:S01]  /*26e0*/  MUFU.TANH R102, R102 ;  /* 0x0000006600667308 */ /* 0x000fe20000002400 */
[----:B0-----:R-:W-:-:S07]  /*26f0*/  FSEL R83, R95, -INF , P5 ;  /* 0xff8000005f537808 */ /* 0x001fce0002800000 */
[----:B------:R0:W-:Y:S08]  /*2700*/  MUFU.TANH R118, R30 ;  /* 0x0000001e00767308 */ /* 0x0001f00000002400 */
[----:B------:R-:W1:Y:S01]  /*2710*/  MUFU.TANH R74, R74 ;  /* 0x0000004a004a7308 */ /* 0x000e620000002400 */
[----:B0-----:R-:W-:Y:S02]  /*2720*/  FMNMX.FTZ R30, R69, R26, !PT ;  /* 0x0000001a451e7209 */ /* 0x001fe40007810000 */
[----:B------:R-:W-:-:S02]  /*2730*/  FSEL R26, R14, -INF , P4 ;  /* 0xff8000000e1a7808 */ /* 0x000fc40002000000 */
[----:B------:R-:W-:Y:S02]  /*2740*/  ISETP.GT.AND P4, PT, R125, 0x30, PT ;  /* 0x000000307d00780c */ /* 0x000fe40003f84270 */
[----:B------:R-:W-:Y:S01]  /*2750*/  FMNMX.FTZ R14, R25, R30, !PT ;  /* 0x0000001e190e7209 */ /* 0x000fe20007810000 */
[----:B------:R-:W-:Y:S01]  /*2760*/  MUFU.TANH R103, R103 ;  /* 0x0000006700677308 */ /* 0x000fe20000002400 */
[----:B--2---:R-:W-:Y:S01]  /*2770*/  FSEL R30, R13, -INF , P3 ;  /* 0xff8000000d1e7808 */ /* 0x004fe20001800000 */
[----:B------:R-:W-:Y:S01]  /*2780*/  IMAD.U32 R13, RZ, RZ, UR6 ;  /* 0x00000006ff0d7e24 */ /* 0x000fe2000f8e00ff */
[----:B------:R-:W-:Y:S02]  /*2790*/  ISETP.GT.AND P3, PT, R125, 0x31, PT ;  /* 0x000000317d00780c */ /* 0x000fe40003f64270 */
[----:B------:R-:W-:Y:S02]  /*27a0*/  FMNMX.FTZ R14, R83, R14, !PT ;  /* 0x0000000e530e7209 */ /* 0x000fe40007810000 */
[----:B---3--:R-:W-:Y:S01]  /*27b0*/  FSEL R65, R99, -INF , P3 ;  /* 0xff80000063417808 */ /* 0x008fe20001800000 */
[----:B------:R-:W0:Y:S01]  /*27c0*/  MUFU.TANH R73, R73 ;  /* 0x0000004900497308 */ /* 0x000e220000002400 */
[----:B-1----:R-:W-:-:S02]  /*27d0*/  FSEL R74, R74, -INF , P6 ;  /* 0xff8000004a4a7808 */ /* 0x002fc40003000000 */
[----:B------:R-:W-:Y:S02]  /*27e0*/  ISETP.GT.AND P6, PT, R125, 0x40, PT ;  /* 0x000000407d00780c */ /* 0x000fe40003fc4270 */
[----:B------:R-:W-:-:S03]  /*27f0*/  R2UR UR6, R4 ;  /* 0x00000000040672ca */ /* 0x000fc600000e0000 */
[----:B------:R1:W-:Y:S08]  /*2800*/  MUFU.TANH R96, R67 ;  /* 0x0000004300607308 */ /* 0x0003f00000002400 */
[----:B------:R-:W2:Y:S01]  /*2810*/  MUFU.TANH R78, R78 ;  /* 0x0000004e004e7308 */ /* 0x000ea20000002400 */
[----:B-1----:R-:W-:Y:S01]  /*2820*/  FSEL R67, R98, -INF , P4 ;  /* 0xff80000062437808 */ /* 0x002fe20002000000 */
[----:B------:R-:W-:Y:S01]  /*2830*/  UIADD3 UR6, UR6, 0x22840, URZ ;  /* 0x0002284006067890 */ /* 0x000fe2000fffe03f */
[----:B0-----:R-:W-:-:S02]  /*2840*/  FSEL R40, R73, -INF , P5 ;  /* 0xff80000049287808 */ /* 0x001fc40002800000 */
[----:B------:R-:W-:Y:S01]  /*2850*/  FMNMX.FTZ R14, R67, R14, !PT ;  /* 0x0000000e430e7209 */ /* 0x000fe20007810000 */
[----:B------:R-:W-:Y:S01]  /*2860*/  UPRMT UR6, UR38, 0x654, UR6 ;  /* 0x0000065426067896 */ /* 0x000fe20008000006 */
[----:B------:R-:W-:Y:S01]  /*2870*/  ISETP.GT.AND P5, PT, R125, 0x41, PT ;  /* 0x000000417d00780c */ /* 0x000fe20003fa4270 */
[----:B------:R0:W-:Y:S01]  /*2880*/  MUFU.TANH R121, R34 ;  /* 0x0000002200797308 */ /* 0x0001e20000002400 */
[----:B------:R-:W-:-:S06]  /*2890*/  FMNMX.FTZ R14, R65, R14, !PT ;  /* 0x0000000e410e7209 */ /* 0x000fcc0007810000 */
[----:B------:R-:W-:Y:S01]  /*28a0*/  SYNCS.ARRIVE.TRANS64.RED.A1T0 RZ, [UR6], RZ ;  /* 0x000000ffffff79a7 */ /* 0x000fe20008100406 */
[----:B------:R1:W-:Y:S01]  /*28b0*/  MUFU.TANH R92, R62 ;  /* 0x0000003e005c7308 */ /* 0x0003e20000002400 */
[----:B0-----:R-:W-:Y:S02]  /*28c0*/  FSEL R34, R21, -INF , P2 ;  /* 0xff80000015227808 */ /* 0x001fe40001000000 */
[C---:B------:R-:W-:Y:S02]  /*28d0*/  ISETP.GT.AND P2, PT, R125.reuse, 0x38, PT ;  /* 0x000000387d00780c */ /* 0x040fe40003f44270 */
[----:B--2---:R-:W-:Y:S02]  /*28e0*/  FSEL R78, R78, -INF , P4 ;  /* 0xff8000004e4e7808 */ /* 0x004fe40002000000 */
[----:B------:R-:W-:Y:S01]  /*28f0*/  ISETP.GT.AND P4, PT, R125, 0x48, PT ;  /* 0x000000487d00780c */ /* 0x000fe20003f84270 */
[----:B------:R-:W-:Y:S01]  /*2900*/  MUFU.TANH R77, R77 ;  /* 0x0000004d004d7308 */ /* 0x000fe20000002400 */
[C---:B-1----:R-:W-:Y:S01]  /*2910*/  FMUL.FTZ R62, R0.reuse, R68 ;  /* 0x00000044003e7220 */ /* 0x042fe20000410000 */
[----:B------:R-:W-:Y:S01]  /*2920*/  FMUL.FTZ R68, R0, R45 ;  /* 0x0000002d00447220 */ /* 0x000fe20000410000 */
[----:B------:R-:W-:-:S04]  /*2930*/  FSEL R45, R102, -INF , P2 ;  /* 0xff800000662d7808 */ /* 0x000fc80001000000 */
[----:B------:R-:W-:Y:S01]  /*2940*/  FMNMX.FTZ R14, R45, R14, !PT ;  /* 0x0000000e2d0e7209 */ /* 0x000fe20007810000 */
[----:B------:R0:W-:Y:S08]  /*2950*/  MUFU.TANH R123, R38 ;  /* 0x00000026007b7308 */ /* 0x0001f00000002400 */
[----:B------:R-:W1:Y:S01]  /*2960*/  MUFU.TANH R82, R82 ;  /* 0x0000005200527308 */ /* 0x000e620000002400 */
[----:B0-----:R-:W-:-:S02]  /*2970*/  FSEL R38, R20, -INF , P1 ;  /* 0xff80000014267808 */ /* 0x001fc40000800000 */
[----:B------:R-:W-:-:S04]  /*2980*/  ISETP.GT.AND P1, PT, R125, 0x39, PT ;  /* 0x000000397d00780c */ /* 0x000fc80003f24270 */
[----:B------:R-:W-:Y:S01]  /*2990*/  FSEL R79, R103, -INF , P1 ;  /* 0xff800000674f7808 */ /* 0x000fe20000800000 */
[----:B------:R-:W-:Y:S03]  /*29a0*/  MUFU.TANH R81, R81 ;  /* 0x0000005100517308 */ /* 0x000fe60000002400 */
[----:B------:R-:W-:-:S05]  /*29b0*/  FMNMX.FTZ R14, R79, R14, !PT ;  /* 0x0000000e4f0e7209 */ /* 0x000fca0007810000 */
[----:B------:R-:W-:Y:S01]  /*29c0*/  MUFU.TANH R66, R66 ;  /* 0x0000004200427308 */ /* 0x000fe20000002400 */
[----:B-1----:R-:W-:Y:S02]  /*29d0*/  FSEL R82, R82, -INF , P2 ;  /* 0xff80000052527808 */ /* 0x002fe40001000000 */
[----:B------:R-:W-:-:S05]  /*29e0*/  ISETP.GT.AND P2, PT, R125, 0x50, PT ;  /* 0x000000507d00780c */ /* 0x000fca0003f44270 */
[----:B------:R0:W-:Y:S08]  /*29f0*/  MUFU.TANH R113, R55 ;  /* 0x0000003700717308 */ /* 0x0001f00000002400 */
[----:B------:R-:W1:Y:S01]  /*2a00*/  MUFU.TANH R56, R56 ;  /* 0x0000003800387308 */ /* 0x000e620000002400 */
[----:B0-----:R-:W-:-:S04]  /*2a10*/  FSEL R55, R89, -INF , P6 ;  /* 0xff80000059377808 */ /* 0x001fc80003000000 */
[----:B------:R-:W-:-:S03]  /*2a20*/  FMNMX.FTZ R14, R55, R14, !PT ;  /* 0x0000000e370e7209 */ /* 0x000fc60007810000 */
[----:B------:R0:W-:Y:S08]  /*2a30*/  MUFU.TANH R111, R53 ;  /* 0x00000035006f7308 */ /* 0x0001f00000002400 */
[----:B------:R-:W-:Y:S01]  /*2a40*/  MUFU.TANH R57, R57 ;  /* 0x0000003900397308 */ /* 0x000fe20000002400 */
[----:B0-----:R-:W-:Y:S02]  /*2a50*/  FSEL R53, R91, -INF , P5 ;  /* 0xff8000005b357808 */ /* 0x001fe40002800000 */
[----:B-1----:R-:W-:-:S02]  /*2a60*/  FSEL R56, R56, -INF , P6 ;  /* 0xff80000038387808 */ /* 0x002fc40003000000 */
[----:B------:R-:W-:Y:S02]  /*2a70*/  FMNMX.FTZ R14, R53, R14, !PT ;  /* 0x0000000e350e7209 */ /* 0x000fe40007810000 */
[----:B------:R-:W-:Y:S01]  /*2a80*/  ISETP.GT.AND P6, PT, R125, 0x58, PT ;  /* 0x000000587d00780c */ /* 0x000fe20003fc4270 */
[----:B------:R0:W-:Y:S08]  /*2a90*/  MUFU.TANH R100, R42 ;  /* 0x0000002a00647308 */ /* 0x0001f00000002400 */
[----:B------:R-:W-:Y:S01]  /*2aa0*/  MUFU.TANH R70, R70 ;  /* 0x0000004600467308 */ /* 0x000fe20000002400 */
[----:B0-----:R-:W-:-:S02]  /*2ab0*/  FSEL R42, R77, -INF , P3 ;  /* 0xff8000004d2a7808 */ /* 0x001fc40001800000 */
[----:B------:R-:W-:-:S04]  /*2ac0*/  ISETP.GT.AND P3, PT, R125, 0x49, PT ;  /* 0x000000497d00780c */ /* 0x000fc80003f64270 */
[----:B------:R-:W-:Y:S01]  /*2ad0*/  FSEL R73, R93, -INF , P3 ;  /* 0xff8000005d497808 */ /* 0x000fe20001800000 */
[----:B------:R0:W-:Y:S08]  /*2ae0*/  MUFU.TANH R107, R49 ;  /* 0x00000031006b7308 */ /* 0x0001f00000002400 */
[----:B------:R-:W1:Y:S01]  /*2af0*/  MUFU.TANH R58, R58 ;  /* 0x0000003a003a7308 */ /* 0x000e620000002400 */
[----:B0-----:R-:W-:-:S04]  /*2b00*/  FSEL R49, R92, -INF , P4 ;  /* 0xff8000005c317808 */ /* 0x001fc80002000000 */
[----:B------:R-:W-:-:S03]  /*2b10*/  FMNMX.FTZ R14, R49, R14, !PT ;  /* 0x0000000e310e7209 */ /* 0x000fc60007810000 */
[----:B------:R-:W-:Y:S01]  /*2b20*/  MUFU.TANH R59, R59 ;  /* 0x0000003b003b7308 */ /* 0x000fe20000002400 */
[----:B------:R-:W-:-:S07]  /*2b30*/  FMNMX.FTZ R14, R73, R14, !PT ;  /* 0x0000000e490e7209 */ /* 0x000fce0007810000 */
[----:B------:R0:W-:Y:S01]  /*2b40*/  MUFU.TANH R101, R44 ;  /* 0x0000002c00657308 */ /* 0x0001e20000002400 */
[----:B-1----:R-:W-:Y:S02]  /*2b50*/  FSEL R58, R58, -INF , P4 ;  /* 0xff8000003a3a7808 */ /* 0x002fe40002000000 */
[----:B------:R-:W-:-:S04]  /*2b60*/  ISETP.GT.AND P4, PT, R125, 0x60, PT ;  /* 0x000000607d00780c */ /* 0x000fc80003f84270 */
[----:B------:R-:W-:Y:S01]  /*2b70*/  FSEL R20, R100, -INF , P4 ;  /* 0xff80000064147808 */ /* 0x000fe20002000000 */
[----:B------:R1:W-:Y:S01]  /*2b80*/  MUFU.TANH R109, R51 ;  /* 0x00000033006d7308 */ /* 0x0003e20000002400 */
[----:B0-----:R-:W-:Y:S02]  /*2b90*/  FSEL R44, R81, -INF , P1 ;  /* 0xff800000512c7808 */ /* 0x001fe40000800000 */
[----:B------:R-:W-:-:S05]  /*2ba0*/  ISETP.GT.AND P1, PT, R125, 0x51, PT ;  /* 0x000000517d00780c */ /* 0x000fca0003f24270 */
[----:B------:R-:W-:Y:S01]  /*2bb0*/  MUFU.TANH R61, R61 ;  /* 0x0000003d003d7308 */ /* 0x000fe20000002400 */
[----:B-1----:R-:W-:-:S04]  /*2bc0*/  FSEL R51, R66, -INF , P2 ;  /* 0xff80000042337808 */ /* 0x002fc80001000000 */
[----:B------:R-:W-:-:S03]  /*2bd0*/  FMNMX.FTZ R14, R51, R14, !PT ;  /* 0x0000000e330e7209 */ /* 0x000fc60007810000 */
[----:B------:R-:W-:Y:S08]  /*2be0*/  MUFU.TANH R43, R43 ;  /* 0x0000002b002b7308 */ /* 0x000ff00000002400 */
[----:B------:R0:W-:Y:S08]  /*2bf0*/  MUFU.TANH R105, R47 ;  /* 0x0000002f00697308 */ /* 0x0001f00000002400 */
[----:B------:R-:W1:Y:S01]  /*2c00*/  MUFU.TANH R60, R60 ;  /* 0x0000003c003c7308 */ /* 0x000e620000002400 */
[----:B0-----:R-:W-:-:S04]  /*2c10*/  FSEL R47, R96, -INF , P1 ;  /* 0xff800000602f7808 */ /* 0x001fc80000800000 */
[----:B------:R-:W-:-:S03]  /*2c20*/  FMNMX.FTZ R14, R47, R14, !PT ;  /* 0x0000000e2f0e7209 */ /* 0x000fc60007810000 */
[----:B------:R0:W-:Y:S08]  /*2c30*/  MUFU.TANH R104, R46 ;  /* 0x0000002e00687308 */ /* 0x0001f00000002400 */
[----:B------:R2:W-:Y:S01]  /*2c40*/  MUFU.TANH R124, R39 ;  /* 0x00000027007c7308 */ /* 0x0005e20000002400 */
[----:B0-----:R-:W-:Y:S02]  /*2c50*/  FSEL R46, R57, -INF , P5 ;  /* 0xff800000392e7808 */ /* 0x001fe40002800000 */
[----:B------:R-:W-:-:S02]  /*2c60*/  ISETP.GT.AND P5, PT, R125, 0x59, PT ;  /* 0x000000597d00780c */ /* 0x000fc40003fa4270 */
[----:B-1----:R-:W-:Y:S02]  /*2c70*/  FSEL R60, R60, -INF , P1 ;  /* 0xff8000003c3c7808 */ /* 0x002fe40000800000 */
[----:B------:R-:W-:Y:S01]  /*2c80*/  ISETP.GT.AND P1, PT, R125, 0x69, PT ;  /* 0x000000697d00780c */ /* 0x000fe20003f24270 */
[----:B------:R-:W0:Y:S01]  /*2c90*/  MUFU.TANH R62, R62 ;  /* 0x0000003e003e7308 */ /* 0x000e220000002400 */
[----:B--2---:R-:W-:-:S04]  /*2ca0*/  FSEL R39, R70, -INF , P6 ;  /* 0xff80000046277808 */ /* 0x004fc80003000000 */
[----:B------:R-:W-:-:S03]  /*2cb0*/  FMNMX.FTZ R14, R39, R14, !PT ;  /* 0x0000000e270e7209 */ /* 0x000fc60007810000 */
[----:B------:R1:W-:Y:S08]  /*2cc0*/  MUFU.TANH R119, R31 ;  /* 0x0000001f00777308 */ /* 0x0003f00000002400 */
[----:B------:R-:W-:Y:S01]  /*2cd0*/  MUFU.TANH R63, R63 ;  /* 0x0000003f003f7308 */ /* 0x000fe20000002400 */
[----:B-1----:R-:W-:Y:S02]  /*2ce0*/  FSEL R31, R97, -INF , P5 ;  /* 0xff800000611f7808 */ /* 0x002fe40002800000 */
[----:B0-----:R-:W-:-:S02]  /*2cf0*/  FSEL R62, R62, -INF , P6 ;  /* 0xff8000003e3e7808 */ /* 0x001fc40003000000 */
[----:B------:R-:W-:Y:S02]  /*2d00*/  FMNMX.FTZ R7, R31, R14, !PT ;  /* 0x0000000e1f077209 */ /* 0x000fe40007810000 */
[----:B------:R-:W-:Y:S01]  /*2d10*/  ISETP.GT.AND P6, PT, R125, 0x70, PT ;  /* 0x000000707d00780c */ /* 0x000fe20003fc4270 */
[----:B------:R0:W-:Y:S01]  /*2d20*/  MUFU.TANH R106, R48 ;  /* 0x00000030006a7308 */ /* 0x0001e20000002400 */
[----:B------:R-:W-:-:S07]  /*2d30*/  FMNMX.FTZ R7, R20, R7, !PT ;  /* 0x0000000714077209 */ /* 0x000fce0007810000 */
[----:B------:R1:W2:Y:S01]  /*2d40*/  MUFU.TANH R108, R50 ;  /* 0x00000032006c7308 */ /* 0x0002a20000002400 */
[----:B0-----:R-:W-:Y:S02]  /*2d50*/  FSEL R48, R59, -INF , P3 ;  /* 0xff8000003b307808 */ /* 0x001fe40001800000 */
[----:B------:R-:W-:-:S04]  /*2d60*/  ISETP.GT.AND P3, PT, R125, 0x61, PT ;  /* 0x000000617d00780c */ /* 0x000fc80003f64270 */
[----:B------:R-:W-:Y:S01]  /*2d70*/  FSEL R86, R43, -INF , P3 ;  /* 0xff8000002b567808 */ /* 0x000fe20001800000 */
[----:B------:R-:W0:Y:S01]  /*2d80*/  MUFU.TANH R64, R64 ;  /* 0x0000004000407308 */ /* 0x000e220000002400 */
[----:B-1----:R-:W-:Y:S02]  /*2d90*/  FSEL R50, R61, -INF , P2 ;  /* 0xff8000003d327808 */ /* 0x002fe40001000000 */
[----:B------:R-:W-:Y:S02]  /*2da0*/  ISETP.GT.AND P2, PT, R125, 0x68, PT ;  /* 0x000000687d00780c */ /* 0x000fe40003f44270 */
[----:B------:R-:W-:Y:S02]  /*2db0*/  FMNMX.FTZ R7, R86, R7, !PT ;  /* 0x0000000756077209 */ /* 0x000fe40007810000 */
[----:B------:R-:W-:Y:S01]  /*2dc0*/  FSEL R92, R104, -INF , P2 ;  /* 0xff800000685c7808 */ /* 0x000fe20001000000 */
[----:B------:R-:W1:Y:S01]  /*2dd0*/  MUFU.TANH R41, R41 ;  /* 0x0000002900297308 */ /* 0x000e620000002400 */
[----:B--2---:R-:W-:-:S02]  /*2de0*/  FSEL R43, R108, -INF , P6 ;  /* 0xff8000006c2b7808 */ /* 0x004fc40003000000 */
[----:B------:R-:W-:Y:S02]  /*2df0*/  FMNMX.FTZ R14, R92, R7, !PT ;  /* 0x000000075c0e7209 */ /* 0x000fe40007810000 */
[----:B------:R-:W-:Y:S02]  /*2e00*/  FSEL R66, R101, -INF , P2 ;  /* 0xff80000065427808 */ /* 0x000fe40001000000 */
[C---:B------:R-:W-:Y:S01]  /*2e10*/  ISETP.GT.AND P2, PT, R125.reuse, 0x80, PT ;  /* 0x000000807d00780c */ /* 0x040fe20003f44270 */
[----:B------:R1:W2:Y:S01]  /*2e20*/  MUFU.TANH R112, R54 ;  /* 0x0000003600707308 */ /* 0x0002a20000002400 */
[----:B0-----:R-:W-:Y:S02]  /*2e30*/  FSEL R64, R64, -INF , P4 ;  /* 0xff80000040407808 */ /* 0x001fe40002000000 */
[----:B------:R-:W-:Y:S02]  /*2e40*/  ISETP.GT.AND P4, PT, R125, 0x78, PT ;  /* 0x000000787d00780c */ /* 0x000fe40003f84270 */
[----:B------:R-:W-:-:S02]  /*2e50*/  FSEL R61, R116, -INF , P2 ;  /* 0xff800000743d7808 */ /* 0x000fc40001000000 */
[----:B------:R-:W-:Y:S01]  /*2e60*/  FSEL R70, R106, -INF , P6 ;  /* 0xff8000006a467808 */ /* 0x000fe20003000000 */
[----:B------:R0:W-:Y:S01]  /*2e70*/  MUFU.TANH R122, R35 ;  /* 0x00000023007a7308 */ /* 0x0001e20000002400 */
[----:B-1----:R-:W-:Y:S02]  /*2e80*/  FSEL R54, R41, -INF , P3 ;  /* 0xff80000029367808 */ /* 0x002fe40001800000 */
[C---:B------:R-:W-:Y:S02]  /*2e90*/  ISETP.GT.AND P3, PT, R125.reuse, 0x79, PT ;  /* 0x000000797d00780c */ /* 0x040fe40003f64270 */
[----:B------:R-:W-:Y:S02]  /*2ea0*/  ISETP.GT.AND P6, PT, R125, 0x88, PT ;  /* 0x000000887d00780c */ /* 0x000fe40003fc4270 */
[----:B------:R-:W-:Y:S01]  /*2eb0*/  FSEL R59, R113, -INF , P3 ;  /* 0xff800000713b7808 */ /* 0x000fe20001800000 */
[----:B------:R-:W1:Y:S01]  /*2ec0*/  MUFU.TANH R68, R68 ;  /* 0x0000004400447308 */ /* 0x000e620000002400 */
[----:B0-----:R-:W-:-:S02]  /*2ed0*/  FSEL R35, R105, -INF , P1 ;  /* 0xff80000069237808 */ /* 0x001fc40000800000 */
[----:B--2---:R-:W-:Y:S02]  /*2ee0*/  FSEL R41, R112, -INF , P4 ;  /* 0xff80000070297808 */ /* 0x004fe40002000000 */
[----:B------:R-:W-:Y:S02]  /*2ef0*/  FMNMX.FTZ R14, R35, R14, !PT ;  /* 0x0000000e230e7209 */ /* 0x000fe40007810000 */
[----:B------:R-:W-:Y:S01]  /*2f00*/  FSEL R77, R118, -INF , P6 ;  /* 0xff800000764d7808 */ /* 0x000fe20003000000 */
[----:B------:R0:W2:Y:S01]  /*2f10*/  MUFU.TANH R110, R52 ;  /* 0x00000034006e7308 */ /* 0x0000a20000002400 */
[----:B------:R-:W-:Y:S02]  /*2f20*/  FMNMX.FTZ R14, R43, R14, !PT ;  /* 0x0000000e2b0e7209 */ /* 0x000fe40007810000 */
[----:B------:R-:W-:Y:S02]  /*2f30*/  FSEL R80, R111, -INF , P3 ;  /* 0xff8000006f507808 */ /* 0x000fe40001800000 */
[----:B------:R-:W-:-:S02]  /*2f40*/  ISETP.GT.AND P3, PT, R125, 0x91, PT ;  /* 0x000000917d00780c */ /* 0x000fc40003f64270 */
[----:B------:R-:W-:Y:S01]  /*2f50*/  FSEL R94, R114, -INF , P2 ;  /* 0xff800000725e7808 */ /* 0x000fe20001000000 */
[----:B------:R-:W3:Y:S01]  /*2f60*/  MUFU.TANH R112, R28 ;  /* 0x0000001c00707308 */ /* 0x000ee20000002400 */
[----:B0-----:R-:W-:Y:S02]  /*2f70*/  FSEL R52, R63, -INF , P5 ;  /* 0xff8000003f347808 */ /* 0x001fe40002800000 */
[----:B------:R-:W-:Y:S02]  /*2f80*/  ISETP.GT.AND P5, PT, R125, 0x71, PT ;  /* 0x000000717d00780c */ /* 0x000fe40003fa4270 */
[----:B-1----:R-:W-:Y:S02]  /*2f90*/  FSEL R68, R68, -INF , P1 ;  /* 0xff80000044447808 */ /* 0x002fe40000800000 */
[----:B------:R-:W-:Y:S01]  /*2fa0*/  FSEL R57, R109, -INF , P5 ;  /* 0xff8000006d397808 */ /* 0x000fe20002800000 */
[----:B------:R-:W0:Y:S01]  /*2fb0*/  MUFU.TANH R116, R29 ;  /* 0x0000001d00747308 */ /* 0x000e220000002400 */
[----:B------:R-:W-:-:S02]  /*2fc0*/  ISETP.GT.AND P1, PT, R125, 0x81, PT ;  /* 0x000000817d00780c */ /* 0x000fc40003f24270 */
[----:B------:R-:W-:Y:S02]  /*2fd0*/  FMNMX.FTZ R14, R57, R14, !PT ;  /* 0x0000000e390e7209 */ /* 0x000fe40007810000 */
[----:B------:R-:W-:Y:S02]  /*2fe0*/  FSEL R63, R117, -INF , P1 ;  /* 0xff800000753f7808 */ /* 0x000fe40000800000 */
[----:B------:R-:W-:Y:S01]  /*2ff0*/  FMNMX.FTZ R14, R41, R14, !PT ;  /* 0x0000000e290e7209 */ /* 0x000fe20007810000 */
[----:B------:R-:W1:Y:S01]  /*3000*/  MUFU.TANH R118, R32 ;  /* 0x0000002000767308 */ /* 0x000e620000002400 */
[----:B------:R-:W-:Y:S02]  /*3010*/  FSEL R72, R107, -INF , P5 ;  /* 0xff8000006b487808 */ /* 0x000fe40002800000 */
[----:B------:R-:W-:Y:S02]  /*3020*/  FMNMX.FTZ R14, R59, R14, !PT ;  /* 0x0000000e3b0e7209 */ /* 0x000fe40007810000 */
[----:B------:R-:W-:-:S02]  /*3030*/  ISETP.GT.AND P5, PT, R125, 0x89, PT ;  /* 0x000000897d00780c */ /* 0x000fc40003fa4270 */
[----:B------:R-:W-:Y:S02]  /*3040*/  FMNMX.FTZ R14, R61, R14, !PT ;  /* 0x0000000e3d0e7209 */ /* 0x000fe40007810000 */
[----:B--2---:R-:W-:Y:S02]  /*3050*/  FSEL R76, R110, -INF , P4 ;  /* 0xff8000006e4c7808 */ /* 0x004fe40002000000 */
[----:B------:R-:W-:Y:S02]  /*3060*/  FMNMX.FTZ R14, R63, R14, !PT ;  /* 0x0000000e3f0e7209 */ /* 0x000fe40007810000 */
[----:B------:R-:W-:Y:S02]  /*3070*/  ISETP.GT.AND P4, PT, R125, 0x90, PT ;  /* 0x000000907d00780c */ /* 0x000fe40003f84270 */
[----:B------:R-:W-:Y:S02]  /*3080*/  FSEL R81, R119, -INF , P5 ;  /* 0xff80000077517808 */ /* 0x000fe40002800000 */
[----:B------:R-:W-:-:S02]  /*3090*/  FMNMX.FTZ R14, R77, R14, !PT ;  /* 0x0000000e4d0e7209 */ /* 0x000fc40007810000 */
[----:B------:R-:W-:Y:S02]  /*30a0*/  FSEL R89, R121, -INF , P4 ;  /* 0xff80000079597808 */ /* 0x000fe40002000000 */
[----:B------:R-:W-:Y:S02]  /*30b0*/  FMNMX.FTZ R14, R81, R14, !PT ;  /* 0x0000000e510e7209 */ /* 0x000fe40007810000 */
[----:B------:R-:W-:Y:S02]  /*30c0*/  ISETP.GT.AND P2, PT, R125, 0x98, PT ;  /* 0x000000987d00780c */ /* 0x000fe40003f44270 */
[----:B------:R-:W-:Y:S02]  /*30d0*/  FSEL R91, R122, -INF , P3 ;  /* 0xff8000007a5b7808 */ /* 0x000fe40001800000 */
[----:B------:R-:W-:Y:S01]  /*30e0*/  FMNMX.FTZ R14, R89, R14, !PT ;  /* 0x0000000e590e7209 */ /* 0x000fe20007810000 */
[----:B------:R-:W2:Y:S01]  /*30f0*/  MUFU.TANH R122, R36 ;  /* 0x00000024007a7308 */ /* 0x000ea20000002400 */
[----:B------:R-:W-:-:S02]  /*3100*/  FSEL R96, R115, -INF , P1 ;  /* 0xff80000073607808 */ /* 0x000fc40000800000 */
[----:B------:R-:W-:Y:S02]  /*3110*/  ISETP.GT.AND P1, PT, R125, 0x99, PT ;  /* 0x000000997d00780c */ /* 0x000fe40003f24270 */
[----:B------:R-:W-:Y:S02]  /*3120*/  FSEL R93, R123, -INF , P2 ;  /* 0xff8000007b5d7808 */ /* 0x000fe40001000000 */
[----:B------:R-:W-:Y:S02]  /*3130*/  FMNMX.FTZ R14, R91, R14, !PT ;  /* 0x0000000e5b0e7209 */ /* 0x000fe40007810000 */
[----:B------:R-:W-:Y:S02]  /*3140*/  FSEL R98, R124, -INF , P1 ;  /* 0xff8000007c627808 */ /* 0x000fe40000800000 */
[----:B------:R-:W-:Y:S01]  /*3150*/  FMNMX.FTZ R7, R93, R14, !PT ;  /* 0x0000000e5d077209 */ /* 0x000fe20007810000 */
[----:B------:R-:W4:Y:S01]  /*3160*/  MUFU.TANH R124, R37 ;  /* 0x00000025007c7308 */ /* 0x000f220000002400 */
[----:B---3--:R-:W-:-:S02]  /*3170*/  FSEL R112, R112, -INF , P6 ;  /* 0xff80000070707808 */ /* 0x008fc40003000000 */
[----:B------:R-:W-:Y:S02]  /*3180*/  FMNMX.FTZ R7, R98, R7, !PT ;  /* 0x0000000762077209 */ /* 0x000fe40007810000 */
[----:B0-----:R-:W-:Y:S02]  /*3190*/  FSEL R116, R116, -INF , P5 ;  /* 0xff80000074747808 */ /* 0x001fe40002800000 */
[----:B-1----:R-:W-:Y:S01]  /*31a0*/  FSEL R118, R118, -INF , P4 ;  /* 0xff80000076767808 */ /* 0x002fe20002000000 */
[----:B------:R-:W0:Y:S01]  /*31b0*/  SHFL.BFLY PT, R14, R7, 0x2, 0x1f ;  /* 0x0c401f00070e7f89 */ /* 0x000e2200000e0000 */
[----:B--2---:R-:W-:Y:S02]  /*31c0*/  FSEL R122, R122, -INF , P2 ;  /* 0xff8000007a7a7808 */ /* 0x004fe40001000000 */
[----:B----4-:R-:W-:Y:S02]  /*31d0*/  FSEL R124, R124, -INF , P1 ;  /* 0xff8000007c7c7808 */ /* 0x010fe40000800000 */
[----:B0-----:R-:W-:-:S05]  /*31e0*/  FMNMX.FTZ R9, R7, R14, !PT ;  /* 0x0000000e07097209 */ /* 0x001fca0007810000 */
[----:B------:R-:W0:Y:S02]  /*31f0*/  SHFL.BFLY PT, R14, R9, 0x1, 0x1f ;  /* 0x0c201f00090e7f89 */ /* 0x000e2400000e0000 */
[----:B0-----:R-:W-:-:S04]  /*3200*/  FMNMX.FTZ R14, R9, R14, !PT ;  /* 0x0000000e090e7209 */ /* 0x001fc80007810000 */
[C---:B------:R-:W-:Y:S01]  /*3210*/  FSETP.NEU.FTZ.AND P0, PT, R14.reuse, -INF , PT ;  /* 0xff8000000e00780b */ /* 0x040fe20003f1d000 */
[----:B------:R-:W-:-:S05]  /*3220*/  FFMA.FTZ R100, R14, R13, -8 ;  /* 0xc10000000e647423 */ /* 0x000fca000001000d */
[----:B------:R-:W-:Y:S02]  /*3230*/  FSEL R100, R100, RZ, P0 ;  /* 0x000000ff64647208 */ /* 0x000fe40000000000 */
[----:B------:R-:W-:Y:S02]  /*3240*/  ISETP.NE.AND P0, PT, R120, RZ, PT ;  /* 0x000000ff7800720c */ /* 0x000fe40003f05270 */
[----:B------:R-:W0:Y:S01]  /*3250*/  MUFU.TANH R120, R33 ;  /* 0x0000002100787308 */ /* 0x000e220000002400 */
[----:B------:R-:W-:-:S01]  /*3260*/  FFMA.FTZ R28, R11, R13, -R100 ;  /* 0x0000000d0b1c7223 */ /* 0x000fc20000010864 */
[--C-:B------:R-:W-:Y:S01]  /*3270*/  FFMA.FTZ R11, R15, R13, -R100.reuse ;  /* 0x0000000d0f0b7223 */ /* 0x100fe20000010864 */
[----:B------:R-:W-:Y:S01]  /*3280*/  FMNMX.FTZ R15, R6, R5, !PT ;  /* 0x00000005060f7209 */ /* 0x000fe20007810000 */
[-CC-:B------:R-:W-:Y:S01]  /*3290*/  FFMA.FTZ R29, R27, R13.reuse, -R100.reuse ;  /* 0x0000000d1b1d7223 */ /* 0x180fe20000010864 */
[----:B------:R-:W-:-:S01]  /*32a0*/  FFMA.FTZ R45, R45, R13, -R100 ;  /* 0x0000000d2d2d7223 */ /* 0x000fc20000010864 */
[--C-:B------:R-:W-:Y:S01]  /*32b0*/  FFMA.FTZ R106, R53, R13, -R100.reuse ;  /* 0x0000000d356a7223 */ /* 0x100fe20000010864 */
[----:B------:R-:W-:Y:S01]  /*32c0*/  FMNMX.FTZ R21, R12, R15, !PT ;  /* 0x0000000f0c157209 */ /* 0x000fe20007810000 */
[-CC-:B------:R-:W-:Y:S01]  /*32d0*/  FFMA.FTZ R53, R49, R13.reuse, -R100.reuse ;  /* 0x0000000d31357223 */ /* 0x180fe20000010864 */
[----:B------:R1:W-:Y:S01]  /*32e0*/  MUFU.EX2 R15, R29 ;  /* 0x0000001d000f7308 */ /* 0x0003e20000000800 */
[----:B------:R-:W-:-:S01]  /*32f0*/  FFMA.FTZ R114, R31, R13, -R100 ;  /* 0x0000000d1f727223 */ /* 0x000fc20000010864 */
[----:B------:R-:W-:Y:S01]  /*3300*/  FMNMX.FTZ R21, R8, R21, !PT ;  /* 0x0000001508157209 */ /* 0x000fe20007810000 */
[----:B------:R-:W-:-:S01]  /*3310*/  FFMA.FTZ R31, R20, R13, -R100 ;  /* 0x0000000d141f7223 */ /* 0x000fc20000010864 */
[-CC-:B------:R-:W-:Y:S01]  /*3320*/  FFMA.FTZ R51, R51, R13.reuse, -R100.reuse ;  /* 0x0000000d33337223 */ /* 0x180fe20000010864 */
[----:B------:R-:W-:-:S01]  /*3330*/  FFMA.FTZ R67, R67, R13, -R100 ;  /* 0x0000000d43437223 */ /* 0x000fc20000010864 */
[----:B------:R-:W-:Y:S01]  /*3340*/  FMNMX.FTZ R21, R10, R21, !PT ;  /* 0x000000150a157209 */ /* 0x000fe20007810000 */
[----:B------:R-:W-:-:S01]  /*3350*/  FFMA.FTZ R7, R84, R13, -R100 ;  /* 0x0000000d54077223 */ /* 0x000fc20000010864 */
[----:B0-----:R-:W-:Y:S01]  /*3360*/  FSEL R120, R120, -INF , P3 ;  /* 0xff80000078787808 */ /* 0x001fe20001800000 */
[----:B------:R-:W-:-:S01]  /*3370*/  FFMA.FTZ R9, R88, R13, -R100 ;  /* 0x0000000d58097223 */ /* 0x000fc20000010864 */
[----:B------:R-:W-:Y:S01]  /*3380*/  FMNMX.FTZ R21, R24, R21, !PT ;  /* 0x0000001518157209 */ /* 0x000fe20007810000 */
[----:B------:R-:W-:Y:S01]  /*3390*/  MUFU.EX2 R28, R28 ;  /* 0x0000001c001c7308 */ /* 0x000fe20000000800 */
[----:B------:R-:W-:-:S01]  /*33a0*/  FFMA.FTZ R32, R90, R13, -R100 ;  /* 0x0000000d5a207223 */ /* 0x000fc20000010864 */
[--C-:B------:R-:W-:Y:S01]  /*33b0*/  FFMA.FTZ R88, R69, R13, -R100.reuse ;  /* 0x0000000d45587223 */ /* 0x100fe20000010864 */
[----:B------:R-:W-:Y:S01]  /*33c0*/  FMNMX.FTZ R27, R26, R21, !PT ;  /* 0x000000151a1b7209 */ /* 0x000fe20007810000 */
[-CC-:B------:R-:W-:Y:S01]  /*33d0*/  FFMA.FTZ R126, R57, R13.reuse, -R100.reuse ;  /* 0x0000000d397e7223 */ /* 0x180fe20000010864 */
[----:B------:R-:W-:-:S01]  /*33e0*/  FFMA.FTZ R55, R55, R13, -R100 ;  /* 0x0000000d37377223 */ /* 0x000fc20000010864 */
[--C-:B------:R-:W-:Y:S01]  /*33f0*/  FFMA.FTZ R36, R75, R13, -R100.reuse ;  /* 0x0000000d4b247223 */ /* 0x100fe20000010864 */
        /* <DEDUP_REMOVED lines=28> */
[----:B-1----:R-:W-:Y:S01]  /*35c0*/  FMNMX.FTZ R29, R82, R27, !PT ;  /* 0x0000001b521d7209 */ /* 0x002fe20007810000 */
[-CC-:B------:R-:W-:Y:S01]  /*35d0*/  FFMA.FTZ R41, R41, R13.reuse, -R100.reuse ;  /* 0x0000000d29297223 */ /* 0x180fe20000010864 */
[----:B------:R-:W-:-:S01]  /*35e0*/  FFMA.FTZ R134, R91, R13, -R100 ;  /* 0x0000000d5b867223 */ /* 0x000fc20000010864 */
[----:B------:R-:W-:Y:S01]  /*35f0*/  FFMA.FTZ R98, R98, R13, -R100 ;  /* 0x0000000d62627223 */ /* 0x000fe20000010864 */
[----:B------:R-:W-:Y:S01]  /*3600*/  FMNMX.FTZ R29, R44, R29, !PT ;  /* 0x0000001d2c1d7209 */ /* 0x000fe20007810000 */
[----:B------:R-:W-:Y:S03]  /*3610*/  MUFU.EX2 R27, R67 ;  /* 0x00000043001b7308 */ /* 0x000fe60000000800 */
[----:B------:R-:W-:-:S04]  /*3620*/  FMNMX.FTZ R29, R56, R29, !PT ;  /* 0x0000001d381d7209 */ /* 0x000fc80007810000 */
[----:B------:R-:W-:Y:S01]  /*3630*/  FMNMX.FTZ R29, R46, R29, !PT ;  /* 0x0000001d2e1d7209 */ /* 0x000fe20007810000 */
[----:B------:R-:W-:Y:S03]  /*3640*/  MUFU.EX2 R36, R36 ;  /* 0x0000002400247308 */ /* 0x000fe60000000800 */
[----:B------:R-:W-:-:S04]  /*3650*/  FMNMX.FTZ R33, R58, R29, !PT ;  /* 0x0000001d3a217209 */ /* 0x000fc80007810000 */
[----:B------:R-:W-:Y:S01]  /*3660*/  FMNMX.FTZ R33, R48, R33, !PT ;  /* 0x0000002130217209 */ /* 0x000fe20007810000 */
[----:B------:R0:W-:Y:S03]  /*3670*/  MUFU.EX2 R29, R45 ;  /* 0x0000002d001d7308 */ /* 0x0001e60000000800 */
[----:B------:R-:W-:-:S04]  /*3680*/  FMNMX.FTZ R33, R50, R33, !PT ;  /* 0x0000002132217209 */ /* 0x000fc80007810000 */
[----:B------:R-:W-:Y:S01]  /*3690*/  FMNMX.FTZ R33, R60, R33, !PT ;  /* 0x000000213c217209 */ /* 0x000fe20007810000 */
[----:B------:R-:W-:Y:S03]  /*36a0*/  MUFU.EX2 R21, R71 ;  /* 0x0000004700157308 */ /* 0x000fe60000000800 */
[----:B------:R-:W-:-:S04]  /*36b0*/  FMNMX.FTZ R37, R62, R33, !PT ;  /* 0x000000213e257209 */ /* 0x000fc80007810000 */
[----:B------:R-:W-:Y:S01]  /*36c0*/  FMNMX.FTZ R37, R52, R37, !PT ;  /* 0x0000002534257209 */ /* 0x000fe20007810000 */
[----:B------:R-:W-:Y:S03]  /*36d0*/  MUFU.EX2 R33, R55 ;  /* 0x0000003700217308 */ /* 0x000fe60000000800 */
[----:B------:R-:W-:-:S04]  /*36e0*/  FMNMX.FTZ R37, R64, R37, !PT ;  /* 0x0000002540257209 */ /* 0x000fc80007810000 */
[----:B------:R-:W-:Y:S01]  /*36f0*/  FMNMX.FTZ R37, R54, R37, !PT ;  /* 0x0000002536257209 */ /* 0x000fe20007810000 */
[----:B------:R-:W-:Y:S03]  /*3700*/  MUFU.EX2 R84, R84 ;  /* 0x0000005400547308 */ /* 0x000fe60000000800 */
[----:B0-----:R-:W-:-:S04]  /*3710*/  FMNMX.FTZ R45, R66, R37, !PT ;  /* 0x00000025422d7209 */ /* 0x001fc80007810000 */
        /* <DEDUP_REMOVED lines=19> */
[----:B------:R-:W-:Y:S04]  /*3850*/  MUFU.EX2 R104, R104 ;  /* 0x0000006800687308 */ /* 0x000fe80000000800 */
[----:B------:R-:W0:Y:S04]  /*3860*/  SHFL.BFLY PT, R20, R49, 0x2, 0x1f ;  /* 0x0c401f0031147f89 */ /* 0x000e2800000e0000 */
[----:B------:R-:W-:Y:S08]  /*3870*/  MUFU.EX2 R106, R106 ;  /* 0x0000006a006a7308 */ /* 0x000ff00000000800 */
[----:B------:R-:W-:Y:S08]  /*3880*/  MUFU.EX2 R108, R108 ;  /* 0x0000006c006c7308 */ /* 0x000ff00000000800 */
[----:B------:R-:W-:Y:S01]  /*3890*/  MUFU.EX2 R110, R110 ;  /* 0x0000006e006e7308 */ /* 0x000fe20000000800 */
[----:B0-----:R-:W-:Y:S01]  /*38a0*/  FMNMX.FTZ R51, R49, R20, !PT ;  /* 0x0000001431337209 */ /* 0x001fe20007810000 */
[----:B------:R-:W-:-:S06]  /*38b0*/  FFMA.FTZ R49, R77, R13, -R100 ;  /* 0x0000000d4d317223 */ /* 0x000fcc0000010864 */
[----:B------:R-:W-:Y:S01]  /*38c0*/  MUFU.EX2 R39, R39 ;  /* 0x0000002700277308 */ /* 0x000fe20000000800 */
[----:B------:R-:W0:Y:S07]  /*38d0*/  SHFL.BFLY PT, R20, R51, 0x1, 0x1f ;  /* 0x0c201f0033147f89 */ /* 0x000e2e00000e0000 */
[----:B------:R-:W-:Y:S08]  /*38e0*/  MUFU.EX2 R114, R114 ;  /* 0x0000007200727308 */ /* 0x000ff00000000800 */
[----:B------:R-:W-:Y:S08]  /*38f0*/  MUFU.EX2 R31, R31 ;  /* 0x0000001f001f7308 */ /* 0x000ff00000000800 */
[----:B------:R-:W-:Y:S01]  /*3900*/  MUFU.EX2 R86, R86 ;  /* 0x0000005600567308 */ /* 0x000fe20000000800 */
[----:B0-----:R-:W-:Y:S01]  /*3910*/  FMNMX.FTZ R20, R51, R20, !PT ;  /* 0x0000001433147209 */ /* 0x001fe20007810000 */
[----:B------:R-:W-:-:S03]  /*3920*/  FFMA.FTZ R51, R89, R13, -R100 ;  /* 0x0000000d59337223 */ /* 0x000fc60000010864 */
[C---:B------:R-:W-:Y:S01]  /*3930*/  FSETP.NEU.FTZ.AND P1, PT, R20.reuse, -INF , PT ;  /* 0xff8000001400780b */ /* 0x040fe20003f3d000 */
[----:B------:R-:W-:-:S02]  /*3940*/  FFMA.FTZ R53, R20, R13, -8 ;  /* 0xc100000014357423 */ /* 0x000fc4000001000d */
[----:B------:R-:W-:Y:S03]  /*3950*/  MUFU.EX2 R47, R47 ;  /* 0x0000002f002f7308 */ /* 0x000fe60000000800 */
[----:B------:R-:W-:Y:S01]  /*3960*/  FSEL R67, R53, RZ, P1 ;  /* 0x000000ff35437208 */ /* 0x000fe20000800000 */
[----:B------:R-:W-:Y:S01]  /*3970*/  FFMA.FTZ R53, R93, R13, -R100 ;  /* 0x0000000d5d357223 */ /* 0x000fe20000010864 */
[----:B------:R-:W-:-:S03]  /*3980*/  PLOP3.LUT P1, PT, PT, PT, UP0, 0x80, 0x0 ;  /* 0x000000000000781c */ /* 0x000fc60003f2f008 */
[-CC-:B------:R-:W-:Y:S01]  /*3990*/  FFMA.FTZ R6, R6, R13.reuse, -R67.reuse ;  /* 0x0000000d06067223 */ /* 0x180fe20000010843 */
[----:B------:R-:W-:-:S01]  /*39a0*/  FFMA.FTZ R5, R5, R13, -R67 ;  /* 0x0000000d05057223 */ /* 0x000fc20000010843 */
[-CC-:B------:R-:W-:Y:S01]  /*39b0*/  FFMA.FTZ R12, R12, R13.reuse, -R67.reuse ;  /* 0x0000000d0c0c7223 */ /* 0x180fe20000010843 */
[----:B------:R-:W-:-:S01]  /*39c0*/  FFMA.FTZ R57, R8, R13, -R67 ;  /* 0x0000000d08397223 */ /* 0x000fc20000010843 */
[-CC-:B------:R-:W-:Y:S01]  /*39d0*/  FFMA.FTZ R8, R10, R13.reuse, -R67.reuse ;  /* 0x0000000d0a087223 */ /* 0x180fe20000010843 */
[----:B------:R-:W-:-:S01]  /*39e0*/  FFMA.FTZ R55, R24, R13, -R67 ;  /* 0x0000000d18377223 */ /* 0x000fc20000010843 */
[----:B------:R-:W-:Y:S01]  /*39f0*/  MUFU.EX2 R6, R6 ;  /* 0x0000000600067308 */ /* 0x000fe20000000800 */
[----:B------:R-:W-:-:S01]  /*3a00*/  FFMA.FTZ R26, R26, R13, -R67 ;  /* 0x0000000d1a1a7223 */ /* 0x000fc20000010843 */
[-CC-:B------:R-:W-:Y:S01]  /*3a10*/  FFMA.FTZ R10, R34, R13.reuse, -R67.reuse ;  /* 0x0000000d220a7223 */ /* 0x180fe20000010843 */
[----:B------:R-:W-:-:S01]  /*3a20*/  FFMA.FTZ R30, R30, R13, -R67 ;  /* 0x0000000d1e1e7223 */ /* 0x000fc20000010843 */
[-CC-:B------:R-:W-:Y:S01]  /*3a30*/  FFMA.FTZ R74, R74, R13.reuse, -R67.reuse ;  /* 0x0000000d4a4a7223 */ /* 0x180fe20000010843 */
[----:B------:R-:W-:-:S01]  /*3a40*/  FFMA.FTZ R40, R40, R13, -R67 ;  /* 0x0000000d28287223 */ /* 0x000fc20000010843 */
[-CC-:B------:R-:W-:Y:S01]  /*3a50*/  FFMA.FTZ R59, R42, R13.reuse, -R67.reuse ;  /* 0x0000000d2a3b7223 */ /* 0x180fe20000010843 */
[----:B------:R-:W-:-:S01]  /*3a60*/  FFMA.FTZ R82, R82, R13, -R67 ;  /* 0x0000000d52527223 */ /* 0x000fc20000010843 */
[----:B------:R-:W0:Y:S01]  /*3a70*/  MUFU.EX2 R5, R5 ;  /* 0x0000000500057308 */ /* 0x000e220000000800 */
[----:B------:R-:W-:-:S01]  /*3a80*/  FFMA.FTZ R44, R44, R13, -R67 ;  /* 0x0000000d2c2c7223 */ /* 0x000fc20000010843 */
[-CC-:B------:R-:W-:Y:S01]  /*3a90*/  FFMA.FTZ R24, R56, R13.reuse, -R67.reuse ;  /* 0x0000000d38187223 */ /* 0x180fe20000010843 */
[----:B------:R-:W-:-:S01]  /*3aa0*/  FFMA.FTZ R61, R46, R13, -R67 ;  /* 0x0000000d2e3d7223 */ /* 0x000fc20000010843 */
[-CC-:B------:R-:W-:Y:S01]  /*3ab0*/  FFMA.FTZ R58, R58, R13.reuse, -R67.reuse ;  /* 0x0000000d3a3a7223 */ /* 0x180fe20000010843 */
[----:B------:R-:W-:-:S01]  /*3ac0*/  FFMA.FTZ R48, R48, R13, -R67 ;  /* 0x0000000d30307223 */ /* 0x000fc20000010843 */
[-CC-:B------:R-:W-:Y:S01]  /*3ad0*/  FFMA.FTZ R63, R60, R13.reuse, -R67.reuse ;  /* 0x0000000d3c3f7223 */ /* 0x180fe20000010843 */
[----:B------:R-:W-:-:S01]  /*3ae0*/  FFMA.FTZ R62, R62, R13, -R67 ;  /* 0x0000000d3e3e7223 */ /* 0x000fc20000010843 */
[----:B------:R1:W2:Y:S01]  /*3af0*/  MUFU.EX2 R69, R12 ;  /* 0x0000000c00457308 */ /* 0x0002a20000000800 */
[----:B------:R-:W-:-:S01]  /*3b00*/  FFMA.FTZ R52, R52, R13, -R67 ;  /* 0x0000000d34347223 */ /* 0x000fc20000010843 */
[-CC-:B------:R-:W-:Y:S01]  /*3b10*/  FFMA.FTZ R65, R54, R13.reuse, -R67.reuse ;  /* 0x0000000d36417223 */ /* 0x180fe20000010843 */
[----:B------:R-:W-:-:S01]  /*3b20*/  FFMA.FTZ R66, R66, R13, -R67 ;  /* 0x0000000d42427223 */ /* 0x000fc20000010843 */
[-CC-:B------:R-:W-:Y:S01]  /*3b30*/  FFMA.FTZ R68, R68, R13.reuse, -R67.reuse ;  /* 0x0000000d44447223 */ /* 0x180fe20000010843 */
[----:B------:R-:W-:-:S01]  /*3b40*/  FFMA.FTZ R70, R70, R13, -R67 ;  /* 0x0000000d46467223 */ /* 0x000fc20000010843 */
[-CC-:B------:R-:W-:Y:S01]  /*3b50*/  FFMA.FTZ R72, R72, R13.reuse, -R67.reuse ;  /* 0x0000000d48487223 */ /* 0x180fe20000010843 */
[----:B------:R-:W-:-:S01]  /*3b60*/  FFMA.FTZ R76, R76, R13, -R67 ;  /* 0x0000000d4c4c7223 */ /* 0x000fc20000010843 */
[----:B------:R3:W4:Y:S01]  /*3b70*/  MUFU.EX2 R136, R57 ;  /* 0x0000003900887308 */ /* 0x0007220000000800 */
[----:B0-----:R-:W-:-:S01]  /*3b80*/  FADD.FTZ R34, R6, R5 ;  /* 0x0000000506227221 */ /* 0x001fc20000010000 */
[-CC-:B-1----:R-:W-:Y:S01]  /*3b90*/  FFMA.FTZ R12, R78, R13.reuse, -R67.reuse ;  /* 0x0000000d4e0c7223 */ /* 0x182fe20000010843 */
[----:B------:R-:W-:-:S01]  /*3ba0*/  FFMA.FTZ R80, R80, R13, -R67 ;  /* 0x0000000d50507223 */ /* 0x000fc20000010843 */
[-CC-:B------:R-:W-:Y:S01]  /*3bb0*/  FFMA.FTZ R94, R94, R13.reuse, -R67.reuse ;  /* 0x0000000d5e5e7223 */ /* 0x180fe20000010843 */
[----:B------:R-:W-:-:S01]  /*3bc0*/  FFMA.FTZ R96, R96, R13, -R67 ;  /* 0x0000000d60607223 */ /* 0x000fc20000010843 */
[-CC-:B------:R-:W-:Y:S01]  /*3bd0*/  FFMA.FTZ R112, R112, R13.reuse, -R67.reuse ;  /* 0x0000000d70707223 */ /* 0x180fe20000010843 */
[----:B------:R-:W-:-:S01]  /*3be0*/  FFMA.FTZ R116, R116, R13, -R67 ;  /* 0x0000000d74747223 */ /* 0x000fc20000010843 */
[----:B------:R-:W0:Y:S01]  /*3bf0*/  MUFU.EX2 R8, R8 ;  /* 0x0000000800087308 */ /* 0x000e220000000800 */
[----:B---3--:R-:W-:-:S01]  /*3c00*/  FFMA.FTZ R57, R38, R13, -R67 ;  /* 0x0000000d26397223 */ /* 0x008fc20000010843 */
[----:B------:R-:W-:Y:S01]  /*3c10*/  FADD.FTZ R38, R7, R28 ;  /* 0x0000001c07267221 */ /* 0x000fe20000010000 */
[----:B--2---:R-:W-:-:S01]  /*3c20*/  FADD.FTZ R81, R69, R34 ;  /* 0x0000002245517221 */ /* 0x004fc20000010000 */
[-CC-:B------:R-:W-:Y:S01]  /*3c30*/  FFMA.FTZ R118, R118, R13.reuse, -R67.reuse ;  /* 0x0000000d76767223 */ /* 0x180fe20000010843 */
[----:B------:R-:W-:-:S01]  /*3c40*/  FFMA.FTZ R120, R120, R13, -R67 ;  /* 0x0000000d78787223 */ /* 0x000fc20000010843 */
[----:B------:R-:W-:Y:S01]  /*3c50*/  FADD.FTZ R83, R9, R38 ;  /* 0x0000002609537221 */ /* 0x000fe20000010000 */
[----:B------:R-:W-:-:S01]  /*3c60*/  FFMA.FTZ R122, R122, R13, -R67 ;  /* 0x0000000d7a7a7223 */ /* 0x000fc20000010843 */
[----:B------:R-:W1:Y:S01]  /*3c70*/  MUFU.EX2 R55, R55 ;  /* 0x0000003700377308 */ /* 0x000e620000000800 */
[----:B----4-:R-:W-:-:S01]  /*3c80*/  FADD.FTZ R81, R136, R81 ;  /* 0x0000005188517221 */ /* 0x010fc20000010000 */
[----:B------:R-:W-:Y:S01]  /*3c90*/  FADD.FTZ R34, R32, R83 ;  /* 0x0000005320227221 */ /* 0x000fe20000010000 */
[----:B------:R-:W-:Y:S01]  /*3ca0*/  F2FP.SATFINITE.E4M3.F32.PACK_AB_MERGE_C R69, R136, R69, RZ ;  /* 0x000000458845723e */ /* 0x000fe200048070ff */
[----:B------:R-:W-:-:S02]  /*3cb0*/  IMAD.MOV.U32 R78, RZ, RZ, R87 ;  /* 0x000000ffff4e7224 */ /* 0x000fc400078e0057 */
[----:B------:R-:W-:-:S01]  /*3cc0*/  FADD.FTZ R83, R11, R34 ;  /* 0x000000220b537221 */ /* 0x000fc20000010000 */
[----:B------:R-:W-:Y:S01]  /*3cd0*/  F2FP.SATFINITE.E4M3.F32.PACK_AB_MERGE_C R168, R5, R6, R69 ;  /* 0x0000000605a8723e */ /* 0x000fe20004807045 */
[----:B------:R2:W3:Y:S01]  /*3ce0*/  MUFU.EX2 R71, R26 ;  /* 0x0000001a00477308 */ /* 0x0004e20000000800 */
[----:B0-----:R-:W-:-:S01]  /*3cf0*/  FADD.FTZ R4, R8, R81 ;  /* 0x0000005108047221 */ /* 0x001fc20000010000 */
[----:B------:R-:W-:Y:S01]  /*3d00*/  FADD.FTZ R34, R36, R83 ;  /* 0x0000005324227221 */ /* 0x000fe20000010000 */
[--C-:B------:R-:W-:Y:S02]  /*3d10*/  IMAD.MOV.U32 R69, RZ, RZ, R87.reuse ;  /* 0x000000ffff457224 */ /* 0x100fe400078e0057 */
[----:B------:R-:W-:Y:S02]  /*3d20*/  IMAD.MOV.U32 R60, RZ, RZ, R87 ;  /* 0x000000ffff3c7224 */ /* 0x000fe400078e0057 */
[----:B------:R-:W-:-:S01]  /*3d30*/  FADD.FTZ R83, R15, R34 ;  /* 0x000000220f537221 */ /* 0x000fc20000010000 */
[----:B------:R-:W-:Y:S01]  /*3d40*/  IMAD.MOV.U32 R56, RZ, RZ, R87 ;  /* 0x000000ffff387224 */ /* 0x000fe200078e0057 */
[----:B------:R0:W4:Y:S01]  /*3d50*/  MUFU.EX2 R138, R30 ;  /* 0x0000001e008a7308 */ /* 0x0001220000000800 */
[----:B-1----:R-:W-:-:S01]  /*3d60*/  FADD.FTZ R4, R55, R4 ;  /* 0x0000000437047221 */ /* 0x002fc20000010000 */
[----:B--2---:R-:W-:Y:S01]  /*3d70*/  FFMA.FTZ R26, R50, R13, -R67 ;  /* 0x0000000d321a7223 */ /* 0x004fe20000010843 */
[----:B------:R-:W-:-:S02]  /*3d80*/  IMAD.MOV.U32 R54, RZ, RZ, R87 ;  /* 0x000000ffff367224 */ /* 0x000fc400078e0057 */
[--C-:B------:R-:W-:Y:S02]  /*3d90*/  IMAD.MOV.U32 R50, RZ, RZ, R87.reuse ;  /* 0x000000ffff327224 */ /* 0x100fe400078e0057 */
[----:B------:R-:W-:Y:S01]  /*3da0*/  IMAD.MOV.U32 R46, RZ, RZ, R87 ;  /* 0x000000ffff2e7224 */ /* 0x000fe200078e0057 */
[----:B------:R-:W1:Y:S01]  /*3db0*/  MUFU.EX2 R10, R10 ;  /* 0x0000000a000a7308 */ /* 0x000e620000000800 */
[----:B---3--:R-:W-:-:S01]  /*3dc0*/  FADD.FTZ R81, R71, R4 ;  /* 0x0000000447517221 */ /* 0x008fc20000010000 */
[C---:B------:R-:W-:Y:S01]  /*3dd0*/  FADD.FTZ R4, R84.reuse, R83 ;  /* 0x0000005354047221 */ /* 0x040fe20000010000 */
[----:B------:R-:W-:Y:S01]  /*3de0*/  F2FP.SATFINITE.E4M3.F32.PACK_AB_MERGE_C R84, R84, R15, RZ ;  /* 0x0000000f5454723e */ /* 0x000fe200048070ff */
[-CC-:B0-----:R-:W-:Y:S01]  /*3df0*/  FFMA.FTZ R30, R64, R13.reuse, -R67.reuse ;  /* 0x0000000d401e7223 */ /* 0x181fe20000010843 */
[----:B------:R-:W-:-:S01]  /*3e00*/  FFMA.FTZ R67, R124, R13, -R67 ;  /* 0x0000000d7c437223 */ /* 0x000fc20000010843 */
[----:B------:R-:W-:Y:S01]  /*3e10*/  FADD.FTZ R85, R21, R4 ;  /* 0x0000000415557221 */ /* 0x000fe20000010000 */
[----:B------:R-:W-:Y:S01]  /*3e20*/  F2FP.SATFINITE.E4M3.F32.PACK_AB_MERGE_C R171, R36, R11, R84 ;  /* 0x0000000b24ab723e */ /* 0x000fe20004807054 */
[----:B------:R-:W0:Y:S01]  /*3e30*/  MUFU.EX2 R57, R57 ;  /* 0x0000003900397308 */ /* 0x000e220000000800 */
[----:B----4-:R-:W-:-:S01]  /*3e40*/  FADD.FTZ R83, R138, R81 ;  /* 0x000000518a537221 */ /* 0x010fc20000010000 */
[----:B------:R-:W-:Y:S01]  /*3e50*/  FADD.FTZ R34, R88, R85 ;  /* 0x0000005558227221 */ /* 0x000fe20000010000 */
[----:B------:R-:W-:Y:S01]  /*3e60*/  F2FP.SATFINITE.E4M3.F32.PACK_AB_MERGE_C R71, R138, R71, RZ ;  /* 0x000000478a47723e */ /* 0x000fe200048070ff */
[----:B------:R-:W-:-:S02]  /*3e70*/  IMAD.MOV.U32 R84, RZ, RZ, R87 ;  /* 0x000000ffff547224 */ /* 0x000fc400078e0057 */
[----:B------:R-:W-:-:S01]  /*3e80*/  FADD.FTZ R85, R25, R34 ;  /* 0x0000002219557221 */ /* 0x000fc20000010000 */
[----:B------:R-:W-:Y:S01]  /*3e90*/  F2FP.SATFINITE.E4M3.F32.PACK_AB_MERGE_C R170, R55, R8, R71 ;  /* 0x0000000837aa723e */ /* 0x000fe20004807047 */
[----:B------:R-:W2:Y:S01]  /*3ea0*/  MUFU.EX2 R74, R74 ;  /* 0x0000004a004a7308 */ /* 0x000ea20000000800 */
[----:B-1----:R-:W-:-:S01]  /*3eb0*/  FADD.FTZ R4, R10, R83 ;  /* 0x000000530a047221 */ /* 0x002fc20000010000 */
[C---:B------:R-:W-:Y:S01]  /*3ec0*/  FADD.FTZ R34, R90.reuse, R85 ;  /* 0x000000555a227221 */ /* 0x040fe20000010000 */
[----:B------:R-:W-:Y:S01]  /*3ed0*/  F2FP.SATFINITE.E4M3.F32.PACK_AB_MERGE_C R90, R90, R25, RZ ;  /* 0x000000195a5a723e */ /* 0x000fe200048070ff */
[----:B------:R-:W-:Y:S01]  /*3ee0*/  IMAD.MOV.U32 R64, RZ, RZ, R87 ;  /* 0x000000ffff407224 */ /* 0x000fe200078e0057 */
[----:B------:R-:W-:Y:S01]  /*3ef0*/  MOV R71, R87 ;  /* 0x0000005700477202 */ /* 0x000fe20000000f00 */
[----:B------:R-:W-:Y:S01]  /*3f00*/  FADD.FTZ R89, R27, R34 ;  /* 0x000000221b597221 */ /* 0x000fe20000010000 */
[----:B------:R-:W-:Y:S01]  /*3f10*/  F2FP.SATFINITE.E4M3.F32.PACK_AB_MERGE_C R173, R88, R21, R90 ;  /* 0x0000001558ad723e */ /* 0x000fe2000480705a */
[----:B------:R1:W3:Y:S01]  /*3f20*/  MUFU.EX2 R73, R40 ;  /* 0x0000002800497308 */ /* 0x0002e20000000800 */
[----:B0-----:R-:W-:-:S01]  /*3f30*/  FADD.FTZ R83, R57, R4 ;  /* 0x0000000439537221 */ /* 0x001fc20000010000 */
[----:B------:R-:W-:Y:S01]  /*3f40*/  FADD.FTZ R34, R102, R89 ;  /* 0x0000005966227221 */ /* 0x000fe20000010000 */
[----:B------:R-:W-:-:S02]  /*3f50*/  IMAD.MOV.U32 R55, RZ, RZ, R87 ;  /* 0x000000ffff377224 */ /* 0x000fc400078e0057 */
[----:B------:R-:W-:Y:S02]  /*3f60*/  IMAD.MOV.U32 R42, RZ, RZ, R87 ;  /* 0x000000ffff2a7224 */ /* 0x000fe400078e0057 */
[----:B------:R-:W-:-:S01]  /*3f70*/  FADD.FTZ R89, R29, R34 ;  /* 0x000000221d597221 */ /* 0x000fc20000010000 */
[----:B------:R-:W-:Y:S01]  /*3f80*/  F2FP.SATFINITE.E4M3.F32.PACK_AB_MERGE_C R34, R32, R9, RZ ;  /* 0x000000092022723e */ /* 0x000fe200048070ff */
[----:B------:R-:W0:Y:S01]  /*3f90*/  MUFU.EX2 R12, R12 ;  /* 0x0000000c000c7308 */ /* 0x000e220000000800 */
[----:B--2---:R-:W-:-:S01]  /*3fa0*/  FADD.FTZ R4, R74, R83 ;  /* 0x000000534a047221 */ /* 0x004fc20000010000 */
[C---:B------:R-:W-:Y:S01]  /*3fb0*/  FADD.FTZ R32, R104.reuse, R89 ;  /* 0x0000005968207221 */ /* 0x040fe20000010000 */
[----:B------:R-:W-:Y:S01]  /*3fc0*/  F2FP.SATFINITE.E4M3.F32.PACK_AB_MERGE_C R104, R104, R29, RZ ;  /* 0x0000001d6868723e */ /* 0x000fe200048070ff */
[--C-:B-1----:R-:W-:Y:S01]  /*3fd0*/  IMAD.MOV.U32 R40, RZ, RZ, R87.reuse ;  /* 0x000000ffff287224 */ /* 0x102fe200078e0057 */
[----:B------:R-:W-:Y:S01]  /*3fe0*/  F2FP.SATFINITE.E4M3.F32.PACK_AB_MERGE_C R169, R28, R7, R34 ;  /* 0x000000071ca9723e */ /* 0x000fe20004807022 */
[----:B------:R-:W-:Y:S01]  /*3ff0*/  IMAD.MOV.U32 R38, RZ, RZ, R87 ;  /* 0x000000ffff267224 */ /* 0x000fe200078e0057 */
[----:B------:R-:W-:Y:S01]  /*4000*/  F2FP.SATFINITE.E4M3.F32.PACK_AB_MERGE_C R175, R102, R27, R104 ;  /* 0x0000001b66af723e */ /* 0x000fe20004807068 */
[----:B------:R-:W1:Y:S01]  /*4010*/  MUFU.EX2 R59, R59 ;  /* 0x0000003b003b7308 */ /* 0x000e620000000800 */
[----:B---3--:R-:W-:-:S01]  /*4020*/  FADD.FTZ R85, R73, R4 ;  /* 0x0000000449557221 */ /* 0x008fc20000010000 */
[----:B------:R-:W-:Y:S01]  /*4030*/  F2FP.SATFINITE.E4M3.F32.PACK_AB_MERGE_C R73, R73, R74, RZ ;  /* 0x0000004a4949723e */ /* 0x000fe200048070ff */
[----:B------:R-:W-:-:S02]  /*4040*/  IMAD.MOV.U32 R74, RZ, RZ, R87 ;  /* 0x000000ffff4a7224 */ /* 0x000fc400078e0057 */
[----:B------:R-:W-:Y:S01]  /*4050*/  IMAD.MOV.U32 R36, RZ, RZ, R87 ;  /* 0x000000ffff247224 */ /* 0x000fe200078e0057 */
[----:B------:R-:W-:Y:S01]  /*4060*/  F2FP.SATFINITE.E4M3.F32.PACK_AB_MERGE_C R172, R57, R10, R73 ;  /* 0x0000000a39ac723e */ /* 0x000fe20004807049 */
[----:B------:R-:W-:Y:S01]  /*4070*/  IMAD.MOV.U32 R73, RZ, RZ, R87 ;  /* 0x000000ffff497224 */ /* 0x000fe200078e0057 */
[----:B------:R-:W2:Y:S01]  /*4080*/  MUFU.EX2 R82, R82 ;  /* 0x0000005200527308 */ /* 0x000ea20000000800 */
[----:B0-----:R-:W-:-:S01]  /*4090*/  FADD.FTZ R4, R12, R85 ;  /* 0x000000550c047221 */ /* 0x001fc20000010000 */
[--C-:B------:R-:W-:Y:S02]  /*40a0*/  IMAD.MOV.U32 R57, RZ, RZ, R87.reuse ;  /* 0x000000ffff397224 */ /* 0x100fe400078e0057 */
[--C-:B------:R-:W-:Y:S02]  /*40b0*/  IMAD.MOV.U32 R34, RZ, RZ, R87.reuse ;  /* 0x000000ffff227224 */ /* 0x100fe400078e0057 */
[----:B------:R-:W-:Y:S02]  /*40c0*/  IMAD.MOV.U32 R27, RZ, RZ, R87 ;  /* 0x000000ffff1b7224 */ /* 0x000fe400078e0057 */
[----:B------:R0:W3:Y:S01]  /*40d0*/  MUFU.EX2 R75, R44 ;  /* 0x0000002c004b7308 */ /* 0x0000e20000000800 */
[----:B-1----:R-:W-:-:S07]  /*40e0*/  FADD.FTZ R85, R59, R4 ;  /* 0x000000043b557221 */ /* 0x002fce0000010000 */
[----:B------:R-:W1:Y:S01]  /*40f0*/  MUFU.EX2 R24, R24 ;  /* 0x0000001800187308 */ /* 0x000e620000000800 */
[----:B--2---:R-:W-:-:S01]  /*4100*/  FADD.FTZ R4, R82, R85 ;  /* 0x0000005552047221 */ /* 0x004fc20000010000 */
[----:B------:R-:W-:Y:S01]  /*4110*/  FADD.FTZ R85, R33, R32 ;  /* 0x0000002021557221 */ /* 0x000fe20000010000 */
[----:B0-----:R-:W-:-:S03]  /*4120*/  IMAD.MOV.U32 R44, RZ, RZ, R87 ;  /* 0x000000ffff2c7224 */ /* 0x001fc600078e0057 */
[----:B------:R-:W-:Y:S01]  /*4130*/  FADD.FTZ R32, R106, R85 ;  /* 0x000000556a207221 */ /* 0x000fe20000010000 */
[----:B------:R-:W-:Y:S01]  /*4140*/  IMAD.MOV.U32 R85, RZ, RZ, R87 ;  /* 0x000000ffff557224 */ /* 0x000fe200078e0057 */
[----:B------:R-:W0:Y:S01]  /*4150*/  MUFU.EX2 R61, R61 ;  /* 0x0000003d003d7308 */ /* 0x000e220000000800 */
[----:B---3--:R-:W-:-:S01]  /*4160*/  FADD.FTZ R15, R75, R4 ;  /* 0x000000044b0f7221 */ /* 0x008fc20000010000 */
[----:B------:R-:W-:Y:S01]  /*4170*/  FADD.FTZ R25, R37, R32 ;  /* 0x0000002025197221 */ /* 0x000fe20000010000 */
[C---:B------:R-:W-:Y:S02]  /*4180*/  F2FP.SATFINITE.E4M3.F32.PACK_AB_MERGE_C R37, R108.reuse, R37, RZ ;  /* 0x000000256c25723e */ /* 0x040fe400048070ff */
[----:B------:R-:W-:Y:S01]  /*4190*/  F2FP.SATFINITE.E4M3.F32.PACK_AB_MERGE_C R75, R75, R82, RZ ;  /* 0x000000524b4b723e */ /* 0x000fe200048070ff */
[----:B------:R-:W-:-:S01]  /*41a0*/  FADD.FTZ R108, R108, R25 ;  /* 0x000000196c6c7221 */ /* 0x000fc20000010000 */
[----:B------:R-:W-:Y:S01]  /*41b0*/  F2FP.SATFINITE.E4M3.F32.PACK_AB_MERGE_C R177, R106, R33, R37 ;  /* 0x000000216ab1723e */ /* 0x000fe20004807025 */
[----:B------:R-:W2:Y:S01]  /*41c0*/  MUFU.EX2 R58, R58 ;  /* 0x0000003a003a7308 */ /* 0x000ea20000000800 */
[----:B-1----:R-:W-:-:S01]  /*41d0*/  FADD.FTZ R4, R24, R15 ;  /* 0x0000000f18047221 */ /* 0x002fc20000010000 */
[----:B------:R-:W-:Y:S01]  /*41e0*/  FADD.FTZ R29, R45, R108 ;  /* 0x0000006c2d1d7221 */ /* 0x000fe20000010000 */
[----:B------:R-:W-:Y:S01]  /*41f0*/  F2FP.SATFINITE.E4M3.F32.PACK_AB_MERGE_C R174, R59, R12, R75 ;  /* 0x0000000c3bae723e */ /* 0x000fe2000480704b */
[----:B------:R-:W-:Y:S01]  /*4200*/  IMAD.MOV.U32 R82, RZ, RZ, R87 ;  /* 0x000000ffff527224 */ /* 0x000fe200078e0057 */
[----:B------:R-:W-:Y:S01]  /*4210*/  MOV R59, R87 ;  /* 0x00000057003b7202 */ /* 0x000fe20000000f00 */
[----:B------:R-:W-:Y:S01]  /*4220*/  FADD.FTZ R32, R110, R29 ;  /* 0x0000001d6e207221 */ /* 0x000fe20000010000 */
[----:B------:R-:W-:Y:S01]  /*4230*/  IMAD.MOV.U32 R75, RZ, RZ, R87 ;  /* 0x000000ffff4b7224 */ /* 0x000fe200078e0057 */
[----:B------:R1:W3:Y:S01]  /*4240*/  MUFU.EX2 R77, R48 ;  /* 0x00000030004d7308 */ /* 0x0002e20000000800 */
[----:B0-----:R-:W-:-:S01]  /*4250*/  FADD.FTZ R15, R61, R4 ;  /* 0x000000043d0f7221 */ /* 0x001fc20000010000 */
[--C-:B------:R-:W-:Y:S01]  /*4260*/  IMAD.MOV.U32 R37, RZ, RZ, R87.reuse ;  /* 0x000000ffff257224 */ /* 0x100fe200078e0057 */
[----:B------:R-:W-:Y:S01]  /*4270*/  MOV R29, R87 ;  /* 0x00000057001d7202 */ /* 0x000fe20000000f00 */
[----:B------:R-:W-:-:S04]  /*4280*/  IMAD.MOV.U32 R33, RZ, RZ, R87 ;  /* 0x000000ffff217224 */ /* 0x000fc800078e0057 */
[----:B------:R-:W0:Y:S01]  /*4290*/  MUFU.EX2 R26, R26 ;  /* 0x0000001a001a7308 */ /* 0x000e220000000800 */
[----:B--2---:R-:W-:-:S01]  /*42a0*/  FADD.FTZ R4, R58, R15 ;  /* 0x0000000f3a047221 */ /* 0x004fc20000010000 */
[----:B-1----:R-:W-:-:S06]  /*42b0*/  IMAD.MOV.U32 R48, RZ, RZ, R87 ;  /* 0x000000ffff307224 */ /* 0x002fcc00078e0057 */
[----:B------:R-:W1:Y:S01]  /*42c0*/  MUFU.EX2 R63, R63 ;  /* 0x0000003f003f7308 */ /* 0x000e620000000800 */
[----:B---3--:R-:W-:-:S01]  /*42d0*/  FADD.FTZ R25, R77, R4 ;  /* 0x000000044d197221 */ /* 0x008fc20000010000 */
[----:B------:R-:W-:Y:S02]  /*42e0*/  F2FP.SATFINITE.E4M3.F32.PACK_AB_MERGE_C R58, R77, R58, RZ ;  /* 0x0000003a4d3a723e */ /* 0x000fe400048070ff */
[----:B------:R-:W-:Y:S02]  /*42f0*/  MOV R77, R87 ;  /* 0x00000057004d7202 */ /* 0x000fe40000000f00 */
[----:B------:R-:W-:Y:S01]  /*4300*/  F2FP.SATFINITE.E4M3.F32.PACK_AB_MERGE_C R176, R61, R24, R58 ;  /* 0x000000183db0723e */ /* 0x000fe2000480703a */
[----:B------:R-:W-:Y:S01]  /*4310*/  IMAD.MOV.U32 R61, RZ, RZ, R87 ;  /* 0x000000ffff3d7224 */ /* 0x000fe200078e0057 */
[----:B------:R-:W2:Y:S01]  /*4320*/  MUFU.EX2 R62, R62 ;  /* 0x0000003e003e7308 */ /* 0x000ea20000000800 */
[----:B0-----:R-:W-:-:S01]  /*4330*/  FADD.FTZ R4, R26, R25 ;  /* 0x000000191a047221 */ /* 0x001fc20000010000 */
[----:B------:R-:W-:Y:S01]  /*4340*/  FADD.FTZ R25, R39, R32 ;  /* 0x0000002027197221 */ /* 0x000fe20000010000 */
[----:B------:R-:W-:Y:S01]  /*4350*/  F2FP.SATFINITE.E4M3.F32.PACK_AB_MERGE_C R39, R114, R39, RZ ;  /* 0x000000277227723e */ /* 0x000fe200048070ff */
[----:B------:R-:W-:-:S02]  /*4360*/  IMAD.MOV.U32 R58, RZ, RZ, R87 ;  /* 0x000000ffff3a7224 */ /* 0x000fc400078e0057 */
[----:B------:R-:W-:-:S01]  /*4370*/  FADD.FTZ R114, R114, R25 ;  /* 0x0000001972727221 */ /* 0x000fc20000010000 */
[----:B------:R-:W-:Y:S01]  /*4380*/  F2FP.SATFINITE.E4M3.F32.PACK_AB_MERGE_C R179, R110, R45, R39 ;  /* 0x0000002d6eb3723e */ /* 0x000fe20004807027 */
[----:B------:R0:W3:Y:S01]  /*4390*/  MUFU.EX2 R79, R52 ;  /* 0x00000034004f7308 */ /* 0x0000e20000000800 */
[----:B-1----:R-:W-:-:S01]  /*43a0*/  FADD.FTZ R7, R63, R4 ;  /* 0x000000043f077221 */ /* 0x002fc20000010000 */
[----:B------:R-:W-:Y:S01]  /*43b0*/  FADD.FTZ R11, R31, R114 ;  /* 0x000000721f0b7221 */ /* 0x000fe20000010000 */
[--C-:B------:R-:W-:Y:S02]  /*43c0*/  IMAD.MOV.U32 R45, RZ, RZ, R87.reuse ;  /* 0x000000ffff2d7224 */ /* 0x100fe400078e0057 */
[----:B------:R-:W-:Y:S02]  /*43d0*/  IMAD.MOV.U32 R39, RZ, RZ, R87 ;  /* 0x000000ffff277224 */ /* 0x000fe400078e0057 */
[----:B------:R-:W-:-:S01]  /*43e0*/  FADD.FTZ R28, R86, R11 ;  /* 0x0000000b561c7221 */ /* 0x000fc20000010000 */
[----:B------:R-:W-:Y:S01]  /*43f0*/  IMAD.MOV.U32 R32, RZ, RZ, R87 ;  /* 0x000000ffff207224 */ /* 0x000fe200078e0057 */
[----:B------:R-:W1:Y:S01]  /*4400*/  MUFU.EX2 R30, R30 ;  /* 0x0000001e001e7308 */ /* 0x000e620000000800 */
[----:B--2---:R-:W-:-:S01]  /*4410*/  FADD.FTZ R4, R62, R7 ;  /* 0x000000073e047221 */ /* 0x004fc20000010000 */
[----:B------:R-:W-:Y:S01]  /*4420*/  FADD.FTZ R21, R47, R28 ;  /* 0x0000001c2f157221 */ /* 0x000fe20000010000 */
[----:B0-----:R-:W-:-:S02]  /*4430*/  IMAD.MOV.U32 R52, RZ, RZ, R87 ;  /* 0x000000ffff347224 */ /* 0x001fc400078e0057 */
[----:B------:R-:W-:-:S03]  /*4440*/  IMAD.MOV.U32 R24, RZ, RZ, R87 ;  /* 0x000000ffff187224 */ /* 0x000fc600078e0057 */
[----:B------:R-:W0:Y:S01]  /*4450*/  MUFU.EX2 R65, R65 ;  /* 0x0000004100417308 */ /* 0x000e220000000800 */
[C---:B---3--:R-:W-:Y:S01]  /*4460*/  F2FP.SATFINITE.E4M3.F32.PACK_AB_MERGE_C R62, R79.reuse, R62, RZ ;  /* 0x0000003e4f3e723e */ /* 0x048fe200048070ff */
[----:B------:R-:W-:-:S03]  /*4470*/  FADD.FTZ R79, R79, R4 ;  /* 0x000000044f4f7221 */ /* 0x000fc60000010000 */
[----:B------:R-:W-:Y:S01]  /*4480*/  F2FP.SATFINITE.E4M3.F32.PACK_AB_MERGE_C R178, R63, R26, R62 ;  /* 0x0000001a3fb2723e */ /* 0x000fe2000480703e */
[----:B------:R-:W-:Y:S02]  /*4490*/  IMAD.MOV.U32 R63, RZ, RZ, R87 ;  /* 0x000000ffff3f7224 */ /* 0x000fe400078e0057 */
[----:B------:R-:W2:Y:S01]  /*44a0*/  MUFU.EX2 R66, R66 ;  /* 0x0000004200427308 */ /* 0x000ea20000000800 */
[----:B-1----:R-:W-:-:S01]  /*44b0*/  FADD.FTZ R4, R30, R79 ;  /* 0x0000004f1e047221 */ /* 0x002fc20000010000 */
[--C-:B------:R-:W-:Y:S02]  /*44c0*/  IMAD.MOV.U32 R79, RZ, RZ, R87.reuse ;  /* 0x000000ffff4f7224 */ /* 0x100fe400078e0057 */
[--C-:B------:R-:W-:Y:S02]  /*44d0*/  IMAD.MOV.U32 R62, RZ, RZ, R87.reuse ;  /* 0x000000ffff3e7224 */ /* 0x100fe400078e0057 */
[----:B------:R-:W-:Y:S02]  /*44e0*/  IMAD.MOV.U32 R26, RZ, RZ, R87 ;  /* 0x000000ffff1a7224 */ /* 0x000fe400078e0057 */
[----:B------:R-:W1:Y:S01]  /*44f0*/  MUFU.EX2 R92, R92 ;  /* 0x0000005c005c7308 */ /* 0x000e620000000800 */
[----:B0-----:R-:W-:-:S07]  /*4500*/  FADD.FTZ R11, R65, R4 ;  /* 0x00000004410b7221 */ /* 0x001fce0000010000 */
[----:B------:R0:W3:Y:S01]  /*4510*/  MUFU.EX2 R81, R68 ;  /* 0x0000004400517308 */ /* 0x0000e20000000800 */
[----:B--2---:R-:W-:-:S07]  /*4520*/  FADD.FTZ R4, R66, R11 ;  /* 0x0000000b42047221 */ /* 0x004fce0000010000 */
[----:B------:R-:W2:Y:S01]  /*4530*/  MUFU.EX2 R35, R35 ;  /* 0x0000002300237308 */ /* 0x000ea20000000800 */
[C---:B-1----:R-:W-:Y:S01]  /*4540*/  F2FP.SATFINITE.E4M3.F32.PACK_AB_MERGE_C R47, R92.reuse, R47, RZ ;  /* 0x0000002f5c2f723e */ /* 0x042fe200048070ff */
[----:B------:R-:W-:Y:S01]  /*4550*/  FADD.FTZ R92, R92, R21 ;  /* 0x000000155c5c7221 */ /* 0x000fe20000010000 */
[----:B0-----:R-:W-:Y:S02]  /*4560*/  IMAD.MOV.U32 R68, RZ, RZ, R87 ;  /* 0x000000ffff447224 */ /* 0x001fe400078e0057 */
[----:B------:R-:W-:Y:S01]  /*4570*/  F2FP.SATFINITE.E4M3.F32.PACK_AB_MERGE_C R181, R86, R31, R47 ;  /* 0x0000001f56b5723e */ /* 0x000fe2000480702f */
[--C-:B------:R-:W-:Y:S01]  /*4580*/  IMAD.MOV.U32 R86, RZ, RZ, R87.reuse ;  /* 0x000000ffff567224 */ /* 0x100fe200078e0057 */
[----:B------:R-:W-:Y:S01]  /*4590*/  MOV R47, R87 ;  /* 0x00000057002f7202 */ /* 0x000fe20000000f00 */
[----:B------:R-:W0:Y:S01]  /*45a0*/  MUFU.EX2 R70, R70 ;  /* 0x0000004600467308 */ /* 0x000e220000000800 */
[C---:B---3--:R-:W-:Y:S01]  /*45b0*/  F2FP.SATFINITE.E4M3.F32.PACK_AB_MERGE_C R66, R81.reuse, R66, RZ ;  /* 0x000000425142723e */ /* 0x048fe200048070ff */
[----:B------:R-:W-:Y:S01]  /*45c0*/  FADD.FTZ R81, R81, R4 ;  /* 0x0000000451517221 */ /* 0x000fe20000010000 */
[----:B------:R-:W-:-:S02]  /*45d0*/  IMAD.MOV.U32 R31, RZ, RZ, R87 ;  /* 0x000000ffff1f7224 */ /* 0x000fc400078e0057 */
[----:B------:R-:W-:Y:S01]  /*45e0*/  F2FP.SATFINITE.E4M3.F32.PACK_AB_MERGE_C R180, R65, R30, R66 ;  /* 0x0000001e41b4723e */ /* 0x000fe20004807042 */
[----:B------:R-:W-:Y:S01]  /*45f0*/  IMAD.MOV.U32 R66, RZ, RZ, R87 ;  /* 0x000000ffff427224 */ /* 0x000fe200078e0057 */
[----:B------:R-:W-:Y:S01]  /*4600*/  MOV R65, R87 ;  /* 0x0000005700417202 */ /* 0x000fe20000000f00 */
[----:B------:R-:W1:Y:S01]  /*4610*/  MUFU.EX2 R126, R126 ;  /* 0x0000007e007e7308 */ /* 0x000e620000000800 */
[----:B--2---:R-:W-:-:S01]  /*4620*/  FADD.FTZ R21, R35, R92 ;  /* 0x0000005c23157221 */ /* 0x004fc20000010000 */
[----:B------:R-:W-:-:S06]  /*4630*/  IMAD.MOV.U32 R30, RZ, RZ, R87 ;  /* 0x000000ffff1e7224 */ /* 0x000fcc00078e0057 */
[----:B------:R2:W3:Y:S01]  /*4640*/  MUFU.EX2 R83, R72 ;  /* 0x0000004800537308 */ /* 0x0004e20000000800 */
[----:B0-----:R-:W-:-:S01]  /*4650*/  FADD.FTZ R4, R70, R81 ;  /* 0x0000005146047221 */ /* 0x001fc20000010000 */
[----:B------:R-:W-:-:S06]  /*4660*/  IMAD.MOV.U32 R81, RZ, RZ, R87 ;  /* 0x000000ffff517224 */ /* 0x000fcc00078e0057 */
[----:B------:R-:W-:Y:S01]  /*4670*/  MUFU.EX2 R41, R41 ;  /* 0x0000002900297308 */ /* 0x000fe20000000800 */
[----:B-1----:R-:W-:-:S01]  /*4680*/  FADD.FTZ R28, R126, R21 ;  /* 0x000000157e1c7221 */ /* 0x002fc20000010000 */
[----:B--2---:R-:W-:-:S06]  /*4690*/  IMAD.MOV.U32 R72, RZ, RZ, R87 ;  /* 0x000000ffff487224 */ /* 0x004fcc00078e0057 */
[----:B------:R-:W0:Y:S01]  /*46a0*/  MUFU.EX2 R128, R128 ;  /* 0x0000008000807308 */ /* 0x000e220000000800 */
[----:B---3--:R-:W-:-:S07]  /*46b0*/  FADD.FTZ R21, R83, R4 ;  /* 0x0000000453157221 */ /* 0x008fce0000010000 */
[----:B------:R-:W1:Y:S08]  /*46c0*/  MUFU.EX2 R76, R76 ;  /* 0x0000004c004c7308 */ /* 0x000e700000000800 */
[----:B------:R2:W3:Y:S01]  /*46d0*/  MUFU.EX2 R9, R80 ;  /* 0x0000005000097308 */ /* 0x0004e20000000800 */
[----:B0-----:R-:W-:Y:S01]  /*46e0*/  F2FP.SATFINITE.E4M3.F32.PACK_AB_MERGE_C R25, R128, R41, RZ ;  /* 0x000000298019723e */ /* 0x001fe200048070ff */
[----:B------:R-:W-:Y:S01]  /*46f0*/  FADD.FTZ R41, R41, R28 ;  /* 0x0000001c29297221 */ /* 0x000fe20000010000 */
[----:B------:R-:W-:-:S02]  /*4700*/  IMAD.MOV.U32 R28, RZ, RZ, R87 ;  /* 0x000000ffff1c7224 */ /* 0x000fc400078e0057 */
[----:B------:R-:W-:Y:S01]  /*4710*/  F2FP.SATFINITE.E4M3.F32.PACK_AB_MERGE_C R183, R126, R35, R25 ;  /* 0x000000237eb7723e */ /* 0x000fe20004807019 */
[----:B------:R-:W-:-:S01]  /*4720*/  FADD.FTZ R128, R128, R41 ;  /* 0x0000002980807221 */ /* 0x000fc20000010000 */
[----:B------:R-:W-:Y:S01]  /*4730*/  MOV R41, R87 ;  /* 0x0000005700297202 */ /* 0x000fe20000000f00 */
[----:B------:R-:W0:Y:S01]  /*4740*/  MUFU.EX2 R43, R43 ;  /* 0x0000002b002b7308 */ /* 0x000e220000000800 */
[----:B-1----:R-:W-:-:S01]  /*4750*/  FADD.FTZ R4, R76, R21 ;  /* 0x000000154c047221 */ /* 0x002fc20000010000 */
[--C-:B--2---:R-:W-:Y:S01]  /*4760*/  IMAD.MOV.U32 R80, RZ, RZ, R87.reuse ;  /* 0x000000ffff507224 */ /* 0x104fe200078e0057 */
[----:B------:R-:W-:Y:S01]  /*4770*/  MOV R35, R87 ;  /* 0x0000005700237202 */ /* 0x000fe20000000f00 */
[----:B------:R-:W-:-:S04]  /*4780*/  IMAD.MOV.U32 R25, RZ, RZ, R87 ;  /* 0x000000ffff197224 */ /* 0x000fc800078e0057 */
[----:B------:R-:W1:Y:S01]  /*4790*/  MUFU.EX2 R94, R94 ;  /* 0x0000005e005e7308 */ /* 0x000e620000000800 */
[C---:B---3--:R-:W-:Y:S01]  /*47a0*/  F2FP.SATFINITE.E4M3.F32.PACK_AB_MERGE_C R76, R9.reuse, R76, RZ ;  /* 0x0000004c094c723e */ /* 0x048fe200048070ff */
[----:B------:R-:W-:-:S03]  /*47b0*/  FADD.FTZ R9, R9, R4 ;  /* 0x0000000409097221 */ /* 0x000fc60000010000 */
[----:B------:R-:W-:Y:S01]  /*47c0*/  F2FP.SATFINITE.E4M3.F32.PACK_AB_MERGE_C R182, R83, R70, R76 ;  /* 0x0000004653b6723e */ /* 0x000fe2000480704c */
[----:B------:R-:W-:Y:S01]  /*47d0*/  IMAD.MOV.U32 R76, RZ, RZ, R87 ;  /* 0x000000ffff4c7224 */ /* 0x000fe200078e0057 */
[----:B------:R-:W-:Y:S01]  /*47e0*/  MOV R83, R87 ;  /* 0x0000005700537202 */ /* 0x000fe20000000f00 */
[----:B------:R-:W2:Y:S01]  /*47f0*/  MUFU.EX2 R130, R130 ;  /* 0x0000008200827308 */ /* 0x000ea20000000800 */
[----:B0-----:R-:W-:-:S01]  /*4800*/  FADD.FTZ R5, R43, R128 ;  /* 0x000000802b057221 */ /* 0x001fc20000010000 */
[----:B------:R-:W-:-:S06]  /*4810*/  IMAD.MOV.U32 R70, RZ, RZ, R87 ;  /* 0x000000ffff467224 */ /* 0x000fcc00078e0057 */
[----:B------:R-:W0:Y:S01]  /*4820*/  MUFU.EX2 R15, R96 ;  /* 0x00000060000f7308 */ /* 0x000e220000000800 */
[----:B-1----:R-:W-:-:S07]  /*4830*/  FADD.FTZ R4, R94, R9 ;  /* 0x000000095e047221 */ /* 0x002fce0000010000 */
[----:B------:R-:W1:Y:S01]  /*4840*/  MUFU.EX2 R49, R49 ;  /* 0x0000003100317308 */ /* 0x000e620000000800 */
[----:B--2---:R-:W-:-:S07]  /*4850*/  FADD.FTZ R6, R130, R5 ;  /* 0x0000000582067221 */ /* 0x004fce0000010000 */
[----:B------:R-:W2:Y:S01]  /*4860*/  MUFU.EX2 R112, R112 ;  /* 0x0000007000707308 */ /* 0x000ea20000000800 */
[----:B0-----:R-:W-:-:S07]  /*4870*/  FADD.FTZ R5, R15, R4 ;  /* 0x000000040f057221 */ /* 0x001fce0000010000 */
[----:B------:R-:W0:Y:S01]  /*4880*/  MUFU.EX2 R132, R132 ;  /* 0x0000008400847308 */ /* 0x000e220000000800 */
[----:B-1----:R-:W-:-:S07]  /*4890*/  FADD.FTZ R9, R49, R6 ;  /* 0x0000000631097221 */ /* 0x002fce0000010000 */
[----:B------:R-:W1:Y:S01]  /*48a0*/  MUFU.EX2 R7, R116 ;  /* 0x0000007400077308 */ /* 0x000e620000000800 */
[----:B--2---:R-:W-:-:S07]  /*48b0*/  FADD.FTZ R4, R112, R5 ;  /* 0x0000000570047221 */ /* 0x004fce0000010000 */
[----:B------:R-:W2:Y:S01]  /*48c0*/  MUFU.EX2 R51, R51 ;  /* 0x0000003300337308 */ /* 0x000ea20000000800 */
[C---:B0-----:R-:W-:Y:S01]  /*48d0*/  F2FP.SATFINITE.E4M3.F32.PACK_AB_MERGE_C R49, R132.reuse, R49, RZ ;  /* 0x000000318431723e */ /* 0x041fe200048070ff */
[----:B------:R-:W-:-:S03]  /*48e0*/  FADD.FTZ R132, R132, R9 ;  /* 0x0000000984847221 */ /* 0x000fc60000010000 */
[----:B------:R-:W-:Y:S01]  /*48f0*/  F2FP.SATFINITE.E4M3.F32.PACK_AB_MERGE_C R185, R130, R43, R49 ;  /* 0x0000002b82b9723e */ /* 0x000fe20004807031 */
[--C-:B------:R-:W-:Y:S02]  /*4900*/  IMAD.MOV.U32 R49, RZ, RZ, R87.reuse ;  /* 0x000000ffff317224 */ /* 0x100fe400078e0057 */
[----:B------:R-:W0:Y:S01]  /*4910*/  MUFU.EX2 R118, R118 ;  /* 0x0000007600767308 */ /* 0x000e220000000800 */
[C---:B-1----:R-:W-:Y:S01]  /*4920*/  F2FP.SATFINITE.E4M3.F32.PACK_AB_MERGE_C R112, R7.reuse, R112, RZ ;  /* 0x000000700770723e */ /* 0x042fe200048070ff */
[----:B------:R-:W-:Y:S01]  /*4930*/  FADD.FTZ R7, R7, R4 ;  /* 0x0000000407077221 */ /* 0x000fe20000010000 */
[----:B------:R-:W-:Y:S02]  /*4940*/  IMAD.MOV.U32 R43, RZ, RZ, R87 ;  /* 0x000000ffff2b7224 */ /* 0x000fe400078e0057 */
[----:B------:R-:W-:-:S03]  /*4950*/  F2FP.SATFINITE.E4M3.F32.PACK_AB_MERGE_C R184, R15, R94, R112 ;  /* 0x0000005e0fb8723e */ /* 0x000fc60004807070 */
[----:B------:R-:W1:Y:S01]  /*4960*/  MUFU.EX2 R134, R134 ;  /* 0x0000008600867308 */ /* 0x000e620000000800 */
[----:B--2---:R-:W-:-:S07]  /*4970*/  FADD.FTZ R5, R51, R132 ;  /* 0x0000008433057221 */ /* 0x004fce0000010000 */
[----:B------:R-:W2:Y:S01]  /*4980*/  MUFU.EX2 R11, R120 ;  /* 0x00000078000b7308 */ /* 0x000ea20000000800 */
[----:B0-----:R-:W-:-:S07]  /*4990*/  FADD.FTZ R4, R118, R7 ;  /* 0x0000000776047221 */ /* 0x001fce0000010000 */
[----:B------:R-:W-:Y:S01]  /*49a0*/  MUFU.EX2 R122, R122 ;  /* 0x0000007a007a7308 */ /* 0x000fe20000000800 */
[----:B-1----:R-:W-:-:S07]  /*49b0*/  FADD.FTZ R6, R134, R5 ;  /* 0x0000000586067221 */ /* 0x002fce0000010000 */
[----:B------:R-:W0:Y:S01]  /*49c0*/  MUFU.EX2 R67, R67 ;  /* 0x0000004300437308 */ /* 0x000e220000000800 */
[----:B--2---:R-:W-:-:S07]  /*49d0*/  FADD.FTZ R5, R11, R4 ;  /* 0x000000040b057221 */ /* 0x004fce0000010000 */
[----:B------:R-:W1:Y:S08]  /*49e0*/  MUFU.EX2 R53, R53 ;  /* 0x0000003500357308 */ /* 0x000e700000000800 */
[----:B------:R-:W2:Y:S01]  /*49f0*/  MUFU.EX2 R98, R98 ;  /* 0x0000006200627308 */ /* 0x000ea20000000800 */
[----:B0-----:R-:W-:Y:S01]  /*4a00*/  F2FP.SATFINITE.E4M3.F32.PACK_AB_MERGE_C R4, R67, R122, RZ ;  /* 0x0000007a4304723e */ /* 0x001fe200048070ff */
[----:B------:R-:W-:-:S03]  /*4a10*/  FADD.FTZ R122, R122, R5 ;  /* 0x000000057a7a7221 */ /* 0x000fc60000010000 */
[----:B------:R-:W-:Y:S01]  /*4a20*/  F2FP.SATFINITE.E4M3.F32.PACK_AB_MERGE_C R186, R11, R118, R4 ;  /* 0x000000760bba723e */ /* 0x000fe20004807004 */
[----:B------:R-:W-:-:S01]  /*4a30*/  FADD.FTZ R5, R67, R122 ;  /* 0x0000007a43057221 */ /* 0x000fc20000010000 */
[----:B------:R-:W-:Y:S02]  /*4a40*/  IMAD.MOV.U32 R67, RZ, RZ, R87 ;  /* 0x000000ffff437224 */ /* 0x000fe400078e0057 */
[----:B-1----:R-:W-:-:S01]  /*4a50*/  FADD.FTZ R7, R53, R6 ;  /* 0x0000000635077221 */ /* 0x002fc20000010000 */
[----:B--2---:R-:W-:-:S03]  /*4a60*/  F2FP.SATFINITE.E4M3.F32.PACK_AB_MERGE_C R8, R98, R53, RZ ;  /* 0x000000356208723e */ /* 0x004fc600048070ff */
[----:B------:R-:W-:Y:S01]  /*4a70*/  FADD.FTZ R7, R98, R7 ;  /* 0x0000000762077221 */ /* 0x000fe20000010000 */
[----:B------:R-:W-:Y:S02]  /*4a80*/  MOV R53, R87 ;  /* 0x0000005700357202 */ /* 0x000fe40000000f00 */
[----:B------:R-:W-:Y:S01]  /*4a90*/  F2FP.SATFINITE.E4M3.F32.PACK_AB_MERGE_C R187, R134, R51, R8 ;  /* 0x0000003386bb723e */ /* 0x000fe20004807008 */
[----:B------:R-:W-:Y:S01]  /*4aa0*/  IMAD.MOV.U32 R51, RZ, RZ, R87 ;  /* 0x000000ffff337224 */ /* 0x000fe200078e0057 */
[----:B------:R-:W-:Y:S06]  /*4ab0*/  @!P1 BRA `(.L_x_14) ;  /* 0x00000034004c9947 */ /* 0x000fec0003800000 */
[----:B------:R-:W-:Y:S01]  /*4ac0*/  MOV R6, R14 ;  /* 0x0000000e00067202 */ /* 0x000fe20000000f00 */
[----:B------:R-:W-:Y:S01]  /*4ad0*/  IMAD.MOV.U32 R4, RZ, RZ, R20 ;  /* 0x000000ffff047224 */ /* 0x000fe200078e0014 */
[----:B------:R-:W-:Y:S02]  /*4ae0*/  CS2R R86, SRZ ;  /* 0x0000000000567805 */ /* 0x000fe4000001ff00 */
[----:B------:R-:W-:Y:S02]  /*4af0*/  CS2R R84, SRZ ;  /* 0x0000000000547805 */ /* 0x000fe4000001ff00 */
[----:B------:R-:W-:Y:S02]  /*4b00*/  CS2R R82, SRZ ;  /* 0x0000000000527805 */ /* 0x000fe4000001ff00 */
[----:B------:R-:W-:Y:S02]  /*4b10*/  CS2R R80, SRZ ;  /* 0x0000000000507805 */ /* 0x000fe4000001ff00 */
[----:B------:R-:W-:-:S02]  /*4b20*/  CS2R R78, SRZ ;  /* 0x00000000004e7805 */ /* 0x000fc4000001ff00 */
[----:B------:R-:W-:Y:S02]  /*4b30*/  CS2R R76, SRZ ;  /* 0x00000000004c7805 */ /* 0x000fe4000001ff00 */
        /* <DEDUP_REMOVED lines=25> */
[----:B------:R-:W-:Y:S01]  /*4cd0*/  CS2R R24, SRZ ;  /* 0x0000000000187805 */ /* 0x000fe2000001ff00 */
[----:B------:R-:W-:Y:S01]  /*4ce0*/  UIADD3 UR47, UR47, -0x2, URZ ;  /* 0xfffffffe2f2f7890 */ /* 0x000fe2000fffe03f */
[----:B------:R-:W-:Y:S01]  /*4cf0*/  UMOV UR29, UR44 ;  /* 0x0000002c001d7c82 */ /* 0x000fe20008000000 */
[----:B------:R-:W-:-:S10]  /*4d00*/  UMOV UR28, UR36 ;  /* 0x00000024001c7c82 */ /* 0x000fd40008000000 */
.L_x_25:
[----:B------:R-:W-:Y:S01]  /*4d10*/  ISETP.NE.AND P2, PT, RZ, UR39, PT ;  /* 0x00000027ff007c0c */ /* 0x000fe2000bf45270 */
[----:B------:R-:W-:-:S04]  /*4d20*/  UISETP.NE.AND UP0, UPT, UR28, 0x1, UPT ;  /* 0x000000011c00788c */ /* 0x000fc8000bf05270 */
[----:B------:R-:W-:-:S04]  /*4d30*/  USEL UR44, URZ, 0x1, UP0 ;  /* 0x000000013f2c7887 */ /* 0x000fc80008000000 */
[----:B------:R-:W-:-:S04]  /*4d40*/  ULOP3.LUT UR44, UR29, UR44, URZ, 0x3c, !UPT ;  /* 0x0000002c1d2c7292 */ /* 0x000fc8000f8e3c3f */
[----:B------:R-:W-:Y:S08]  /*4d50*/  @P2 BRA `(.L_x_15) ;  /* 0x0000000000382947 */ /* 0x000ff00003800000 */
[----:B------:R-:W-:Y:S05]  /*4d60*/  @!P0 BRA `(.L_x_16) ;  /* 0x0000000000048947 */ /* 0x000fea0003800000 */
[----:B------:R-:W-:Y:S01]  /*4d70*/  BPT.TRAP 0x1 ;  /* 0x000000040000795c */ /* 0x000fe20000300000 */
.L_x_16:
[----:B------:R-:W-:Y:S01]  /*4d80*/  UIADD3 UR6, UR28, 0x1, URZ ;  /* 0x000000011c067890 */ /* 0x000fe2000fffe03f */
[----:B------:R-:W-:-:S03]  /*4d90*/  IMAD.U32 R8, RZ, RZ, UR44 ;  /* 0x0000002cff087e24 */ /* 0x000fc6000f8e00ff */
[----:B------:R-:W-:Y:S02]  /*4da0*/  UISETP.NE.AND UP0, UPT, UR6, 0x2, UPT ;  /* 0x000000020600788c */ /* 0x000fe4000bf05270 */
[----:B------:R-:W-:Y:S02]  /*4db0*/  SHF.L.U32 R8, R8, 0x1f, RZ ;  /* 0x0000001f08087819 */ /* 0x000fe400000006ff */
[----:B------:R-:W-:-:S04]  /*4dc0*/  USEL UR6, UR6, URZ, UP0 ;  /* 0x0000003f06067287 */ /* 0x000fc80008000000 */
[----:B------:R-:W-:-:S09]  /*4dd0*/  ULEA UR6, UR6, UR41, 0x3 ;  /* 0x0000002906067291 */ /* 0x000fd2000f8e183f */
[----:B------:R0:W1:Y:S01]  /*4de0*/  SYNCS.PHASECHK.TRANS64.TRYWAIT P1, [UR6+0x22830], R8 ;  /* 0x02283008ff0075a7 */ /* 0x0000620008020146 */
[----:B------:R-:W-:Y:S05]  /*4df0*/  @!P0 BRA `(.L_x_17) ;  /* 0x0000000000048947 */ /* 0x000fea0003800000 */
[----:B------:R-:W-:Y:S01]  /*4e00*/  BPT.TRAP 0x1 ;  /* 0x000000040000795c */ /* 0x000fe20000300000 */
.L_x_17:
[----:B-1----:R-:W-:Y:S05]  /*4e10*/  @P1 BRA `(.L_x_15) ;  /* 0x0000000000081947 */ /* 0x002fea0003800000 */
[----:B------:R-:W1:Y:S02]  /*4e20*/  SYNCS.PHASECHK.TRANS64.TRYWAIT P1, [UR6+0x22830], R8 ;  /* 0x02283008ff0075a7 */ /* 0x000e640008020146 */
[----:B-1----:R-:W-:Y:S05]  /*4e30*/  @!P1 BRA `(.L_x_18) ;  /* 0x000000a800a89947 */ /* 0x002fea0003800000 */
.L_x_15:
[----:B01----:R-:W-:Y:S01]  /*4e40*/  VIADD R8, R22, 0x8 ;  /* 0x0000000816087836 */ /* 0x003fe20000000000 */
[----:B------:R-:W-:Y:S01]  /*4e50*/  R2UR UR30, R3 ;  /* 0x00000000031e72ca */ /* 0x000fe200000e0000 */
[----:B------:R-:W-:Y:S01]  /*4e60*/  UIADD3 UR36, UR28, 0x1, URZ ;  /* 0x000000011c247890 */ /* 0x000fe2000fffe03f */
[----:B------:R-:W-:Y:S02]  /*4e70*/  UMOV UR19, 0x40000040 ;  /* 0x4000004000137882 */ /* 0x000fe40000000000 */
[----:B------:R0:W-:Y:S01]  /*4e80*/  BAR.SYNC.DEFER_BLOCKING R8, 0x100 ;  /* 0x000400080000751d */ /* 0x0001e20000010000 */
[----:B------:R-:W-:-:S04]  /*4e90*/  UISETP.NE.AND UP0, UPT, UR36, 0x2, UPT ;  /* 0x000000022400788c */ /* 0x000fc8000bf05270 */
[----:B------:R-:W-:Y:S01]  /*4ea0*/  USEL UR36, UR36, URZ, UP0 ;  /* 0x0000003f24247287 */ /* 0x000fe20008000000 */
[----:B------:R-:W-:Y:S01]  /*4eb0*/  UMOV UR20, UR16 ;  /* 0x0000001000147c82 */ /* 0x000fe20008000000 */
[----:B------:R-:W-:Y:S02]  /*4ec0*/  UMOV UR21, UR17 ;  /* 0x0000001100157c82 */ /* 0x000fe40008000000 */
[----:B------:R-:W-:Y:S01]  /*4ed0*/  UIMAD UR30, UR36, 0x500, UR30 ;  /* 0x00000500241e78a4 */ /* 0x000fe2000f8e021e */
[----:B------:R-:W-:Y:S01]  /*4ee0*/  UMOV UR23, 0x40000040 ;  /* 0x4000004000177882 */ /* 0x000fe20000000000 */
[----:B------:R-:W-:Y:S02]  /*4ef0*/  UMOV UR24, UR16 ;  /* 0x0000001000187c82 */ /* 0x000fe40008000000 */
[----:B------:R-:W-:Y:S02]  /*4f00*/  UIADD3 UR22, UR30, 0x100, URZ ;  /* 0x000001001e167890 */ /* 0x000fe4000fffe03f */
[----:B------:R-:W-:-:S02]  /*4f10*/  UIADD3 UR26, UR30, 0x200, URZ ;  /* 0x000002001e1a7890 */ /* 0x000fc4000fffe03f */
[----:B------:R-:W-:Y:S01]  /*4f20*/  UMOV UR18, UR30 ;  /* 0x0000001e00127c82 */ /* 0x000fe20008000000 */
[----:B------:R-:W-:Y:S01]  /*4f30*/  UMOV UR25, UR17 ;  /* 0x0000001100197c82 */ /* 0x000fe20008000000 */
[----:B------:R-:W-:Y:S01]  /*4f40*/  UMOV UR27, 0x40000040 ;  /* 0x40000040001b7882 */ /* 0x000fe20000000000 */
[----:B------:R-:W-:Y:S01]  /*4f50*/  UIADD3 UR6, UR30, 0x400, URZ ;  /* 0x000004001e067890 */ /* 0x000fe2000fffe03f */
[----:B------:R-:W-:Y:S01]  /*4f60*/  UMOV UR7, 0x40000040 ;  /* 0x4000004000077882 */ /* 0x000fe20000000000 */
[----:B------:R-:W-:Y:S01]  /*4f70*/  UIADD3 UR10, UR30, 0x402, URZ ;  /* 0x000004021e0a7890 */ /* 0x000fe2000fffe03f */
[----:B------:R-:W-:Y:S01]  /*4f80*/  WARPGROUP.ARRIVE ;  /* 0x00000000000079c5 */ /* 0x000fe20000000000 */
[----:B------:R-:W-:Y:S01]  /*4f90*/  UMOV UR11, 0x40000040 ;  /* 0x40000040000b7882 */ /* 0x000fe20000000000 */
[----:B------:R-:W-:Y:S01]  /*4fa0*/  UIADD3 UR14, UR30, 0x6, URZ ;  /* 0x000000061e0e7890 */ /* 0x000fe2000fffe03f */
[----:B------:R-:W-:-:S03]  /*4fb0*/  UMOV UR15, 0x40000040 ;  /* 0x40000040000f7882 */ /* 0x000fc60000000000 */
[----:B------:R-:W-:Y:S01]  /*4fc0*/  QGMMA.64x32x32.F32.E4M3.E4M3 R152, gdesc[UR16], RZ, !UPT, gsb0 ;  /* 0x00600000109879f3 */ /* 0x000fe2000c0008ff */
[----:B------:R-:W-:Y:S01]  /*4fd0*/  UIADD3 UR18, UR30, 0x300, URZ ;  /* 0x000003001e127890 */ /* 0x000fe2000fffe03f */
[----:B------:R-:W-:Y:S01]  /*4fe0*/  UMOV UR19, 0x40000040 ;  /* 0x4000004000137882 */ /* 0x000fe20000000000 */
[----:B------:R-:W-:Y:S02]  /*4ff0*/  WARPGROUP.DEPBAR.LE gsb0, 0x0 ;  /* 0x00008000000079c5 */ /* 0x000fe40000010000 */
[----:B------:R-:W-:-:S06]  /*5000*/  WARPGROUP.ARRIVE ;  /* 0x00000000000079c5 */ /* 0x000fcc0000000000 */
[----:B------:R-:W-:Y:S01]  /*5010*/  QGMMA.64x32x32.F32.E4M3.E4M3 R136, gdesc[UR20], RZ, !UPT, gsb0 ;  /* 0x00600000148879f3 */ /* 0x000fe2000c0008ff */
[----:B------:R-:W-:Y:S01]  /*5020*/  UIADD3 UR22, UR30, 0x102, URZ ;  /* 0x000001021e167890 */ /* 0x000fe2000fffe03f */
[----:B------:R-:W-:Y:S01]  /*5030*/  UMOV UR20, UR4 ;  /* 0x0000000400147c82 */ /* 0x000fe20008000000 */
[----:B------:R-:W-:Y:S01]  /*5040*/  UMOV UR21, UR5 ;  /* 0x0000000500157c82 */ /* 0x000fe20008000000 */
        /* <DEDUP_REMOVED lines=20> */
[----:B------:R-:W-:Y:S01]  /*5190*/  UIADD3 UR6, UR30, 0x302, URZ ;  /* 0x000003021e067890 */ /* 0x000fe2000fffe03f */
[----:B------:R-:W-:Y:S01]  /*51a0*/  UMOV UR7, 0x40000040 ;  /* 0x4000004000077882 */ /* 0x000fe20000000000 */
[----:B------:R-:W-:Y:S02]  /*51b0*/  WARPGROUP.DEPBAR.LE gsb0, 0x0 ;  /* 0x00008000000079c5 */ /* 0x000fe40000010000 */
[----:B------:R-:W-:-:S06]  /*51c0*/  WARPGROUP.ARRIVE ;  /* 0x00000000000079c5 */ /* 0x000fcc0000000000 */
[----:B------:R-:W-:Y:S01]  /*51d0*/  QGMMA.64x32x32.F32.E4M3.E4M3 R136, gdesc[UR20], R136, gsb0 ;  /* 0x00600000148879f3 */ /* 0x000fe20008000888 */
[----:B------:R-:W-:Y:S01]  /*51e0*/  UIADD3 UR22, UR30, 0x104, URZ ;  /* 0x000001041e167890 */ /* 0x000fe2000fffe03f */
[----:B------:R-:W-:Y:S01]  /*51f0*/  UMOV UR20, UR8 ;  /* 0x0000000800147c82 */ /* 0x000fe20008000000 */
[----:B------:R-:W-:Y:S01]  /*5200*/  UMOV UR21, UR9 ;  /* 0x0000000900157c82 */ /* 0x000fe20008000000 */
        /* <DEDUP_REMOVED lines=46> */
[----:B------:R-:W-:-:S06]  /*54f0*/  WARPGROUP.ARRIVE ;  /* 0x00000000000079c5 */ /* 0x000fcc0000000000 */
[----:B------:R-:W-:Y:S01]  /*5500*/  QGMMA.64x32x32.F32.E4M3.E4M3 R152, gdesc[UR12], R152, gsb0 ;  /* 0x006000000c9879f3 */ /* 0x000fe20008000898 */
[----:B------:R-:W-:Y:S01]  /*5510*/  UIADD3 UR14, UR30, 0x306, URZ ;  /* 0x000003061e0e7890 */ /* 0x000fe2000fffe03f */
[----:B------:R-:W-:Y:S01]  /*5520*/  UMOV UR15, 0x40000040 ;  /* 0x40000040000f7882 */ /* 0x000fe20000000000 */
[----:B------:R-:W-:Y:S01]  /*5530*/  UIADD3 UR30, UR30, 0x406, URZ ;  /* 0x000004061e1e7890 */ /* 0x000fe2000fffe03f */
[----:B------:R-:W-:Y:S02]  /*5540*/  WARPGROUP.DEPBAR.LE gsb0, 0x0 ;  /* 0x00008000000079c5 */ /* 0x000fe40000010000 */
[----:B------:R-:W-:-:S06]  /*5550*/  WARPGROUP.ARRIVE ;  /* 0x00000000000079c5 */ /* 0x000fcc0000000000 */
[----:B------:R-:W-:Y:S03]  /*5560*/  QGMMA.64x32x32.F32.E4M3.E4M3 R136, gdesc[UR20], R136, gsb0 ;  /* 0x00600000148879f3 */ /* 0x000fe60008000888 */
[----:B------:R-:W-:Y:S02]  /*5570*/  WARPGROUP.DEPBAR.LE gsb0, 0x0 ;  /* 0x00008000000079c5 */ /* 0x000fe40000010000 */
[----:B------:R-:W-:-:S06]  /*5580*/  WARPGROUP.ARRIVE ;  /* 0x00000000000079c5 */ /* 0x000fcc0000000000 */
[----:B------:R-:W-:Y:S03]  /*5590*/  QGMMA.64x32x32.F32.E4M3.E4M3 R120, gdesc[UR24], R120, gsb0 ;  /* 0x00600000187879f3 */ /* 0x000fe60008000878 */
        /* <DEDUP_REMOVED lines=9> */
[----:B0-----:R-:W-:Y:S05]  /*5630*/  @P2 BRA `(.L_x_19) ;  /* 0x00000000002c2947 */ /* 0x001fea0003800000 */
[----:B------:R-:W-:Y:S05]  /*5640*/  @!P0 BRA `(.L_x_20) ;  /* 0x0000000000048947 */ /* 0x000fea0003800000 */
[----:B------:R-:W-:Y:S01]  /*5650*/  BPT.TRAP 0x1 ;  /* 0x000000040000795c */ /* 0x000fe20000300000 */
.L_x_20:
[----:B------:R-:W-:Y:S01]  /*5660*/  ULEA UR6, UR28, UR41, 0x3 ;  /* 0x000000291c067291 */ /* 0x000fe2000f8e183f */
[----:B------:R-:W-:-:S05]  /*5670*/  IMAD.U32 R8, RZ, RZ, UR29 ;  /* 0x0000001dff087e24 */ /* 0x000fca000f8e00ff */
[----:B------:R-:W-:-:S04]  /*5680*/  SHF.L.U32 R8, R8, 0x1f, RZ ;  /* 0x0000001f08087819 */ /* 0x000fc800000006ff */
[----:B------:R0:W1:Y:S01]  /*5690*/  SYNCS.PHASECHK.TRANS64.TRYWAIT P1, [UR6+0x22850], R8 ;  /* 0x02285008ff0075a7 */ /* 0x0000620008020146 */
[----:B------:R-:W-:Y:S05]  /*56a0*/  @!P0 BRA `(.L_x_21) ;  /* 0x0000000000048947 */ /* 0x000fea0003800000 */
[----:B------:R-:W-:Y:S01]  /*56b0*/  BPT.TRAP 0x1 ;  /* 0x000000040000795c */ /* 0x000fe20000300000 */
.L_x_21:
[----:B-1----:R-:W-:Y:S05]  /*56c0*/  @P1 BRA `(.L_x_19) ;  /* 0x0000000000081947 */ /* 0x002fea0003800000 */
[----:B------:R-:W1:Y:S02]  /*56d0*/  SYNCS.PHASECHK.TRANS64.TRYWAIT P1, [UR6+0x22850], R8 ;  /* 0x02285008ff0075a7 */ /* 0x000e640008020146 */
[----:B-1----:R-:W-:Y:S05]  /*56e0*/  @!P1 BRA `(.L_x_22) ;  /* 0x000000a000949947 */ /* 0x002fea0003800000 */
.L_x_19:
[----:B------:R-:W-:Y:S01]  /*56f0*/  UIADD3 UR6, UR41, 0x400, URZ ;  /* 0x0000040029067890 */ /* 0x000fe2000fffe03f */
[----:B------:R-:W-:Y:S01]  /*5700*/  WARPGROUP.ARRIVE ;  /* 0x00000000000079c5 */ /* 0x000fe20000000000 */
[----:B------:R-:W-:Y:S01]  /*5710*/  UMOV UR7, 0xc0000010 ;  /* 0xc000001000077882 */ /* 0x000fe20000000000 */
[----:B01----:R-:W-:Y:S01]  /*5720*/  IADD3 R8, -R22, 0xb, RZ ;  /* 0x0000000b16087810 */ /* 0x003fe20007ffe1ff */
[----:B------:R-:W-:-:S04]  /*5730*/  USHF.R.U32.HI UR6, URZ, 0x4, UR6 ;  /* 0x000000043f067899 */ /* 0x000fc80008011606 */
[----:B------:R-:W-:-:S04]  /*5740*/  ULOP3.LUT UR6, UR6, 0x3fff, URZ, 0xc0, !UPT ;  /* 0x00003fff06067892 */ /* 0x000fc8000f8ec03f */
[----:B------:R-:W-:-:S04]  /*5750*/  ULOP3.LUT UR6, UR6, 0x10000, URZ, 0xfc, !UPT ;  /* 0x0001000006067892 */ /* 0x000fc8000f8efc3f */
[----:B------:R-:W-:-:S07]  /*5760*/  UIMAD UR10, UR28, 0x500, UR6 ;  /* 0x000005001c0a78a4 */ /* 0x000fce000f8e0206 */
[----:B------:R-:W-:Y:S02]  /*5770*/  UMOV UR6, UR10 ;  /* 0x0000000a00067c82 */ /* 0x000fe40008000000 */
[----:B------:R-:W-:Y:S01]  /*5780*/  QGMMA.64x128x32.F32.E4M3.E4M3 R24, R168, gdesc[UR4], R24, gsb0 ;  /* 0x01e00004a8187df3 */ /* 0x000fe20008000818 */
[----:B------:R-:W-:Y:S01]  /*5790*/  UIADD3 UR6, UR10, 0x100, URZ ;  /* 0x000001000a067890 */ /* 0x000fe2000fffe03f */
[----:B------:R-:W-:Y:S01]  /*57a0*/  UMOV UR7, 0xc0000010 ;  /* 0xc000001000077882 */ /* 0x000fe20000000000 */
[----:B------:R-:W-:Y:S02]  /*57b0*/  WARPGROUP.DEPBAR.LE gsb0, 0x0 ;  /* 0x00008000000079c5 */ /* 0x000fe40000010000 */
[----:B------:R-:W-:-:S07]  /*57c0*/  WARPGROUP.ARRIVE ;  /* 0x00000000000079c5 */ /* 0x000fce0000000000 */
        /* <DEDUP_REMOVED lines=15> */
[----:B------:R-:W-:Y:S03]  /*58c0*/  QGMMA.64x128x32.F32.E4M3.E4M3 R24, R184, gdesc[UR4], R24, gsb0 ;  /* 0x01e00004b8187df3 */ /* 0x000fe60008000818 */
[----:B------:R-:W-:Y:S02]  /*58d0*/  WARPGROUP.DEPBAR.LE gsb0, 0x0 ;  /* 0x00008000000079c5 */ /* 0x000fe40000010000 */
[----:B------:R0:W-:Y:S06]  /*58e0*/  BAR.ARV R8, 0x100 ;  /* 0x000400080000751d */ /* 0x0001ec0000002000 */
[----:B------:R-:W-:Y:S05]  /*58f0*/  @!P0 BRA `(.L_x_23) ;  /* 0x0000000000048947 */ /* 0x000fea0003800000 */
[----:B------:R-:W-:Y:S01]  /*5900*/  BPT.TRAP 0x1 ;  /* 0x000000040000795c */ /* 0x000fe20000300000 */
.L_x_23:
[C---:B------:R-:W-:Y:S01]  /*5910*/  FMUL.FTZ R15, R0.reuse, R152 ;  /* 0x00000098000f7220 */ /* 0x040fe20000410000 */
[C---:B------:R-:W-:Y:S01]  /*5920*/  FMUL.FTZ R168, R0.reuse, R153 ;  /* 0x0000009900a87220 */ /* 0x040fe20000410000 */
[C---:B------:R-:W-:Y:S01]  /*5930*/  FMUL.FTZ R9, R0.reuse, R154 ;  /* 0x0000009a00097220 */ /* 0x040fe20000410000 */
[C---:B0-----:R-:W-:Y:S01]  /*5940*/  FMUL.FTZ R8, R0.reuse, R155 ;  /* 0x0000009b00087220 */ /* 0x041fe20000410000 */
[C---:B------:R-:W-:Y:S01]  /*5950*/  FMUL.FTZ R156, R0.reuse, R156 ;  /* 0x0000009c009c7220 */ /* 0x040fe20000410000 */
[C---:B------:R-:W-:Y:S01]  /*5960*/  FMUL.FTZ R170, R0.reuse, R157 ;  /* 0x0000009d00aa7220 */ /* 0x040fe20000410000 */
        /* <DEDUP_REMOVED lines=17> */
[----:B0-----:R-:W-:Y:S01]  /*5a80*/  FMNMX.FTZ R13, R15, R4, !PT ;  /* 0x000000040f0d7209 */ /* 0x001fe20007810000 */
[C---:B------:R-:W-:Y:S01]  /*5a90*/  FMUL.FTZ R176, R0.reuse, R140 ;  /* 0x0000008c00b07220 */ /* 0x040fe20000410000 */
[C---:B------:R-:W-:Y:S01]  /*5aa0*/  FMUL.FTZ R178, R0.reuse, R141 ;  /* 0x0000008d00b27220 */ /* 0x040fe20000410000 */
[C---:B------:R-:W-:Y:S01]  /*5ab0*/  FMUL.FTZ R140, R0.reuse, R142 ;  /* 0x0000008e008c7220 */ /* 0x040fe20000410000 */
[C---:B------:R-:W-:Y:S01]  /*5ac0*/  FMUL.FTZ R142, R0.reuse, R143 ;  /* 0x0000008f008e7220 */ /* 0x040fe20000410000 */
[C---:B------:R-:W-:Y:S01]  /*5ad0*/  FMUL.FTZ R144, R0.reuse, R144 ;  /* 0x0000009000907220 */ /* 0x040fe20000410000 */
[----:B------:R-:W-:Y:S01]  /*5ae0*/  FMUL.FTZ R180, R0, R145 ;  /* 0x0000009100b47220 */ /* 0x000fe20000410000 */
[----:B------:R-:W0:Y:S01]  /*5af0*/  MUFU.TANH R8, R8 ;  /* 0x0000000800087308 */ /* 0x000e220000002400 */
[----:B-1----:R-:W-:Y:S01]  /*5b00*/  FMNMX.FTZ R13, R168, R13, !PT ;  /* 0x0000000da80d7209 */ /* 0x002fe20007810000 */
[C---:B------:R-:W-:Y:S01]  /*5b10*/  FMUL.FTZ R146, R0.reuse, R146 ;  /* 0x0000009200927220 */ /* 0x040fe20000410000 */
[C---:B------:R-:W-:Y:S01]  /*5b20*/  FMUL.FTZ R182, R0.reuse, R147 ;  /* 0x0000009300b67220 */ /* 0x040fe20000410000 */
[C---:B------:R-:W-:Y:S01]  /*5b30*/  FMUL.FTZ R148, R0.reuse, R148 ;  /* 0x0000009400947220 */ /* 0x040fe20000410000 */
[C---:B------:R-:W-:Y:S01]  /*5b40*/  FMUL.FTZ R184, R0.reuse, R149 ;  /* 0x0000009500b87220 */ /* 0x040fe20000410000 */
[C---:B------:R-:W-:Y:S01]  /*5b50*/  FMUL.FTZ R150, R0.reuse, R150 ;  /* 0x0000009600967220 */ /* 0x040fe20000410000 */
[C---:B------:R-:W-:Y:S01]  /*5b60*/  FMUL.FTZ R186, R0.reuse, R151 ;  /* 0x0000009700ba7220 */ /* 0x040fe20000410000 */
[----:B------:R-:W1:Y:S01]  /*5b70*/  MUFU.TANH R156, R156 ;  /* 0x0000009c009c7308 */ /* 0x000e620000002400 */
[----:B--2---:R-:W-:Y:S01]  /*5b80*/  FMNMX.FTZ R21, R9, R6, !PT ;  /* 0x0000000609157209 */ /* 0x004fe20007810000 */
[C---:B------:R-:W-:Y:S01]  /*5b90*/  FMUL.FTZ R120, R0.reuse, R120 ;  /* 0x0000007800787220 */ /* 0x040fe20000410000 */
[C---:B------:R-:W-:Y:S01]  /*5ba0*/  FMUL.FTZ R194, R0.reuse, R121 ;  /* 0x0000007900c27220 */ /* 0x040fe20000410000 */
[C---:B------:R-:W-:Y:S01]  /*5bb0*/  FMUL.FTZ R122, R0.reuse, R122 ;  /* 0x0000007a007a7220 */ /* 0x040fe20000410000 */
[C---:B------:R-:W-:Y:S01]  /*5bc0*/  FMUL.FTZ R196, R0.reuse, R123 ;  /* 0x0000007b00c47220 */ /* 0x040fe20000410000 */
[C---:B------:R-:W-:Y:S01]  /*5bd0*/  FMUL.FTZ R124, R0.reuse, R124 ;  /* 0x0000007c007c7220 */ /* 0x040fe20000410000 */
[----:B------:R-:W-:Y:S01]  /*5be0*/  FMUL.FTZ R198, R0, R125 ;  /* 0x0000007d00c67220 */ /* 0x000fe20000410000 */
        /* <DEDUP_REMOVED lines=15> */
[----:B------:R-:W-:Y:S01]  /*5ce0*/  FMUL.FTZ R212, R0, R105 ;  /* 0x0000006900d47220 */ /* 0x000fe20000410000 */
        /* <DEDUP_REMOVED lines=15> */
[C---:B------:R-:W-:Y:S01]  /*5de0*/  FMUL.FTZ R224, R0.reuse, R117 ;  /* 0x0000007500e07220 */ /* 0x040fe20000410000 */
        /* <DEDUP_REMOVED lines=26> */
[----:B------:R-:W-:-:S04]  /*5f90*/  ULEA UR6, UR36, UR41, 0x3 ;  /* 0x0000002924067291 */ /* 0x000fc8000f8e183f */
[----:B------:R-:W-:Y:S02]  /*5fa0*/  UIADD3 UR6, UR6, 0x22840, URZ ;  /* 0x0002284006067890 */ /* 0x000fe4000fffe03f */
[----:B------:R-:W1:Y:S01]  /*5fb0*/  MUFU.TANH R164, R164 ;  /* 0x000000a400a47308 */ /* 0x000e620000002400 */
[----:B--2---:R-:W-:Y:S01]  /*5fc0*/  FMNMX.FTZ R21, R152, R21, !PT ;  /* 0x0000001598157209 */ /* 0x004fe20007810000 */
[----:B------:R-:W-:-:S06]  /*5fd0*/  UPRMT UR6, UR38, 0x654, UR6 ;  /* 0x0000065426067896 */ /* 0x000fcc0008000006 */
[----:B------:R-:W2:Y:S01]  /*5fe0*/  MUFU.TANH R154, R154 ;  /* 0x0000009a009a7308 */ /* 0x000ea20000002400 */
[----:B0-----:R-:W-:Y:S02]  /*5ff0*/  FMNMX.FTZ R13, R162, R13, !PT ;  /* 0x0000000da20d7209 */ /* 0x001fe40007810000 */
[----:B------:R-:W-:Y:S05]  /*6000*/  SYNCS.ARRIVE.TRANS64.RED.A1T0 RZ, [UR6], RZ ;  /* 0x000000ffffff79a7 */ /* 0x000fea0008100406 */
[----:B------:R-:W0:Y:S01]  /*6010*/  MUFU.TANH R158, R158 ;  /* 0x0000009e009e7308 */ /* 0x000e220000002400 */
[----:B-1----:R-:W-:-:S07]  /*6020*/  FMNMX.FTZ R13, R164, R13, !PT ;  /* 0x0000000da40d7209 */ /* 0x002fce0007810000 */
[----:B------:R-:W1:Y:S01]  /*6030*/  MUFU.TANH R166, R166 ;  /* 0x000000a600a67308 */ /* 0x000e620000002400 */
[----:B--2---:R-:W-:-:S07]  /*6040*/  FMNMX.FTZ R21, R154, R21, !PT ;  /* 0x000000159a157209 */ /* 0x004fce0007810000 */
[----:B------:R-:W2:Y:S01]  /*6050*/  MUFU.TANH R174, R174 ;  /* 0x000000ae00ae7308 */ /* 0x000ea20000002400 */
[----:B0-----:R-:W-:-:S07]  /*6060*/  FMNMX.FTZ R21, R158, R21, !PT ;  /* 0x000000159e157209 */ /* 0x001fce0007810000 */
        /* <DEDUP_REMOVED lines=99> */
[----:B--2---:R-:W-:Y:S02]  /*66a0*/  FMNMX.FTZ R14, R228, R13, !PT ;  /* 0x0000000de40e7209 */ /* 0x004fe40007810000 */
[----:B------:R-:W2:Y:S05]  /*66b0*/  LDC R13, c[0x0][0x988] ;  /* 0x00026200ff0d7b82 */ /* 0x000eaa0000000800 */
[----:B------:R-:W3:Y:S01]  /*66c0*/  MUFU.TANH R105, R105 ;  /* 0x0000006900697308 */ /* 0x000ee20000002400 */
[----:B0-----:R-:W-:-:S07]  /*66d0*/  FMNMX.FTZ R21, R88, R21, !PT ;  /* 0x0000001558157209 */ /* 0x001fce0007810000 */
[----:B------:R-:W0:Y:S01]  /*66e0*/  MUFU.TANH R107, R107 ;  /* 0x0000006b006b7308 */ /* 0x000e220000002400 */
[----:B-1----:R-:W-:-:S07]  /*66f0*/  FMNMX.FTZ R21, R90, R21, !PT ;  /* 0x000000155a157209 */ /* 0x002fce0007810000 */
[----:B------:R-:W1:Y:S01]  /*6700*/  MUFU.TANH R92, R92 ;  /* 0x0000005c005c7308 */ /* 0x000e620000002400 */
[----:B---3--:R-:W-:-:S07]  /*6710*/  FMNMX.FTZ R14, R105, R14, !PT ;  /* 0x0000000e690e7209 */ /* 0x008fce0007810000 */
        /* <DEDUP_REMOVED lines=17> */
[----:B---3--:R-:W-:-:S05]  /*6830*/  FMNMX.FTZ R89, R101, R14, !PT ;  /* 0x0000000e65597209 */ /* 0x008fca0007810000 */
[----:B------:R-:W3:Y:S01]  /*6840*/  SHFL.BFLY PT, R14, R89, 0x2, 0x1f ;  /* 0x0c401f00590e7f89 */ /* 0x000ee200000e0000 */
[----:B0-----:R-:W-:-:S04]  /*6850*/  FMNMX.FTZ R21, R100, R21, !PT ;  /* 0x0000001564157209 */ /* 0x001fc80007810000 */
[----:B-1----:R-:W-:-:S05]  /*6860*/  FMNMX.FTZ R21, R102, R21, !PT ;  /* 0x0000001566157209 */ /* 0x002fca0007810000 */
[----:B------:R-:W0:Y:S01]  /*6870*/  SHFL.BFLY PT, R20, R21, 0x2, 0x1f ;  /* 0x0c401f0015147f89 */ /* 0x000e2200000e0000 */
[----:B---3--:R-:W-:Y:S02]  /*6880*/  FMNMX.FTZ R91, R89, R14, !PT ;  /* 0x0000000e595b7209 */ /* 0x008fe40007810000 */
[----:B0-----:R-:W-:-:S03]  /*6890*/  FMNMX.FTZ R93, R21, R20, !PT ;  /* 0x00000014155d7209 */ /* 0x001fc60007810000 */
[----:B------:R-:W0:Y:S04]  /*68a0*/  SHFL.BFLY PT, R20, R91, 0x1, 0x1f ;  /* 0x0c201f005b147f89 */ /* 0x000e2800000e0000 */
[----:B------:R-:W1:Y:S01]  /*68b0*/  SHFL.BFLY PT, R14, R93, 0x1, 0x1f ;  /* 0x0c201f005d0e7f89 */ /* 0x000e6200000e0000 */
[----:B0-----:R-:W-:Y:S02]  /*68c0*/  FMNMX.FTZ R20, R91, R20, !PT ;  /* 0x000000145b147209 */ /* 0x001fe40007810000 */
[----:B-1----:R-:W-:-:S03]  /*68d0*/  FMNMX.FTZ R14, R93, R14, !PT ;  /* 0x0000000e5d0e7209 */ /* 0x002fc60007810000 */
[C---:B--2---:R-:W-:Y:S01]  /*68e0*/  FFMA.FTZ R115, R20.reuse, R13, -8 ;  /* 0xc100000014737423 */ /* 0x044fe2000001000d */
[----:B------:R-:W-:-:S03]  /*68f0*/  FADD.FTZ R4, -R20, R4 ;  /* 0x0000000414047221 */ /* 0x000fc60000010100 */
[-CC-:B------:R-:W-:Y:S01]  /*6900*/  FFMA.FTZ R119, R202, R13.reuse, -R115.reuse ;  /* 0x0000000dca777223 */ /* 0x180fe20000010873 */
[-C--:B------:R-:W-:Y:S01]  /*6910*/  FMUL.FTZ R95, R4, R13.reuse ;  /* 0x0000000d045f7220 */ /* 0x080fe20000410000 */
[----:B------:R-:W-:Y:S01]  /*6920*/  FFMA.FTZ R202, R101, R13, -R115 ;  /* 0x0000000d65ca7223 */ /* 0x000fe20000010873 */
[----:B------:R-:W-:-:S01]  /*6930*/  FADD.FTZ R4, -R14, R6 ;  /* 0x000000060e047221 */ /* 0x000fc20000010100 */
[-C--:B------:R-:W-:Y:S01]  /*6940*/  FFMA.FTZ R101, R14, R13.reuse, -8 ;  /* 0xc10000000e657423 */ /* 0x080fe2000001000d */
[----:B------:R-:W-:-:S01]  /*6950*/  FFMA.FTZ R15, R15, R13, -R115 ;  /* 0x0000000d0f0f7223 */ /* 0x000fc20000010873 */
[-C--:B------:R-:W-:Y:S01]  /*6960*/  FFMA.FTZ R168, R168, R13.reuse, -R115 ;  /* 0x0000000da8a87223 */ /* 0x080fe20000010873 */
[-C--:B------:R-:W-:Y:S01]  /*6970*/  FMUL.FTZ R4, R4, R13.reuse ;  /* 0x0000000d04047220 */ /* 0x080fe20000410000 */
[-CC-:B------:R-:W-:Y:S01]  /*6980*/  FFMA.FTZ R9, R9, R13.reuse, -R101.reuse ;  /* 0x0000000d09097223 */ /* 0x180fe20000010865 */
[----:B------:R-:W-:-:S01]  /*6990*/  FFMA.FTZ R8, R8, R13, -R101 ;  /* 0x0000000d08087223 */ /* 0x000fc20000010865 */
[----:B------:R-:W-:Y:S01]  /*69a0*/  MUFU.EX2 R6, R95 ;  /* 0x0000005f00067308 */ /* 0x000fe20000000800 */
[----:B------:R-:W-:-:S01]  /*69b0*/  FFMA.FTZ R21, R156, R13, -R115 ;  /* 0x0000000d9c157223 */ /* 0x000fc20000010873 */
[-C--:B------:R-:W-:Y:S01]  /*69c0*/  FFMA.FTZ R10, R10, R13.reuse, -R101 ;  /* 0x0000000d0a0a7223 */ /* 0x080fe20000010865 */
[----:B------:R-:W-:-:S01]  /*69d0*/  FFMA.FTZ R156, R170, R13, -R115 ;  /* 0x0000000daa9c7223 */ /* 0x000fc20000010873 */
[-C--:B------:R-:W-:Y:S01]  /*69e0*/  FFMA.FTZ R11, R11, R13.reuse, -R101 ;  /* 0x0000000d0b0b7223 */ /* 0x080fe20000010865 */
[----:B------:R-:W-:-:S01]  /*69f0*/  FFMA.FTZ R89, R160, R13, -R115 ;  /* 0x0000000da0597223 */ /* 0x000fc20000010873 */
[-C--:B------:R-:W-:Y:S01]  /*6a00*/  FFMA.FTZ R113, R120, R13.reuse, -R115 ;  /* 0x0000000d78717223 */ /* 0x080fe20000010873 */
[----:B------:R-:W-:-:S01]  /*6a10*/  FFMA.FTZ R12, R12, R13, -R101 ;  /* 0x0000000d0c0c7223 */ /* 0x000fc20000010865 */
[----:B------:R-:W0:Y:S01]  /*6a20*/  MUFU.EX2 R15, R15 ;  /* 0x0000000f000f7308 */ /* 0x000e220000000800 */
[----:B------:R-:W-:-:S01]  /*6a30*/  FFMA.FTZ R120, R194, R13, -R115 ;  /* 0x0000000dc2787223 */ /* 0x000fc20000010873 */
[-CC-:B------:R-:W-:Y:S01]  /*6a40*/  FFMA.FTZ R194, R107, R13.reuse, -R115.reuse ;  /* 0x0000000d6bc27223 */ /* 0x180fe20000010873 */
[----:B------:R-:W-:-:S01]  /*6a50*/  FFMA.FTZ R160, R172, R13, -R115 ;  /* 0x0000000daca07223 */ /* 0x000fc20000010873 */
[-C--:B------:R-:W-:Y:S01]  /*6a60*/  FFMA.FTZ R107, R109, R13.reuse, -R115 ;  /* 0x0000000d6d6b7223 */ /* 0x080fe20000010873 */
[----:B------:R-:W-:-:S01]  /*6a70*/  FFMA.FTZ R109, R152, R13, -R101 ;  /* 0x0000000d986d7223 */ /* 0x000fc20000010865 */
[-CC-:B------:R-:W-:Y:S01]  /*6a80*/  FFMA.FTZ R117, R124, R13.reuse, -R115.reuse ;  /* 0x0000000d7c757223 */ /* 0x180fe20000010873 */
[----:B------:R-:W-:-:S01]  /*6a90*/  FFMA.FTZ R124, R198, R13, -R115 ;  /* 0x0000000dc67c7223 */ /* 0x000fc20000010873 */
[----:B------:R-:W-:Y:S01]  /*6aa0*/  MUFU.EX2 R4, R4 ;  /* 0x0000000400047308 */ /* 0x000fe20000000800 */
[----:B------:R-:W-:-:S01]  /*6ab0*/  FFMA.FTZ R91, R162, R13, -R115 ;  /* 0x0000000da25b7223 */ /* 0x000fc20000010873 */
[-C--:B------:R-:W-:Y:S01]  /*6ac0*/  FFMA.FTZ R198, R111, R13.reuse, -R115 ;  /* 0x0000000d6fc67223 */ /* 0x080fe20000010873 */
[----:B------:R-:W-:-:S01]  /*6ad0*/  FFMA.FTZ R111, R154, R13, -R101 ;  /* 0x0000000d9a6f7223 */ /* 0x000fc20000010865 */
[-CC-:B------:R-:W-:Y:S01]  /*6ae0*/  FFMA.FTZ R143, R130, R13.reuse, -R101.reuse ;  /* 0x0000000d828f7223 */ /* 0x180fe20000010865 */
[----:B------:R-:W-:-:S01]  /*6af0*/  FFMA.FTZ R130, R132, R13, -R101 ;  /* 0x0000000d84827223 */ /* 0x000fc20000010865 */
[-C--:B------:R-:W-:Y:S01]  /*6b00*/  FFMA.FTZ R162, R164, R13.reuse, -R115 ;  /* 0x0000000da4a27223 */ /* 0x080fe20000010873 */
[----:B------:R-:W-:-:S01]  /*6b10*/  FFMA.FTZ R152, R158, R13, -R101 ;  /* 0x0000000d9e987223 */ /* 0x000fc20000010865 */
[----:B------:R-:W1:Y:S01]  /*6b20*/  MUFU.EX2 R9, R9 ;  /* 0x0000000900097308 */ /* 0x000e620000000800 */
[----:B0-----:R-:W-:-:S01]  /*6b30*/  FFMA.FTZ R5, R6, R5, R15 ;  /* 0x0000000506057223 */ /* 0x001fc2000001000f */
        /* <DEDUP_REMOVED lines=14> */
[----:B------:R-:W2:Y:S01]  /*6c20*/  MUFU.EX2 R8, R8 ;  /* 0x0000000800087308 */ /* 0x000ea20000000800 */
[----:B-1----:R-:W-:-:S01]  /*6c30*/  FFMA.FTZ R7, R4, R7, R9 ;  /* 0x0000000704077223 */ /* 0x002fc20000010009 */
[-CC-:B------:R-:W-:Y:S01]  /*6c40*/  FFMA.FTZ R125, R214, R13.reuse, -R115.reuse ;  /* 0x0000000dd67d7223 */ /* 0x180fe20000010873 */
[----:B------:R-:W-:-:S01]  /*6c50*/  FFMA.FTZ R176, R216, R13, -R115 ;  /* 0x0000000dd8b07223 */ /* 0x000fc20000010873 */
[-CC-:B------:R-:W-:Y:S01]  /*6c60*/  FFMA.FTZ R127, R218, R13.reuse, -R115.reuse ;  /* 0x0000000dda7f7223 */ /* 0x180fe20000010873 */
[----:B------:R-:W-:-:S01]  /*6c70*/  FFMA.FTZ R178, R220, R13, -R115 ;  /* 0x0000000ddcb27223 */ /* 0x000fc20000010873 */
[-CC-:B------:R-:W-:Y:S01]  /*6c80*/  FFMA.FTZ R129, R222, R13.reuse, -R115.reuse ;  /* 0x0000000dde817223 */ /* 0x180fe20000010873 */
[----:B------:R-:W-:-:S01]  /*6c90*/  FFMA.FTZ R180, R224, R13, -R115 ;  /* 0x0000000de0b47223 */ /* 0x000fc20000010873 */
[----:B------:R-:W1:Y:S01]  /*6ca0*/  MUFU.EX2 R21, R21 ;  /* 0x0000001500157308 */ /* 0x000e620000000800 */
[----:B0-----:R-:W-:-:S01]  /*6cb0*/  FADD.FTZ R132, R168, R5 ;  /* 0x00000005a8847221 */ /* 0x001fc20000010000 */
[-CC-:B------:R-:W-:Y:S01]  /*6cc0*/  FFMA.FTZ R131, R226, R13.reuse, -R115.reuse ;  /* 0x0000000de2837223 */ /* 0x180fe20000010873 */
[----:B------:R-:W-:-:S01]  /*6cd0*/  FFMA.FTZ R184, R228, R13, -R115 ;  /* 0x0000000de4b87223 */ /* 0x000fc20000010873 */
[-CC-:B------:R-:W-:Y:S01]  /*6ce0*/  FFMA.FTZ R105, R105, R13.reuse, -R115.reuse ;  /* 0x0000000d69697223 */ /* 0x180fe20000010873 */
[----:B------:R-:W-:-:S01]  /*6cf0*/  FFMA.FTZ R99, R99, R13, -R115 ;  /* 0x0000000d63637223 */ /* 0x000fc20000010873 */
[-CC-:B------:R-:W-:Y:S01]  /*6d00*/  FFMA.FTZ R115, R136, R13.reuse, -R101.reuse ;  /* 0x0000000d88737223 */ /* 0x180fe20000010865 */
[----:B------:R-:W-:-:S01]  /*6d10*/  FFMA.FTZ R145, R134, R13, -R101 ;  /* 0x0000000d86917223 */ /* 0x000fc20000010865 */
[----:B------:R-:W0:Y:S01]  /*6d20*/  MUFU.EX2 R10, R10 ;  /* 0x0000000a000a7308 */ /* 0x000e220000000800 */
[----:B--2---:R-:W-:-:S01]  /*6d30*/  FADD.FTZ R7, R8, R7 ;  /* 0x0000000708077221 */ /* 0x004fc20000010000 */
[-CC-:B------:R-:W-:Y:S01]  /*6d40*/  FFMA.FTZ R136, R138, R13.reuse, -R101.reuse ;  /* 0x0000000d8a887223 */ /* 0x180fe20000010865 */
[----:B------:R-:W-:-:S01]  /*6d50*/  FFMA.FTZ R133, R140, R13, -R101 ;  /* 0x0000000d8c857223 */ /* 0x000fc20000010865 */
[-CC-:B------:R-:W-:Y:S01]  /*6d60*/  FFMA.FTZ R138, R142, R13.reuse, -R101.reuse ;  /* 0x0000000d8e8a7223 */ /* 0x180fe20000010865 */
[----:B------:R-:W-:-:S01]  /*6d70*/  FFMA.FTZ R135, R146, R13, -R101 ;  /* 0x0000000d92877223 */ /* 0x000fc20000010865 */
[-CC-:B------:R-:W-:Y:S01]  /*6d80*/  FFMA.FTZ R140, R182, R13.reuse, -R101.reuse ;  /* 0x0000000db68c7223 */ /* 0x180fe20000010865 */
[----:B------:R-:W-:-:S01]  /*6d90*/  FFMA.FTZ R137, R150, R13, -R101 ;  /* 0x0000000d96897223 */ /* 0x000fc20000010865 */
[----:B------:R-:W2:Y:S01]  /*6da0*/  MUFU.EX2 R156, R156 ;  /* 0x0000009c009c7308 */ /* 0x000ea20000000800 */
[----:B-1----:R-:W-:-:S01]  /*6db0*/  FADD.FTZ R5, R21, R132 ;  /* 0x0000008415057221 */ /* 0x002fc20000010000 */
        /* <DEDUP_REMOVED lines=23> */
[----:B-1----:R-:W-:-:S07]  /*6f30*/  FADD.FTZ R5, R11, R132 ;  /* 0x000000840b057221 */ /* 0x002fce0000010000 */
[----:B------:R-:W1:Y:S01]  /*6f40*/  MUFU.EX2 R160, R160 ;  /* 0x000000a000a07308 */ /* 0x000e620000000800 */
[----:B0-----:R-:W-:-:S07]  /*6f50*/  FADD.FTZ R7, R89, R134 ;  /* 0x0000008659077221 */ /* 0x001fce0000010000 */
[----:B------:R-:W0:Y:S01]  /*6f60*/  MUFU.EX2 R109, R109 ;  /* 0x0000006d006d7308 */ /* 0x000e220000000800 */
[----:B--2---:R-:W-:-:S07]  /*6f70*/  FADD.FTZ R132, R12, R5 ;  /* 0x000000050c847221 */ /* 0x004fce0000010000 */
        /* <DEDUP_REMOVED lines=21> */
[----:B0-----:R-:W-:-:S01]  /*70d0*/  FADD.FTZ R5, R95, R108 ;  /* 0x0000006c5f057221 */ /* 0x001fc20000010000 */
[----:B------:R-:W-:-:S06]  /*70e0*/  FFMA.FTZ R108, R112, R13, -R101 ;  /* 0x0000000d706c7223 */ /* 0x000fcc0000010865 */
        /* <DEDUP_REMOVED lines=15> */
[----:B-1----:R-:W-:-:S01]  /*71e0*/  FADD.FTZ R5, R103, R110 ;  /* 0x0000006e67057221 */ /* 0x002fc20000010000 */
[----:B------:R-:W-:-:S06]  /*71f0*/  FFMA.FTZ R110, R116, R13, -R101 ;  /* 0x0000000d746e7223 */ /* 0x000fcc0000010865 */
        /* <DEDUP_REMOVED lines=52> */
[----:B------:R-:W-:Y:S01]  /*7540*/  MUFU.EX2 R108, R108 ;  /* 0x0000006c006c7308 */ /* 0x000fe20000000800 */
[----:B-1----:R-:W-:-:S01]  /*7550*/  FADD.FTZ R5, R149, R90 ;  /* 0x0000005a95057221 */ /* 0x002fc20000010000 */
[-CC-:B------:R-:W-:Y:S01]  /*7560*/  FFMA.FTZ R90, R96, R13.reuse, -R101.reuse ;  /* 0x0000000d605a7223 */ /* 0x180fe20000010865 */
[----:B------:R-:W-:-:S05]  /*7570*/  FFMA.FTZ R101, R102, R13, -R101 ;  /* 0x0000000d66657223 */ /* 0x000fca0000010865 */
[----:B------:R-:W1:Y:S01]  /*7580*/  MUFU.EX2 R178, R178 ;  /* 0x000000b200b27308 */ /* 0x000e620000000800 */
[----:B0-----:R-:W-:-:S07]  /*7590*/  FADD.FTZ R7, R127, R112 ;  /* 0x000000707f077221 */ /* 0x001fce0000010000 */
[----:B------:R-:W-:Y:S08]  /*75a0*/  MUFU.EX2 R151, R151 ;  /* 0x0000009700977308 */ /* 0x000ff00000000800 */
[----:B------:R-:W0:Y:S01]  /*75b0*/  MUFU.EX2 R129, R129 ;  /* 0x0000008100817308 */ /* 0x000e220000000800 */
[----:B-1----:R-:W-:-:S07]  /*75c0*/  FADD.FTZ R96, R178, R7 ;  /* 0x00000007b2607221 */ /* 0x002fce0000010000 */
[----:B------:R-:W1:Y:S08]  /*75d0*/  MUFU.EX2 R110, R110 ;  /* 0x0000006e006e7308 */ /* 0x000e700000000800 */
[----:B------:R-:W-:Y:S01]  /*75e0*/  MUFU.EX2 R180, R180 ;  /* 0x000000b400b47308 */ /* 0x000fe20000000800 */
[----:B0-----:R-:W-:-:S07]  /*75f0*/  FADD.FTZ R7, R129, R96 ;  /* 0x0000006081077221 */ /* 0x001fce0000010000 */
[----:B------:R-:W0:Y:S08]  /*7600*/  MUFU.EX2 R153, R153 ;  /* 0x0000009900997308 */ /* 0x000e300000000800 */
[----:B------:R-:W-:Y:S08]  /*7610*/  MUFU.EX2 R131, R131 ;  /* 0x0000008300837308 */ /* 0x000ff00000000800 */
[----:B------:R-:W2:Y:S08]  /*7620*/  MUFU.EX2 R88, R88 ;  /* 0x0000005800587308 */ /* 0x000eb00000000800 */
[----:B------:R3:W-:Y:S08]  /*7630*/  MUFU.EX2 R157, R92 ;  /* 0x0000005c009d7308 */ /* 0x0007f00000000800 */
[----:B------:R-:W-:Y:S01]  /*7640*/  MUFU.EX2 R184, R184 ;  /* 0x000000b800b87308 */ /* 0x000fe20000000800 */
[----:B---3--:R-:W-:-:S04]  /*7650*/  FADD.FTZ R92, R108, R5 ;  /* 0x000000056c5c7221 */ /* 0x008fc80000010000 */
[----:B------:R-:W-:-:S03]  /*7660*/  FADD.FTZ R5, R151, R92 ;  /* 0x0000005c97057221 */ /* 0x000fc60000010000 */
[----:B------:R-:W3:Y:S01]  /*7670*/  MUFU.EX2 R155, R155 ;  /* 0x0000009b009b7308 */ /* 0x000ee20000000800 */
[----:B-1----:R-:W-:-:S04]  /*7680*/  FADD.FTZ R92, R110, R5 ;  /* 0x000000056e5c7221 */ /* 0x002fc80000010000 */
[----:B0-----:R-:W-:-:S03]  /*7690*/  FADD.FTZ R5, R153, R92 ;  /* 0x0000005c99057221 */ /* 0x001fc60000010000 */
[----:B------:R-:W0:Y:S01]  /*76a0*/  MUFU.EX2 R105, R105 ;  /* 0x0000006900697308 */ /* 0x000e220000000800 */
[----:B--2---:R-:W-:-:S07]  /*76b0*/  FADD.FTZ R92, R88, R5 ;  /* 0x00000005585c7221 */ /* 0x004fce0000010000 */
[----:B------:R-:W1:Y:S01]  /*76c0*/  MUFU.EX2 R194, R194 ;  /* 0x000000c200c27308 */ /* 0x000e620000000800 */
[----:B---3--:R-:W-:-:S04]  /*76d0*/  FADD.FTZ R92, R155, R92 ;  /* 0x0000005c9b5c7221 */ /* 0x008fc80000010000 */
[----:B------:R-:W-:-:S03]  /*76e0*/  FADD.FTZ R92, R157, R92 ;  /* 0x0000005c9d5c7221 */ /* 0x000fc60000010000 */
[----:B------:R2:W3:Y:S08]  /*76f0*/  MUFU.EX2 R114, R94 ;  /* 0x0000005e00727308 */ /* 0x0004f00000000800 */
[----:B------:R-:W4:Y:S01]  /*7700*/  MUFU.EX2 R107, R107 ;  /* 0x0000006b006b7308 */ /* 0x000f220000000800 */
[----:B--2---:R-:W-:-:S04]  /*7710*/  FADD.FTZ R94, R180, R7 ;  /* 0x00000007b45e7221 */ /* 0x004fc80000010000 */
[----:B------:R-:W-:-:S03]  /*7720*/  FADD.FTZ R7, R131, R94 ;  /* 0x0000005e83077221 */ /* 0x000fc60000010000 */
[----:B------:R-:W2:Y:S01]  /*7730*/  MUFU.EX2 R90, R90 ;  /* 0x0000005a005a7308 */ /* 0x000ea20000000800 */
[----:B------:R-:W-:-:S04]  /*7740*/  FADD.FTZ R94, R184, R7 ;  /* 0x00000007b85e7221 */ /* 0x000fc80000010000 */
[----:B0-----:R-:W-:-:S03]  /*7750*/  FADD.FTZ R5, R105, R94 ;  /* 0x0000005e69057221 */ /* 0x001fc60000010000 */
[----:B------:R-:W0:Y:S01]  /*7760*/  MUFU.EX2 R198, R198 ;  /* 0x000000c600c67308 */ /* 0x000e220000000800 */
[----:B-1----:R-:W-:-:S01]  /*7770*/  FADD.FTZ R94, R194, R5 ;  /* 0x00000005c25e7221 */ /* 0x002fc20000010000 */
[----:B---3--:R-:W-:-:S03]  /*7780*/  FADD.FTZ R5, R114, R92 ;  /* 0x0000005c72057221 */ /* 0x008fc60000010000 */
[----:B----4-:R-:W-:-:S03]  /*7790*/  FADD.FTZ R7, R107, R94 ;  /* 0x0000005e6b077221 */ /* 0x010fc60000010000 */
        /* <DEDUP_REMOVED lines=9> */
[----:B0-----:R-:W-:-:S01]  /*7830*/  FADD.FTZ R92, R100, R5 ;  /* 0x00000005645c7221 */ /* 0x001fc20000010000 */
[----:B-1----:R-:W-:-:S03]  /*7840*/  FADD.FTZ R5, R202, R7 ;  /* 0x00000007ca057221 */ /* 0x002fc60000010000 */
[----:B--2---:R-:W-:Y:S01]  /*7850*/  FADD.FTZ R7, R101, R92 ;  /* 0x0000005c65077221 */ /* 0x004fe20000010000 */
[----:B------:R-:W-:Y:S06]  /*7860*/  @!P0 BRA `(.L_x_24) ;  /* 0x0000000000048947 */ /* 0x000fec0003800000 */
[----:B------:R-:W-:Y:S01]  /*7870*/  BPT.TRAP 0x1 ;  /* 0x000000040000795c */ /* 0x000fe20000300000 */
.L_x_24:
[----:B------:R-:W-:Y:S01]  /*7880*/  ULEA UR6, UR28, UR41, 0x3 ;  /* 0x000000291c067291 */ /* 0x000fe2000f8e183f */
[----:B------:R-:W-:Y:S01]  /*7890*/  ISETP.LT.AND P1, PT, RZ, UR47, PT ;  /* 0x0000002fff007c0c */ /* 0x000fe2000bf21270 */
[----:B------:R-:W-:Y:S01]  /*78a0*/  UIADD3 UR7, UR47, -0x1, URZ ;  /* 0xffffffff2f077890 */ /* 0x000fe2000fffe03f */
[----:B------:R-:W-:Y:S01]  /*78b0*/  F2FP.SATFINITE.E4M3.F32.PACK_AB_MERGE_C R91, R162, R91, RZ ;  /* 0x0000005ba25b723e */ /* 0x000fe200048070ff */
[----:B------:R-:W-:Y:S01]  /*78c0*/  UIADD3 UR6, UR6, 0x22860, URZ ;  /* 0x0002286006067890 */ /* 0x000fe2000fffe03f */
[----:B------:R-:W-:Y:S01]  /*78d0*/  F2FP.SATFINITE.E4M3.F32.PACK_AB_MERGE_C R103, R148, R103, RZ ;  /* 0x000000679467723e */ /* 0x000fe200048070ff */
[----:B------:R-:W-:Y:S01]  /*78e0*/  UMOV UR29, UR44 ;  /* 0x0000002c001d7c82 */ /* 0x000fe20008000000 */
[----:B------:R-:W-:Y:S01]  /*78f0*/  F2FP.SATFINITE.E4M3.F32.PACK_AB_MERGE_C R121, R172, R121, RZ ;  /* 0x00000079ac79723e */ /* 0x000fe200048070ff */
[----:B------:R-:W-:Y:S01]  /*7900*/  UPRMT UR6, UR38, 0x654, UR6 ;  /* 0x0000065426067896 */ /* 0x000fe20008000006 */
[----:B------:R-:W-:Y:S01]  /*7910*/  F2FP.SATFINITE.E4M3.F32.PACK_AB_MERGE_C R10, R11, R10, RZ ;  /* 0x0000000a0b0a723e */ /* 0x000fe200048070ff */
[----:B------:R-:W-:Y:S01]  /*7920*/  UMOV UR47, UR7 ;  /* 0x00000007002f7c82 */ /* 0x000fe20008000000 */
[----:B------:R-:W-:Y:S01]  /*7930*/  F2FP.SATFINITE.E4M3.F32.PACK_AB_MERGE_C R125, R176, R125, RZ ;  /* 0x0000007db07d723e */ /* 0x000fe200048070ff */
[----:B------:R-:W-:Y:S01]  /*7940*/  UMOV UR28, UR36 ;  /* 0x00000024001c7c82 */ /* 0x000fe20008000000 */
[----:B------:R-:W-:Y:S01]  /*7950*/  F2FP.SATFINITE.E4M3.F32.PACK_AB_MERGE_C R129, R180, R129, RZ ;  /* 0x00000081b481723e */ /* 0x000fe200048070ff */
[-C--:B------:R-:W-:Y:S01]  /*7960*/  FMUL.FTZ R24, R24, R6.reuse ;  /* 0x0000000618187220 */ /* 0x080fe20000410000 */
[----:B------:R-:W-:Y:S01]  /*7970*/  F2FP.SATFINITE.E4M3.F32.PACK_AB_MERGE_C R91, R160, R89, R91 ;  /* 0x00000059a05b723e */ /* 0x000fe2000480705b */
[-C--:B------:R-:W-:Y:S01]  /*7980*/  FMUL.FTZ R25, R25, R6.reuse ;  /* 0x0000000619197220 */ /* 0x080fe20000410000 */
[----:B------:R-:W-:Y:S01]  /*7990*/  F2FP.SATFINITE.E4M3.F32.PACK_AB_MERGE_C R103, R144, R97, R103 ;  /* 0x000000619067723e */ /* 0x000fe20004807067 */
[----:B------:R-:W-:Y:S01]  /*79a0*/  SYNCS.ARRIVE.TRANS64.RED.A1T0 RZ, [UR6], RZ ;  /* 0x000000ffffff79a7 */ /* 0x000fe20008100406 */
[----:B------:R-:W-:Y:S01]  /*79b0*/  F2FP.SATFINITE.E4M3.F32.PACK_AB_MERGE_C R121, R170, R119, R121 ;  /* 0x00000077aa79723e */ /* 0x000fe20004807079 */
[-C--:B------:R-:W-:Y:S01]  /*79c0*/  FMUL.FTZ R28, R28, R6.reuse ;  /* 0x000000061c1c7220 */ /* 0x080fe20000410000 */
[----:B------:R-:W-:Y:S01]  /*79d0*/  F2FP.SATFINITE.E4M3.F32.PACK_AB_MERGE_C R21, R156, R21, RZ ;  /* 0x000000159c15723e */ /* 0x000fe200048070ff */
        /* <DEDUP_REMOVED lines=10> */
[----:B------:R-:W-:Y:S01]  /*7a80*/  FMUL.FTZ R40, R40, R6 ;  /* 0x0000000628287220 */ /* 0x000fe20000410000 */
[----:B------:R-:W-:Y:S01]  /*7a90*/  F2FP.SATFINITE.E4M3.F32.PACK_AB_MERGE_C R126, R141, R126, RZ ;  /* 0x0000007e8d7e723e */ /* 0x000fe200048070ff */
[----:B------:R-:W-:Y:S01]  /*7aa0*/  FMUL.FTZ R41, R41, R6 ;  /* 0x0000000629297220 */ /* 0x000fe20000410000 */
[----:B------:R-:W-:Y:S01]  /*7ab0*/  F2FP.SATFINITE.E4M3.F32.PACK_AB_MERGE_C R130, R145, R130, RZ ;  /* 0x000000829182723e */ /* 0x000fe200048070ff */
[----:B------:R-:W-:Y:S01]  /*7ac0*/  FMUL.FTZ R44, R44, R6 ;  /* 0x000000062c2c7220 */ /* 0x000fe20000410000 */
[----:B------:R-:W-:Y:S01]  /*7ad0*/  F2FP.SATFINITE.E4M3.F32.PACK_AB_MERGE_C R106, R149, R106, RZ ;  /* 0x0000006a956a723e */ /* 0x000fe200048070ff */
[----:B------:R-:W-:Y:S01]  /*7ae0*/  FMUL.FTZ R45, R45, R6 ;  /* 0x000000062d2d7220 */ /* 0x000fe20000410000 */
        /* <DEDUP_REMOVED lines=9> */
[-C--:B------:R-:W-:Y:S01]  /*7b80*/  FMUL.FTZ R56, R56, R6.reuse ;  /* 0x0000000638387220 */ /* 0x080fe20000410000 */
[----:B------:R-:W-:Y:S01]  /*7b90*/  F2FP.SATFINITE.E4M3.F32.PACK_AB_MERGE_C R180, R174, R123, R125 ;  /* 0x0000007baeb4723e */ /* 0x000fe2000480707d */
[-C--:B------:R-:W-:Y:S01]  /*7ba0*/  FMUL.FTZ R57, R57, R6.reuse ;  /* 0x0000000639397220 */ /* 0x080fe20000410000 */
[----:B------:R-:W-:Y:S01]  /*7bb0*/  F2FP.SATFINITE.E4M3.F32.PACK_AB_MERGE_C R182, R178, R127, R129 ;  /* 0x0000007fb2b6723e */ /* 0x000fe20004807081 */
[-C--:B------:R-:W-:Y:S01]  /*7bc0*/  FMUL.FTZ R60, R60, R6.reuse ;  /* 0x000000063c3c7220 */ /* 0x080fe20000410000 */
        /* <DEDUP_REMOVED lines=12> */
[----:B------:R-:W-:Y:S01]  /*7c90*/  FMUL.FTZ R85, R85, R6 ;  /* 0x0000000655557220 */ /* 0x000fe20000410000 */
        /* <DEDUP_REMOVED lines=32> */
[----:B------:R-:W-:Y:S01]  /*7ea0*/  F2FP.SATFINITE.E4M3.F32.PACK_AB_MERGE_C R168, R168, R15, R21 ;  /* 0x0000000fa8a8723e */ /* 0x000fe20004807015 */
[----:B------:R-:W-:Y:S01]  /*7eb0*/  IMAD.MOV.U32 R6, RZ, RZ, R14 ;  /* 0x000000ffff067224 */ /* 0x000fe200078e000e */
[----:B------:R-:W-:Y:S01]  /*7ec0*/  F2FP.SATFINITE.E4M3.F32.PACK_AB_MERGE_C R169, R8, R9, R10 ;  /* 0x0000000908a9723e */ /* 0x000fe2000480700a */
[----:B------:R-:W-:Y:S01]  /*7ed0*/  IMAD.MOV.U32 R170, RZ, RZ, R91 ;  /* 0x000000ffffaa7224 */ /* 0x000fe200078e005b */
[----:B------:R-:W-:Y:S01]  /*7ee0*/  F2FP.SATFINITE.E4M3.F32.PACK_AB_MERGE_C R171, R109, R12, R111 ;  /* 0x0000000c6dab723e */ /* 0x000fe2000480706f */
[----:B------:R-:W-:Y:S01]  /*7ef0*/  IMAD.MOV.U32 R174, RZ, RZ, R103 ;  /* 0x000000ffffae7224 */ /* 0x000fe200078e0067 */
[----:B------:R-:W-:Y:S01]  /*7f00*/  F2FP.SATFINITE.E4M3.F32.PACK_AB_MERGE_C R172, R164, R93, R95 ;  /* 0x0000005da4ac723e */ /* 0x000fe2000480705f */
[----:B------:R-:W-:Y:S01]  /*7f10*/  IMAD.MOV.U32 R178, RZ, RZ, R121 ;  /* 0x000000ffffb27224 */ /* 0x000fe200078e0079 */
[----:B------:R-:W-:-:S02]  /*7f20*/  F2FP.SATFINITE.E4M3.F32.PACK_AB_MERGE_C R173, R136, R115, R133 ;  /* 0x0000007388ad723e */ /* 0x000fc40004807085 */
[----:B------:R-:W-:Y:S02]  /*7f30*/  F2FP.SATFINITE.E4M3.F32.PACK_AB_MERGE_C R175, R140, R135, R137 ;  /* 0x000000878caf723e */ /* 0x000fe40004807089 */
[----:B------:R-:W-:Y:S02]  /*7f40*/  F2FP.SATFINITE.E4M3.F32.PACK_AB_MERGE_C R176, R120, R113, R117 ;  /* 0x0000007178b0723e */ /* 0x000fe40004807075 */
[----:B------:R-:W-:Y:S02]  /*7f50*/  F2FP.SATFINITE.E4M3.F32.PACK_AB_MERGE_C R177, R139, R122, R126 ;  /* 0x0000007a8bb1723e */ /* 0x000fe4000480707e */
[----:B------:R-:W-:Y:S02]  /*7f60*/  F2FP.SATFINITE.E4M3.F32.PACK_AB_MERGE_C R179, R143, R128, R130 ;  /* 0x000000808fb3723e */ /* 0x000fe40004807082 */
[----:B------:R-:W-:Y:S02]  /*7f70*/  F2FP.SATFINITE.E4M3.F32.PACK_AB_MERGE_C R181, R147, R104, R106 ;  /* 0x0000006893b5723e */ /* 0x000fe4000480706a */
[----:B------:R-:W-:-:S02]  /*7f80*/  F2FP.SATFINITE.E4M3.F32.PACK_AB_MERGE_C R183, R151, R108, R110 ;  /* 0x0000006c97b7723e */ /* 0x000fc4000480706e */
[----:B------:R-:W-:Y:S02]  /*7f90*/  F2FP.SATFINITE.E4M3.F32.PACK_AB_MERGE_C R184, R184, R131, R105 ;  /* 0x00000083b8b8723e */ /* 0x000fe40004807069 */
[----:B------:R-:W-:Y:S02]  /*7fa0*/  F2FP.SATFINITE.E4M3.F32.PACK_AB_MERGE_C R185, R155, R88, R11 ;  /* 0x000000589bb9723e */ /* 0x000fe4000480700b */
[----:B------:R-:W-:Y:S02]  /*7fb0*/  F2FP.SATFINITE.E4M3.F32.PACK_AB_MERGE_C R186, R198, R107, R99 ;  /* 0x0000006bc6ba723e */ /* 0x000fe40004807063 */
[----:B------:R-:W-:Y:S02]  /*7fc0*/  F2FP.SATFINITE.E4M3.F32.PACK_AB_MERGE_C R187, R98, R90, R101 ;  /* 0x0000005a62bb723e */ /* 0x000fe40004807065 */
[----:B------:R-:W-:Y:S01]  /*7fd0*/  MOV R4, R20 ;  /* 0x0000001400047202 */ /* 0x000fe20000000f00 */
[----:B------:R-:W-:Y:S06]  /*7fe0*/  @P1 BRA `(.L_x_25) ;  /* 0xffffffcc00481947 */ /* 0x000fec000383ffff */
.L_x_14:
[----:B------:R-:W-:Y:S06]  /*7ff0*/  BAR.ARV 0x8, 0x180 ;  /* 0x0206000000007b1d */ /* 0x000fec0000002000 */
[----:B------:R-:W-:Y:S05]  /*8000*/  @!P0 BRA `(.L_x_26) ;  /* 0x0000000000048947 */ /* 0x000fea0003800000 */
[----:B------:R-:W-:Y:S01]  /*8010*/  BPT.TRAP 0x1 ;  /* 0x000000040000795c */ /* 0x000fe20000300000 */
.L_x_26:
[----:B------:R-:W-:Y:S01]  /*8020*/  ULEA UR4, UR36, UR41, 0x3 ;  /* 0x0000002924047291 */ /* 0x000fe2000f8e183f */
[----:B------:R-:W-:-:S05]  /*8030*/  IMAD.U32 R0, RZ, RZ, UR44 ;  /* 0x0000002cff007e24 */ /* 0x000fca000f8e00ff */
[----:B------:R-:W-:-:S04]  /*8040*/  SHF.L.U32 R0, R0, 0x1f, RZ ;  /* 0x0000001f00007819 */ /* 0x000fc800000006ff */
[----:B------:R0:W1:Y:S01]  /*8050*/  SYNCS.PHASECHK.TRANS64.TRYWAIT P1, [UR4+0x22850], R0 ;  /* 0x02285000ff0075a7 */ /* 0x0000620008020144 */
[----:B------:R-:W-:Y:S05]  /*8060*/  @!P0 BRA `(.L_x_27) ;  /* 0x0000000000048947 */ /* 0x000fea0003800000 */
[----:B------:R-:W-:Y:S01]  /*8070*/  BPT.TRAP 0x1 ;  /* 0x000000040000795c */ /* 0x000fe20000300000 */
.L_x_27:
[----:B-1----:R-:W-:Y:S05]  /*8080*/  @P1 BRA `(.L_x_28) ;  /* 0x0000000000081947 */ /* 0x002fea0003800000 */
[----:B------:R-:W1:Y:S02]  /*8090*/  SYNCS.PHASECHK.TRANS64.TRYWAIT P1, [UR4+0x22850], R0 ;  /* 0x02285000ff0075a7 */ /* 0x000e640008020144 */
[----:B-1----:R-:W-:Y:S05]  /*80a0*/  @!P1 BRA `(.L_x_29) ;  /* 0x00000078003c9947 */ /* 0x002fea0003800000 */
.L_x_28:
[----:B------:R-:W-:Y:S01]  /*80b0*/  UIADD3 UR5, UR41, 0x400, URZ ;  /* 0x0000040029057890 */ /* 0x000fe2000fffe03f */
[----:B------:R-:W-:Y:S01]  /*80c0*/  WARPGROUP.ARRIVE ;  /* 0x00000000000079c5 */ /* 0x000fe20000000000 */
[----:B------:R-:W-:Y:S01]  /*80d0*/  UMOV UR7, 0xc0000010 ;  /* 0xc000001000077882 */ /* 0x000fe20000000000 */
[----:B------:R-:W-:Y:S01]  /*80e0*/  IMAD.MOV.U32 R4, RZ, RZ, 0x3f800000 ;  /* 0x3f800000ff047424 */ /* 0x000fe200078e00ff */
        /* <DEDUP_REMOVED lines=11> */
[----:B------:R-:W-:Y:S02]  /*81a0*/  ULDC.64 UR6, c[0x0][0x9a0] ;  /* 0x0002680000067ab9 */ /* 0x000fe40000000a00 */
[----:B------:R-:W-:-:S04]  /*81b0*/  UISETP.NE.U32.AND UP0, UPT, UR6, URZ, UPT ;  /* 0x0000003f0600728c */ /* 0x000fc8000bf05070 */
[----:B------:R-:W-:-:S06]  /*81c0*/  UISETP.NE.AND.EX UP0, UPT, UR7, URZ, UPT, UP0 ;  /* 0x0000003f0700728c */ /* 0x000fcc000bf05300 */
[----:B------:R-:W-:-:S05]  /*81d0*/  PLOP3.LUT P1, PT, PT, PT, UP0, 0x80, 0x0 ;  /* 0x000000000000781c */ /* 0x000fca0003f2f008 */
[----:B------:R-:W-:Y:S01]  /*81e0*/  @UP0 USHF.R.S32.HI UR10, URZ, 0x1f, UR42 ;  /* 0x0000001f3f0a0899 */ /* 0x000fe2000801142a */
[----:B------:R-:W-:Y:S01]  /*81f0*/  @UP0 ULDC.64 UR12, c[0x0][0x9c8] ;  /* 0x00027200000c0ab9 */ /* 0x000fe20000000a00 */
[----:B------:R-:W-:Y:S02]  /*8200*/  @UP0 UIADD3 UR8, -UR42, URZ, URZ ;  /* 0x0000003f2a080290 */ /* 0x000fe4000fffe13f */
[----:B------:R-:W-:Y:S01]  /*8210*/  @UP0 UIMAD UR10, UR10, UR12, URZ ;  /* 0x0000000c0a0a02a4 */ /* 0x000fe2000f8e023f */
[----:B------:R-:W-:Y:S02]  /*8220*/  @UP0 ULDC UR9, c[0x0][0xc44] ;  /* 0x0003110000090ab9 */ /* 0x000fe40000000800 */
[----:B------:R-:W-:Y:S02]  /*8230*/  @UP0 UIMAD UR11, UR9, UR8, UR40 ;  /* 0x00000008090b02a4 */ /* 0x000fe4000f8e0228 */
[----:B------:R-:W-:Y:S02]  /*8240*/  @UP0 UIMAD.WIDE.U32 UR8, UR42, UR12, URZ ;  /* 0x0000000c2a0802a5 */ /* 0x000fe4000f8e003f */
[----:B------:R-:W-:-:S02]  /*8250*/  @UP0 UIMAD UR10, UR42, UR13, UR10 ;  /* 0x0000000d2a0a02a4 */ /* 0x000fc4000f8e020a */
[----:B------:R-:W-:Y:S02]  /*8260*/  @UP0 USHF.R.S32.HI UR14, URZ, 0x1f, UR11 ;  /* 0x0000001f3f0e0899 */ /* 0x000fe4000801140b */
[----:B------:R-:W-:Y:S01]  /*8270*/  @UP0 UIADD3 UR9, UR9, UR10, URZ ;  /* 0x0000000a09090290 */ /* 0x000fe2000fffe03f */
[----:B------:R-:W-:Y:S02]  /*8280*/  @UP0 ULDC.64 UR12, c[0x0][0x9d0] ;  /* 0x00027400000c0ab9 */ /* 0x000fe40000000a00 */
[----:B------:R-:W-:Y:S02]  /*8290*/  @UP0 UIMAD UR10, UR14, UR12, URZ ;  /* 0x0000000c0e0a02a4 */ /* 0x000fe4000f8e023f */
[----:B------:R-:W-:Y:S02]  /*82a0*/  @UP0 UIMAD.WIDE.U32 UR8, UR11, UR12, UR8 ;  /* 0x0000000c0b0802a5 */ /* 0x000fe4000f8e0008 */
[----:B------:R-:W-:Y:S02]  /*82b0*/  @UP0 UIMAD UR10, UR11, UR13, UR10 ;  /* 0x0000000d0b0a02a4 */ /* 0x000fe4000f8e020a */
[----:B------:R-:W-:-:S02]  /*82c0*/  @UP0 ULEA UR6, UP1, UR8, UR6, 0x2 ;  /* 0x0000000608060291 */ /* 0x000fc4000f82103f */
[----:B------:R-:W-:-:S04]  /*82d0*/  @UP0 UIADD3 UR9, UR9, UR10, URZ ;  /* 0x0000000a09090290 */ /* 0x000fc8000fffe03f */
[----:B------:R-:W-:Y:S01]  /*82e0*/  MOV R8, UR6 ;  /* 0x0000000600087c02 */ /* 0x000fe20008000f00 */
[----:B------:R-:W-:Y:S02]  /*82f0*/  @UP0 ULEA.HI.X UR7, UR8, UR7, UR9, 0x2, UP1 ;  /* 0x0000000708070291 */ /* 0x000fe400088f1409 */
[----:B------:R-:W-:-:S04]  /*8300*/  UIADD3 UR6, UR5, 0x200, URZ ;  /* 0x0000020005067890 */ /* 0x000fc8000fffe03f */
[----:B------:R-:W-:Y:S01]  /*8310*/  IMAD.U32 R9, RZ, RZ, UR7 ;  /* 0x00000007ff097e24 */ /* 0x000fe2000f8e00ff */
[----:B------:R-:W-:-:S04]  /*8320*/  UMOV UR7, 0xc0000010 ;  /* 0xc000001000077882 */ /* 0x000fc80000000000 */
[----:B------:R2:W3:Y:S01]  /*8330*/  @P1 LDG.E R4, desc[UR50][R8.64] ;  /* 0x0000003208041981 */ /* 0x0004e2000c1e1900 */
[----:B------:R-:W-:Y:S02]  /*8340*/  WARPGROUP.DEPBAR.LE gsb0, 0x0 ;  /* 0x00008000000079c5 */ /* 0x000fe40000010000 */
[----:B------:R-:W-:-:S06]  /*8350*/  WARPGROUP.ARRIVE ;  /* 0x00000000000079c5 */ /* 0x000fcc0000000000 */
[----:B------:R-:W-:Y:S01]  /*8360*/  QGMMA.64x128x32.F32.E4M3.E4M3 R24, R176, gdesc[UR4], R24, gsb0 ;  /* 0x01e00004b0187df3 */ /* 0x000fe20008000818 */
[----:B------:R-:W-:Y:S01]  /*8370*/  UIADD3 UR6, UR5, 0x300, URZ ;  /* 0x0000030005067890 */ /* 0x000fe2000fffe03f */
[----:B------:R-:W-:Y:S01]  /*8380*/  UMOV UR7, 0xc0000010 ;  /* 0xc000001000077882 */ /* 0x000fe20000000000 */
[----:B01----:R-:W0:Y:S04]  /*8390*/  SHFL.BFLY PT, R0, R5, 0x2, 0x1f ;  /* 0x0c401f0005007f89 */ /* 0x003e2800000e0000 */
[----:B------:R-:W1:Y:S01]  /*83a0*/  SHFL.BFLY PT, R6, R7, 0x2, 0x1f ;  /* 0x0c401f0007067f89 */ /* 0x000e6200000e0000 */
[----:B------:R-:W-:Y:S02]  /*83b0*/  WARPGROUP.DEPBAR.LE gsb0, 0x0 ;  /* 0x00008000000079c5 */ /* 0x000fe40000010000 */
[----:B------:R-:W-:-:S06]  /*83c0*/  WARPGROUP.ARRIVE ;  /* 0x00000000000079c5 */ /* 0x000fcc0000000000 */
[----:B------:R-:W-:Y:S01]  /*83d0*/  QGMMA.64x128x32.F32.E4M3.E4M3 R24, R180, gdesc[UR4], R24, gsb0 ;  /* 0x01e00004b4187df3 */ /* 0x000fe20008000818 */
[----:B------:R-:W-:Y:S01]  /*83e0*/  UIADD3 UR6, UR5, 0x400, URZ ;  /* 0x0000040005067890 */ /* 0x000fe2000fffe03f */
[----:B------:R-:W-:Y:S01]  /*83f0*/  UMOV UR7, 0xc0000010 ;  /* 0xc000001000077882 */ /* 0x000fe20000000000 */
[----:B0-----:R-:W-:-:S01]  /*8400*/  FADD.FTZ R0, R0, R5 ;  /* 0x0000000500007221 */ /* 0x001fc20000010000 */
[----:B-1----:R-:W-:-:S04]  /*8410*/  FADD.FTZ R6, R6, R7 ;  /* 0x0000000706067221 */ /* 0x002fc80000010000 */
[----:B------:R-:W0:Y:S04]  /*8420*/  SHFL.BFLY PT, R3, R0, 0x1, 0x1f ;  /* 0x0c201f0000037f89 */ /* 0x000e2800000e0000 */
[----:B--2---:R-:W1:Y:S01]  /*8430*/  SHFL.BFLY PT, R9, R6, 0x1, 0x1f ;  /* 0x0c201f0006097f89 */ /* 0x004e6200000e0000 */
[----:B------:R-:W-:Y:S02]  /*8440*/  IMAD.MOV.U32 R5, RZ, RZ, RZ ;  /* 0x000000ffff057224 */ /* 0x000fe400078e00ff */
[----:B0-----:R-:W-:Y:S01]  /*8450*/  FADD.FTZ R10, R0, R3 ;  /* 0x00000003000a7221 */ /* 0x001fe20000010000 */
[----:B-1----:R-:W-:-:S04]  /*8460*/  FADD.FTZ R12, R6, R9 ;  /* 0x00000009060c7221 */ /* 0x002fc80000010000 */
[C---:B------:R-:W-:Y:S01]  /*8470*/  FSETP.NE.FTZ.AND P1, PT, R10.reuse, RZ, PT ;  /* 0x000000ff0a00720b */ /* 0x040fe20003f35000 */
[----:B------:R-:W-:Y:S01]  /*8480*/  FMUL.FTZ R15, R10, 0.00390625 ;  /* 0x3b8000000a0f7820 */ /* 0x000fe20000410000 */
[----:B------:R-:W-:-:S04]  /*8490*/  FMUL.FTZ R21, R12, 0.00390625 ;  /* 0x3b8000000c157820 */ /* 0x000fc80000410000 */
[----:B------:R-:W-:Y:S02]  /*84a0*/  FSETP.NE.FTZ.AND P2, PT, R15, RZ, PT ;  /* 0x000000ff0f00720b */ /* 0x000fe40003f55000 */
[----:B------:R-:W-:-:S05]  /*84b0*/  FSETP.NE.FTZ.AND P3, PT, R21, RZ, PT ;  /* 0x000000ff1500720b */ /* 0x000fca0003f75000 */
[----:B------:R-:W-:Y:S01]  /*84c0*/  @P1 MUFU.RCP R5, R10 ;  /* 0x0000000a00051308 */ /* 0x000fe20000001000 */
[----:B------:R-:W-:Y:S01]  /*84d0*/  FSETP.NE.FTZ.AND P1, PT, R12, RZ, PT ;  /* 0x000000ff0c00720b */ /* 0x000fe20003f35000 */
[----:B------:R-:W-:Y:S01]  /*84e0*/  IMAD.MOV.U32 R9, RZ, RZ, RZ ;  /* 0x000000ffff097224 */ /* 0x000fe200078e00ff */
[----:B------:R-:W-:Y:S02]  /*84f0*/  WARPGROUP.DEPBAR.LE gsb0, 0x0 ;  /* 0x00008000000079c5 */ /* 0x000fe40000010000 */
[----:B------:R-:W-:-:S06]  /*8500*/  WARPGROUP.ARRIVE ;  /* 0x00000000000079c5 */ /* 0x000fcc0000000000 */
[----:B------:R-:W-:Y:S01]  /*8510*/  QGMMA.64x128x32.F32.E4M3.E4M3 R24, R184, gdesc[UR4], R24, gsb0 ;  /* 0x01e00004b8187df3 */ /* 0x000fe20008000818 */
[----:B------:R-:W0:Y:S08]  /*8520*/  @P2 MUFU.LG2 R8, R15 ;  /* 0x0000000f00082308 */ /* 0x000e300000000c00 */
[----:B------:R-:W1:Y:S08]  /*8530*/  @P3 MUFU.LG2 R6, R21 ;  /* 0x0000001500063308 */ /* 0x000e700000000c00 */
[----:B------:R-:W2:Y:S01]  /*8540*/  @P1 MUFU.RCP R9, R12 ;  /* 0x0000000c00091308 */ /* 0x000ea20000001000 */
[C---:B------:R-:W-:Y:S01]  /*8550*/  @P2 FMUL.FTZ R7, R13.reuse, 0.69314718246459960938 ;  /* 0x3f3172180d072820 */ /* 0x040fe20000410000 */
[----:B------:R-:W-:Y:S01]  /*8560*/  @P3 FMUL.FTZ R88, R13, 0.69314718246459960938 ;  /* 0x3f3172180d583820 */ /* 0x000fe20000410000 */
[----:B0-----:R-:W-:Y:S01]  /*8570*/  @P2 FMUL.FTZ R8, R8, 0.69314718246459960938 ;  /* 0x3f31721808082820 */ /* 0x001fe20000410000 */
[----:B------:R-:W-:-:S02]  /*8580*/  IMAD.MOV.U32 R3, RZ, RZ, -0x800000 ;  /* 0xff800000ff037424 */ /* 0x000fc400078e00ff */
[----:B------:R-:W-:Y:S02]  /*8590*/  IMAD.MOV.U32 R0, RZ, RZ, -0x800000 ;  /* 0xff800000ff007424 */ /* 0x000fe400078e00ff */
[----:B-1----:R-:W-:Y:S01]  /*85a0*/  @P3 FMUL.FTZ R11, R6, 0.69314718246459960938 ;  /* 0x3f317218060b3820 */ /* 0x002fe20000410000 */
[----:B------:R-:W-:-:S01]  /*85b0*/  @P2 FFMA.FTZ R3, R7, R20, R8 ;  /* 0x0000001407032223 */ /* 0x000fc20000010008 */
[----:B---3--:R-:W-:Y:S02]  /*85c0*/  FMUL.FTZ R8, R5, R4 ;  /* 0x0000000405087220 */ /* 0x008fe40000410000 */
[----:B------:R-:W-:-:S01]  /*85d0*/  @P3 FFMA.FTZ R0, R88, R14, R11 ;  /* 0x0000000e58003223 */ /* 0x000fc2000001000b */
[----:B--2---:R-:W-:Y:S01]  /*85e0*/  FMUL.FTZ R88, R9, R4 ;  /* 0x0000000409587220 */ /* 0x004fe20000410000 */
[----:B------:R-:W-:Y:S02]  /*85f0*/  WARPGROUP.DEPBAR.LE gsb0, 0x0 ;  /* 0x00008000000079c5 */ /* 0x000fe40000010000 */
[----:B------:R-:W-:Y:S05]  /*8600*/  @!P0 BRA `(.L_x_30) ;  /* 0x0000000000048947 */ /* 0x000fea0003800000 */
[----:B------:R-:W-:Y:S01]  /*8610*/  BPT.TRAP 0x1 ;  /* 0x000000040000795c */ /* 0x000fe20000300000 */
.L_x_30:
[----:B------:R-:W0:Y:S01]  /*8620*/  S2R R89, SR_TID.X ;  /* 0x0000000000597919 */ /* 0x000e220000002100 */
[----:B------:R-:W-:Y:S01]  /*8630*/  ULDC.64 UR6, c[0x4][0x38] ;  /* 0x01000e0000067ab9 */ /* 0x000fe20000000a00 */
[----:B------:R-:W1:Y:S01]  /*8640*/  S2UR UR5, SR_SWINHI ;  /* 0x00000000000579c3 */ /* 0x000e620000002f00 */
        /* <DEDUP_REMOVED lines=10> */
[----:B------:R-:W-:Y:S01]  /*86f0*/  FMUL.FTZ R15, R38, R88 ;  /* 0x00000058260f7220 */ /* 0x000fe20000410000 */
[----:B------:R-:W-:Y:S01]  /*8700*/  ULDC.64 UR8, c[0x0][0xb90] ;  /* 0x0002e40000087ab9 */ /* 0x000fe20000000a00 */
[----:B------:R-:W-:Y:S01]  /*8710*/  USHF.R.S32.HI UR14, URZ, 0x1f, UR42 ;  /* 0x0000001f3f0e7899 */ /* 0x000fe2000801142a */
[----:B------:R-:W-:Y:S01]  /*8720*/  ULDC.64 UR10, c[0x0][0xb98] ;  /* 0x0002e600000a7ab9 */ /* 0x000fe20000000a00 */
[----:B0-----:R-:W-:-:S04]  /*8730*/  SHF.L.U32 R4, R89, 0x2, RZ ;  /* 0x0000000259047819 */ /* 0x001fc800000006ff */
[----:B------:R-:W-:-:S04]  /*8740*/  LOP3.LUT R4, R4, 0xc, RZ, 0xc0, !PT ;  /* 0x0000000c04047812 */ /* 0x000fc800078ec0ff */
[----:B------:R-:W-:-:S05]  /*8750*/  IADD3 R4, P0, R4, UR6, RZ ;  /* 0x0000000604047c10 */ /* 0x000fca000ff1e0ff */
[----:B------:R-:W-:-:S05]  /*8760*/  IMAD.X R5, RZ, RZ, UR7, P0 ;  /* 0x00000007ff057e24 */ /* 0x000fca00080e06ff */
[----:B------:R0:W2:Y:S01]  /*8770*/  LDG.E.CONSTANT R4, desc[UR50][R4.64] ;  /* 0x0000003204047981 */ /* 0x0000a2000c1e9900 */
        /* <DEDUP_REMOVED lines=25> */
[-C--:B0-----:R-:W-:Y:S01]  /*8910*/  FMUL.FTZ R5, R30, R88.reuse ;  /* 0x000000581e057220 */ /* 0x081fe20000410000 */
[-C--:B------:R-:W-:Y:S01]  /*8920*/  FMUL.FTZ R8, R26, R88.reuse ;  /* 0x000000581a087220 */ /* 0x080fe20000410000 */
[-C--:B------:R-:W-:Y:S01]  /*8930*/  FMUL.FTZ R25, R39, R88.reuse ;  /* 0x0000005827197220 */ /* 0x080fe20000410000 */
[-C--:B------:R-:W-:Y:S01]  /*8940*/  FMUL.FTZ R26, R35, R88.reuse ;  /* 0x00000058231a7220 */ /* 0x080fe20000410000 */
[-C--:B------:R-:W-:Y:S01]  /*8950*/  FMUL.FTZ R27, R46, R88.reuse ;  /* 0x000000582e1b7220 */ /* 0x080fe20000410000 */
[-C--:B------:R-:W-:Y:S01]  /*8960*/  FMUL.FTZ R30, R42, R88.reuse ;  /* 0x000000582a1e7220 */ /* 0x080fe20000410000 */
[----:B------:R-:W-:Y:S01]  /*8970*/  F2FP.BF16.F32.PACK_AB R6, R6, R7 ;  /* 0x000000070606723e */ /* 0x000fe200000010ff */
[-C--:B------:R-:W-:Y:S01]  /*8980*/  FMUL.FTZ R34, R43, R88.reuse ;  /* 0x000000582b227220 */ /* 0x080fe20000410000 */
[----:B------:R-:W-:Y:S01]  /*8990*/  LOP3.LUT P0, R7, R89, 0x3, RZ, 0xc0, !PT ;  /* 0x0000000359077812 */ /* 0x000fe2000780c0ff */
[-C--:B------:R-:W-:Y:S01]  /*89a0*/  FMUL.FTZ R43, R62, R88.reuse ;  /* 0x000000583e2b7220 */ /* 0x080fe20000410000 */
[-C--:B------:R-:W-:Y:S01]  /*89b0*/  FMUL.FTZ R46, R58, R88.reuse ;  /* 0x000000583a2e7220 */ /* 0x080fe20000410000 */
[-C--:B------:R-:W-:Y:S01]  /*89c0*/  FMUL.FTZ R31, R47, R88.reuse ;  /* 0x000000582f1f7220 */ /* 0x080fe20000410000 */
[----:B------:R-:W-:Y:S01]  /*89d0*/  FMUL.FTZ R35, R54, R88 ;  /* 0x0000005836237220 */ /* 0x000fe20000410000 */
[----:B------:R-:W-:Y:S01]  /*89e0*/  F2FP.BF16.F32.PACK_AB R5, R5, R8 ;  /* 0x000000080505723e */ /* 0x000fe200000010ff */
[----:B------:R-:W-:Y:S01]  /*89f0*/  UMOV UR6, UR41 ;  /* 0x0000002900067c82 */ /* 0x000fe20008000000 */
[----:B-1----:R-:W-:Y:S01]  /*8a00*/  UMOV UR7, UR5 ;  /* 0x0000000500077c82 */ /* 0x002fe20008000000 */
[-C--:B------:R-:W-:Y:S01]  /*8a10*/  FMUL.FTZ R38, R50, R88.reuse ;  /* 0x0000005832267220 */ /* 0x080fe20000410000 */
[-C--:B------:R-:W-:Y:S01]  /*8a20*/  FMUL.FTZ R39, R55, R88.reuse ;  /* 0x0000005837277220 */ /* 0x080fe20000410000 */
[-C--:B------:R-:W-:Y:S01]  /*8a30*/  FMUL.FTZ R42, R51, R88.reuse ;  /* 0x00000058332a7220 */ /* 0x080fe20000410000 */
[-C--:B------:R-:W-:Y:S01]  /*8a40*/  FMUL.FTZ R47, R63, R88.reuse ;  /* 0x000000583f2f7220 */ /* 0x080fe20000410000 */
[----:B------:R-:W-:Y:S01]  /*8a50*/  FMUL.FTZ R54, R66, R88 ;  /* 0x0000005842367220 */ /* 0x000fe20000410000 */
[----:B------:R-:W-:Y:S01]  /*8a60*/  F2FP.BF16.F32.PACK_AB R9, R9, R10 ;  /* 0x0000000a0909723e */ /* 0x000fe200000010ff */
[----:B------:R-:W-:Y:S01]  /*8a70*/  FMUL.FTZ R63, R79, R88 ;  /* 0x000000584f3f7220 */ /* 0x000fe20000410000 */
[----:B------:R-:W-:Y:S01]  /*8a80*/  F2FP.BF16.F32.PACK_AB R8, R25, R26 ;  /* 0x0000001a1908723e */ /* 0x000fe200000010ff */
[----:B------:R-:W-:Y:S01]  /*8a90*/  FMUL.FTZ R66, R75, R88 ;  /* 0x000000584b427220 */ /* 0x000fe20000410000 */
[----:B------:R-:W-:Y:S01]  /*8aa0*/  F2FP.BF16.F32.PACK_AB R30, R27, R30 ;  /* 0x0000001e1b1e723e */ /* 0x000fe200000010ff */
[----:B------:R-:W-:Y:S01]  /*8ab0*/  IMAD.U32 R26, RZ, RZ, UR6 ;  /* 0x00000006ff1a7e24 */ /* 0x000fe2000f8e00ff */
[----:B------:R-:W-:Y:S01]  /*8ac0*/  ISETP.EQ.OR P0, PT, R7, 0x3, !P0 ;  /* 0x000000030700780c */ /* 0x000fe20004702670 */
[----:B------:R-:W-:Y:S01]  /*8ad0*/  IMAD.U32 R27, RZ, RZ, UR7 ;  /* 0x00000007ff1b7e24 */ /* 0x000fe2000f8e00ff */
[----:B------:R-:W-:Y:S01]  /*8ae0*/  F2FP.BF16.F32.PACK_AB R44, R44, R45 ;  /* 0x0000002d2c2c723e */ /* 0x000fe200000010ff */
[----:B------:R-:W-:Y:S01]  /*8af0*/  FMUL.FTZ R50, R59, R88 ;  /* 0x000000583b327220 */ /* 0x000fe20000410000 */
[----:B------:R-:W-:Y:S01]  /*8b00*/  F2FP.BF16.F32.PACK_AB R43, R43, R46 ;  /* 0x0000002e2b2b723e */ /* 0x000fe200000010ff */
[-C--:B------:R-:W-:Y:S01]  /*8b10*/  FMUL.FTZ R59, R78, R88.reuse ;  /* 0x000000584e3b7220 */ /* 0x080fe20000410000 */
[----:B------:R-:W-:Y:S01]  /*8b20*/  F2FP.BF16.F32.PACK_AB R49, R48, R49 ;  /* 0x000000313031723e */ /* 0x000fe200000010ff */
[-C--:B------:R-:W-:Y:S01]  /*8b30*/  FMUL.FTZ R62, R74, R88.reuse ;  /* 0x000000584a3e7220 */ /* 0x080fe20000410000 */
[----:B------:R-:W-:Y:S01]  /*8b40*/  F2FP.BF16.F32.PACK_AB R68, R68, R69 ;  /* 0x000000454444723e */ /* 0x000fe200000010ff */
[-C--:B------:R-:W-:Y:S01]  /*8b50*/  FMUL.FTZ R51, R70, R88.reuse ;  /* 0x0000005846337220 */ /* 0x080fe20000410000 */
[----:B------:R-:W-:Y:S01]  /*8b60*/  F2FP.BF16.F32.PACK_AB R73, R72, R73 ;  /* 0x000000494849723e */ /* 0x000fe200000010ff */
[-C--:B------:R-:W-:Y:S01]  /*8b70*/  FMUL.FTZ R55, R71, R88.reuse ;  /* 0x0000005847377220 */ /* 0x080fe20000410000 */
[----:B------:R-:W-:Y:S01]  /*8b80*/  SEL R45, R6, R9, P0 ;  /* 0x00000009062d7207 */ /* 0x000fe20000000000 */
[----:B------:R-:W-:Y:S01]  /*8b90*/  FMUL.FTZ R58, R67, R88 ;  /* 0x00000058433a7220 */ /* 0x000fe20000410000 */
[----:B------:R-:W-:Y:S01]  /*8ba0*/  SEL R46, R9, R6, P0 ;  /* 0x00000006092e7207 */ /* 0x000fe20000000000 */
[----:B------:R-:W-:Y:S01]  /*8bb0*/  IMAD.WIDE R6, R190, 0x2, R26 ;  /* 0x00000002be067825 */ /* 0x000fe200078e021a */
[----:B------:R-:W-:-:S03]  /*8bc0*/  F2FP.BF16.F32.PACK_AB R35, R35, R38 ;  /* 0x000000262323723e */ /* 0x000fc600000010ff */
[----:B------:R-:W-:Y:S01]  /*8bd0*/  FMUL.FTZ R71, R87, R88 ;  /* 0x0000005857477220 */ /* 0x000fe20000410000 */
[----:B------:R-:W-:Y:S01]  /*8be0*/  F2FP.BF16.F32.PACK_AB R42, R39, R42 ;  /* 0x0000002a272a723e */ /* 0x000fe200000010ff */
[-C--:B------:R-:W-:Y:S01]  /*8bf0*/  FMUL.FTZ R67, R86, R88.reuse ;  /* 0x0000005856437220 */ /* 0x080fe20000410000 */
[----:B------:R-:W-:Y:S01]  /*8c00*/  F2FP.BF16.F32.PACK_AB R52, R52, R53 ;  /* 0x000000353434723e */ /* 0x000fe200000010ff */
[-C--:B------:R-:W-:Y:S01]  /*8c10*/  FMUL.FTZ R70, R82, R88.reuse ;  /* 0x0000005852467220 */ /* 0x080fe20000410000 */
[----:B------:R-:W-:Y:S01]  /*8c20*/  F2FP.BF16.F32.PACK_AB R57, R56, R57 ;  /* 0x000000393839723e */ /* 0x000fe200000010ff */
[----:B------:R-:W-:Y:S01]  /*8c30*/  FMUL.FTZ R74, R83, R88 ;  /* 0x00000058534a7220 */ /* 0x000fe20000410000 */
[----:B------:R-:W-:Y:S01]  /*8c40*/  F2FP.BF16.F32.PACK_AB R60, R60, R61 ;  /* 0x0000003d3c3c723e */ /* 0x000fe200000010ff */
[----:B------:R-:W0:Y:S01]  /*8c50*/  LDC R87, c[0x0][0xc38] ;  /* 0x00030e00ff577b82 */ /* 0x000e220000000800 */
[----:B------:R-:W-:Y:S01]  /*8c60*/  F2FP.BF16.F32.PACK_AB R66, R63, R66 ;  /* 0x000000423f42723e */ /* 0x000fe200000010ff */
[----:B------:R-:W-:Y:S01]  /*8c70*/  UIADD3 UR5, -UR42, URZ, URZ ;  /* 0x0000003f2a057290 */ /* 0x000fe2000fffe13f */
[----:B------:R-:W-:Y:S01]  /*8c80*/  F2FP.BF16.F32.PACK_AB R65, R64, R65 ;  /* 0x000000414041723e */ /* 0x000fe200000010ff */
[----:B------:R-:W-:Y:S01]  /*8c90*/  ULDC UR6, c[0x0][0xc44] ;  /* 0x0003110000067ab9 */ /* 0x000fe20000000800 */
[----:B------:R-:W-:Y:S01]  /*8ca0*/  SEL R61, R44, R49, P0 ;  /* 0x000000312c3d7207 */ /* 0x000fe20000000000 */
[----:B------:R-:W-:Y:S01]  /*8cb0*/  UIMAD UR13, UR6, UR5, UR40 ;  /* 0x00000005060d72a4 */ /* 0x000fe2000f8e0228 */
[----:B------:R-:W-:Y:S01]  /*8cc0*/  SEL R63, R68, R73, P0 ;  /* 0x00000049443f7207 */ /* 0x000fe20000000000 */
[----:B------:R-:W-:Y:S01]  /*8cd0*/  UIADD3 UR4, UR4, 0x22860, URZ ;  /* 0x0002286004047890 */ /* 0x000fe2000fffe03f */
[----:B------:R-:W-:Y:S01]  /*8ce0*/  SEL R44, R49, R44, P0 ;  /* 0x0000002c312c7207 */ /* 0x000fe20000000000 */
[----:B------:R-:W-:Y:S01]  /*8cf0*/  USHF.R.S32.HI UR12, URZ, 0x1f, UR13 ;  /* 0x0000001f3f0c7899 */ /* 0x000fe2000801140d */
[----:B------:R-:W-:Y:S01]  /*8d00*/  SEL R68, R73, R68, P0 ;  /* 0x0000004449447207 */ /* 0x000fe20000000000 */
[----:B------:R-:W-:Y:S01]  /*8d10*/  UPRMT UR4, UR38, 0x654, UR4 ;  /* 0x0000065426047896 */ /* 0x000fe20008000004 */
[----:B------:R-:W-:Y:S01]  /*8d20*/  F2FP.BF16.F32.PACK_AB R12, R11, R12 ;  /* 0x0000000c0b0c723e */ /* 0x000fe200000010ff */
[----:B------:R-:W-:Y:S01]  /*8d30*/  UIMAD UR5, UR12, UR8, URZ ;  /* 0x000000080c0572a4 */ /* 0x000fe2000f8e023f */
[----:B------:R-:W-:Y:S01]  /*8d40*/  SEL R49, R52, R57, P0 ;  /* 0x0000003934317207 */ /* 0x000fe20000000000 */
[----:B------:R-:W-:Y:S01]  /*8d50*/  UIMAD.WIDE.U32 UR6, UR13, UR8, URZ ;  /* 0x000000080d0672a5 */ /* 0x000fe2000f8e003f */
[----:B------:R-:W-:Y:S01]  /*8d60*/  SEL R73, R35, R42, P0 ;  /* 0x0000002a23497207 */ /* 0x000fe20000000000 */
[----:B------:R-:W-:Y:S01]  /*8d70*/  UIMAD UR5, UR13, UR9, UR5 ;  /* 0x000000090d0572a4 */ /* 0x000fe2000f8e0205 */
[----:B------:R-:W-:Y:S01]  /*8d80*/  SEL R72, R42, R35, P0 ;  /* 0x000000232a487207 */ /* 0x000fe20000000000 */
[----:B------:R-:W-:Y:S01]  /*8d90*/  UIMAD UR8, UR14, UR10, URZ ;  /* 0x0000000a0e0872a4 */ /* 0x000fe2000f8e023f */
[----:B------:R-:W-:Y:S01]  /*8da0*/  F2FP.BF16.F32.PACK_AB R15, R15, R20 ;  /* 0x000000140f0f723e */ /* 0x000fe200000010ff */
[----:B------:R-:W-:Y:S01]  /*8db0*/  SYNCS.ARRIVE.TRANS64.RED.A1T0 RZ, [UR4], RZ ;  /* 0x000000ffffff79a7 */ /* 0x000fe20008100404 */
[----:B------:R-:W-:Y:S01]  /*8dc0*/  SEL R52, R57, R52, P0 ;  /* 0x0000003439347207 */ /* 0x000fe20000000000 */
[----:B------:R-:W-:Y:S01]  /*8dd0*/  UIADD3 UR7, UR7, UR5, URZ ;  /* 0x0000000507077290 */ /* 0x000fe2000fffe03f */
[----:B------:R-:W-:Y:S01]  /*8de0*/  IADD3 R35, P6, R6, 0x4060, RZ ;  /* 0x0000406006237810 */ /* 0x000fe20007fde0ff */
[----:B------:R-:W-:Y:S01]  /*8df0*/  UIMAD UR8, UR42, UR11, UR8 ;  /* 0x0000000b2a0872a4 */ /* 0x000fe2000f8e0208 */
[----:B------:R-:W-:Y:S01]  /*8e00*/  SEL R57, R60, R65, P0 ;  /* 0x000000413c397207 */ /* 0x000fe20000000000 */
[----:B------:R-:W-:Y:S01]  /*8e10*/  UIMAD.WIDE.U32 UR6, UR42, UR10, UR6 ;  /* 0x0000000a2a0672a5 */ /* 0x000fe2000f8e0006 */
[----:B------:R-:W-:Y:S01]  /*8e20*/  F2FP.BF16.F32.PACK_AB R59, R59, R62 ;  /* 0x0000003e3b3b723e */ /* 0x000fe200000010ff */
[----:B------:R-:W-:Y:S01]  /*8e30*/  ULDC.64 UR4, c[0x0][0xb50] ;  /* 0x0002d40000047ab9 */ /* 0x000fe20000000a00 */
[----:B------:R-:W-:-:S02]  /*8e40*/  SEL R60, R65, R60, P0 ;  /* 0x0000003c413c7207 */ /* 0x000fc40000000000 */
[----:B------:R-:W-:Y:S02]  /*8e50*/  F2FP.BF16.F32.PACK_AB R31, R31, R34 ;  /* 0x000000221f1f723e */ /* 0x000fe400000010ff */
[----:B------:R-:W-:Y:S02]  /*8e60*/  SEL R65, R5, R12, P0 ;  /* 0x0000000c05417207 */ /* 0x000fe40000000000 */
[----:B------:R-:W-:Y:S01]  /*8e70*/  SEL R62, R12, R5, P0 ;  /* 0x000000050c3e7207 */ /* 0x000fe20000000000 */
[----:B------:R-:W-:Y:S01]  /*8e80*/  IMAD R5, R18, 0x40, R2 ;  /* 0x0000004012057824 */ /* 0x000fe200078e0202 */
[----:B------:R-:W-:Y:S02]  /*8e90*/  SEL R69, R15, R8, P0 ;  /* 0x000000080f457207 */ /* 0x000fe40000000000 */
[----:B------:R-:W-:Y:S01]  /*8ea0*/  SEL R64, R8, R15, P0 ;  /* 0x0000000f08407207 */ /* 0x000fe20000000000 */
[----:B------:R-:W-:Y:S01]  /*8eb0*/  IMAD.WIDE R26, R5, 0x2, R26 ;  /* 0x00000002051a7825 */ /* 0x000fe200078e021a */
[----:B------:R-:W-:-:S02]  /*8ec0*/  LOP3.LUT R34, R35, 0x380, RZ, 0xc0, !PT ;  /* 0x0000038023227812 */ /* 0x000fc400078ec0ff */
[----:B------:R-:W-:Y:S02]  /*8ed0*/  IADD3 R8, P2, R6, 0x20, RZ ;  /* 0x0000002006087810 */ /* 0x000fe40007f5e0ff */
[----:B------:R-:W-:Y:S02]  /*8ee0*/  SHF.R.U64 R34, R34, 0x3, RZ ;  /* 0x0000000322227819 */ /* 0x000fe400000012ff */
[----:B------:R-:W-:Y:S02]  /*8ef0*/  LOP3.LUT R5, R8, 0x380, RZ, 0xc0, !PT ;  /* 0x0000038008057812 */ /* 0x000fe400078ec0ff */
[----:B------:R-:W-:Y:S01]  /*8f00*/  LOP3.LUT R34, R34, R35, RZ, 0x3c, !PT ;  /* 0x0000002322227212 */ /* 0x000fe200078e3cff */
[----:B------:R-:W-:Y:S01]  /*8f10*/  IMAD.X R35, RZ, RZ, R7, P6 ;  /* 0x000000ffff237224 */ /* 0x000fe200030e0607 */
[----:B------:R-:W-:Y:S02]  /*8f20*/  SHF.R.U64 R5, R5, 0x3, RZ ;  /* 0x0000000305057819 */ /* 0x000fe400000012ff */
[----:B------:R-:W-:-:S02]  /*8f30*/  IADD3 R10, P6, R6, 0x40, RZ ;  /* 0x00000040060a7810 */ /* 0x000fc40007fde0ff */
[----:B------:R-:W-:Y:S02]  /*8f40*/  F2FP.BF16.F32.PACK_AB R33, R32, R33 ;  /* 0x000000212021723e */ /* 0x000fe400000010ff */
[----:B------:R-:W-:Y:S02]  /*8f50*/  LOP3.LUT R32, R5, R8, RZ, 0x3c, !PT ;  /* 0x0000000805207212 */ /* 0x000fe400078e3cff */
[----:B------:R-:W-:Y:S02]  /*8f60*/  LOP3.LUT R5, R10, 0x380, RZ, 0xc0, !PT ;  /* 0x000003800a057812 */ /* 0x000fe400078ec0ff */
[----:B------:R-:W-:Y:S01]  /*8f70*/  F2FP.BF16.F32.PACK_AB R28, R28, R29 ;  /* 0x0000001d1c1c723e */ /* 0x000fe200000010ff */
[----:B------:R-:W-:Y:S01]  /*8f80*/  IMAD.X R29, RZ, RZ, R7, P6 ;  /* 0x000000ffff1d7224 */ /* 0x000fe200030e0607 */
[----:B------:R-:W-:Y:S02]  /*8f90*/  SHF.R.U64 R5, R5, 0x3, RZ ;  /* 0x0000000305057819 */ /* 0x000fe400000012ff */
[----:B------:R-:W-:-:S02]  /*8fa0*/  F2FP.BF16.F32.PACK_AB R51, R51, R54 ;  /* 0x000000363333723e */ /* 0x000fc400000010ff */
[----:B------:R-:W-:Y:S02]  /*8fb0*/  SEL R53, R28, R33, P0 ;  /* 0x000000211c357207 */ /* 0x000fe40000000000 */
[----:B------:R-:W-:Y:S01]  /*8fc0*/  SEL R54, R33, R28, P0 ;  /* 0x0000001c21367207 */ /* 0x000fe20000000000 */
[----:B------:R-:W-:Y:S01]  /*8fd0*/  IMAD.X R33, RZ, RZ, R7, P2 ;  /* 0x000000ffff217224 */ /* 0x000fe200010e0607 */
[----:B------:R-:W-:Y:S02]  /*8fe0*/  LOP3.LUT R28, R5, R10, RZ, 0x3c, !PT ;  /* 0x0000000a051c7212 */ /* 0x000fe400078e3cff */
[----:B------:R-:W1:Y:S01]  /*8ff0*/  LDC R5, c[0x0][0xbe8] ;  /* 0x0002fa00ff057b82 */ /* 0x000e620000000800 */
[----:B------:R-:W-:Y:S02]  /*9000*/  F2FP.BF16.F32.PACK_AB R50, R47, R50 ;  /* 0x000000322f32723e */ /* 0x000fe400000010ff */
[----:B------:R-:W-:Y:S02]  /*9010*/  F2FP.BF16.F32.PACK_AB R24, R21, R24 ;  /* 0x000000181518723e */ /* 0x000fe400000010ff */
[----:B------:R-:W-:-:S02]  /*9020*/  SEL R75, R43, R50, P0 ;  /* 0x000000322b4b7207 */ /* 0x000fc40000000000 */
[----:B------:R-:W-:Y:S02]  /*9030*/  SEL R76, R50, R43, P0 ;  /* 0x0000002b324c7207 */ /* 0x000fe40000000000 */
[----:B------:R-:W-:Y:S02]  /*9040*/  LOP3.LUT R43, R6, 0x380, RZ, 0xc0, !PT ;  /* 0x00000380062b7812 */ /* 0x000fe400078ec0ff */
[----:B------:R-:W-:Y:S02]  /*9050*/  IADD3 R21, P2, R26, 0x2000, RZ ;  /* 0x000020001a157810 */ /* 0x000fe40007f5e0ff */
[----:B------:R-:W-:Y:S02]  /*9060*/  SHF.R.U64 R43, R43, 0x3, RZ ;  /* 0x000000032b2b7819 */ /* 0x000fe400000012ff */
[----:B------:R-:W-:Y:S02]  /*9070*/  LOP3.LUT R20, R21, 0x380, RZ, 0xc0, !PT ;  /* 0x0000038015147812 */ /* 0x000fe400078ec0ff */
[----:B------:R-:W-:-:S02]  /*9080*/  IADD3 R11, P3, R6, 0x4000, RZ ;  /* 0x00004000060b7810 */ /* 0x000fc40007f7e0ff */
[----:B------:R-:W-:Y:S02]  /*9090*/  F2FP.BF16.F32.PACK_AB R13, R13, R14 ;  /* 0x0000000e0d0d723e */ /* 0x000fe400000010ff */
[C---:B------:R-:W-:Y:S02]  /*90a0*/  IADD3 R14, P5, R6.reuse, 0x4040, RZ ;  /* 0x00004040060e7810 */ /* 0x040fe40007fbe0ff */
[C---:B------:R-:W-:Y:S02]  /*90b0*/  IADD3 R12, P4, R6.reuse, 0x4020, RZ ;  /* 0x00004020060c7810 */ /* 0x040fe40007f9e0ff */
[----:B------:R-:W-:Y:S02]  /*90c0*/  IADD3 R9, P1, R6, 0x60, RZ ;  /* 0x0000006006097810 */ /* 0x000fe40007f3e0ff */
[----:B------:R-:W-:Y:S01]  /*90d0*/  LOP3.LUT R42, R43, R6, RZ, 0x3c, !PT ;  /* 0x000000062b2a7212 */ /* 0x000fe200078e3cff */
[----:B------:R-:W-:Y:S01]  /*90e0*/  IMAD.X R39, RZ, RZ, R7, P4 ;  /* 0x000000ffff277224 */ /* 0x000fe200020e0607 */
[----:B------:R-:W-:-:S02]  /*90f0*/  SHF.R.U64 R20, R20, 0x3, RZ ;  /* 0x0000000314147819 */ /* 0x000fc400000012ff */
[----:B------:R-:W-:Y:S02]  /*9100*/  LOP3.LUT R6, R11, 0x380, RZ, 0xc0, !PT ;  /* 0x000003800b067812 */ /* 0x000fe400078ec0ff */
[----:B------:R-:W-:Y:S01]  /*9110*/  LOP3.LUT R20, R20, R21, RZ, 0x3c, !PT ;  /* 0x0000001514147212 */ /* 0x000fe200078e3cff */
[----:B------:R-:W-:Y:S01]  /*9120*/  IMAD.X R21, RZ, RZ, R27, P2 ;  /* 0x000000ffff157224 */ /* 0x000fe200010e061b */
[----:B------:R-:W-:Y:S02]  /*9130*/  SHF.R.U64 R6, R6, 0x3, RZ ;  /* 0x0000000306067819 */ /* 0x000fe400000012ff */
[----:B-1----:R-:W-:Y:S02]  /*9140*/  ISETP.NE.AND P2, PT, R5, 0x1, PT ;  /* 0x000000010500780c */ /* 0x002fe40003f45270 */
[----:B------:R-:W-:Y:S02]  /*9150*/  F2FP.BF16.F32.PACK_AB R41, R40, R41 ;  /* 0x000000292829723e */ /* 0x000fe400000010ff */
[----:B------:R-:W-:-:S02]  /*9160*/  LOP3.LUT R40, R6, R11, RZ, 0x3c, !PT ;  /* 0x0000000b06287212 */ /* 0x000fc400078e3cff */
[----:B------:R-:W-:Y:S02]  /*9170*/  LOP3.LUT R6, R9, 0x380, RZ, 0xc0, !PT ;  /* 0x0000038009067812 */ /* 0x000fe400078ec0ff */
[----:B------:R-:W-:Y:S02]  /*9180*/  IADD3 R25, P6, R26, 0x1000, RZ ;  /* 0x000010001a197810 */ /* 0x000fe40007fde0ff */
[----:B------:R-:W-:Y:S02]  /*9190*/  SHF.R.U64 R6, R6, 0x3, RZ ;  /* 0x0000000306067819 */ /* 0x000fe400000012ff */
[----:B------:R-:W-:Y:S02]  /*91a0*/  F2FP.BF16.F32.PACK_AB R67, R67, R70 ;  /* 0x000000464343723e */ /* 0x000fe400000010ff */
[----:B------:R-:W-:Y:S02]  /*91b0*/  F2FP.BF16.F32.PACK_AB R74, R71, R74 ;  /* 0x0000004a474a723e */ /* 0x000fe400000010ff */
[----:B------:R-:W-:-:S02]  /*91c0*/  SEL R71, R30, R31, P0 ;  /* 0x0000001f1e477207 */ /* 0x000fc40000000000 */
[----:B------:R-:W-:Y:S01]  /*91d0*/  SEL R70, R31, R30, P0 ;  /* 0x0000001e1f467207 */ /* 0x000fe20000000000 */
[----:B------:R-:W-:Y:S01]  /*91e0*/  IMAD.X R31, RZ, RZ, R7, P1 ;  /* 0x000000ffff1f7224 */ /* 0x000fe200008e0607 */
[----:B------:R-:W-:Y:S02]  /*91f0*/  SEL R47, R13, R24, P0 ;  /* 0x000000180d2f7207 */ /* 0x000fe40000000000 */
[----:B------:R-:W-:Y:S02]  /*9200*/  SEL R48, R24, R13, P0 ;  /* 0x0000000d18307207 */ /* 0x000fe40000000000 */
[----:B------:R-:W-:Y:S02]  /*9210*/  LOP3.LUT R30, R6, R9, RZ, 0x3c, !PT ;  /* 0x00000009061e7212 */ /* 0x000fe400078e3cff */
[----:B------:R-:W-:Y:S01]  /*9220*/  MOV R79, R34 ;  /* 0x00000022004f7202 */ /* 0x000fe20000000f00 */
[----:B------:R-:W-:Y:S01]  /*9230*/  IMAD R34, RZ, RZ, -UR40 ;  /* 0x80000028ff227e24 */ /* 0x000fe2000f8e02ff */
[----:B------:R-:W-:Y:S01]  /*9240*/  F2FP.BF16.F32.PACK_AB R58, R55, R58 ;  /* 0x0000003a373a723e */ /* 0x000fe200000010ff */
[----:B------:R-:W1:Y:S01]  /*9250*/  @P2 LDC R35, c[0x0][0xbec] ;  /* 0x0002fb00ff232b82 */ /* 0x000e620000000800 */
[----:B------:R-:W-:Y:S01]  /*9260*/  LOP3.LUT R24, R25, 0x380, RZ, 0xc0, !PT ;  /* 0x0000038019187812 */ /* 0x000fe200078ec0ff */
[----:B0-----:R-:W-:Y:S01]  /*9270*/  IMAD R87, R87, R34, UR43 ;  /* 0x0000002b57577e24 */ /* 0x001fe2000f8e0222 */
[----:B------:R-:W-:Y:S01]  /*9280*/  SEL R77, R51, R58, P0 ;  /* 0x0000003a334d7207 */ /* 0x000fe20000000000 */
[----:B------:R-:W-:Y:S01]  /*9290*/  IMAD.U32 R34, RZ, RZ, UR8 ;  /* 0x00000008ff227e24 */ /* 0x000fe2000f8e00ff */
[----:B------:R-:W-:Y:S01]  /*92a0*/  SHF.R.U64 R24, R24, 0x3, RZ ;  /* 0x0000000318187819 */ /* 0x000fe200000012ff */
[----:B------:R-:W-:Y:S01]  /*92b0*/  ULDC.64 UR8, c[0x0][0xae8] ;  /* 0x0002ba0000087ab9 */ /* 0x000fe20000000a00 */
[----:B------:R-:W-:-:S02]  /*92c0*/  MOV R84, R30 ;  /* 0x0000001e00547202 */ /* 0x000fc40000000f00 */
[----:B------:R-:W-:Y:S01]  /*92d0*/  SEL R58, R58, R51, P0 ;  /* 0x000000333a3a7207 */ /* 0x000fe20000000000 */
[----:B------:R-:W0:Y:S01]  /*92e0*/  @P2 LDC R30, c[0x0][0xbf0] ;  /* 0x0002fc00ff1e2b82 */ /* 0x000e220000000800 */
[----:B------:R-:W-:Y:S02]  /*92f0*/  SEL R51, R59, R66, P0 ;  /* 0x000000423b337207 */ /* 0x000fe40000000000 */
[----:B------:R-:W-:Y:S02]  /*9300*/  SEL R66, R66, R59, P0 ;  /* 0x0000003b42427207 */ /* 0x000fe40000000000 */
[----:B------:R-:W-:Y:S02]  /*9310*/  SEL R59, R67, R74, P0 ;  /* 0x0000004a433b7207 */ /* 0x000fe40000000000 */
[----:B------:R-:W-:Y:S01]  /*9320*/  LOP3.LUT R24, R24, R25, RZ, 0x3c, !PT ;  /* 0x0000001918187212 */ /* 0x000fe200078e3cff */
[----:B------:R-:W-:Y:S01]  /*9330*/  IMAD.X R25, RZ, RZ, R27, P6 ;  /* 0x000000ffff197224 */ /* 0x000fe200030e061b */
[----:B------:R-:W-:-:S02]  /*9340*/  SEL R74, R74, R67, P0 ;  /* 0x000000434a4a7207 */ /* 0x000fc40000000000 */
[----:B------:R-:W-:Y:S02]  /*9350*/  IADD3 R67, P6, R26, 0x7000, RZ ;  /* 0x000070001a437810 */ /* 0x000fe40007fde0ff */
[----:B------:R-:W-:Y:S02]  /*9360*/  MOV R43, R7 ;  /* 0x00000007002b7202 */ /* 0x000fe40000000f00 */
[----:B------:R-:W-:Y:S02]  /*9370*/  LOP3.LUT R6, R67, 0x380, RZ, 0xc0, !PT ;  /* 0x0000038043067812 */ /* 0x000fe400078ec0ff */
[----:B------:R-:W-:Y:S02]  /*9380*/  MOV R85, R42 ;  /* 0x0000002a00557202 */ /* 0x000fe40000000f00 */
[----:B------:R-:W-:Y:S02]  /*9390*/  SHF.R.U64 R6, R6, 0x3, RZ ;  /* 0x0000000306067819 */ /* 0x000fe400000012ff */
[----:B------:R-:W-:Y:S01]  /*93a0*/  MOV R42, R32 ;  /* 0x00000020002a7202 */ /* 0x000fe20000000f00 */
[----:B------:R-:W-:Y:S01]  /*93b0*/  IMAD R32, R87, 0x80, R189 ;  /* 0x0000008057207824 */ /* 0x000fe200078e02bd */
[----:B------:R-:W-:-:S02]  /*93c0*/  LOP3.LUT R13, R14, 0x380, RZ, 0xc0, !PT ;  /* 0x000003800e0d7812 */ /* 0x000fc400078ec0ff */
[----:B------:R-:W-:Y:S02]  /*93d0*/  LOP3.LUT R6, R6, R67, RZ, 0x3c, !PT ;  /* 0x0000004306067212 */ /* 0x000fe400078e3cff */
[----:B------:R-:W-:Y:S01]  /*93e0*/  MOV R67, R28 ;  /* 0x0000001c00437202 */ /* 0x000fe20000000f00 */
[----:B-1----:R-:W-:Y:S01]  /*93f0*/  @P2 IMAD.HI.U32 R29, R32, R35, RZ ;  /* 0x00000023201d2227 */ /* 0x002fe200078e00ff */
[----:B------:R-:W-:Y:S02]  /*9400*/  F2FP.BF16.F32.PACK_AB R36, R36, R37 ;  /* 0x000000252424723e */ /* 0x000fe400000010ff */
[----:B------:R-:W-:Y:S01]  /*9410*/  SHF.R.U64 R13, R13, 0x3, RZ ;  /* 0x000000030d0d7819 */ /* 0x000fe200000012ff */
[----:B------:R-:W-:Y:S01]  /*9420*/  IMAD.MOV.U32 R28, RZ, RZ, R32 ;  /* 0x000000ffff1c7224 */ /* 0x000fe200078e0020 */
[----:B------:R-:W-:Y:S02]  /*9430*/  IADD3 R15, P1, R26, 0x3000, RZ ;  /* 0x000030001a0f7810 */ /* 0x000fe40007f3e0ff */
[----:B------:R-:W-:-:S02]  /*9440*/  SEL R55, R36, R41, P0 ;  /* 0x0000002924377207 */ /* 0x000fc40000000000 */
[----:B------:R-:W-:Y:S01]  /*9450*/  SEL R56, R41, R36, P0 ;  /* 0x0000002429387207 */ /* 0x000fe20000000000 */
[----:B------:R-:W-:Y:S01]  /*9460*/  IMAD.X R41, RZ, RZ, R7, P3 ;  /* 0x000000ffff297224 */ /* 0x000fe200018e0607 */
[----:B0-----:R-:W-:Y:S02]  /*9470*/  @P2 SHF.R.U32.HI R28, RZ, R30, R29 ;  /* 0x0000001eff1c2219 */ /* 0x001fe4000001161d */
[----:B------:R-:W-:Y:S02]  /*9480*/  LOP3.LUT R36, R13, R14, RZ, 0x3c, !PT ;  /* 0x0000000e0d247212 */ /* 0x000fe400078e3cff */
[----:B------:R-:W-:Y:S02]  /*9490*/  LOP3.LUT R14, R15, 0x380, RZ, 0xc0, !PT ;  /* 0x000003800f0e7812 */ /* 0x000fe400078ec0ff */
[----:B------:R-:W-:Y:S02]  /*94a0*/  IADD3.X R37, RZ, R7, RZ, P5, !PT ;  /* 0x00000007ff257210 */ /* 0x000fe40002ffe4ff */
[----:B------:R-:W-:-:S02]  /*94b0*/  IADD3 R30, -R28, RZ, RZ ;  /* 0x000000ff1c1e7210 */ /* 0x000fc40007ffe1ff */
[----:B------:R-:W-:Y:S02]  /*94c0*/  SHF.R.U64 R14, R14, 0x3, RZ ;  /* 0x000000030e0e7819 */ /* 0x000fe400000012ff */
[----:B------:R-:W-:Y:S01]  /*94d0*/  MOV R81, R36 ;  /* 0x0000002400517202 */ /* 0x000fe20000000f00 */
[----:B------:R-:W-:Y:S01]  /*94e0*/  IMAD R37, R5, R30, R32 ;  /* 0x0000001e05257224 */ /* 0x000fe200078e0220 */
[----:B------:R-:W-:Y:S01]  /*94f0*/  LOP3.LUT R14, R14, R15, RZ, 0x3c, !PT ;  /* 0x0000000f0e0e7212 */ /* 0x000fe200078e3cff */
[----:B------:R-:W-:Y:S01]  /*9500*/  IMAD.X R15, RZ, RZ, R27, P1 ;  /* 0x000000ffff0f7224 */ /* 0x000fe200008e061b */
[----:B------:R-:W-:Y:S02]  /*9510*/  MOV R83, R40 ;  /* 0x0000002800537202 */ /* 0x000fe40000000f00 */
[----:B------:R-:W-:Y:S02]  /*9520*/  LOP3.LUT R7, R12, 0x380, RZ, 0xc0, !PT ;  /* 0x000003800c077812 */ /* 0x000fe400078ec0ff */
[----:B------:R-:W-:-:S02]  /*9530*/  SHF.R.S32.HI R29, RZ, 0x1f, R28 ;  /* 0x0000001fff1d7819 */ /* 0x000fc4000001141c */
[----:B------:R-:W-:Y:S02]  /*9540*/  IADD3 R40, P1, R28, UR6, RZ ;  /* 0x000000061c287c10 */ /* 0x000fe4000ff3e0ff */
[C---:B------:R-:W-:Y:S02]  /*9550*/  IADD3 R11, P4, R26.reuse, 0x5000, RZ ;  /* 0x000050001a0b7810 */ /* 0x040fe40007f9e0ff */
[----:B------:R-:W-:Y:S02]  /*9560*/  SHF.R.S32.HI R36, RZ, 0x1f, R37 ;  /* 0x0000001fff247819 */ /* 0x000fe40000011425 */
[----:B------:R-:W-:Y:S02]  /*9570*/  SHF.R.U64 R7, R7, 0x3, RZ ;  /* 0x0000000307077819 */ /* 0x000fe400000012ff */
[----:B------:R-:W-:Y:S01]  /*9580*/  IADD3.X R41, R29, UR7, R34, P1, !PT ;  /* 0x000000071d297c10 */ /* 0x000fe20008ffe422 */
[----:B------:R-:W-:Y:S01]  /*9590*/  ULDC.64 UR6, c[0x0][0xb88] ;  /* 0x0002e20000067ab9 */ /* 0x000fe20000000a00 */
[----:B------:R-:W-:Y:S01]  /*95a0*/  IADD3 R13, P3, R26, 0x4000, RZ ;  /* 0x000040001a0d7810 */ /* 0x000fe20007f7e0ff */
[----:B--2---:R-:W-:Y:S01]  /*95b0*/  SHFL.IDX PT, R45, R45, R4, 0x1c1f ;  /* 0x001c1f042d2d7589 */ /* 0x004fe200000e0000 */
[----:B------:R-:W-:Y:S01]  /*95c0*/  LOP3.LUT R33, R4, 0x2, RZ, 0x3c, !PT ;  /* 0x0000000204217812 */ /* 0x000fe200078e3cff */
[----:B------:R-:W-:Y:S01]  /*95d0*/  IMAD R36, R36, UR6, RZ ;  /* 0x0000000624247c24 */ /* 0x000fe2000f8e02ff */
[----:B------:R-:W-:Y:S01]  /*95e0*/  LOP3.LUT R10, R11, 0x380, RZ, 0xc0, !PT ;  /* 0x000003800b0a7812 */ /* 0x000fe200078ec0ff */
[----:B------:R-:W-:Y:S01]  /*95f0*/  SHFL.IDX PT, R65, R65, R4, 0x1c1f ;  /* 0x001c1f0441417589 */ /* 0x000fe200000e0000 */
[----:B------:R-:W-:Y:S01]  /*9600*/  LOP3.LUT R38, R7, R12, RZ, 0x3c, !PT ;  /* 0x0000000c07267212 */ /* 0x000fe200078e3cff */
[----:B------:R-:W-:Y:S01]  /*9610*/  IMAD.WIDE.U32 R40, R37, UR6, R40 ;  /* 0x0000000625287c25 */ /* 0x000fe2000f8e0028 */
[----:B------:R-:W-:Y:S01]  /*9620*/  LOP3.LUT R12, R13, 0x380, RZ, 0xc0, !PT ;  /* 0x000003800d0c7812 */ /* 0x000fe200078ec0ff */
[----:B------:R-:W0:Y:S01]  /*9630*/  SHFL.IDX PT, R46, R46, R33, 0x1c1f ;  /* 0x001c1f212e2e7589 */ /* 0x000e2200000e0000 */
[----:B------:R-:W-:Y:S01]  /*9640*/  SHF.R.U64 R10, R10, 0x3, RZ ;  /* 0x000000030a0a7819 */ /* 0x000fe200000012ff */
[----:B------:R-:W-:Y:S01]  /*9650*/  ULDC UR6, c[0x0][0xa88] ;  /* 0x0002a20000067ab9 */ /* 0x000fe20000000800 */
[----:B------:R-:W-:Y:S01]  /*9660*/  SHF.R.U64 R12, R12, 0x3, RZ ;  /* 0x000000030c0c7819 */ /* 0x000fe200000012ff */
[----:B------:R-:W1:Y:S01]  /*9670*/  SHFL.IDX PT, R62, R62, R33, 0x1c1f ;  /* 0x001c1f213e3e7589 */ /* 0x000e6200000e0000 */
[----:B------:R-:W-:Y:S01]  /*9680*/  LOP3.LUT R10, R10, R11, RZ, 0x3c, !PT ;  /* 0x0000000b0a0a7212 */ /* 0x000fe200078e3cff */
[----:B------:R-:W-:Y:S01]  /*9690*/  IMAD.X R11, RZ, RZ, R27, P4 ;  /* 0x000000ffff0b7224 */ /* 0x000fe200020e061b */
[----:B------:R-:W-:Y:S01]  /*96a0*/  LOP3.LUT P1, RZ, R19, 0x3, RZ, 0xc0, !PT ;  /* 0x0000000313ff7812 */ /* 0x000fe2000782c0ff */
[----:B------:R-:W-:Y:S01]  /*96b0*/  SHFL.IDX PT, R47, R47, R4, 0x1c1f ;  /* 0x001c1f042f2f7589 */ /* 0x000fe200000e0000 */
[----:B------:R-:W-:-:S02]  /*96c0*/  MOV R82, R38 ;  /* 0x0000002600527202 */ /* 0x000fc40000000f00 */
[----:B------:R-:W-:Y:S01]  /*96d0*/  LOP3.LUT R12, R12, R13, RZ, 0x3c, !PT ;  /* 0x0000000d0c0c7212 */ /* 0x000fe200078e3cff */
[----:B------:R-:W-:Y:S01]  /*96e0*/  SHFL.IDX PT, R69, R69, R4, 0x1c1f ;  /* 0x001c1f0445457589 */ /* 0x000fe200000e0000 */
[----:B------:R-:W-:Y:S01]  /*96f0*/  IMAD.X R13, RZ, RZ, R27, P3 ;  /* 0x000000ffff0d7224 */ /* 0x000fe200018e061b */
[C---:B------:R-:W-:Y:S02]  /*9700*/  IADD3 R9, P5, R26.reuse, 0x6000, RZ ;  /* 0x000060001a097810 */ /* 0x040fe40007fbe0ff */
[----:B------:R-:W2:Y:S01]  /*9710*/  SHFL.IDX PT, R48, R48, R33, 0x1c1f ;  /* 0x001c1f2130307589 */ /* 0x000ea200000e0000 */
[----:B------:R-:W-:Y:S02]  /*9720*/  LOP3.LUT R7, R26, 0x380, RZ, 0xc0, !PT ;  /* 0x000003801a077812 */ /* 0x000fe400078ec0ff */
[----:B------:R-:W-:Y:S01]  /*9730*/  LOP3.LUT R8, R9, 0x380, RZ, 0xc0, !PT ;  /* 0x0000038009087812 */ /* 0x000fe200078ec0ff */
[----:B------:R-:W3:Y:S01]  /*9740*/  SHFL.IDX PT, R64, R64, R33, 0x1c1f ;  /* 0x001c1f2140407589 */ /* 0x000ee200000e0000 */
[----:B------:R-:W-:-:S02]  /*9750*/  SHF.R.U64 R7, R7, 0x3, RZ ;  /* 0x0000000307077819 */ /* 0x000fc400000012ff */
[----:B------:R-:W-:Y:S01]  /*9760*/  SHF.R.U64 R8, R8, 0x3, RZ ;  /* 0x0000000308087819 */ /* 0x000fe200000012ff */
[----:B------:R-:W-:Y:S01]  /*9770*/  SHFL.IDX PT, R53, R53, R4, 0x1c1f ;  /* 0x001c1f0435357589 */ /* 0x000fe200000e0000 */
[----:B0-----:R-:W-:Y:S02]  /*9780*/  SEL R28, R45, R46, P0 ;  /* 0x0000002e2d1c7207 */ /* 0x001fe40000000000 */
[----:B------:R-:W-:Y:S01]  /*9790*/  SEL R30, R46, R45, P0 ;  /* 0x0000002d2e1e7207 */ /* 0x000fe20000000000 */
[----:B------:R-:W-:Y:S01]  /*97a0*/  SHFL.IDX PT, R71, R71, R4, 0x1c1f ;  /* 0x001c1f0447477589 */ /* 0x000fe200000e0000 */
[----:B-1----:R-:W-:Y:S01]  /*97b0*/  SEL R29, R65, R62, P0 ;  /* 0x0000003e411d7207 */ /* 0x002fe20000000000 */
[----:B------:R-:W-:Y:S01]  /*97c0*/  IMAD R45, R37, UR7, R36 ;  /* 0x00000007252d7c24 */ /* 0x000fe2000f8e0224 */
[----:B------:R-:W-:Y:S01]  /*97d0*/  SEL R31, R62, R65, P0 ;  /* 0x000000413e1f7207 */ /* 0x000fe20000000000 */
[----:B------:R-:W-:Y:S01]  /*97e0*/  BAR.SYNC.DEFER_BLOCKING 0x1, 0x100 ;  /* 0x0044000000007b1d */ /* 0x000fe20000010000 */
[----:B------:R-:W-:Y:S01]  /*97f0*/  IMAD R46, R87, 0x80, R188 ;  /* 0x00000080572e7824 */ /* 0x000fe200078e02bc */
[----:B------:R-:W-:-:S02]  /*9800*/  LOP3.LUT R8, R8, R9, RZ, 0x3c, !PT ;  /* 0x0000000908087212 */ /* 0x000fc400078e3cff */
[----:B------:R-:W-:Y:S02]  /*9810*/  IADD3.X R9, RZ, R27, RZ, P5, !PT ;  /* 0x0000001bff097210 */ /* 0x000fe40002ffe4ff */
[----:B------:R-:W-:Y:S01]  /*9820*/  LOP3.LUT R26, R7, R26, RZ, 0x3c, !PT ;  /* 0x0000001a071a7212 */ /* 0x000fe200078e3cff */
[----:B------:R-:W-:Y:S01]  /*9830*/  IMAD.X R7, RZ, RZ, R27, P6 ;  /* 0x000000ffff077224 */ /* 0x000fe200030e061b */
[----:B------:R-:W0:Y:S01]  /*9840*/  SHFL.IDX PT, R54, R54, R33, 0x1c1f ;  /* 0x001c1f2136367589 */ /* 0x000e2200000e0000 */
[----:B--2---:R-:W-:Y:S02]  /*9850*/  SEL R32, R47, R48, P0 ;  /* 0x000000302f207207 */ /* 0x004fe40000000000 */
[----:B------:R-:W-:Y:S01]  /*9860*/  SEL R34, R48, R47, P0 ;  /* 0x0000002f30227207 */ /* 0x000fe20000000000 */
[----:B------:R-:W1:Y:S01]  /*9870*/  SHFL.IDX PT, R70, R70, R33, 0x1c1f ;  /* 0x001c1f2146467589 */ /* 0x000e6200000e0000 */
[----:B---3--:R-:W-:-:S03]  /*9880*/  SEL R35, R64, R69, P0 ;  /* 0x0000004540237207 */ /* 0x008fc60000000000 */
[----:B------:R-:W-:Y:S04]  /*9890*/  SHFL.IDX PT, R55, R55, R4, 0x1c1f ;  /* 0x001c1f0437377589 */ /* 0x000fe800000e0000 */
[----:B------:R-:W-:Y:S04]  /*98a0*/  SHFL.IDX PT, R43, R63, R4, 0x1c1f ;  /* 0x001c1f043f2b7589 */ /* 0x000fe800000e0000 */
[----:B------:R-:W-:Y:S04]  /*98b0*/  SHFL.IDX PT, R73, R73, R4, 0x1c1f ;  /* 0x001c1f0449497589 */ /* 0x000fe800000e0000 */
[----:B------:R-:W-:Y:S04]  /*98c0*/  SHFL.IDX PT, R56, R56, R33, 0x1c1f ;  /* 0x001c1f2138387589 */ /* 0x000fe800000e0000 */
[----:B------:R-:W2:Y:S01]  /*98d0*/  SHFL.IDX PT, R68, R68, R33, 0x1c1f ;  /* 0x001c1f2144447589 */ /* 0x000ea200000e0000 */
[----:B0-----:R-:W-:-:S02]  /*98e0*/  SEL R36, R53, R54, P0 ;  /* 0x0000003635247207 */ /* 0x001fc40000000000 */
[----:B------:R-:W-:Y:S01]  /*98f0*/  SEL R38, R54, R53, P0 ;  /* 0x0000003536267207 */ /* 0x000fe20000000000 */
[----:B------:R2:W-:Y:S01]  /*9900*/  SHFL.IDX PT, R50, R72, R33, 0x1c1f ;  /* 0x001c1f2148327589 */ /* 0x0005e200000e0000 */
[----:B-1----:R-:W-:Y:S02]  /*9910*/  SEL R37, R71, R70, P0 ;  /* 0x0000004647257207 */ /* 0x002fe40000000000 */
[----:B------:R-:W-:Y:S01]  /*9920*/  SEL R39, R70, R71, P0 ;  /* 0x0000004746277207 */ /* 0x000fe20000000000 */
[----:B------:R-:W-:Y:S04]  /*9930*/  SHFL.IDX PT, R61, R61, R4, 0x1c1f ;  /* 0x001c1f043d3d7589 */ /* 0x000fe800000e0000 */
[----:B------:R-:W-:Y:S04]  /*9940*/  SHFL.IDX PT, R75, R75, R4, 0x1c1f ;  /* 0x001c1f044b4b7589 */ /* 0x000fe800000e0000 */
[----:B------:R-:W-:Y:S04]  /*9950*/  SHFL.IDX PT, R44, R44, R33, 0x1c1f ;  /* 0x001c1f212c2c7589 */ /* 0x000fe800000e0000 */
[----:B------:R-:W-:Y:S04]  /*9960*/  SHFL.IDX PT, R76, R76, R33, 0x1c1f ;  /* 0x001c1f214c4c7589 */ /* 0x000fe800000e0000 */
[----:B------:R-:W-:Y:S01]  /*9970*/  SHFL.IDX PT, R49, R49, R4, 0x1c1f ;  /* 0x001c1f0431317589 */ /* 0x000fe200000e0000 */
[----:B--2---:R-:W-:-:S03]  /*9980*/  SEL R72, R43, R68, P0 ;  /* 0x000000442b487207 */ /* 0x004fc60000000000 */
[----:B------:R-:W-:Y:S04]  /*9990*/  SHFL.IDX PT, R57, R57, R4, 0x1c1f ;  /* 0x001c1f0439397589 */ /* 0x000fe800000e0000 */
[----:B------:R-:W-:Y:S04]  /*99a0*/  SHFL.IDX PT, R77, R77, R4, 0x1c1f ;  /* 0x001c1f044d4d7589 */ /* 0x000fe800000e0000 */
[----:B------:R-:W-:Y:S04]  /*99b0*/  SHFL.IDX PT, R51, R51, R4, 0x1c1f ;  /* 0x001c1f0433337589 */ /* 0x000fe800000e0000 */
[----:B------:R-:W-:Y:S04]  /*99c0*/  SHFL.IDX PT, R59, R59, R4, 0x1c1f ;  /* 0x001c1f043b3b7589 */ /* 0x000fe800000e0000 */
[----:B------:R-:W0:Y:S04]  /*99d0*/  SHFL.IDX PT, R52, R52, R33, 0x1c1f ;  /* 0x001c1f2134347589 */ /* 0x000e2800000e0000 */
[----:B------:R-:W1:Y:S04]  /*99e0*/  SHFL.IDX PT, R58, R58, R33, 0x1c1f ;  /* 0x001c1f213a3a7589 */ /* 0x000e6800000e0000 */
[----:B------:R-:W2:Y:S04]  /*99f0*/  SHFL.IDX PT, R4, R60, R33, 0x1c1f ;  /* 0x001c1f213c047589 */ /* 0x000ea800000e0000 */
[----:B------:R0:W3:Y:S04]  /*9a00*/  SHFL.IDX PT, R78, R66, R33, 0x1c1f ;  /* 0x001c1f21424e7589 */ /* 0x0000e800000e0000 */
[----:B------:R4:W3:Y:S04]  /*9a10*/  SHFL.IDX PT, R80, R74, R33, 0x1c1f ;  /* 0x001c1f214a507589 */ /* 0x0008e800000e0000 */
[----:B------:R1:W-:Y:S01]  /*9a20*/  STSM.16.M88.4 [R85], R28 ;  /* 0x0000001c55007844 */ /* 0x0003e20000000200 */
[----:B0-----:R-:W-:-:S02]  /*9a30*/  SEL R66, R52, R49, P0 ;  /* 0x0000003134427207 */ /* 0x001fc40000000000 */
[----:B----4-:R-:W-:Y:S01]  /*9a40*/  SEL R33, R69, R64, P0 ;  /* 0x0000004045217207 */ /* 0x010fe20000000000 */
[----:B------:R-:W-:Y:S01]  /*9a50*/  IMAD R69, R5, UR6, RZ ;  /* 0x0000000605457c24 */ /* 0x000fe2000f8e02ff */
[----:B------:R-:W-:Y:S02]  /*9a60*/  SEL R74, R68, R43, P0 ;  /* 0x0000002b444a7207 */ /* 0x000fe40000000000 */
[----:B------:R-:W-:Y:S01]  /*9a70*/  SEL R43, R76, R75, P0 ;  /* 0x0000004b4c2b7207 */ /* 0x000fe20000000000 */
[----:B------:R0:W-:Y:S01]  /*9a80*/  STSM.16.M88.4 [R42], R32 ;  /* 0x000000202a007844 */ /* 0x0001e20000000200 */
[C---:B------:R-:W-:Y:S02]  /*9a90*/  ISETP.GE.OR P3, PT, R46.reuse, R69, P1 ;  /* 0x000000452e00720c */ /* 0x040fe40000f66670 */
[----:B------:R-:W-:Y:S01]  /*9aa0*/  SEL R64, R49, R52, P0 ;  /* 0x0000003431407207 */ /* 0x000fe20000000000 */
[----:B------:R4:W-:Y:S01]  /*9ab0*/  STSM.16.M88.4 [R67], R36 ;  /* 0x0000002443007844 */ /* 0x0009e20000000200 */
[----:B-1----:R-:W-:Y:S01]  /*9ac0*/  VIADD R28, R46, 0x8 ;  /* 0x000000082e1c7836 */ /* 0x002fe20000000000 */
[----:B------:R-:W-:Y:S01]  /*9ad0*/  SEL R30, R56, R55, P0 ;  /* 0x00000037381e7207 */ /* 0x000fe20000000000 */
[----:B------:R-:W-:Y:S01]  /*9ae0*/  IMAD.IADD R29, R41, 0x1, R45 ;  /* 0x00000001291d7824 */ /* 0x000fe200078e022d */
[----:B------:R-:W-:-:S02]  /*9af0*/  SEL R31, R50, R73, P0 ;  /* 0x00000049321f7207 */ /* 0x000fc40000000000 */
[----:B------:R-:W-:Y:S02]  /*9b00*/  ISETP.GE.OR P1, PT, R28, R69, P1 ;  /* 0x000000451c00720c */ /* 0x000fe40000f26670 */
[----:B------:R-:W-:Y:S02]  /*9b10*/  SEL R28, R55, R56, P0 ;  /* 0x00000038371c7207 */ /* 0x000fe40000000000 */
[----:B------:R-:W-:Y:S02]  /*9b20*/  SEL R41, R75, R76, P0 ;  /* 0x0000004c4b297207 */ /* 0x000fe40000000000 */
[----:B0-----:R-:W-:Y:S02]  /*9b30*/  LEA R32, P4, R40, UR4, 0x2 ;  /* 0x0000000428207c11 */ /* 0x001fe4000f8810ff */
[----:B------:R-:W-:Y:S02]  /*9b40*/  SEL R42, R44, R61, P0 ;  /* 0x0000003d2c2a7207 */ /* 0x000fe40000000000 */
[----:B------:R-:W-:Y:S01]  /*9b50*/  LEA.HI.X R33, R40, UR5, R29, 0x2, P4 ;  /* 0x0000000528217c11 */ /* 0x000fe2000a0f141d */
[----:B------:R-:W-:Y:S01]  /*9b60*/  SHFL.IDX PT, R60, R32, RZ, 0x1c1f ;  /* 0x001c1fff203c7589 */ /* 0x000fe200000e0000 */
[----:B------:R-:W-:-:S02]  /*9b70*/  SEL R29, R73, R50, P0 ;  /* 0x00000032491d7207 */ /* 0x000fc40000000000 */
[----:B------:R-:W-:Y:S01]  /*9b80*/  SEL R40, R61, R44, P0 ;  /* 0x0000002c3d287207 */ /* 0x000fe20000000000 */
[----:B------:R-:W-:Y:S01]  /*9b90*/  SHFL.IDX PT, R62, R32, 0x1, 0x1c1f ;  /* 0x003c1f00203e7f89 */ /* 0x000fe200000e0000 */
[----:B------:R-:W-:Y:S02]  /*9ba0*/  SEL R65, R77, R58, P0 ;  /* 0x0000003a4d417207 */ /* 0x000fe40000000000 */
[----:B----4-:R-:W-:Y:S01]  /*9bb0*/  SEL R67, R58, R77, P0 ;  /* 0x0000004d3a437207 */ /* 0x010fe20000000000 */
[----:B------:R-:W-:Y:S01]  /*9bc0*/  STSM.16.M88.4 [R84], R28 ;  /* 0x0000001c54007844 */ /* 0x000fe20000000200 */
[----:B--2---:R-:W-:Y:S02]  /*9bd0*/  SEL R36, R57, R4, P0 ;  /* 0x0000000439247207 */ /* 0x004fe40000000000 */
[----:B------:R-:W-:Y:S01]  /*9be0*/  SEL R38, R4, R57, P0 ;  /* 0x0000003904267207 */ /* 0x000fe20000000000 */
[----:B------:R-:W-:Y:S01]  /*9bf0*/  STSM.16.M88.4 [R83], R40 ;  /* 0x0000002853007844 */ /* 0x000fe20000000200 */
[----:B---3--:R-:W-:-:S02]  /*9c00*/  SEL R37, R51, R78, P0 ;  /* 0x0000004e33257207 */ /* 0x008fc40000000000 */
[----:B------:R-:W-:Y:S01]  /*9c10*/  SEL R39, R78, R51, P0 ;  /* 0x000000334e277207 */ /* 0x000fe20000000000 */
[----:B------:R0:W-:Y:S01]  /*9c20*/  STSM.16.M88.4 [R82], R64 ;  /* 0x0000004052007844 */ /* 0x0001e20000000200 */
[----:B------:R-:W-:Y:S02]  /*9c30*/  SEL R73, R59, R80, P0 ;  /* 0x000000503b497207 */ /* 0x000fe40000000000 */
[----:B------:R-:W-:Y:S01]  /*9c40*/  SEL R75, R80, R59, P0 ;  /* 0x0000003b504b7207 */ /* 0x000fe20000000000 */
[----:B------:R-:W-:Y:S04]  /*9c50*/  STSM.16.M88.4 [R81], R36 ;  /* 0x0000002451007844 */ /* 0x000fe80000000200 */
[----:B------:R-:W-:Y:S04]  /*9c60*/  STSM.16.M88.4 [R79], R72 ;  /* 0x000000484f007844 */ /* 0x000fe80000000200 */
[----:B------:R-:W1:Y:S01]  /*9c70*/  SHFL.IDX PT, R61, R33, RZ, 0x1c1f ;  /* 0x001c1fff213d7589 */ /* 0x000e6200000e0000 */
[----:B------:R-:W-:Y:S08]  /*9c80*/  BAR.SYNC.DEFER_BLOCKING 0x1, 0x100 ;  /* 0x0044000000007b1d */ /* 0x000ff00000010000 */
[----:B0-----:R-:W0:Y:S01]  /*9c90*/  @P2 LDC R65, c[0x0][0xbec] ;  /* 0x0002fb00ff412b82 */ /* 0x001e220000000800 */
[----:B------:R-:W2:Y:S01]  /*9ca0*/  SHFL.IDX PT, R63, R33, 0x1, 0x1c1f ;  /* 0x003c1f00213f7f89 */ /* 0x000ea200000e0000 */
[----:B------:R-:W-:-:S03]  /*9cb0*/  UIMAD UR6, UR12, UR8, URZ ;  /* 0x000000080c0672a4 */ /* 0x000fc6000f8e023f */
[----:B-1----:R1:W-:Y:S01]  /*9cc0*/  @!P3 ST.E desc[UR50][R60.64], R3 ;  /* 0x000000033c00b985 */ /* 0x0023e2000c101932 */
[----:B------:R-:W-:-:S03]  /*9cd0*/  UIMAD.WIDE.U32 UR4, UR13, UR8, URZ ;  /* 0x000000080d0472a5 */ /* 0x000fc6000f8e003f */
[----:B--2---:R2:W-:Y:S01]  /*9ce0*/  @!P1 ST.E desc[UR50][R62.64], R0 ;  /* 0x000000003e009985 */ /* 0x0045e2000c101932 */
[----:B-1----:R-:W1:Y:S03]  /*9cf0*/  @P2 LDC R61, c[0x0][0xbf0] ;  /* 0x0002fc00ff3d2b82 */ /* 0x002e660000000800 */
[----:B------:R3:W5:Y:S01]  /*9d00*/  LD.E.128 R40, desc[UR50][R8.64] ;  /* 0x0000003208287980 */ /* 0x000762000c101d00 */
[----:B------:R-:W-:-:S03]  /*9d10*/  UIMAD UR6, UR13, UR9, UR6 ;  /* 0x000000090d0672a4 */ /* 0x000fc6000f8e0206 */
[----:B------:R-:W-:Y:S01]  /*9d20*/  ULDC.64 UR8, c[0x0][0xaf0] ;  /* 0x0002bc0000087ab9 */ /* 0x000fe20000000a00 */
[----:B--2---:R-:W-:Y:S01]  /*9d30*/  IMAD R0, R17, 0x20, R18 ;  /* 0x0000002011007824 */ /* 0x004fe200078e0212 */
[----:B------:R2:W5:Y:S03]  /*9d40*/  LD.E.128 R36, desc[UR50][R6.64] ;  /* 0x0000003206247980 */ /* 0x000566000c101d00 */
[----:B---3--:R-:W-:Y:S01]  /*9d50*/  IMAD R8, R87, 0x80, R0 ;  /* 0x0000008057087824 */ /* 0x008fe200078e0200 */
[----:B------:R-:W-:Y:S01]  /*9d60*/  UIMAD UR7, UR14, UR8, URZ ;  /* 0x000000080e0772a4 */ /* 0x000fe2000f8e023f */
[----:B------:R-:W5:Y:S02]  /*9d70*/  LD.E.128 R48, desc[UR50][R26.64] ;  /* 0x000000321a307980 */ /* 0x000f64000c101d00 */
[----:B0-----:R-:W-:Y:S01]  /*9d80*/  @P2 IMAD.HI.U32 R0, R8, R65, RZ ;  /* 0x0000004108002227 */ /* 0x001fe200078e00ff */
[----:B------:R-:W-:Y:S01]  /*9d90*/  UIADD3 UR5, UR5, UR6, URZ ;  /* 0x0000000605057290 */ /* 0x000fe2000fffe03f */
[----:B------:R-:W-:Y:S01]  /*9da0*/  MOV R3, R8 ;  /* 0x0000000800037202 */ /* 0x000fe20000000f00 */
[----:B------:R-:W-:Y:S01]  /*9db0*/  UIMAD UR6, UR42, UR9, UR7 ;  /* 0x000000092a0672a4 */ /* 0x000fe2000f8e0207 */
[----:B------:R-:W5:Y:S01]  /*9dc0*/  LD.E.128 R44, desc[UR50][R24.64] ;  /* 0x00000032182c7980 */ /* 0x000f62000c101d00 */
[----:B------:R-:W-:Y:S01]  /*9dd0*/  UIMAD.WIDE.U32 UR4, UR42, UR8, UR4 ;  /* 0x000000082a0472a5 */ /* 0x000fe2000f8e0004 */
[----:B-1----:R-:W-:-:S03]  /*9de0*/  @P2 SHF.R.U32.HI R3, RZ, R61, R0 ;  /* 0x0000003dff032219 */ /* 0x002fc60000011600 */
[----:B------:R-:W-:Y:S01]  /*9df0*/  UIADD3 UR6, UR5, UR6, URZ ;  /* 0x0000000605067290 */ /* 0x000fe2000fffe03f */
[----:B------:R-:W5:Y:S01]  /*9e00*/  LD.E.128 R32, desc[UR50][R20.64] ;  /* 0x0000003214207980 */ /* 0x000f62000c101d00 */
[----:B------:R-:W-:Y:S01]  /*9e10*/  ULDC.64 UR8, c[0x0][0xae0] ;  /* 0x0002b80000087ab9 */ /* 0x000fe20000000a00 */
[--C-:B------:R-:W-:Y:S01]  /*9e20*/  SHF.R.S32.HI R0, RZ, 0x1f, R3.reuse ;  /* 0x0000001fff007819 */ /* 0x100fe20000011403 */
[----:B------:R-:W-:Y:S01]  /*9e30*/  IMAD.MOV R4, RZ, RZ, -R3 ;  /* 0x000000ffff047224 */ /* 0x000fe200078e0a03 */
[----:B------:R-:W5:Y:S01]  /*9e40*/  LD.E.128 R28, desc[UR50][R14.64] ;  /* 0x000000320e1c7980 */ /* 0x000f62000c101d00 */
[----:B--2---:R-:W-:Y:S02]  /*9e50*/  IMAD.U32 R7, RZ, RZ, UR5 ;  /* 0x00000005ff077e24 */ /* 0x004fe4000f8e00ff */
[----:B------:R-:W-:Y:S01]  /*9e60*/  IMAD R0, R0, UR8, RZ ;  /* 0x0000000800007c24 */ /* 0x000fe2000f8e02ff */
[----:B------:R-:W5:Y:S01]  /*9e70*/  LD.E.128 R56, desc[UR50][R12.64] ;  /* 0x000000320c387980 */ /* 0x000f62000c101d00 */
[----:B------:R-:W-:-:S02]  /*9e80*/  IMAD R9, R5, R4, R8 ;  /* 0x0000000405097224 */ /* 0x000fc400078e0208 */
[----:B------:R-:W-:Y:S01]  /*9e90*/  IMAD.U32 R6, RZ, RZ, UR4 ;  /* 0x00000004ff067e24 */ /* 0x000fe2000f8e00ff */
[----:B------:R0:W5:Y:S01]  /*9ea0*/  LD.E.128 R52, desc[UR50][R10.64] ;  /* 0x000000320a347980 */ /* 0x000162000c101d00 */
[----:B------:R-:W-:Y:S01]  /*9eb0*/  IMAD.U32 R7, RZ, RZ, UR6 ;  /* 0x00000006ff077e24 */ /* 0x000fe2000f8e00ff */
[----:B------:R-:W-:Y:S01]  /*9ec0*/  ULDC.64 UR6, c[0x0][0xad8] ;  /* 0x0002b60000067ab9 */ /* 0x000fe20000000a00 */
[----:B------:R-:W-:Y:S01]  /*9ed0*/  @!PT LDS RZ, [RZ] ;  /* 0x00000000fffff984 */ /* 0x000fe20000000800 */
[----:B------:R-:W-:Y:S01]  /*9ee0*/  @!PT LDS RZ, [RZ] ;  /* 0x00000000fffff984 */ /* 0x000fe20000000800 */
[----:B------:R-:W-:Y:S01]  /*9ef0*/  @!PT LDS RZ, [RZ] ;  /* 0x00000000fffff984 */ /* 0x000fe20000000800 */
[----:B------:R-:W-:Y:S01]  /*9f00*/  @!PT LDS RZ, [RZ] ;  /* 0x00000000fffff984 */ /* 0x000fe20000000800 */
[----:B------:R1:W-:Y:S06]  /*9f10*/  MEMBAR.ALL.CTA ;  /* 0x0000000000007992 */ /* 0x0003ec0000008000 */
[----:B-1----:R-:W1:Y:S01]  /*9f20*/  FENCE.VIEW.ASYNC.S ;  /* 0x00000000000073c6 */ /* 0x002e620000000000 */
[----:B------:R-:W-:-:S04]  /*9f30*/  IMAD.WIDE.U32 R4, R3, UR8, R6 ;  /* 0x0000000803047c25 */ /* 0x000fc8000f8e0006 */
[----:B0-----:R-:W-:Y:S01]  /*9f40*/  IMAD R11, R3, UR9, R0 ;  /* 0x00000009030b7c24 */ /* 0x001fe2000f8e0200 */
[----:B------:R-:W-:-:S03]  /*9f50*/  SHF.R.S32.HI R0, RZ, 0x1f, R9 ;  /* 0x0000001fff007819 */ /* 0x000fc60000011409 */
[----:B------:R-:W-:Y:S02]  /*9f60*/  IMAD.IADD R5, R5, 0x1, R11 ;  /* 0x0000000105057824 */ /* 0x000fe400078e020b */
[----:B------:R-:W-:Y:S01]  /*9f70*/  IMAD R6, R0, UR6, RZ ;  /* 0x0000000600067c24 */ /* 0x000fe2000f8e02ff */
[----:B------:R-:W-:Y:S01]  /*9f80*/  LEA R12, R87, R18, 0x7 ;  /* 0x00000012570c7211 */ /* 0x000fe200078e38ff */
[----:B------:R-:W-:Y:S01]  /*9f90*/  IMAD.WIDE.U32 R4, R9, UR6, R4 ;  /* 0x0000000609047c25 */ /* 0x000fe2000f8e0004 */
[----:B------:R-:W-:-:S03]  /*9fa0*/  UIADD3 UR41, UR41, 0x22820, URZ ;  /* 0x0002282029297890 */ /* 0x000fc6000fffe03f */
[----:B------:R-:W-:Y:S01]  /*9fb0*/  IMAD R3, R9, UR7, R6 ;  /* 0x0000000709037c24 */ /* 0x000fe2000f8e0206 */
[----:B------:R-:W-:Y:S01]  /*9fc0*/  UIADD3 UR36, UR36, 0x1, URZ ;  /* 0x0000000124247890 */ /* 0x000fe2000fffe03f */
[----:B------:R-:W-:Y:S01]  /*9fd0*/  ISETP.GE.AND P1, PT, R12, R69, PT ;  /* 0x000000450c00720c */ /* 0x000fe20003f26270 */
[----:B------:R-:W-:Y:S01]  /*9fe0*/  ULDC.64 UR6, c[0x0][0xa80] ;  /* 0x0002a00000067ab9 */ /* 0x000fe20000000a00 */
[----:B------:R-:W-:Y:S01]  /*9ff0*/  IMAD.IADD R3, R5, 0x1, R3 ;  /* 0x0000000105037824 */ /* 0x000fe200078e0203 */
[----:B------:R-:W-:Y:S01]  /*a000*/  UPRMT UR41, URZ, 0x654, UR41 ;  /* 0x000006543f297896 */ /* 0x000fe20008000029 */
[----:B------:R-:W-:Y:S01]  /*a010*/  LEA R10, P2, R4, UR6, 0x1 ;  /* 0x00000006040a7c11 */ /* 0x000fe2000f8408ff */
[----:B------:R-:W-:Y:S01]  /*a020*/  VIADD R0, R12, 0x20 ;  /* 0x000000200c007836 */ /* 0x000fe20000000000 */
[----:B------:R-:W-:Y:S02]  /*a030*/  UISETP.NE.AND UP0, UPT, UR36, 0x2, UPT ;  /* 0x000000022400788c */ /* 0x000fe4000bf05270 */
[----:B------:R-:W-:-:S02]  /*a040*/  LEA.HI.X R3, R4, UR7, R3, 0x1, P2 ;  /* 0x0000000704037c11 */ /* 0x000fc400090f0c03 */
[----:B------:R-:W-:Y:S01]  /*a050*/  USEL UR5, URZ, 0x1, UP0 ;  /* 0x000000013f057887 */ /* 0x000fe20008000000 */
[-C--:B------:R-:W-:Y:S01]  /*a060*/  ISETP.GE.AND P3, PT, R0, R69.reuse, PT ;  /* 0x000000450000720c */ /* 0x080fe20003f66270 */
[----:B------:R-:W-:Y:S01]  /*a070*/  ULDC UR4, c[0x0][0xc] ;  /* 0x0000030000047ab9 */ /* 0x000fe20000000800 */
[----:B------:R-:W-:Y:S01]  /*a080*/  VIADD R0, R12, 0x40 ;  /* 0x000000400c007836 */ /* 0x000fe20000000000 */
[----:B------:R-:W-:Y:S01]  /*a090*/  UIADD3 UR43, UR4, UR43, URZ ;  /* 0x0000002b042b7290 */ /* 0x000fe2000fffe03f */
[----:B-1----:R0:W1:Y:S01]  /*a0a0*/  SHFL.IDX PT, R8, R10, RZ, 0x181f ;  /* 0x00181fff0a087589 */ /* 0x00206200000e0000 */
[----:B------:R-:W-:Y:S01]  /*a0b0*/  USEL UR36, UR36, URZ, UP0 ;  /* 0x0000003f24247287 */ /* 0x000fe20008000000 */
[----:B------:R-:W-:Y:S01]  /*a0c0*/  SYNCS.ARRIVE.TRANS64.RED.A1T0 RZ, [UR41], RZ ;  /* 0x000000ffffff79a7 */ /* 0x000fe20008100429 */
[----:B------:R-:W-:Y:S01]  /*a0d0*/  ULOP3.LUT UR44, UR44, UR5, URZ, 0x3c, !UPT ;  /* 0x000000052c2c7292 */ /* 0x000fe2000f8e3c3f */
[----:B------:R0:W2:Y:S01]  /*a0e0*/  SHFL.IDX PT, R9, R3, RZ, 0x181f ;  /* 0x00181fff03097589 */ /* 0x0000a200000e0000 */
[----:B------:R-:W-:Y:S01]  /*a0f0*/  BSSY B0, `(.L_x_31) ;  /* 0x000000b000007945 */ /* 0x000fe20003800000 */
[----:B------:R-:W-:-:S03]  /*a100*/  ISETP.GE.AND P0, PT, R0, R69, PT ;  /* 0x000000450000720c */ /* 0x000fc60003f06270 */
[----:B------:R-:W-:Y:S10]  /*a110*/  @P1 BRA `(.L_x_32) ;  /* 0x0000000000201947 */ /* 0x000ff40003800000 */
[----:B------:R-:W-:Y:S02]  /*a120*/  ULDC UR4, c[0x0][0xac8] ;  /* 0x0002b20000047ab9 */ /* 0x000fe40000000800 */
[----:B------:R-:W-:Y:S02]  /*a130*/  ISETP.GE.AND P2, PT, R16, UR4, PT ;  /* 0x0000000410007c0c */ /* 0x000fe4000bf46270 */
[----:B------:R-:W-:-:S11]  /*a140*/  ISETP.GE.AND P1, PT, R2, UR4, PT ;  /* 0x0000000402007c0c */ /* 0x000fd6000bf26270 */
[----:B-1----:R-:W-:Y:S02]  /*a150*/  @!P2 LEA R6, P4, R16, R8, 0x1 ;  /* 0x000000081006a211 */ /* 0x002fe400078808ff */
[----:B--2---:R-:W-:Y:S02]  /*a160*/  @!P1 IMAD.WIDE R4, R2, 0x2, R8 ;  /* 0x0000000202049825 */ /* 0x004fe400078e0208 */
[----:B------:R-:W-:-:S03]  /*a170*/  @!P2 LEA.HI.X R7, R16, R9, R192, 0x1, P4 ;  /* 0x000000091007a211 */ /* 0x000fc600020f0cc0 */
[----:B-----5:R3:W-:Y:S04]  /*a180*/  @!P1 ST.E.128 desc[UR50][R4.64], R48 ;  /* 0x0000003004009985 */ /* 0x0207e8000c101d32 */
[----:B------:R3:W-:Y:S02]  /*a190*/  @!P2 ST.E.128 desc[UR50][R6.64], R56 ;  /* 0x000000380600a985 */ /* 0x0007e4000c101d32 */
.L_x_32:
[----:B------:R-:W-:Y:S05]  /*a1a0*/  BSYNC B0 ;  /* 0x0000000000007941 */ /* 0x000fea0003800000 */
.L_x_31:
[----:B--2---:R2:W4:Y:S01]  /*a1b0*/  SHFL.IDX PT, R9, R3, 0x1, 0x181f ;  /* 0x00381f0003097f89 */ /* 0x00452200000e0000 */
[----:B------:R-:W-:Y:S03]  /*a1c0*/  BSSY B0, `(.L_x_33) ;  /* 0x000000b000007945 */ /* 0x000fe60003800000 */
[----:B-1----:R2:W1:Y:S01]  /*a1d0*/  SHFL.IDX PT, R8, R10, 0x1, 0x181f ;  /* 0x00381f000a087f89 */ /* 0x00246200000e0000 */
[----:B------:R-:W-:Y:S05]  /*a1e0*/  @P3 BRA `(.L_x_34) ;  /* 0x0000000000203947 */ /* 0x000fea0003800000 */
[----:B------:R-:W-:Y:S02]  /*a1f0*/  ULDC UR4, c[0x0][0xac8] ;  /* 0x0002b20000047ab9 */ /* 0x000fe40000000800 */
[----:B------:R-:W-:Y:S02]  /*a200*/  ISETP.GE.AND P3, PT, R16, UR4, PT ;  /* 0x0000000410007c0c */ /* 0x000fe4000bf66270 */
[----:B------:R-:W-:-:S11]  /*a210*/  ISETP.GE.AND P2, PT, R2, UR4, PT ;  /* 0x0000000402007c0c */ /* 0x000fd6000bf46270 */
[----:B-1-3--:R-:W-:Y:S02]  /*a220*/  @!P3 LEA R6, P1, R16, R8, 0x1 ;  /* 0x000000081006b211 */ /* 0x00afe400078208ff */
[----:B----4-:R-:W-:Y:S02]  /*a230*/  @!P2 IMAD.WIDE R4, R2, 0x2, R8 ;  /* 0x000000020204a825 */ /* 0x010fe400078e0208 */
[----:B------:R-:W-:-:S03]  /*a240*/  @!P3 LEA.HI.X R7, R16, R9, R192, 0x1, P1 ;  /* 0x000000091007b211 */ /* 0x000fc600008f0cc0 */
[----:B-----5:R1:W-:Y:S04]  /*a250*/  @!P2 ST.E.128 desc[UR50][R4.64], R44 ;  /* 0x0000002c0400a985 */ /* 0x0203e8000c101d32 */
[----:B------:R1:W-:Y:S02]  /*a260*/  @!P3 ST.E.128 desc[UR50][R6.64], R52 ;  /* 0x000000340600b985 */ /* 0x0003e4000c101d32 */
.L_x_34:
[----:B------:R-:W-:Y:S05]  /*a270*/  BSYNC B0 ;  /* 0x0000000000007941 */ /* 0x000fea0003800000 */
.L_x_33:
[----:B----4-:R4:W0:Y:S01]  /*a280*/  SHFL.IDX PT, R9, R3, 0x2, 0x181f ;  /* 0x00581f0003097f89 */ /* 0x01082200000e0000 */
[----:B------:R-:W-:Y:S03]  /*a290*/  BSSY B0, `(.L_x_35) ;  /* 0x000000b000007945 */ /* 0x000fe60003800000 */
[----:B-1----:R4:W1:Y:S01]  /*a2a0*/  SHFL.IDX PT, R8, R10, 0x2, 0x181f ;  /* 0x00581f000a087f89 */ /* 0x00286200000e0000 */
[----:B------:R-:W-:Y:S05]  /*a2b0*/  @P0 BRA `(.L_x_36) ;  /* 0x0000000000200947 */ /* 0x000fea0003800000 */
[----:B------:R-:W-:Y:S02]  /*a2c0*/  ULDC UR4, c[0x0][0xac8] ;  /* 0x0002b20000047ab9 */ /* 0x000fe40000000800 */
[----:B------:R-:W-:Y:S02]  /*a2d0*/  ISETP.GE.AND P2, PT, R16, UR4, PT ;  /* 0x0000000410007c0c */ /* 0x000fe4000bf46270 */
[----:B------:R-:W-:-:S11]  /*a2e0*/  ISETP.GE.AND P1, PT, R2, UR4, PT ;  /* 0x0000000402007c0c */ /* 0x000fd6000bf26270 */
[----:B-1-3--:R-:W-:Y:S02]  /*a2f0*/  @!P2 LEA R6, P0, R16, R8, 0x1 ;  /* 0x000000081006a211 */ /* 0x00afe400078008ff */
[----:B0-----:R-:W-:Y:S02]  /*a300*/  @!P1 IMAD.WIDE R4, R2, 0x2, R8 ;  /* 0x0000000202049825 */ /* 0x001fe400078e0208 */
[----:B------:R-:W-:-:S03]  /*a310*/  @!P2 LEA.HI.X R7, R16, R9, R192, 0x1, P0 ;  /* 0x000000091007a211 */ /* 0x000fc600000f0cc0 */
[----:B-----5:R0:W-:Y:S04]  /*a320*/  @!P1 ST.E.128 desc[UR50][R4.64], R32 ;  /* 0x0000002004009985 */ /* 0x0201e8000c101d32 */
[----:B------:R0:W-:Y:S02]  /*a330*/  @!P2 ST.E.128 desc[UR50][R6.64], R40 ;  /* 0x000000280600a985 */ /* 0x0001e4000c101d32 */
.L_x_36:
[----:B------:R-:W-:Y:S05]  /*a340*/  BSYNC B0 ;  /* 0x0000000000007941 */ /* 0x000fea0003800000 */
.L_x_35:
[----:B------:R-:W-:Y:S01]  /*a350*/  VIADD R0, R12, 0x60 ;  /* 0x000000600c007836 */ /* 0x000fe20000000000 */
[----:B0-----:R0:W0:Y:S01]  /*a360*/  SHFL.IDX PT, R9, R3, 0x3, 0x181f ;  /* 0x00781f0003097f89 */ /* 0x00102200000e0000 */
[----:B------:R-:W-:Y:S01]  /*a370*/  UIADD3 UR45, UR45, 0x1, URZ ;  /* 0x000000012d2d7890 */ /* 0x000fe2000fffe03f */
[----:B------:R-:W-:Y:S02]  /*a380*/  BSSY B0, `(.L_x_37) ;  /* 0x000000c000007945 */ /* 0x000fe40003800000 */
[----:B------:R-:W-:Y:S01]  /*a390*/  ISETP.GE.AND P0, PT, R0, R69, PT ;  /* 0x000000450000720c */ /* 0x000fe20003f06270 */
[----:B-1----:R1:W0:-:S12]  /*a3a0*/  SHFL.IDX PT, R8, R10, 0x3, 0x181f ;  /* 0x00781f000a087f89 */ /* 0x00221800000e0000 */
[----:B-1----:R-:W-:Y:S05]  /*a3b0*/  @P0 BRA `(.L_x_38) ;  /* 0x0000000000200947 */ /* 0x002fea0003800000 */
[----:B------:R-:W-:Y:S02]  /*a3c0*/  ULDC UR4, c[0x0][0xac8] ;  /* 0x0002b20000047ab9 */ /* 0x000fe40000000800 */
[----:B------:R-:W-:Y:S02]  /*a3d0*/  ISETP.GE.AND P2, PT, R16, UR4, PT ;  /* 0x0000000410007c0c */ /* 0x000fe4000bf46270 */
[----:B------:R-:W-:-:S11]  /*a3e0*/  ISETP.GE.AND P1, PT, R2, UR4, PT ;  /* 0x0000000402007c0c */ /* 0x000fd6000bf26270 */
[----:B0--3--:R-:W-:Y:S02]  /*a3f0*/  @!P2 LEA R6, P0, R16, R8, 0x1 ;  /* 0x000000081006a211 */ /* 0x009fe400078008ff */
[----:B------:R-:W-:Y:S02]  /*a400*/  @!P1 IMAD.WIDE R4, R2, 0x2, R8 ;  /* 0x0000000202049825 */ /* 0x000fe400078e0208 */
[----:B------:R-:W-:-:S03]  /*a410*/  @!P2 LEA.HI.X R7, R16, R9, R192, 0x1, P0 ;  /* 0x000000091007a211 */ /* 0x000fc600000f0cc0 */
[----:B-----5:R1:W-:Y:S04]  /*a420*/  @!P1 ST.E.128 desc[UR50][R4.64], R28 ;  /* 0x0000001c04009985 */ /* 0x0203e8000c101d32 */
[----:B------:R1:W-:Y:S02]  /*a430*/  @!P2 ST.E.128 desc[UR50][R6.64], R36 ;  /* 0x000000240600a985 */ /* 0x0003e4000c101d32 */
.L_x_38:
[----:B------:R-:W-:Y:S05]  /*a440*/  BSYNC B0 ;  /* 0x0000000000007941 */ /* 0x000fea0003800000 */
.L_x_37:
[----:B------:R-:W2:Y:S02]  /*a450*/  LDC R0, c[0x0][0xc34] ;  /* 0x00030d00ff007b82 */ /* 0x000ea40000000800 */
[----:B--2---:R-:W-:-:S13]  /*a460*/  ISETP.LE.AND P0, PT, R0, UR43, PT ;  /* 0x0000002b00007c0c */ /* 0x004fda000bf03270 */
[----:B------:R-:W-:Y:S05]  /*a470*/  @!P0 BRA `(.L_x_39) ;  /* 0xffffff6800188947 */ /* 0x000fea000383ffff */
[----:B------:R-:W-:Y:S05]  /*a480*/  EXIT ;  /* 0x000000000000794d */ /* 0x000fea0003800000 */
.L_x_5:
[----:B------:R-:W-:-:S08]  /*a490*/  NOP ;  /* 0x0000000000007918 */ /* 0x000fd00000000000 */
[----:B------:R-:W0:-:S00]  /*a4a0*/  USETMAXREG.DEALLOC.CTAPOOL 0x28 ;  /* 0x00000028000079c8 */ /* 0x000e0000080e0500 */
[----:B------:R-:W1:Y:S01]  /*a4b0*/  S2UR UR39, SR_CTAID.X ;  /* 0x00000000002779c3 */ /* 0x000e620000002500 */
[----:B0-----:R-:W-:Y:S01]  /*a4c0*/  IMAD.MOV.U32 R0, RZ, RZ, 0x1 ;  /* 0x00000001ff007424 */ /* 0x001fe200078e00ff */
[----:B------:R-:W-:Y:S01]  /*a4d0*/  UMOV UR36, 0x1 ;  /* 0x0000000100247882 */ /* 0x000fe20000000000 */
[----:B------:R-:W-:-:S03]  /*a4e0*/  MOV R36, RZ ;  /* 0x000000ff00247202 */ /* 0x000fc60000000f00 */
[----:B------:R0:W-:Y:S02]  /*a4f0*/  STL [R1+0x4], R0 ;  /* 0x0000040001007387 */ /* 0x0001e40000100800 */
[----:B------:R-:W1:Y:S02]  /*a500*/  LDC R2, c[0x0][0xc34] ;  /* 0x00030d00ff027b82 */ /* 0x000e640000000800 */
[----:B-1----:R-:W-:-:S13]  /*a510*/  ISETP.LE.AND P0, PT, R2, UR39, PT ;  /* 0x0000002702007c0c */ /* 0x002fda000bf03270 */
[----:B0-----:R-:W-:Y:S05]  /*a520*/  @P0 BRA `(.L_x_40) ;  /* 0x0000004c00d80947 */ /* 0x001fea0003800000 */
[----:B------:R-:W0:Y:S01]  /*a530*/  S2R R10, SR_TID.X ;  /* 0x00000000000a7919 */ /* 0x000e220000002100 */
[----:B------:R-:W-:Y:S01]  /*a540*/  ULDC.64 UR4, c[0x0][0x418] ;  /* 0x0001060000047ab9 */ /* 0x000fe20000000a00 */
[----:B------:R-:W-:Y:S01]  /*a550*/  ULDC.64 UR8, c[0x0][0x2f0] ;  /* 0x0000bc0000087ab9 */ /* 0x000fe20000000a00 */
[----:B------:R-:W-:Y:S01]  /*a560*/  UISETP.NE.U32.AND UP0, UPT, UR4, URZ, UPT ;  /* 0x0000003f0400728c */ /* 0x000fe2000bf05070 */
[----:B------:R-:W-:Y:S01]  /*a570*/  LOP3.LUT R28, R28, 0xff7fffff, RZ, 0xc0, !PT ;  /* 0xff7fffff1c1c7812 */ /* 0x000fe200078ec0ff */
[----:B------:R-:W-:Y:S01]  /*a580*/  UMOV UR42, 0x400 ;  /* 0x00000400002a7882 */ /* 0x000fe20000000000 */
[----:B------:R-:W-:Y:S01]  /*a590*/  ULDC UR4, c[0x0][0x424] ;  /* 0x0001090000047ab9 */ /* 0x000fe20000000800 */
[----:B------:R-:W-:Y:S01]  /*a5a0*/  UISETP.NE.AND.EX UP0, UPT, UR5, URZ, UPT, UP0 ;  /* 0x0000003f0500728c */ /* 0x000fe2000bf05300 */
[----:B------:R-:W-:Y:S01]  /*a5b0*/  IMAD.MOV.U32 R36, RZ, RZ, RZ ;  /* 0x000000ffff247224 */ /* 0x000fe200078e00ff */
[----:B------:R-:W-:Y:S02]  /*a5c0*/  ULEA UR42, UR46, UR42, 0x18 ;  /* 0x0000002a2e2a7291 */ /* 0x000fe4000f8ec03f */
[----:B------:R-:W-:Y:S01]  /*a5d0*/  USEL UR4, UR4, 0x1, UP0 ;  /* 0x0000000104047887 */ /* 0x000fe20008000000 */
[----:B------:R-:W-:Y:S01]  /*a5e0*/  UMOV UR6, 0xa0 ;  /* 0x000000a000067882 */ /* 0x000fe20000000000 */
[----:B------:R-:W-:-:S02]  /*a5f0*/  ULDC UR41, c[0x0][0x448] ;  /* 0x0001120000297ab9 */ /* 0x000fc40000000800 */
[----:B------:R-:W-:Y:S01]  /*a600*/  UIMAD UR40, UR4, UR8, URZ ;  /* 0x00000008042872a4 */ /* 0x000fe2000f8e023f */
[----:B------:R-:W-:Y:S02]  /*a610*/  ULDC UR7, c[0x0][0x288] ;  /* 0x0000a20000077ab9 */ /* 0x000fe40000000800 */
[----:B------:R-:W-:Y:S01]  /*a620*/  ULDC UR8, c[0x0][0x2b8] ;  /* 0x0000ae0000087ab9 */ /* 0x000fe20000000800 */
[----:B------:R-:W-:Y:S02]  /*a630*/  UIADD3 UR4, UR40, 0x9f, URZ ;  /* 0x0000009f28047890 */ /* 0x000fe4000fffe03f */
[----:B------:R-:W-:Y:S02]  /*a640*/  ULOP3.LUT UR47, UR37, 0x2, URZ, 0xfc, !UPT ;  /* 0x00000002252f7892 */ /* 0x000fe4000f8efc3f */
[----:B------:R-:W-:Y:S02]  /*a650*/  UIMAD.WIDE UR4, UR4, 0x66666667, URZ ;  /* 0x66666667040478a5 */ /* 0x000fe4000f8e023f */
[----:B------:R-:W-:-:S02]  /*a660*/  ULOP3.LUT UR48, UR37, 0x1, URZ, 0xfc, !UPT ;  /* 0x0000000125307892 */ /* 0x000fc4000f8efc3f */
[----:B------:R-:W-:Y:S01]  /*a670*/  USHF.R.U32.HI UR4, URZ, 0x1f, UR5 ;  /* 0x0000001f3f047899 */ /* 0x000fe20008011605 */
[----:B------:R-:W-:Y:S01]  /*a680*/  ULDC UR49, c[0x0][0xc] ;  /* 0x0000030000317ab9 */ /* 0x000fe20000000800 */
[----:B------:R-:W-:Y:S02]  /*a690*/  UMOV UR36, URZ ;  /* 0x0000003f00247c82 */ /* 0x000fe40008000000 */
[----:B------:R-:W-:Y:S01]  /*a6a0*/  ULEA.HI.SX32 UR43, UR5, UR4, 0x1a ;  /* 0x00000004052b7291 */ /* 0x000fe2000f8fd23f */
[C---:B0-----:R-:W-:Y:S01]  /*a6b0*/  IMAD.SHL.U32 R4, R10.reuse, 0x20, RZ ;  /* 0x000000200a047824 */ /* 0x041fe200078e00ff */
[C---:B------:R-:W-:Y:S01]  /*a6c0*/  LOP3.LUT R0, R10.reuse, 0x7f, RZ, 0xc0, !PT ;  /* 0x0000007f0a007812 */ /* 0x040fe200078ec0ff */
[C---:B------:R-:W-:Y:S01]  /*a6d0*/  IMAD.SHL.U32 R3, R10.reuse, 0x80, RZ ;  /* 0x000000800a037824 */ /* 0x040fe200078e00ff */
[----:B------:R-:W-:Y:S01]  /*a6e0*/  UIADD3 UR4, UR43, -0x1, URZ ;  /* 0xffffffff2b047890 */ /* 0x000fe2000fffe03f */
[----:B------:R-:W-:Y:S01]  /*a6f0*/  IMAD.SHL.U32 R9, R10, 0x4, RZ ;  /* 0x000000040a097824 */ /* 0x000fe200078e00ff */
[----:B------:R-:W-:Y:S01]  /*a700*/  SHF.R.U32.HI R2, RZ, 0x5, R0 ;  /* 0x00000005ff027819 */ /* 0x000fe20000011600 */
[----:B------:R-:W-:Y:S01]  /*a710*/  UIMAD UR41, UR41, UR7, URZ ;  /* 0x00000007292972a4 */ /* 0x000fe2000f8e023f */
[C---:B------:R-:W-:Y:S01]  /*a720*/  LOP3.LUT R7, R4.reuse, 0x60, RZ, 0xc0, !PT ;  /* 0x0000006004077812 */ /* 0x040fe200078ec0ff */
[----:B------:R-:W-:Y:S01]  /*a730*/  UIMAD UR5, UR4, -0xa0, UR40 ;  /* 0xffffff60040578a4 */ /* 0x000fe2000f8e0228 */
[----:B------:R-:W-:Y:S01]  /*a740*/  LOP3.LUT R5, R3, 0x380, RZ, 0xc0, !PT ;  /* 0x0000038003057812 */ /* 0x000fe200078ec0ff */
[----:B------:R-:W-:Y:S01]  /*a750*/  UIMAD UR4, UR43, UR6, -0xa0 ;  /* 0xffffff602b0474a4 */ /* 0x000fe2000f8e0206 */
[----:B------:R-:W-:Y:S01]  /*a760*/  LOP3.LUT R6, R4, 0x80, RZ, 0xc0, !PT ;  /* 0x0000008004067812 */ /* 0x000fe200078ec0ff */
[C---:B------:R-:W-:Y:S01]  /*a770*/  IMAD R8, R2.reuse, 0x200, R7 ;  /* 0x0000020002087824 */ /* 0x040fe200078e0207 */
[----:B------:R-:W-:Y:S01]  /*a780*/  LEA R5, R2, R5, 0x4 ;  /* 0x0000000502057211 */ /* 0x000fe200078e20ff */
[----:B------:R-:W-:Y:S01]  /*a790*/  IMAD.SHL.U32 R2, R10, 0x10, RZ ;  /* 0x000000100a027824 */ /* 0x000fe200078e00ff */
[----:B------:R-:W-:Y:S01]  /*a7a0*/  LOP3.LUT R6, R6, 0x10, R10, 0xf8, !PT ;  /* 0x0000001006067812 */ /* 0x000fe200078ef80a */
[----:B------:R-:W-:Y:S01]  /*a7b0*/  UIADD3 UR43, UR43, -0x2, URZ ;  /* 0xfffffffe2b2b7890 */ /* 0x000fe2000fffe03f */
[----:B------:R-:W-:-:S02]  /*a7c0*/  LOP3.LUT R4, R4, 0x100, RZ, 0xc0, !PT ;  /* 0x0000010004047812 */ /* 0x000fc400078ec0ff */
[----:B------:R-:W-:Y:S01]  /*a7d0*/  LOP3.LUT R7, R6, 0x10, R9, 0x78, !PT ;  /* 0x0000001006077812 */ /* 0x000fe200078e7809 */
[----:B------:R-:W-:Y:S01]  /*a7e0*/  IMAD.SHL.U32 R9, R10, 0x2, RZ ;  /* 0x000000020a097824 */ /* 0x000fe200078e00ff */
[----:B------:R-:W-:Y:S02]  /*a7f0*/  LOP3.LUT R6, R2, 0x3f0, RZ, 0xc0, !PT ;  /* 0x000003f002067812 */ /* 0x000fe400078ec0ff */
[----:B------:R-:W-:Y:S02]  /*a800*/  SHF.R.U32.HI R0, RZ, 0x3, R0 ;  /* 0x00000003ff007819 */ /* 0x000fe40000011600 */
[----:B------:R-:W-:Y:S02]  /*a810*/  LOP3.LUT R9, R6, 0x70, R9, 0x78, !PT ;  /* 0x0000007006097812 */ /* 0x000fe400078e7809 */
[----:B------:R-:W-:Y:S02]  /*a820*/  IADD3 R6, R7, R8, R4 ;  /* 0x0000000807067210 */ /* 0x000fe40007ffe004 */
[----:B------:R-:W-:-:S02]  /*a830*/  LOP3.LUT R4, R5, 0x70, R2, 0x78, !PT ;  /* 0x0000007005047812 */ /* 0x000fc400078e7802 */
[----:B------:R-:W-:Y:S01]  /*a840*/  LOP3.LUT P0, RZ, R10, 0x4, RZ, 0xc0, !PT ;  /* 0x000000040aff7812 */ /* 0x000fe2000780c0ff */
[----:B------:R0:W-:Y:S01]  /*a850*/  STL [R1+0x18], R6 ;  /* 0x0000180601007387 */ /* 0x0001e20000100800 */
[----:B------:R-:W-:Y:S02]  /*a860*/  LOP3.LUT R3, R4, 0xc00, R3, 0xf8, !PT ;  /* 0x00000c0004037812 */ /* 0x000fe400078ef803 */
[----:B------:R-:W-:Y:S02]  /*a870*/  MOV R4, 0x1 ;  /* 0x0000000100047802 */ /* 0x000fe40000000f00 */
[C---:B------:R-:W-:Y:S01]  /*a880*/  LOP3.LUT R5, R0.reuse, 0x70, R2, 0xf8, !PT ;  /* 0x0000007000057812 */ /* 0x040fe200078ef802 */
[----:B------:R1:W-:Y:S01]  /*a890*/  STL [R1+0x1c], R3 ;  /* 0x00001c0301007387 */ /* 0x0003e20000100800 */
[----:B------:R-:W-:-:S03]  /*a8a0*/  IADD3 R0, -R0, UR5, RZ ;  /* 0x0000000500007c10 */ /* 0x000fc6000fffe1ff */
[----:B------:R2:W-:Y:S01]  /*a8b0*/  STL [R1+0x4], R4 ;  /* 0x0000040401007387 */ /* 0x0005e20000100800 */
[----:B0-----:R-:W-:Y:S01]  /*a8c0*/  LOP3.LUT R6, R9, 0x400, R2, 0xf8, !PT ;  /* 0x0000040009067812 */ /* 0x001fe200078ef802 */
[----:B-1----:R-:W-:-:S04]  /*a8d0*/  IMAD.MOV.U32 R3, RZ, RZ, 0x40 ;  /* 0x00000040ff037424 */ /* 0x002fc800078e00ff */
[----:B------:R-:W-:Y:S01]  /*a8e0*/  STL [R1+0x14], R6 ;  /* 0x0000140601007387 */ /* 0x000fe20000100800 */
[----:B--2---:R-:W-:Y:S02]  /*a8f0*/  LOP3.LUT R4, R2, 0x70, RZ, 0xc0, !PT ;  /* 0x0000007002047812 */ /* 0x004fe400078ec0ff */
[----:B------:R-:W-:Y:S01]  /*a900*/  SEL R2, R3, 0xffffffc0, !P0 ;  /* 0xffffffc003027807 */ /* 0x000fe20004000000 */
[----:B------:R-:W-:Y:S01]  /*a910*/  VIADD R3, R6, UR42 ;  /* 0x0000002a06037c36 */ /* 0x000fe20008000000 */
[----:B------:R-:W-:-:S03]  /*a920*/  ISETP.GE.AND P0, PT, R4, UR9, PT ;  /* 0x0000000904007c0c */ /* 0x000fc6000bf06270 */
[----:B------:R0:W-:Y:S01]  /*a930*/  STL [R1+0x20], R2 ;  /* 0x0000200201007387 */ /* 0x0001e20000100800 */
[C---:B------:R-:W-:Y:S02]  /*a940*/  ISETP.LT.OR P1, PT, R0.reuse, 0x1, P0 ;  /* 0x000000010000780c */ /* 0x040fe40000721670 */
[C---:B------:R-:W-:Y:S01]  /*a950*/  ISETP.LT.OR P3, PT, R0.reuse, 0x11, P0 ;  /* 0x000000110000780c */ /* 0x040fe20000761670 */
[----:B------:R1:W-:Y:S01]  /*a960*/  STL [R1+0x2c], R3 ;  /* 0x00002c0301007387 */ /* 0x0003e20000100800 */
[----:B------:R-:W-:-:S03]  /*a970*/  ISETP.LT.OR P2, PT, R0, 0x21, P0 ;  /* 0x000000210000780c */ /* 0x000fc60000741670 */
[----:B------:R2:W-:Y:S01]  /*a980*/  STL [R1+0x10], R0 ;  /* 0x0000100001007387 */ /* 0x0005e20000100800 */
[C---:B0-----:R-:W-:Y:S01]  /*a990*/  LOP3.LUT R2, R5.reuse, 0x80, RZ, 0xfc, !PT ;  /* 0x0000008005027812 */ /* 0x041fe200078efcff */
[----:B------:R-:W-:-:S04]  /*a9a0*/  VIADD R5, R5, UR4 ;  /* 0x0000000405057c36 */ /* 0x000fc80008000000 */
[----:B------:R-:W-:Y:S01]  /*a9b0*/  @P1 LOP3.LUT R28, R28, 0x800000, RZ, 0xfc, !PT ;  /* 0x008000001c1c1812 */ /* 0x000fe200078efcff */
[----:B-1----:R-:W-:Y:S01]  /*a9c0*/  VIADD R3, R2, UR4 ;  /* 0x0000000402037c36 */ /* 0x002fe20008000000 */
[----:B------:R-:W-:Y:S01]  /*a9d0*/  ISETP.LT.OR P1, PT, R0, 0x31, P0 ;  /* 0x000000310000780c */ /* 0x000fe20000721670 */
[----:B------:R2:W-:Y:S01]  /*a9e0*/  STL [R1+0x24], R5 ;  /* 0x0000240501007387 */ /* 0x0005e20000100800 */
[----:B------:R-:W-:-:S03]  /*a9f0*/  LOP3.LUT R28, R28, 0xffbfffff, RZ, 0xc0, !PT ;  /* 0xffbfffff1c1c7812 */ /* 0x000fc600078ec0ff */
[----:B------:R2:W-:Y:S01]  /*aa00*/  STL [R1+0x28], R3 ;  /* 0x0000280301007387 */ /* 0x0005e20000100800 */
[----:B------:R-:W-:Y:S02]  /*aa10*/  @P3 LOP3.LUT R28, R28, 0x400000, RZ, 0xfc, !PT ;  /* 0x004000001c1c3812 */ /* 0x000fe400078efcff */
[----:B------:R-:W-:Y:S02]  /*aa20*/  ISETP.LT.OR P3, PT, R0, 0x41, P0 ;  /* 0x000000410000780c */ /* 0x000fe40000761670 */
[----:B------:R-:W-:-:S04]  /*aa30*/  LOP3.LUT R28, R28, 0xffdfffff, RZ, 0xc0, !PT ;  /* 0xffdfffff1c1c7812 */ /* 0x000fc800078ec0ff */
        /* <DEDUP_REMOVED lines=14> */
[----:B------:R-:W-:Y:S02]  /*ab20*/  LOP3.LUT R28, R28, 0xfffeffff, RZ, 0xc0, !PT ;  /* 0xfffeffff1c1c7812 */ /* 0x000fe400078ec0ff */
[----:B------:R-:W-:Y:S02]  /*ab30*/  ISETP.GE.AND P0, PT, R3, UR40, PT ;  /* 0x0000002803007c0c */ /* 0x000fe4000bf06270 */
[----:B------:R-:W-:-:S04]  /*ab40*/  @P3 LOP3.LUT R28, R28, 0x10000, RZ, 0xfc, !PT ;  /* 0x000100001c1c3812 */ /* 0x000fc800078efcff */
[----:B------:R-:W-:-:S04]  /*ab50*/  LOP3.LUT R28, R28, 0xffff7fff, RZ, 0xc0, !PT ;  /* 0xffff7fff1c1c7812 */ /* 0x000fc800078ec0ff */
[----:B------:R-:W-:Y:S02]  /*ab60*/  @P2 LOP3.LUT R28, R28, 0x8000, RZ, 0xfc, !PT ;  /* 0x000080001c1c2812 */ /* 0x000fe400078efcff */
[----:B------:R-:W-:Y:S02]  /*ab70*/  ISETP.LT.U32.AND P2, PT, R2, 0xa0, !P0 ;  /* 0x000000a00200780c */ /* 0x000fe40004741070 */
[----:B------:R-:W-:Y:S02]  /*ab80*/  LOP3.LUT R28, R28, 0xfeffffff, RZ, 0xc0, !PT ;  /* 0xfeffffff1c1c7812 */ /* 0x000fe400078ec0ff */
[----:B------:R-:W-:Y:S02]  /*ab90*/  ISETP.GE.AND P0, PT, R0, 0x1, PT ;  /* 0x000000010000780c */ /* 0x000fe40003f06270 */
[----:B------:R-:W-:Y:S02]  /*aba0*/  @P1 LOP3.LUT R28, R28, 0x1000000, RZ, 0xfc, !PT ;  /* 0x010000001c1c1812 */ /* 0x000fe400078efcff */
[----:B------:R-:W-:-:S02]  /*abb0*/  ISETP.GE.AND P1, PT, R0, 0x11, PT ;  /* 0x000000110000780c */ /* 0x000fc40003f26270 */
[----:B------:R-:W-:-:S04]  /*abc0*/  LOP3.LUT R28, R28, 0xfffffff7, RZ, 0xc0, !PT ;  /* 0xfffffff71c1c7812 */ /* 0x000fc800078ec0ff */
[----:B------:R-:W-:Y:S02]  /*abd0*/  @P2 LOP3.LUT R28, R28, 0x8, RZ, 0xfc, !PT ;  /* 0x000000081c1c2812 */ /* 0x000fe400078efcff */
[----:B------:R-:W-:Y:S02]  /*abe0*/  ISETP.GE.AND P2, PT, R0, 0x21, PT ;  /* 0x000000210000780c */ /* 0x000fe40003f46270 */
        /* <DEDUP_REMOVED lines=23> */
[----:B------:R-:W-:Y:S02]  /*ad60*/  ISETP.GE.AND P1, PT, R4, UR9, PT ;  /* 0x0000000904007c0c */ /* 0x000fe4000bf26270 */
[----:B------:R-:W-:-:S04]  /*ad70*/  LOP3.LUT R28, R28, 0xffffffdf, RZ, 0xc0, !PT ;  /* 0xffffffdf1c1c7812 */ /* 0x000fc800078ec0ff */
[----:B------:R-:W-:-:S04]  /*ad80*/  @P2 LOP3.LUT R28, R28, 0x20, RZ, 0xfc, !PT ;  /* 0x000000201c1c2812 */ /* 0x000fc800078efcff */
[----:B------:R-:W-:-:S04]  /*ad90*/  LOP3.LUT R28, R28, 0xfffffffe, RZ, 0xc0, !PT ;  /* 0xfffffffe1c1c7812 */ /* 0x000fc800078ec0ff */
[----:B------:R-:W-:-:S04]  /*ada0*/  LOP3.LUT R28, R28, 0xffffbfff, RZ, 0xc0, !PT ;  /* 0xffffbfff1c1c7812 */ /* 0x000fc800078ec0ff */
[----:B------:R-:W-:Y:S02]  /*adb0*/  @P0 LOP3.LUT R28, R28, 0x4000, RZ, 0xfc, !PT ;  /* 0x000040001c1c0812 */ /* 0x000fe400078efcff */
[----:B------:R-:W-:Y:S02]  /*adc0*/  ISETP.GE.AND P0, PT, R4, UR8, PT ;  /* 0x0000000804007c0c */ /* 0x000fe4000bf06270 */
[----:B------:R-:W-:-:S04]  /*add0*/  @P1 LOP3.LUT R28, R28, 0x1, RZ, 0xfc, !PT ;  /* 0x000000011c1c1812 */ /* 0x000fc800078efcff */
[----:B------:R-:W-:-:S07]  /*ade0*/  LOP3.LUT R28, R28, 0xffffffef, RZ, 0xc0, !PT ;  /* 0xffffffef1c1c7812 */ /* 0x000fce00078ec0ff */
[----:B--2---:R-:W-:-:S07]  /*adf0*/  @P0 LOP3.LUT R28, R28, 0x10, RZ, 0xfc, !PT ;  /* 0x000000101c1c0812 */ /* 0x004fce00078efcff */
.L_x_90:
[----:B------:R-:W-:Y:S01]  /*ae00*/  ULDC UR4, c[0x0][0xc38] ;  /* 0x00030e0000047ab9 */ /* 0x000fe20000000800 */
[----:B------:R-:W-:Y:S01]  /*ae10*/  ULDC.64 UR8, c[0x0][0xa28] ;  /* 0x00028a0000087ab9 */ /* 0x000fe20000000a00 */
[----:B------:R-:W-:Y:S01]  /*ae20*/  UISETP.NE.AND UP0, UPT, UR4, 0x1, UPT ;  /* 0x000000010400788c */ /* 0x000fe2000bf05270 */
[----:B------:R-:W-:Y:S01]  /*ae30*/  ISETP.NE.U32.AND P0, PT, RZ, UR8, PT ;  /* 0x00000008ff007c0c */ /* 0x000fe2000bf05070 */
[----:B------:R-:W-:Y:S01]  /*ae40*/  UMOV UR44, UR39 ;  /* 0x00000027002c7c82 */ /* 0x000fe20008000000 */
[----:B------:R-:W-:Y:S01]  /*ae50*/  ULDC UR4, c[0x0][0xc44] ;  /* 0x0003110000047ab9 */ /* 0x000fe20000000800 */
[----:B------:R-:W-:Y:S01]  /*ae60*/  UIADD3 UR11, UR42, 0x18400, URZ ;  /* 0x000184002a0b7890 */ /* 0x000fe2000fffe03f */
[----:B------:R-:W-:Y:S01]  /*ae70*/  ISETP.NE.AND.EX P0, PT, RZ, UR9, PT, P0 ;  /* 0x00000009ff007c0c */ /* 0x000fe2000bf05300 */
[----:B------:R-:W-:Y:S01]  /*ae80*/  UISETP.NE.AND UP1, UPT, UR4, 0x1, UPT ;  /* 0x000000010400788c */ /* 0x000fe2000bf25270 */
[----:B------:R-:W-:-:S04]  /*ae90*/  UMOV UR38, URZ ;  /* 0x0000003f00267c82 */ /* 0x000fc80008000000 */
[----:B------:R-:W-:Y:S01]  /*aea0*/  @UP0 ULDC UR4, c[0x0][0xc3c] ;  /* 0x00030f0000040ab9 */ /* 0x000fe20000000800 */
[----:B------:R-:W-:Y:S01]  /*aeb0*/  @UP0 ULDC UR10, c[0x0][0xc40] ;  /* 0x00031000000a0ab9 */ /* 0x000fe20000000800 */
[----:B------:R-:W-:-:S04]  /*aec0*/  UIMAD.WIDE.U32 UR4, UR39, UR4, URZ ;  /* 0x00000004270472a5 */ /* 0x000fc8000f8e003f */
[----:B------:R-:W-:Y:S01]  /*aed0*/  @UP0 USHF.R.U32.HI UR44, URZ, UR10, UR5 ;  /* 0x0000000a3f2c0299 */ /* 0x000fe20008011605 */
[----:B------:R-:W-:Y:S01]  /*aee0*/  @UP1 ULDC.64 UR6, c[0x0][0xc48] ;  /* 0x0003120000061ab9 */ /* 0x000fe20000000a00 */
[----:B------:R-:W-:Y:S02]  /*aef0*/  ULOP3.LUT UP0, URZ, UR11, 0x3ff, URZ, 0xc0, !UPT ;  /* 0x000003ff0b3f7892 */ /* 0x000fe4000f80c03f */
[----:B------:R-:W-:-:S03]  /*af00*/  UIMAD.WIDE.U32 UR4, UR44, UR6, URZ ;  /* 0x000000062c0472a5 */ /* 0x000fc6000f8e003f */
[----:B------:R-:W-:Y:S01]  /*af10*/  UMOV UR45, UR44 ;  /* 0x0000002c002d7c82 */ /* 0x000fe20008000000 */
[----:B------:R-:W-:Y:S01]  /*af20*/  @UP1 USHF.R.U32.HI UR45, URZ, UR7, UR5 ;  /* 0x000000073f2d1299 */ /* 0x000fe20008011605 */
[----:B0----5:R-:W-:Y:S11]  /*af30*/  @!P0 BRA `(.L_x_41) ;  /* 0x0000000000188947 */ /* 0x021ff60003800000 */
[----:B------:R-:W-:Y:S02]  /*af40*/  ULDC.64 UR4, c[0x0][0xa28] ;  /* 0x00028a0000047ab9 */ /* 0x000fe40000000a00 */
[----:B------:R-:W-:-:S06]  /*af50*/  UIMAD.WIDE UR4, UR45, 0x4, UR4 ;  /* 0x000000042d0478a5 */ /* 0x000fcc000f8e0204 */
[----:B------:R-:W-:Y:S01]  /*af60*/  MOV R2, UR4 ;  /* 0x0000000400027c02 */ /* 0x000fe20008000f00 */
[----:B------:R-:W-:-:S05]  /*af70*/  IMAD.U32 R3, RZ, RZ, UR5 ;  /* 0x00000005ff037e24 */ /* 0x000fca000f8e00ff */
[----:B------:R-:W2:Y:S02]  /*af80*/  LDG.E R2, desc[UR50][R2.64] ;  /* 0x0000003202027981 */ /* 0x000ea4000c1e1900 */
[----:B--2---:R-:W-:-:S15]  /*af90*/  R2UR UR38, R2 ;  /* 0x00000000022672ca */ /* 0x004fde00000e0000 */
.L_x_41:
[----:B------:R-:W-:-:S13]  /*afa0*/  PLOP3.LUT P0, PT, PT, PT, UP0, 0x80, 0x0 ;  /* 0x000000000000781c */ /* 0x000fda0003f0f008 */
[----:B------:R-:W-:Y:S05]  /*afb0*/  @!P0 BRA `(.L_x_42) ;  /* 0x0000000000408947 */ /* 0x000fea0003800000 */
[----:B------:R-:W-:Y:S01]  /*afc0*/  MOV R2, 0x0 ;  /* 0x0000000000027802 */ /* 0x000fe20000000f00 */
[----:B------:R-:W-:Y:S01]  /*afd0*/  ULDC.64 UR4, c[0x4][0x98] ;  /* 0x0100260000047ab9 */ /* 0x000fe20000000a00 */
[----:B------:R-:W-:Y:S01]  /*afe0*/  ULDC.64 UR6, c[0x4][0xa0] ;  /* 0x0100280000067ab9 */ /* 0x000fe20000000a00 */
[----:B------:R-:W-:Y:S01]  /*aff0*/  IMAD.U32 R4, RZ, RZ, UR4 ;  /* 0x00000004ff047e24 */ /* 0x000fe2000f8e00ff */
[----:B------:R-:W-:Y:S01]  /*b000*/  MOV R7, UR7 ;  /* 0x0000000700077c02 */ /* 0x000fe20008000f00 */
[----:B------:R-:W-:Y:S01]  /*b010*/  IMAD.U32 R5, RZ, RZ, UR5 ;  /* 0x00000005ff057e24 */ /* 0x000fe2000f8e00ff */
[----:B------:R-:W0:Y:S01]  /*b020*/  LDC.64 R2, c[0x4][R2] ;  /* 0x0100000002027b82 */ /* 0x000e220000000a00 */
[----:B------:R-:W-:Y:S01]  /*b030*/  ULDC.64 UR4, c[0x4][0x8] ;  /* 0x0100020000047ab9 */ /* 0x000fe20000000a00 */
[----:B------:R-:W-:Y:S01]  /*b040*/  IMAD.U32 R6, RZ, RZ, UR6 ;  /* 0x00000006ff067e24 */ /* 0x000fe2000f8e00ff */
[----:B------:R-:W-:Y:S01]  /*b050*/  MOV R13, RZ ;  /* 0x000000ff000d7202 */ /* 0x000fe20000000f00 */
[----:B------:R-:W-:-:S02]  /*b060*/  IMAD.U32 R10, RZ, RZ, UR4 ;  /* 0x00000004ff0a7e24 */ /* 0x000fc4000f8e00ff */
[----:B------:R-:W-:Y:S02]  /*b070*/  IMAD.U32 R11, RZ, RZ, UR5 ;  /* 0x00000005ff0b7e24 */ /* 0x000fe4000f8e00ff */
[----:B------:R-:W-:Y:S02]  /*b080*/  IMAD.MOV.U32 R8, RZ, RZ, 0x70 ;  /* 0x00000070ff087424 */ /* 0x000fe400078e00ff */
[----:B------:R-:W-:-:S07]  /*b090*/  IMAD.MOV.U32 R12, RZ, RZ, 0x1 ;  /* 0x00000001ff0c7424 */ /* 0x000fce00078e00ff */
[----:B------:R-:W-:-:S07]  /*b0a0*/  LEPC R20, `(.L_x_42) ;  /* 0x000000001014794e */ /* 0x000fce0000000000 */
[----:B0-----:R-:W-:Y:S05]  /*b0b0*/  CALL.ABS.NOINC R2 ;  /* 0x0000000002007343 */ /* 0x001fea0003c00000 */
.L_x_42:
[----:B------:R-:W-:Y:S01]  /*b0c0*/  UIADD3 UR4, UR42, 0xa400, URZ ;  /* 0x0000a4002a047890 */ /* 0x000fe2000fffe03f */
[----:B------:R-:W-:-:S05]  /*b0d0*/  LOP3.LUT R28, R28, 0xfffffffd, RZ, 0xc0, !PT ;  /* 0xfffffffd1c1c7812 */ /* 0x000fca00078ec0ff */
[----:B------:R-:W-:-:S05]  /*b0e0*/  IMAD.U32 R16, RZ, RZ, UR4 ;  /* 0x00000004ff107e24 */ /* 0x000fca000f8e00ff */
[----:B------:R-:W-:-:S13]  /*b0f0*/  LOP3.LUT P0, RZ, R16, 0x3ff, RZ, 0xc0, !PT ;  /* 0x000003ff10ff7812 */ /* 0x000fda000780c0ff */
[----:B------:R-:W-:Y:S01]  /*b100*/  @P0 LOP3.LUT R28, R28, 0x2, RZ, 0xfc, !PT ;  /* 0x000000021c1c0812 */ /* 0x000fe200078efcff */
[----:B------:R-:W-:Y:S06]  /*b110*/  @!P0 BRA `(.L_x_43) ;  /* 0x0000000000408947 */ /* 0x000fec0003800000 */
        /* <DEDUP_REMOVED lines=16> */
.L_x_43:
[----:B------:R-:W-:-:S04]  /*b220*/  UIADD3 UR4, UR42, 0x400, URZ ;  /* 0x000004002a047890 */ /* 0x000fc8000fffe03f */
[----:B------:R-:W-:-:S06]  /*b230*/  ULOP3.LUT UP0, URZ, UR4, 0x9f, URZ, 0xc0, !UPT ;  /* 0x0000009f043f7892 */ /* 0x000fcc000f80c03f */
[----:B------:R-:W-:-:S13]  /*b240*/  PLOP3.LUT P0, PT, PT, PT, UP0, 0x80, 0x0 ;  /* 0x000000000000781c */ /* 0x000fda0003f0f008 */
[----:B------:R-:W-:Y:S05]  /*b250*/  @!P0 BRA `(.L_x_44) ;  /* 0x0000000000408947 */ /* 0x000fea0003800000 */
[----:B------:R-:W-:Y:S01]  /*b260*/  MOV R2, 0x0 ;  /* 0x0000000000027802 */ /* 0x000fe20000000f00 */
[----:B------:R-:W-:Y:S01]  /*b270*/  ULDC.64 UR4, c[0x4][0x98] ;  /* 0x0100260000047ab9 */ /* 0x000fe20000000a00 */
[----:B------:R-:W-:Y:S01]  /*b280*/  ULDC.64 UR6, c[0x4][0xa0] ;  /* 0x0100280000067ab9 */ /* 0x000fe20000000a00 */
[----:B------:R-:W-:Y:S02]  /*b290*/  IMAD.U32 R4, RZ, RZ, UR4 ;  /* 0x00000004ff047e24 */ /* 0x000fe4000f8e00ff */
[----:B------:R-:W-:Y:S01]  /*b2a0*/  IMAD.U32 R5, RZ, RZ, UR5 ;  /* 0x00000005ff057e24 */ /* 0x000fe2000f8e00ff */
[----:B------:R-:W0:Y:S01]  /*b2b0*/  LDC.64 R2, c[0x4][R2] ;  /* 0x0100000002027b82 */ /* 0x000e220000000a00 */
[----:B------:R-:W-:Y:S01]  /*b2c0*/  ULDC.64 UR4, c[0x4][0x18] ;  /* 0x0100060000047ab9 */ /* 0x000fe20000000a00 */
[----:B------:R-:W-:Y:S01]  /*b2d0*/  IMAD.U32 R6, RZ, RZ, UR6 ;  /* 0x00000006ff067e24 */ /* 0x000fe2000f8e00ff */
[----:B------:R-:W-:Y:S01]  /*b2e0*/  MOV R10, UR4 ;  /* 0x00000004000a7c02 */ /* 0x000fe20008000f00 */
[----:B------:R-:W-:-:S02]  /*b2f0*/  IMAD.U32 R7, RZ, RZ, UR7 ;  /* 0x00000007ff077e24 */ /* 0x000fc4000f8e00ff */
[----:B------:R-:W-:Y:S02]  /*b300*/  IMAD.U32 R11, RZ, RZ, UR5 ;  /* 0x00000005ff0b7e24 */ /* 0x000fe4000f8e00ff */
[----:B------:R-:W-:Y:S02]  /*b310*/  IMAD.MOV.U32 R8, RZ, RZ, 0x70 ;  /* 0x00000070ff087424 */ /* 0x000fe400078e00ff */
[----:B------:R-:W-:Y:S02]  /*b320*/  IMAD.MOV.U32 R12, RZ, RZ, 0x1 ;  /* 0x00000001ff0c7424 */ /* 0x000fe400078e00ff */
[----:B------:R-:W-:-:S07]  /*b330*/  IMAD.MOV.U32 R13, RZ, RZ, RZ ;  /* 0x000000ffff0d7224 */ /* 0x000fce00078e00ff */
[----:B------:R-:W-:-:S07]  /*b340*/  LEPC R20, `(.L_x_44) ;  /* 0x000000001014794e */ /* 0x000fce0000000000 */
[----:B0-----:R-:W-:Y:S05]  /*b350*/  CALL.ABS.NOINC R2 ;  /* 0x0000000002007343 */ /* 0x001fea0003c00000 */
.L_x_44:
[----:B------:R-:W-:-:S13]  /*b360*/  LOP3.LUT P6, RZ, R16, 0x3ff, RZ, 0xc0, !PT ;  /* 0x000003ff10ff7812 */ /* 0x000fda00078cc0ff */
[----:B------:R-:W-:Y:S05]  /*b370*/  @!P6 BRA `(.L_x_45) ;  /* 0x000000000040e947 */ /* 0x000fea0003800000 */
[----:B------:R-:W-:Y:S01]  /*b380*/  MOV R2, 0x0 ;  /* 0x0000000000027802 */ /* 0x000fe20000000f00 */
[----:B------:R-:W-:Y:S01]  /*b390*/  ULDC.64 UR4, c[0x4][0x98] ;  /* 0x0100260000047ab9 */ /* 0x000fe20000000a00 */
[----:B------:R-:W-:Y:S01]  /*b3a0*/  ULDC.64 UR6, c[0x4][0xa0] ;  /* 0x0100280000067ab9 */ /* 0x000fe20000000a00 */
[----:B------:R-:W-:Y:S01]  /*b3b0*/  MOV R4, UR4 ;  /* 0x0000000400047c02 */ /* 0x000fe20008000f00 */
[----:B------:R-:W-:Y:S01]  /*b3c0*/  IMAD.U32 R5, RZ, RZ, UR5 ;  /* 0x00000005ff057e24 */ /* 0x000fe2000f8e00ff */
[----:B------:R-:W-:Y:S01]  /*b3d0*/  ULDC.64 UR4, c[0x4][0x20] ;  /* 0x0100080000047ab9 */ /* 0x000fe20000000a00 */
[----:B------:R-:W0:Y:S01]  /*b3e0*/  LDC.64 R2, c[0x4][R2] ;  /* 0x0100000002027b82 */ /* 0x000e220000000a00 */
[----:B------:R-:W-:Y:S01]  /*b3f0*/  IMAD.U32 R6, RZ, RZ, UR6 ;  /* 0x00000006ff067e24 */ /* 0x000fe2000f8e00ff */
[----:B------:R-:W-:Y:S01]  /*b400*/  MOV R11, UR5 ;  /* 0x00000005000b7c02 */ /* 0x000fe20008000f00 */
[----:B------:R-:W-:Y:S02]  /*b410*/  IMAD.U32 R7, RZ, RZ, UR7 ;  /* 0x00000007ff077e24 */ /* 0x000fe4000f8e00ff */
[----:B------:R-:W-:-:S02]  /*b420*/  IMAD.U32 R10, RZ, RZ, UR4 ;  /* 0x00000004ff0a7e24 */ /* 0x000fc4000f8e00ff */
[----:B------:R-:W-:Y:S02]  /*b430*/  IMAD.MOV.U32 R8, RZ, RZ, 0x70 ;  /* 0x00000070ff087424 */ /* 0x000fe400078e00ff */
[----:B------:R-:W-:Y:S02]  /*b440*/  IMAD.MOV.U32 R12, RZ, RZ, 0x1 ;  /* 0x00000001ff0c7424 */ /* 0x000fe400078e00ff */
[----:B------:R-:W-:-:S07]  /*b450*/  IMAD.MOV.U32 R13, RZ, RZ, RZ ;  /* 0x000000ffff0d7224 */ /* 0x000fce00078e00ff */
[----:B------:R-:W-:-:S07]  /*b460*/  LEPC R20, `(.L_x_45) ;  /* 0x000000001014794e */ /* 0x000fce0000000000 */
[----:B0-----:R-:W-:Y:S05]  /*b470*/  CALL.ABS.NOINC R2 ;  /* 0x0000000002007343 */ /* 0x001fea0003c00000 */
.L_x_45:
[----:B------:R-:W-:Y:S01]  /*b480*/  ULDC.64 UR4, c[0x0][0x9f8] ;  /* 0x00027e0000047ab9 */ /* 0x000fe20000000a00 */
[----:B------:R-:W-:Y:S01]  /*b490*/  IMAD.U32 R17, RZ, RZ, UR45 ;  /* 0x0000002dff117e24 */ /* 0x000fe2000f8e00ff */
[----:B------:R-:W-:Y:S01]  /*b4a0*/  UISETP.NE.U32.AND UP0, UPT, UR4, URZ, UPT ;  /* 0x0000003f0400728c */ /* 0x000fe2000bf05070 */
[----:B------:R-:W0:Y:S03]  /*b4b0*/  LDC R16, c[0x0][0x430] ;  /* 0x00010c00ff107b82 */ /* 0x000e260000000800 */
[----:B------:R-:W-:-:S06]  /*b4c0*/  UISETP.NE.AND.EX UP0, UPT, UR5, URZ, UPT, UP0 ;  /* 0x0000003f0500728c */ /* 0x000fcc000bf05300 */
[----:B------:R-:W-:-:S05]  /*b4d0*/  PLOP3.LUT P0, PT, PT, PT, UP0, 0x80, 0x0 ;  /* 0x000000000000781c */ /* 0x000fca0003f0f008 */
[----:B------:R-:W-:Y:S02]  /*b4e0*/  @UP0 ULDC.64 UR4, c[0x0][0x9f8] ;  /* 0x00027e0000040ab9 */ /* 0x000fe40000000a00 */
[----:B------:R-:W-:-:S06]  /*b4f0*/  @UP0 UIMAD.WIDE UR4, UR45, 0x4, UR4 ;  /* 0x000000042d0408a5 */ /* 0x000fcc000f8e0204 */
[----:B------:R-:W-:Y:S01]  /*b500*/  MOV R2, UR4 ;  /* 0x0000000400027c02 */ /* 0x000fe20008000f00 */
[----:B------:R-:W-:-:S05]  /*b510*/  IMAD.U32 R3, RZ, RZ, UR5 ;  /* 0x00000005ff037e24 */ /* 0x000fca000f8e00ff */
[----:B------:R-:W2:Y:S01]  /*b520*/  @P0 LDG.E R17, desc[UR50][R2.64] ;  /* 0x0000003202110981 */ /* 0x000ea2000c1e1900 */
[----:B------:R-:W-:-:S03]  /*b530*/  UMOV UR4, 0xffffffff ;  /* 0xffffffff00047882 */ /* 0x000fc60000000000 */
[----:B--2---:R1:W-:Y:S01]  /*b540*/  STL [R1], R17 ;  /* 0x0000001101007387 */ /* 0x0043e20000100800 */
[----:B0-----:R-:W-:Y:S05]  /*b550*/  BRA.DIV UR4, `(.L_x_46) ;  /* 0x0000004604287947 */ /* 0x001fea000b800000 */
.L_x_107:
[----:B------:R-:W2:Y:S04]  /*b560*/  LDL R0, [R1+0x24] ;  /* 0x0000240001007983 */ /* 0x000ea80000100800 */
[----:B------:R-:W3:Y:S01]  /*b570*/  LDL R8, [R1+0x28] ;  /* 0x0000280001087983 */ /* 0x000ee20000100800 */
[----:B------:R-:W-:Y:S02]  /*b580*/  ISETP.NE.AND P3, PT, R16, 0x1, PT ;  /* 0x000000011000780c */ /* 0x000fe40003f65270 */
[----:B------:R-:W-:Y:S02]  /*b590*/  SHF.R.S32.HI R12, RZ, 0x1f, R17 ;  /* 0x0000001fff0c7819 */ /* 0x000fe40000011411 */
[C---:B------:R-:W-:Y:S02]  /*b5a0*/  LOP3.LUT P2, RZ, R28.reuse, 0x8, RZ, 0xc0, !PT ;  /* 0x000000081cff7812 */ /* 0x040fe4000784c0ff */
[----:B------:R-:W-:Y:S01]  /*b5b0*/  LOP3.LUT R28, R28, 0xfffffffb, RZ, 0xc0, !PT ;  /* 0xfffffffb1c1c7812 */ /* 0x000fe200078ec0ff */
[----:B------:R0:W-:Y:S06]  /*b5c0*/  STL [R1+0xc], R12 ;  /* 0x00000c0c01007387 */ /* 0x0001ec0000100800 */
[----:B------:R-:W4:Y:S01]  /*b5d0*/  @P3 LDC R3, c[0x0][0x434] ;  /* 0x00010d00ff033b82 */ /* 0x000f220000000800 */
[----:B------:R-:W-:-:S07]  /*b5e0*/  @P3 LOP3.LUT R28, R28, 0x4, RZ, 0xfc, !PT ;  /* 0x000000041c1c3812 */ /* 0x000fce00078efcff */
[----:B------:R-:W1:Y:S01]  /*b5f0*/  @P3 LDC R5, c[0x0][0x438] ;  /* 0x00010e00ff053b82 */ /* 0x000e620000000800 */
[----:B------:R-:W-:Y:S02]  /*b600*/  LOP3.LUT R28, R28, 0xfffffffd, RZ, 0xc0, !PT ;  /* 0xfffffffd1c1c7812 */ /* 0x000fe400078ec0ff */
[C---:B--2---:R-:W-:Y:S01]  /*b610*/  ISETP.GE.AND P0, PT, R0.reuse, UR40, PT ;  /* 0x0000002800007c0c */ /* 0x044fe2000bf06270 */
[----:B------:R-:W-:Y:S02]  /*b620*/  VIADD R0, R0, UR38 ;  /* 0x0000002600007c36 */ /* 0x000fe40008000000 */
[----:B---3--:R-:W-:Y:S02]  /*b630*/  VIADD R11, R8, UR38 ;  /* 0x00000026080b7c36 */ /* 0x008fe40008000000 */
[----:B----4-:R-:W-:Y:S01]  /*b640*/  @P3 IMAD.HI.U32 R2, R0, R3, RZ ;  /* 0x0000000300023227 */ /* 0x010fe200078e00ff */
[----:B------:R-:W2:Y:S03]  /*b650*/  @P2 LDC.64 R8, c[0x0][0x428] ;  /* 0x00010a00ff082b82 */ /* 0x000ea60000000a00 */
[----:B------:R-:W-:Y:S01]  /*b660*/  IMAD.MOV.U32 R10, RZ, RZ, R0 ;  /* 0x000000ffff0a7224 */ /* 0x000fe200078e0000 */
[----:B-1----:R-:W-:Y:S01]  /*b670*/  @P3 SHF.R.U32.HI R10, RZ, R5, R2 ;  /* 0x00000005ff0a3219 */ /* 0x002fe20000011602 */
[----:B------:R-:W-:-:S03]  /*b680*/  IMAD.MOV.U32 R13, RZ, RZ, R11 ;  /* 0x000000ffff0d7224 */ /* 0x000fc600078e000b */
[----:B------:R-:W1:Y:S01]  /*b690*/  @!P0 LDC.64 R6, c[0x0][0x428] ;  /* 0x00010a00ff068b82 */ /* 0x000e620000000a00 */
[----:B------:R-:W-:-:S07]  /*b6a0*/  @!P0 SHF.R.S32.HI R3, RZ, 0x1f, R10 ;  /* 0x0000001fff038819 */ /* 0x000fce000001140a */
[----:B------:R-:W3:Y:S01]  /*b6b0*/  @!P0 LDC.64 R4, c[0x0][0x418] ;  /* 0x00010600ff048b82 */ /* 0x000ee20000000a00 */
[----:B-1----:R-:W-:-:S04]  /*b6c0*/  @!P0 IMAD R2, R12, R6, RZ ;  /* 0x000000060c028224 */ /* 0x002fc800078e02ff */
[----:B------:R-:W-:Y:S02]  /*b6d0*/  @!P0 IMAD R7, R17, R7, R2 ;  /* 0x0000000711078224 */ /* 0x000fe400078e0202 */
[----:B------:R-:W-:-:S04]  /*b6e0*/  @!P0 IMAD.MOV.U32 R2, RZ, RZ, R10 ;  /* 0x000000ffff028224 */ /* 0x000fc800078e000a */
[----:B------:R-:W-:-:S05]  /*b6f0*/  @!P0 IMAD.WIDE.U32 R2, R17, R6, R2 ;  /* 0x0000000611028225 */ /* 0x000fca00078e0002 */
[----:B------:R-:W-:Y:S02]  /*b700*/  @!P0 IADD3 R3, R3, R7, RZ ;  /* 0x0000000703038210 */ /* 0x000fe40007ffe0ff */
[C---:B---3--:R-:W-:Y:S01]  /*b710*/  @!P0 LEA R4, P1, R2.reuse, R4, 0x2 ;  /* 0x0000000402048211 */ /* 0x048fe200078210ff */
[----:B------:R-:W1:Y:S03]  /*b720*/  @P2 LDC.64 R6, c[0x0][0x418] ;  /* 0x00010600ff062b82 */ /* 0x000e660000000a00 */
[----:B------:R-:W-:-:S05]  /*b730*/  @!P0 LEA.HI.X R5, R2, R5, R3, 0x2, P1 ;  /* 0x0000000502058211 */ /* 0x000fca00008f1403 */
[----:B------:R-:W3:Y:S08]  /*b740*/  @P3 LDC R2, c[0x0][0x434] ;  /* 0x00010d00ff023b82 */ /* 0x000ef00000000800 */
[----:B------:R-:W4:Y:S01]  /*b750*/  @P3 LDC R3, c[0x0][0x438] ;  /* 0x00010e00ff033b82 */ /* 0x000f220000000800 */
[----:B---3--:R-:W-:-:S05]  /*b760*/  @P3 IMAD.HI.U32 R2, R11, R2, RZ ;  /* 0x000000020b023227 */ /* 0x008fca00078e00ff */
[----:B----4-:R-:W-:Y:S01]  /*b770*/  @P3 SHF.R.U32.HI R13, RZ, R3, R2 ;  /* 0x00000003ff0d3219 */ /* 0x010fe20000011602 */
[----:B--2---:R-:W-:-:S03]  /*b780*/  @P2 IMAD R2, R12, R8, RZ ;  /* 0x000000080c022224 */ /* 0x004fc600078e02ff */
[--C-:B------:R-:W-:Y:S01]  /*b790*/  @P2 SHF.R.S32.HI R3, RZ, 0x1f, R13.reuse ;  /* 0x0000001fff032819 */ /* 0x100fe2000001140d */
[----:B------:R-:W-:Y:S02]  /*b7a0*/  @P2 IMAD R9, R17, R9, R2 ;  /* 0x0000000911092224 */ /* 0x000fe400078e0202 */
[----:B------:R-:W-:-:S04]  /*b7b0*/  @P2 IMAD.MOV.U32 R2, RZ, RZ, R13 ;  /* 0x000000ffff022224 */ /* 0x000fc800078e000d */
[----:B------:R-:W-:Y:S01]  /*b7c0*/  @P2 IMAD.WIDE.U32 R2, R17, R8, R2 ;  /* 0x0000000811022225 */ /* 0x000fe200078e0002 */
[----:B------:R-:W-:-:S03]  /*b7d0*/  MOV R8, RZ ;  /* 0x000000ff00087202 */ /* 0x000fc60000000f00 */
[----:B------:R-:W-:Y:S01]  /*b7e0*/  @P2 IMAD.IADD R3, R9, 0x1, R3 ;  /* 0x0000000109032824 */ /* 0x000fe200078e0203 */
[C---:B-1----:R-:W-:Y:S01]  /*b7f0*/  @P2 LEA R6, P1, R2.reuse, R6, 0x2 ;  /* 0x0000000602062211 */ /* 0x042fe200078210ff */
[----:B------:R-:W1:Y:S01]  /*b800*/  LDC R9, c[0x0][0xc44] ;  /* 0x00031100ff097b82 */ /* 0x000e620000000800 */
[----:B------:R2:W5:Y:S02]  /*b810*/  @!P0 LDG.E R8, desc[UR50][R4.64] ;  /* 0x0000003204088981 */ /* 0x000564000c1e1900 */
[----:B------:R-:W-:Y:S01]  /*b820*/  @P2 LEA.HI.X R7, R2, R7, R3, 0x2, P1 ;  /* 0x0000000702072211 */ /* 0x000fe200008f1403 */
[----:B------:R-:W-:Y:S02]  /*b830*/  IMAD.MOV R3, RZ, RZ, -R10 ;  /* 0x000000ffff037224 */ /* 0x000fe400078e0a0a */
[----:B------:R-:W-:Y:S02]  /*b840*/  IMAD.MOV R2, RZ, RZ, -R13 ;  /* 0x000000ffff027224 */ /* 0x000fe400078e0a0d */
[----:B--2---:R-:W-:-:S06]  /*b850*/  IMAD.MOV.U32 R5, RZ, RZ, RZ ;  /* 0x000000ffff057224 */ /* 0x004fcc00078e00ff */
[----:B------:R2:W5:Y:S02]  /*b860*/  @P2 LDG.E R5, desc[UR50][R6.64] ;  /* 0x0000003206052981 */ /* 0x000564000c1e1900 */
[C---:B--2---:R-:W-:Y:S02]  /*b870*/  IMAD R7, R16.reuse, R3, R0 ;  /* 0x0000000310077224 */ /* 0x044fe400078e0200 */
[----:B------:R-:W-:Y:S02]  /*b880*/  IMAD R6, R16, R2, R11 ;  /* 0x0000000210067224 */ /* 0x000fe400078e020b */
[----:B------:R-:W-:-:S04]  /*b890*/  IMAD R16, RZ, RZ, -UR45 ;  /* 0x8000002dff107e24 */ /* 0x000fc8000f8e02ff */
[----:B-1----:R-:W-:-:S05]  /*b8a0*/  IMAD R16, R9, R16, UR44 ;  /* 0x0000002c09107e24 */ /* 0x002fca000f8e0210 */
[----:B------:R-:W-:Y:S02]  /*b8b0*/  SHF.R.S32.HI R2, RZ, 0x1f, R16 ;  /* 0x0000001fff027819 */ /* 0x000fe40000011410 */
[----:B------:R-:W-:-:S03]  /*b8c0*/  MOV R0, UR47 ;  /* 0x0000002f00007c02 */ /* 0x000fc60008000f00 */
[----:B------:R0:W-:Y:S01]  /*b8d0*/  STL [R1+0x8], R2 ;  /* 0x0000080201007387 */ /* 0x0001e20000100800 */
[----:B------:R-:W-:-:S13]  /*b8e0*/  ISETP.NE.AND P0, PT, R0, 0x3, PT ;  /* 0x000000030000780c */ /* 0x000fda0003f05270 */
[----:B------:R-:W-:Y:S01]  /*b8f0*/  @P0 LOP3.LUT R28, R28, 0x2, RZ, 0xfc, !PT ;  /* 0x000000021c1c0812 */ /* 0x000fe200078efcff */
[----:B0-----:R-:W-:Y:S06]  /*b900*/  @!P0 BRA `(.L_x_47) ;  /* 0x0000000000048947 */ /* 0x001fec0003800000 */
[----:B------:R-:W-:Y:S01]  /*b910*/  BPT.TRAP 0x1 ;  /* 0x000000040000795c */ /* 0x000fe20000300000 */
.L_x_47:
[----:B------:R-:W2:Y:S01]  /*b920*/  LDL R2, [R1+0x4] ;  /* 0x0000040001027983 */ /* 0x000ea20000100800 */
[----:B------:R-:W-:Y:S01]  /*b930*/  LEA R0, R36, UR42, 0x3 ;  /* 0x0000002a24007c11 */ /* 0x000fe2000f8e18ff */
[----:B------:R-:W-:Y:S01]  /*b940*/  BSSY B0, `(.L_x_48) ;  /* 0x0000005000007945 */ /* 0x000fe20003800000 */
[----:B------:R-:W-:Y:S02]  /*b950*/  SHF.R.S32.HI R30, RZ, 0x1f, R7 ;  /* 0x0000001fff1e7819 */ /* 0x000fe40000011407 */
[----:B--2---:R-:W-:-:S04]  /*b960*/  SHF.L.U32 R34, R2, 0x1f, RZ ;  /* 0x0000001f02227819 */ /* 0x004fc800000006ff */
[----:B------:R-:W0:Y:S02]  /*b970*/  SYNCS.PHASECHK.TRANS64.TRYWAIT P0, [R0+URZ+0x22880], R34 ;  /* 0x02288022000075a7 */ /* 0x000e24000800017f */
[----:B0-----:R-:W-:Y:S05]  /*b980*/  @!P0 BRA `(.L_x_49) ;  /* 0x0000004000488947 */ /* 0x001fea0003800000 */
.L_x_108:
[----:B------:R-:W-:Y:S05]  /*b990*/  BSYNC B0 ;  /* 0x0000000000007941 */ /* 0x000fea0003800000 */
.L_x_48:
[----:B------:R-:W2:Y:S01]  /*b9a0*/  LDL R4, [R1+0x8] ;  /* 0x0000080001047983 */ /* 0x000ea20000100800 */
[----:B------:R-:W-:-:S03]  /*b9b0*/  ULDC.64 UR4, c[0x0][0x328] ;  /* 0x0000ca0000047ab9 */ /* 0x000fc60000000a00 */
[----:B------:R-:W3:Y:S01]  /*b9c0*/  LDL R13, [R1+0x14] ;  /* 0x00001400010d7983 */ /* 0x000ee20000100800 */
[----:B------:R-:W-:Y:S01]  /*b9d0*/  IMAD R2, R30, UR4, RZ ;  /* 0x000000041e027c24 */ /* 0x000fe2000f8e02ff */
[----:B-----5:R-:W-:Y:S01]  /*b9e0*/  SHF.R.S32.HI R32, RZ, 0x1f, R8 ;  /* 0x0000001fff207819 */ /* 0x020fe20000011408 */
[----:B------:R-:W-:Y:S01]  /*b9f0*/  ULDC.64 UR6, c[0x0][0x338] ;  /* 0x0000ce0000067ab9 */ /* 0x000fe20000000a00 */
[----:B------:R-:W-:Y:S01]  /*ba00*/  ULDC.64 UR8, c[0x0][0x330] ;  /* 0x0000cc0000087ab9 */ /* 0x000fe20000000a00 */
[C---:B------:R-:W-:Y:S01]  /*ba10*/  IMAD R9, R7.reuse, UR5, R2 ;  /* 0x0000000507097c24 */ /* 0x040fe2000f8e0202 */
[----:B------:R-:W-:Y:S01]  /*ba20*/  ULDC.64 UR10, c[0x0][0x318] ;  /* 0x0000c600000a7ab9 */ /* 0x000fe20000000a00 */
[----:B------:R-:W-:Y:S01]  /*ba30*/  IMAD.WIDE.U32 R2, R7, UR4, RZ ;  /* 0x0000000407027c25 */ /* 0x000fe2000f8e00ff */
[----:B------:R-:W-:Y:S01]  /*ba40*/  SHF.R.S32.HI R31, RZ, 0x1f, R6 ;  /* 0x0000001fff1f7819 */ /* 0x000fe20000011406 */
[----:B------:R-:W1:Y:S01]  /*ba50*/  S2R R12, SR_TID.X ;  /* 0x00000000000c7919 */ /* 0x000e620000002100 */
[----:B------:R-:W-:Y:S01]  /*ba60*/  SHF.R.S32.HI R33, RZ, 0x1f, R5 ;  /* 0x0000001fff217819 */ /* 0x000fe20000011405 */
[----:B------:R-:W-:-:S02]  /*ba70*/  IMAD.IADD R3, R3, 0x1, R9 ;  /* 0x0000000103037824 */ /* 0x000fc400078e0209 */
[----:B------:R-:W-:Y:S02]  /*ba80*/  IMAD R9, R32, UR6, RZ ;  /* 0x0000000620097c24 */ /* 0x000fe4000f8e02ff */
[----:B------:R-:W-:-:S04]  /*ba90*/  IMAD.WIDE.U32 R2, R8, UR6, R2 ;  /* 0x0000000608027c25 */ /* 0x000fc8000f8e0002 */
[----:B------:R-:W-:-:S04]  /*baa0*/  IMAD R9, R8, UR7, R9 ;  /* 0x0000000708097c24 */ /* 0x000fc8000f8e0209 */
[----:B------:R-:W-:Y:S02]  /*bab0*/  IMAD.IADD R3, R3, 0x1, R9 ;  /* 0x0000000103037824 */ /* 0x000fe400078e0209 */
[----:B------:R-:W-:Y:S01]  /*bac0*/  IMAD.WIDE.U32 R2, R16, UR8, R2 ;  /* 0x0000000810027c25 */ /* 0x000fe2000f8e0002 */
[----:B-1----:R-:W-:-:S04]  /*bad0*/  SHF.L.U32 R35, R12, 0x4, RZ ;  /* 0x000000040c237819 */ /* 0x002fc800000006ff */
[----:B------:R-:W-:Y:S01]  /*bae0*/  LOP3.LUT R35, R35, 0x70, RZ, 0xc0, !PT ;  /* 0x0000007023237812 */ /* 0x000fe200078ec0ff */
[----:B--2---:R-:W-:Y:S02]  /*baf0*/  IMAD R9, R4, UR8, RZ ;  /* 0x0000000804097c24 */ /* 0x004fe4000f8e02ff */
[----:B------:R-:W-:Y:S02]  /*bb00*/  IMAD R4, R33, UR6, RZ ;  /* 0x0000000621047c24 */ /* 0x000fe4000f8e02ff */
[----:B------:R-:W-:Y:S01]  /*bb10*/  IMAD R18, R16, UR9, R9 ;  /* 0x0000000910127c24 */ /* 0x000fe2000f8e0209 */
[----:B------:R-:W-:Y:S01]  /*bb20*/  IADD3 R9, P0, R2, UR10, RZ ;  /* 0x0000000a02097c10 */ /* 0x000fe2000ff1e0ff */
[----:B------:R-:W-:Y:S02]  /*bb30*/  IMAD R4, R5, UR7, R4 ;  /* 0x0000000705047c24 */ /* 0x000fe4000f8e0204 */
[----:B---3--:R-:W-:Y:S01]  /*bb40*/  IMAD R29, R36, 0x5000, R13 ;  /* 0x00005000241d7824 */ /* 0x008fe200078e020d */
[----:B------:R-:W-:Y:S01]  /*bb50*/  IADD3.X R10, R3, UR11, R18, P0, !PT ;  /* 0x0000000b030a7c10 */ /* 0x000fe200087fe412 */
[----:B------:R-:W-:-:S04]  /*bb60*/  IMAD R3, R31, UR4, RZ ;  /* 0x000000041f037c24 */ /* 0x000fc8000f8e02ff */
[C---:B------:R-:W-:Y:S02]  /*bb70*/  IMAD R11, R6.reuse, UR5, R3 ;  /* 0x00000005060b7c24 */ /* 0x040fe4000f8e0203 */
[----:B------:R-:W-:Y:S01]  /*bb80*/  IMAD.WIDE.U32 R2, R6, UR4, RZ ;  /* 0x0000000406027c25 */ /* 0x000fe2000f8e00ff */
[----:B------:R-:W-:-:S03]  /*bb90*/  UMOV UR4, 0xffffffff ;  /* 0xffffffff00047882 */ /* 0x000fc60000000000 */
[----:B------:R-:W-:Y:S02]  /*bba0*/  IMAD.IADD R3, R3, 0x1, R11 ;  /* 0x0000000103037824 */ /* 0x000fe400078e020b */
[----:B------:R-:W-:-:S04]  /*bbb0*/  IMAD.WIDE.U32 R2, R5, UR6, R2 ;  /* 0x0000000605027c25 */ /* 0x000fc8000f8e0002 */
[----:B------:R-:W-:Y:S02]  /*bbc0*/  IMAD.IADD R3, R3, 0x1, R4 ;  /* 0x0000000103037824 */ /* 0x000fe400078e0204 */
[----:B------:R-:W-:-:S03]  /*bbd0*/  IMAD.WIDE.U32 R2, R16, UR8, R2 ;  /* 0x0000000810027c25 */ /* 0x000fc6000f8e0002 */
[----:B------:R-:W-:-:S04]  /*bbe0*/  IADD3 R17, P0, R2, UR10, RZ ;  /* 0x0000000a02117c10 */ /* 0x000fc8000ff1e0ff */
[----:B------:R-:W-:Y:S01]  /*bbf0*/  IADD3.X R18, R18, UR11, R3, P0, !PT ;  /* 0x0000000b12127c10 */ /* 0x000fe200087fe403 */
[----:B------:R-:W-:Y:S08]  /*bc00*/  BRA.DIV UR4, `(.L_x_50) ;  /* 0x0000003e04bc7947 */ /* 0x000ff0000b800000 */
[----:B------:R-:W1:Y:S01]  /*bc10*/  SHFL.IDX PT, R2, R9, 0x1, 0x181f ;  /* 0x00381f0009027f89 */ /* 0x000e6200000e0000 */
[C---:B------:R-:W-:Y:S02]  /*bc20*/  LOP3.LUT P6, RZ, R28.reuse, 0x100000, RZ, 0xc0, !PT ;  /* 0x001000001cff7812 */ /* 0x040fe400078cc0ff */
[----:B------:R-:W-:Y:S01]  /*bc30*/  LOP3.LUT R28, R28, 0xfdffffff, RZ, 0xc0, !PT ;  /* 0xfdffffff1c1c7812 */ /* 0x000fe200078ec0ff */
[----:B------:R-:W2:Y:S04]  /*bc40*/  SHFL.IDX PT, R3, R10, 0x1, 0x181f ;  /* 0x00381f000a037f89 */ /* 0x000ea800000e0000 */
[----:B------:R-:W-:Y:S04]  /*bc50*/  SHFL.IDX PT, R26, R9, 0x3, 0x181f ;  /* 0x00781f00091a7f89 */ /* 0x000fe800000e0000 */
[----:B------:R-:W-:Y:S02]  /*bc60*/  SHFL.IDX PT, R19, R10, 0x3, 0x181f ;  /* 0x00781f000a137f89 */ /* 0x000fe400000e0000 */
[----:B------:R-:W-:-:S02]  /*bc70*/  @P6 LOP3.LUT R28, R28, 0x2000000, RZ, 0xfc, !PT ;  /* 0x020000001c1c6812 */ /* 0x000fc400078efcff */
[----:B------:R-:W-:Y:S02]  /*bc80*/  SHFL.IDX PT, R24, R9, 0x4, 0x181f ;  /* 0x00981f0009187f89 */ /* 0x000fe400000e0000 */
[C---:B------:R-:W-:Y:S02]  /*bc90*/  LOP3.LUT P6, RZ, R28.reuse, 0x400000, RZ, 0xc0, !PT ;  /* 0x004000001cff7812 */ /* 0x040fe400078cc0ff */
[----:B------:R-:W-:Y:S01]  /*bca0*/  SHFL.IDX PT, R22, R9, 0x5, 0x181f ;  /* 0x00b81f0009167f89 */ /* 0x000fe200000e0000 */
[----:B------:R-:W-:Y:S02]  /*bcb0*/  LOP3.LUT R28, R28, 0xfbffffff, RZ, 0xc0, !PT ;  /* 0xfbffffff1c1c7812 */ /* 0x000fe400078ec0ff */
[----:B-1----:R-:W-:Y:S01]  /*bcc0*/  IADD3 R12, P0, R35, R2, RZ ;  /* 0x00000002230c7210 */ /* 0x002fe20007f1e0ff */
[----:B------:R-:W-:Y:S04]  /*bcd0*/  SHFL.IDX PT, R20, R9, 0x6, 0x181f ;  /* 0x00d81f0009147f89 */ /* 0x000fe800000e0000 */
[----:B------:R-:W1:Y:S01]  /*bce0*/  SHFL.IDX PT, R2, R9, 0x2, 0x181f ;  /* 0x00581f0009027f89 */ /* 0x000e6200000e0000 */
[----:B--2---:R-:W-:-:S02]  /*bcf0*/  IMAD.X R13, RZ, RZ, R3, P0 ;  /* 0x000000ffff0d7224 */ /* 0x004fc400000e0603 */
[----:B------:R-:W-:Y:S01]  /*bd00*/  @P6 LOP3.LUT R28, R28, 0x4000000, RZ, 0xfc, !PT ;  /* 0x040000001c1c6812 */ /* 0x000fe200078efcff */
[----:B------:R-:W2:Y:S03]  /*bd10*/  SHFL.IDX PT, R3, R10, 0x2, 0x181f ;  /* 0x00581f000a037f89 */ /* 0x000ea600000e0000 */
[C---:B------:R-:W-:Y:S01]  /*bd20*/  LOP3.LUT P6, RZ, R28.reuse, 0x800000, RZ, 0xc0, !PT ;  /* 0x008000001cff7812 */ /* 0x040fe200078cc0ff */
[----:B------:R-:W-:Y:S01]  /*bd30*/  SHFL.IDX PT, R14, R9, RZ, 0x181f ;  /* 0x00181fff090e7589 */ /* 0x000fe200000e0000 */
[C---:B------:R-:W-:Y:S02]  /*bd40*/  LOP3.LUT P5, RZ, R28.reuse, 0x80000, RZ, 0xc0, !PT ;  /* 0x000800001cff7812 */ /* 0x040fe400078ac0ff */
[C---:B------:R-:W-:Y:S01]  /*bd50*/  LOP3.LUT P4, RZ, R28.reuse, 0x40000, RZ, 0xc0, !PT ;  /* 0x000400001cff7812 */ /* 0x040fe2000788c0ff */
[----:B------:R-:W-:Y:S01]  /*bd60*/  SHFL.IDX PT, R4, R10, RZ, 0x181f ;  /* 0x00181fff0a047589 */ /* 0x000fe200000e0000 */
[----:B------:R-:W-:-:S02]  /*bd70*/  LOP3.LUT P3, RZ, R28, 0x20000, RZ, 0xc0, !PT ;  /* 0x000200001cff7812 */ /* 0x000fc4000786c0ff */
[C---:B------:R-:W-:Y:S01]  /*bd80*/  LOP3.LUT P2, RZ, R28.reuse, 0x10000, RZ, 0xc0, !PT ;  /* 0x000100001cff7812 */ /* 0x040fe2000784c0ff */
[----:B------:R-:W-:Y:S01]  /*bd90*/  SHFL.IDX PT, R9, R9, 0x7, 0x181f ;  /* 0x00f81f0009097f89 */ /* 0x000fe200000e0000 */
[----:B------:R-:W-:Y:S02]  /*bda0*/  LOP3.LUT P1, RZ, R28, 0x8000, RZ, 0xc0, !PT ;  /* 0x000080001cff7812 */ /* 0x000fe4000782c0ff */
[----:B-1----:R-:W-:-:S05]  /*bdb0*/  IADD3 R2, P0, R35, R2, RZ ;  /* 0x0000000223027210 */ /* 0x002fca0007f1e0ff */
[----:B--2---:R-:W-:Y:S01]  /*bdc0*/  IMAD.X R3, RZ, RZ, R3, P0 ;  /* 0x000000ffff037224 */ /* 0x004fe200000e0603 */
[----:B------:R-:W-:-:S05]  /*bdd0*/  IADD3 R26, P0, R35, R26, RZ ;  /* 0x0000001a231a7210 */ /* 0x000fca0007f1e0ff */
[----:B------:R-:W-:Y:S01]  /*bde0*/  IMAD.X R27, RZ, RZ, R19, P0 ;  /* 0x000000ffff1b7224 */ /* 0x000fe200000e0613 */
[C---:B------:R-:W-:Y:S01]  /*bdf0*/  IADD3 R24, P0, R35.reuse, R24, RZ ;  /* 0x0000001823187210 */ /* 0x040fe20007f1e0ff */
[----:B------:R-:W1:Y:S04]  /*be00*/  SHFL.IDX PT, R19, R10, 0x4, 0x181f ;  /* 0x00981f000a137f89 */ /* 0x000e6800000e0000 */
[----:B-1----:R-:W-:Y:S01]  /*be10*/  IMAD.X R25, RZ, RZ, R19, P0 ;  /* 0x000000ffff197224 */ /* 0x002fe200000e0613 */
[----:B------:R-:W-:Y:S01]  /*be20*/  IADD3 R22, P0, R35, R22, RZ ;  /* 0x0000001623167210 */ /* 0x000fe20007f1e0ff */
[----:B------:R-:W1:Y:S03]  /*be30*/  SHFL.IDX PT, R19, R10, 0x5, 0x181f ;  /* 0x00b81f000a137f89 */ /* 0x000e6600000e0000 */
[----:B-1----:R-:W-:-:S02]  /*be40*/  IADD3.X R23, RZ, R19, RZ, P0, !PT ;  /* 0x00000013ff177210 */ /* 0x002fc400007fe4ff */
[----:B------:R-:W1:Y:S01]  /*be50*/  SHFL.IDX PT, R19, R10, 0x6, 0x181f ;  /* 0x00d81f000a137f89 */ /* 0x000e6200000e0000 */
[----:B------:R-:W-:-:S03]  /*be60*/  IADD3 R20, P0, R35, R20, RZ ;  /* 0x0000001423147210 */ /* 0x000fc60007f1e0ff */
[----:B------:R-:W-:Y:S02]  /*be70*/  SHFL.IDX PT, R10, R10, 0x7, 0x181f ;  /* 0x00f81f000a0a7f89 */ /* 0x000fe400000e0000 */
[----:B-1----:R-:W-:Y:S01]  /*be80*/  IMAD.X R21, RZ, RZ, R19, P0 ;  /* 0x000000ffff157224 */ /* 0x002fe200000e0613 */
[----:B------:R-:W-:-:S05]  /*be90*/  IADD3 R14, P0, R35, R14, RZ ;  /* 0x0000000e230e7210 */ /* 0x000fca0007f1e0ff */
[----:B------:R-:W-:Y:S01]  /*bea0*/  IMAD.X R15, RZ, RZ, R4, P0 ;  /* 0x000000ffff0f7224 */ /* 0x000fe200000e0604 */
[----:B------:R-:W-:Y:S01]  /*beb0*/  LOP3.LUT P0, RZ, R28, 0x200000, RZ, 0xc0, !PT ;  /* 0x002000001cff7812 */ /* 0x000fe2000780c0ff */
[----:B------:R-:W-:-:S05]  /*bec0*/  VIADD R4, R29, UR42 ;  /* 0x0000002a1d047c36 */ /* 0x000fca0008000000 */
[----:B------:R1:W-:Y:S01]  /*bed0*/  LDGSTS.E.BYPASS.LTC128B.128 [R4+0xa400], desc[UR50][R14.64], !P6 ;  /* 0x0a4000000e047fae */ /* 0x0003e2000f101d72 */
[----:B------:R-:W-:-:S03]  /*bee0*/  LOP3.LUT P6, RZ, R28, 0x4000000, RZ, 0xc0, !PT ;  /* 0x040000001cff7812 */ /* 0x000fc600078cc0ff */
[----:B-1----:R-:W-:Y:S10]  /*bef0*/  SHFL.IDX PT, R14, R17, 0x1, 0x181f ;  /* 0x00381f00110e7f89 */ /* 0x002ff400000e0000 */
[----:B------:R-:W-:Y:S01]  /*bf00*/  LDGSTS.E.BYPASS.LTC128B.128 [R4+0xac00], desc[UR50][R12.64], !P6 ;  /* 0x0ac000000c047fae */ /* 0x000fe2000f101d72 */
[----:B------:R-:W-:-:S03]  /*bf10*/  LOP3.LUT P6, RZ, R28, 0x2000000, RZ, 0xc0, !PT ;  /* 0x020000001cff7812 */ /* 0x000fc600078cc0ff */
[----:B------:R1:W-:Y:S10]  /*bf20*/  LDGSTS.E.BYPASS.LTC128B.128 [R4+0xb400], desc[UR50][R2.64], !P0 ;  /* 0x0b40000002047fae */ /* 0x0003f4000c101d72 */
[----:B------:R2:W-:Y:S04]  /*bf30*/  LDGSTS.E.BYPASS.LTC128B.128 [R4+0xbc00], desc[UR50][R26.64], !P6 ;  /* 0x0bc000001a047fae */ /* 0x0005e8000f101d72 */
[----:B-1----:R-:W1:Y:S04]  /*bf40*/  SHFL.IDX PT, R2, R17, RZ, 0x181f ;  /* 0x00181fff11027589 */ /* 0x002e6800000e0000 */
[----:B------:R-:W3:Y:S04]  /*bf50*/  SHFL.IDX PT, R3, R18, RZ, 0x181f ;  /* 0x00181fff12037589 */ /* 0x000ee800000e0000 */
[----:B------:R2:W-:Y:S04]  /*bf60*/  LDGSTS.E.BYPASS.LTC128B.128 [R4+0xc400], desc[UR50][R24.64], !P5 ;  /* 0x0c40000018047fae */ /* 0x0005e8000e901d72 */
[----:B------:R2:W-:Y:S04]  /*bf70*/  LDGSTS.E.BYPASS.LTC128B.128 [R4+0xcc00], desc[UR50][R22.64], !P4 ;  /* 0x0cc0000016047fae */ /* 0x0005e8000e101d72 */
[----:B------:R2:W-:Y:S04]  /*bf80*/  LDGSTS.E.BYPASS.LTC128B.128 [R4+0xd400], desc[UR50][R20.64], !P3 ;  /* 0x0d40000014047fae */ /* 0x0005e8000d901d72 */
[----:B------:R-:W4:Y:S01]  /*bf90*/  SHFL.IDX PT, R18, R18, 0x1, 0x181f ;  /* 0x00381f0012127f89 */ /* 0x000f2200000e0000 */
[----:B-1----:R-:W-:-:S05]  /*bfa0*/  IADD3 R12, P0, R35, R2, RZ ;  /* 0x00000002230c7210 */ /* 0x002fca0007f1e0ff */
[----:B---3--:R-:W-:Y:S01]  /*bfb0*/  IMAD.X R13, RZ, RZ, R3, P0 ;  /* 0x000000ffff0d7224 */ /* 0x008fe200000e0603 */
[----:B------:R-:W-:-:S04]  /*bfc0*/  IADD3 R2, P0, R35, R9, RZ ;  /* 0x0000000923027210 */ /* 0x000fc80007f1e0ff */
[----:B------:R-:W-:-:S05]  /*bfd0*/  IADD3.X R3, RZ, R10, RZ, P0, !PT ;  /* 0x0000000aff037210 */ /* 0x000fca00007fe4ff */
[----:B------:R2:W-:Y:S04]  /*bfe0*/  LDGSTS.E.BYPASS.LTC128B.128 [R4+0xdc00], desc[UR50][R2.64], !P2 ;  /* 0x0dc0000002047fae */ /* 0x0005e8000d101d72 */
[----:B------:R2:W-:Y:S02]  /*bff0*/  LDGSTS.E.BYPASS.LTC128B.128 [R4+0xe400], desc[UR50][R12.64], !P1 ;  /* 0x0e4000000c047fae */ /* 0x0005e4000c901d72 */
.L_x_130:
[----:B------:R-:W-:Y:S02]  /*c000*/  LOP3.LUT P1, RZ, R28, 0x1000000, RZ, 0xc0, !PT ;  /* 0x010000001cff7812 */ /* 0x000fe4000782c0ff */
[----:B--2---:R-:W-:-:S05]  /*c010*/  IADD3 R2, P0, R35, R14, RZ ;  /* 0x0000000e23027210 */ /* 0x004fca0007f1e0ff */
[----:B----4-:R-:W-:Y:S01]  /*c020*/  IMAD.X R3, RZ, RZ, R18, P0 ;  /* 0x000000ffff037224 */ /* 0x010fe200000e0612 */
[----:B------:R-:W-:-:S05]  /*c030*/  PLOP3.LUT P0, PT, PT, PT, PT, 0x80, 0x0 ;  /* 0x000000000000781c */ /* 0x000fca0003f0f070 */
[----:B------:R-:W-:Y:S01]  /*c040*/  @!PT LDS RZ, [RZ] ;  /* 0x00000000fffff984 */ /* 0x000fe20000000800 */
[----:B------:R-:W-:Y:S01]  /*c050*/  @!PT LDS RZ, [RZ] ;  /* 0x00000000fffff984 */ /* 0x000fe20000000800 */
[----:B------:R-:W-:Y:S01]  /*c060*/  @!PT LDS RZ, [RZ] ;  /* 0x00000000fffff984 */ /* 0x000fe20000000800 */
[----:B------:R1:W-:Y:S01]  /*c070*/  LDGSTS.E.BYPASS.LTC128B.128 [R4+0xec00], desc[UR50][R2.64], !P1 ;  /* 0x0ec0000002047fae */ /* 0x0003e2000c901d72 */
[----:B------:R-:W-:-:S07]  /*c080*/  NOP ;  /* 0x0000000000007918 */ /* 0x000fce0000000000 */
.L_x_51:
[----:B------:R-:W-:Y:S02]  /*c090*/  PLOP3.LUT P1, PT, P1, P0, PT, 0xa2, 0x0 ;  /* 0x000000000000781c */ /* 0x000fe40000f21472 */
[----:B------:R-:W-:-:S08]  /*c0a0*/  @P0 R2UR P1, UR4, R0 ;  /* 0x00000000000402ca */ /* 0x000fd00000020000 */
[----:B------:R-:W-:-:S05]  /*c0b0*/  @P0 PLOP3.LUT P0, PT, P1, PT, PT, 0x80, 0x0 ;  /* 0x000000000000081c */ /* 0x000fca0000f0f070 */
[----:B------:R-:W-:Y:S01]  /*c0c0*/  @!P1 SYNCS.ARRIVE.TRANS64.RED.A0T1 RZ, [UR4+0x22870], RZ ;  /* 0x022870ffffff99a7 */ /* 0x000fe20008200404 */
[----:B------:R-:W-:Y:S07]  /*c0d0*/  @!P1 ARRIVES.LDGSTSBAR.64.TRANSCNT [UR4+0x22870] ;  /* 0x02287000ff0099b0 */ /* 0x000fee0008000a84 */
[----:B------:R-:W-:Y:S05]  /*c0e0*/  @P0 BRA.U.ANY `(.L_x_51) ;  /* 0xfffffffd00e80947 */ /* 0x000fea000393ffff */
[----:B------:R-:W-:Y:S01]  /*c0f0*/  NOP ;  /* 0x0000000000007918 */ /* 0x000fe20000000000 */
[----:B-1----:R-:W-:-:S05]  /*c100*/  IMAD.U32 R2, RZ, RZ, UR47 ;  /* 0x0000002fff027e24 */ /* 0x002fca000f8e00ff */
[----:B------:R-:W-:-:S13]  /*c110*/  ISETP.NE.AND P2, PT, R2, 0x3, PT ;  /* 0x000000030200780c */ /* 0x000fda0003f45270 */
[----:B------:R-:W-:Y:S05]  /*c120*/  @!P2 BRA `(.L_x_52) ;  /* 0x000000000004a947 */ /* 0x000fea0003800000 */
[----:B------:R-:W-:Y:S01]  /*c130*/  BPT.TRAP 0x1 ;  /* 0x000000040000795c */ /* 0x000fe20000300000 */
.L_x_52:
[----:B------:R1:W-:Y:S01]  /*c140*/  SYNCS.ARRIVE.TRANS64.A1T0 RZ, [R0+URZ+0x22870], RZ ;  /* 0x022870ff00ff79a7 */ /* 0x0003e2000810003f */
[----:B------:R-:W-:Y:S05]  /*c150*/  @!P2 BRA `(.L_x_53) ;  /* 0x000000000004a947 */ /* 0x000fea0003800000 */
[----:B------:R-:W-:Y:S01]  /*c160*/  BPT.TRAP 0x1 ;  /* 0x000000040000795c */ /* 0x000fe20000300000 */
.L_x_53:
[----:B------:R-:W2:Y:S01]  /*c170*/  SYNCS.PHASECHK.TRANS64.TRYWAIT P0, [R0+URZ+0x22840], R34 ;  /* 0x02284022000075a7 */ /* 0x000ea2000800017f */
[----:B------:R-:W-:Y:S04]  /*c180*/  BSSY B0, `(.L_x_54) ;  /* 0x0000002000007945 */ /* 0x000fe80003800000 */
[----:B--2---:R-:W-:Y:S05]  /*c190*/  @!P0 BRA `(.L_x_55) ;  /* 0x0000004400288947 */ /* 0x004fea0003800000 */
.L_x_131:
[----:B------:R-:W-:Y:S05]  /*c1a0*/  BSYNC B0 ;  /* 0x0000000000007941 */ /* 0x000fea0003800000 */
.L_x_54:
[----:B------:R-:W3:Y:S01]  /*c1b0*/  LDL R10, [R1+0x8] ;  /* 0x00000800010a7983 */ /* 0x000ee20000100800 */
[----:B------:R-:W-:Y:S01]  /*c1c0*/  ULDC.64 UR4, c[0x0][0x300] ;  /* 0x0000c00000047ab9 */ /* 0x000fe20000000a00 */
[----:B------:R-:W-:Y:S01]  /*c1d0*/  ULDC.64 UR6, c[0x0][0x310] ;  /* 0x0000c40000067ab9 */ /* 0x000fe20000000a00 */
[----:B------:R-:W-:Y:S01]  /*c1e0*/  IMAD R30, R30, UR4, RZ ;  /* 0x000000041e1e7c24 */ /* 0x000fe2000f8e02ff */
[----:B------:R4:W5:Y:S01]  /*c1f0*/  LDL R23, [R1+0x10] ;  /* 0x0000100001177983 */ /* 0x0009620000100800 */
[C---:B------:R-:W-:Y:S01]  /*c200*/  IMAD.WIDE.U32 R2, R7.reuse, UR4, RZ ;  /* 0x0000000407027c25 */ /* 0x040fe2000f8e00ff */
[----:B------:R-:W-:Y:S01]  /*c210*/  ULDC.64 UR8, c[0x0][0x308] ;  /* 0x0000c20000087ab9 */ /* 0x000fe20000000a00 */
[----:B------:R-:W-:Y:S01]  /*c220*/  ULDC.64 UR10, c[0x0][0x2e8] ;  /* 0x0000ba00000a7ab9 */ /* 0x000fe20000000a00 */
[----:B------:R-:W-:Y:S01]  /*c230*/  LOP3.LUT P1, RZ, R28, 0x1, RZ, 0xc0, !PT ;  /* 0x000000011cff7812 */ /* 0x000fe2000782c0ff */
[----:B------:R-:W-:Y:S02]  /*c240*/  IMAD R9, R7, UR5, R30 ;  /* 0x0000000507097c24 */ /* 0x000fe4000f8e021e */
[----:B------:R-:W-:-:S02]  /*c250*/  IMAD R7, R32, UR6, RZ ;  /* 0x0000000620077c24 */ /* 0x000fc4000f8e02ff */
[----:B------:R-:W-:Y:S02]  /*c260*/  IMAD.IADD R3, R3, 0x1, R9 ;  /* 0x0000000103037824 */ /* 0x000fe400078e0209 */
[C---:B------:R-:W-:Y:S02]  /*c270*/  IMAD R7, R8.reuse, UR7, R7 ;  /* 0x0000000708077c24 */ /* 0x040fe4000f8e0207 */
[----:B------:R-:W-:-:S04]  /*c280*/  IMAD.WIDE.U32 R2, R8, UR6, R2 ;  /* 0x0000000608027c25 */ /* 0x000fc8000f8e0002 */
[----:B------:R-:W-:Y:S02]  /*c290*/  IMAD.IADD R3, R3, 0x1, R7 ;  /* 0x0000000103037824 */ /* 0x000fe400078e0207 */
[----:B------:R-:W-:-:S04]  /*c2a0*/  IMAD.WIDE.U32 R2, R16, UR8, R2 ;  /* 0x0000000810027c25 */ /* 0x000fc8000f8e0002 */
[----:B------:R-:W-:Y:S01]  /*c2b0*/  IMAD R31, R31, UR4, RZ ;  /* 0x000000041f1f7c24 */ /* 0x000fe2000f8e02ff */
[----:B------:R-:W-:-:S03]  /*c2c0*/  IADD3 R8, P0, R2, UR10, RZ ;  /* 0x0000000a02087c10 */ /* 0x000fc6000ff1e0ff */
[----:B------:R-:W-:Y:S02]  /*c2d0*/  IMAD R31, R6, UR5, R31 ;  /* 0x00000005061f7c24 */ /* 0x000fe4000f8e021f */
[----:B---3--:R-:W-:Y:S02]  /*c2e0*/  IMAD R9, R10, UR8, RZ ;  /* 0x000000080a097c24 */ /* 0x008fe4000f8e02ff */
[----:B------:R-:W3:Y:S02]  /*c2f0*/  S2R R10, SR_TID.X ;  /* 0x00000000000a7919 */ /* 0x000ee40000002100 */
[----:B------:R-:W-:-:S05]  /*c300*/  IMAD R9, R16, UR9, R9 ;  /* 0x0000000910097c24 */ /* 0x000fca000f8e0209 */
[----:B------:R-:W-:Y:S01]  /*c310*/  IADD3.X R7, R3, UR11, R9, P0, !PT ;  /* 0x0000000b03077c10 */ /* 0x000fe200087fe409 */
[----:B------:R-:W-:-:S04]  /*c320*/  IMAD.WIDE.U32 R2, R6, UR4, RZ ;  /* 0x0000000406027c25 */ /* 0x000fc8000f8e00ff */
[----:B------:R-:W-:Y:S01]  /*c330*/  IMAD R6, R33, UR6, RZ ;  /* 0x0000000621067c24 */ /* 0x000fe2000f8e02ff */
[----:B------:R-:W-:-:S03]  /*c340*/  IADD3 R3, R3, R31, RZ ;  /* 0x0000001f03037210 */ /* 0x000fc60007ffe0ff */
[C---:B------:R-:W-:Y:S02]  /*c350*/  IMAD R11, R5.reuse, UR7, R6 ;  /* 0x00000007050b7c24 */ /* 0x040fe4000f8e0206 */
[----:B------:R-:W-:-:S04]  /*c360*/  IMAD.WIDE.U32 R2, R5, UR6, R2 ;  /* 0x0000000605027c25 */ /* 0x000fc8000f8e0002 */
[----:B------:R-:W-:Y:S02]  /*c370*/  IMAD.IADD R3, R3, 0x1, R11 ;  /* 0x0000000103037824 */ /* 0x000fe400078e020b */
[----:B------:R-:W-:Y:S01]  /*c380*/  IMAD.WIDE.U32 R2, R16, UR8, R2 ;  /* 0x0000000810027c25 */ /* 0x000fe2000f8e0002 */
[----:B------:R-:W-:Y:S02]  /*c390*/  UMOV UR4, 0xffffffff ;  /* 0xffffffff00047882 */ /* 0x000fe40000000000 */
[----:B------:R-:W-:Y:S01]  /*c3a0*/  IADD3 R6, P0, R2, UR10, RZ ;  /* 0x0000000a02067c10 */ /* 0x000fe2000ff1e0ff */
[----:B---3--:R-:W-:-:S03]  /*c3b0*/  IMAD.SHL.U32 R22, R10, 0x10, RZ ;  /* 0x000000100a167824 */ /* 0x008fc600078e00ff */
[----:B------:R-:W-:Y:S02]  /*c3c0*/  IADD3.X R5, R9, UR11, R3, P0, !PT ;  /* 0x0000000b09057c10 */ /* 0x000fe400087fe403 */
[----:B------:R-:W-:Y:S01]  /*c3d0*/  LOP3.LUT R22, R22, 0x70, RZ, 0xc0, !PT ;  /* 0x0000007016167812 */ /* 0x000fe200078ec0ff */
[----:B----4-:R-:W-:Y:S06]  /*c3e0*/  BRA.DIV UR4, `(.L_x_56) ;  /* 0x0000004204a87947 */ /* 0x010fec000b800000 */
[----:B------:R-:W3:Y:S01]  /*c3f0*/  SHFL.IDX PT, R14, R8, 0x1, 0x181f ;  /* 0x00381f00080e7f89 */ /* 0x000ee200000e0000 */
[C---:B-----5:R-:W-:Y:S02]  /*c400*/  ISETP.GE.AND P2, PT, R23.reuse, 0x11, PT ;  /* 0x000000111700780c */ /* 0x060fe40003f46270 */
[C---:B------:R-:W-:Y:S01]  /*c410*/  ISETP.GE.AND P3, PT, R23.reuse, 0x21, PT ;  /* 0x000000211700780c */ /* 0x040fe20003f66270 */
[----:B------:R-:W4:Y:S01]  /*c420*/  SHFL.IDX PT, R21, R7, 0x1, 0x181f ;  /* 0x00381f0007157f89 */ /* 0x000f2200000e0000 */
[C---:B------:R-:W-:Y:S02]  /*c430*/  ISETP.GE.AND P4, PT, R23.reuse, 0x31, PT ;  /* 0x000000311700780c */ /* 0x040fe40003f86270 */
[C---:B------:R-:W-:Y:S01]  /*c440*/  ISETP.GE.AND P6, PT, R23.reuse, 0x41, PT ;  /* 0x000000411700780c */ /* 0x040fe20003fc6270 */
[----:B------:R-:W-:Y:S01]  /*c450*/  SHFL.IDX PT, R9, R7, 0x2, 0x181f ;  /* 0x00581f0007097f89 */ /* 0x000fe200000e0000 */
[C---:B------:R-:W-:Y:S02]  /*c460*/  ISETP.GE.AND P5, PT, R23.reuse, 0x51, PT ;  /* 0x000000511700780c */ /* 0x040fe40003fa6270 */
[----:B------:R-:W-:Y:S01]  /*c470*/  LOP3.LUT R28, R28, 0xfdffffff, RZ, 0xc0, !PT ;  /* 0xfdffffff1c1c7812 */ /* 0x000fe200078ec0ff */
[----:B------:R-:W-:Y:S03]  /*c480*/  SHFL.IDX PT, R17, R7, 0x3, 0x181f ;  /* 0x00781f0007117f89 */ /* 0x000fe600000e0000 */
[----:B------:R-:W-:Y:S01]  /*c490*/  @P1 LOP3.LUT R28, R28, 0x2000000, RZ, 0xfc, !PT ;  /* 0x020000001c1c1812 */ /* 0x000fe200078efcff */
[----:B------:R-:W-:Y:S01]  /*c4a0*/  SHFL.IDX PT, R2, R7, 0x4, 0x181f ;  /* 0x00981f0007027f89 */ /* 0x000fe200000e0000 */
[----:B------:R-:W-:-:S03]  /*c4b0*/  ISETP.GE.AND P1, PT, R23, 0x1, PT ;  /* 0x000000011700780c */ /* 0x000fc60003f26270 */
[----:B------:R-:W-:Y:S01]  /*c4c0*/  SHFL.IDX PT, R11, R8, 0x5, 0x181f ;  /* 0x00b81f00080b7f89 */ /* 0x000fe200000e0000 */
[----:B---3--:R-:W-:-:S03]  /*c4d0*/  @P2 IADD3 R19, P0, R22, R14, RZ ;  /* 0x0000000e16132210 */ /* 0x008fc60007f1e0ff */
[----:B------:R-:W-:Y:S04]  /*c4e0*/  SHFL.IDX PT, R10, R7, 0x5, 0x181f ;  /* 0x00b81f00070a7f89 */ /* 0x000fe800000e0000 */
[----:B------:R-:W3:Y:S01]  /*c4f0*/  SHFL.IDX PT, R14, R8, 0x2, 0x181f ;  /* 0x00581f00080e7f89 */ /* 0x000ee200000e0000 */
[----:B----4-:R-:W-:-:S03]  /*c500*/  @P2 IMAD.X R21, RZ, RZ, R21, P0 ;  /* 0x000000ffff152224 */ /* 0x010fc600000e0615 */
[----:B------:R-:W-:Y:S04]  /*c510*/  SHFL.IDX PT, R3, R8, RZ, 0x181f ;  /* 0x00181fff08037589 */ /* 0x000fe800000e0000 */
[----:B------:R-:W-:Y:S01]  /*c520*/  SHFL.IDX PT, R20, R8, 0x6, 0x181f ;  /* 0x00d81f0008147f89 */ /* 0x000fe200000e0000 */
[----:B---3--:R-:W-:-:S03]  /*c530*/  @P3 IADD3 R12, P0, R22, R14, RZ ;  /* 0x0000000e160c3210 */ /* 0x008fc60007f1e0ff */
[----:B------:R-:W3:Y:S02]  /*c540*/  SHFL.IDX PT, R14, R8, 0x3, 0x181f ;  /* 0x00781f00080e7f89 */ /* 0x000ee400000e0000 */
[----:B------:R-:W-:Y:S02]  /*c550*/  @P3 IMAD.X R13, RZ, RZ, R9, P0 ;  /* 0x000000ffff0d3224 */ /* 0x000fe400000e0609 */
[----:B------:R-:W-:Y:S01]  /*c560*/  SHFL.IDX PT, R9, R7, 0x6, 0x181f ;  /* 0x00d81f0007097f89 */ /* 0x000fe200000e0000 */
[----:B---3--:R-:W-:-:S03]  /*c570*/  @P4 IADD3 R18, P0, R22, R14, RZ ;  /* 0x0000000e16124210 */ /* 0x008fc60007f1e0ff */
[----:B------:R-:W3:Y:S01]  /*c580*/  SHFL.IDX PT, R14, R8, 0x4, 0x181f ;  /* 0x00981f00080e7f89 */ /* 0x000ee200000e0000 */
[----:B------:R-:W-:Y:S02]  /*c590*/  @P4 IADD3.X R17, RZ, R17, RZ, P0, !PT ;  /* 0x00000011ff114210 */ /* 0x000fe400007fe4ff */
[----:B------:R-:W-:Y:S01]  /*c5a0*/  ISETP.GE.AND P4, PT, R23, 0x61, PT ;  /* 0x000000611700780c */ /* 0x000fe20003f86270 */
[----:B------:R-:W-:Y:S01]  /*c5b0*/  SHFL.IDX PT, R8, R8, 0x7, 0x181f ;  /* 0x00f81f0008087f89 */ /* 0x000fe200000e0000 */
[----:B---3--:R-:W-:-:S05]  /*c5c0*/  @P6 IADD3 R14, P0, R22, R14, RZ ;  /* 0x0000000e160e6210 */ /* 0x008fca0007f1e0ff */
[----:B------:R-:W-:Y:S01]  /*c5d0*/  @P6 IMAD.X R15, RZ, RZ, R2, P0 ;  /* 0x000000ffff0f6224 */ /* 0x000fe200000e0602 */
[C---:B------:R-:W-:Y:S01]  /*c5e0*/  @P5 IADD3 R11, P0, R22.reuse, R11, RZ ;  /* 0x0000000b160b5210 */ /* 0x040fe20007f1e0ff */
[----:B------:R-:W3:Y:S04]  /*c5f0*/  SHFL.IDX PT, R2, R7, RZ, 0x181f ;  /* 0x00181fff07027589 */ /* 0x000ee800000e0000 */
[----:B------:R-:W-:Y:S01]  /*c600*/  @P5 IMAD.X R10, RZ, RZ, R10, P0 ;  /* 0x000000ffff0a5224 */ /* 0x000fe200000e060a */
[----:B------:R-:W-:-:S05]  /*c610*/  @P1 IADD3 R3, P0, R22, R3, RZ ;  /* 0x0000000316031210 */ /* 0x000fca0007f1e0ff */
[----:B---3--:R-:W-:Y:S01]  /*c620*/  @P1 IMAD.X R2, RZ, RZ, R2, P0 ;  /* 0x000000ffff021224 */ /* 0x008fe200000e0602 */
[----:B------:R-:W-:Y:S02]  /*c630*/  @P4 IADD3 R20, P0, R22, R20, RZ ;  /* 0x0000001416144210 */ /* 0x000fe40007f1e0ff */
[----:B------:R-:W-:-:S03]  /*c640*/  LOP3.LUT P1, RZ, R28, 0x2000000, RZ, 0xc0, !PT ;  /* 0x020000001cff7812 */ /* 0x000fc6000782c0ff */
[----:B------:R-:W-:Y:S01]  /*c650*/  @P4 IMAD.X R9, RZ, RZ, R9, P0 ;  /* 0x000000ffff094224 */ /* 0x000fe200000e0609 */
[----:B------:R-:W-:-:S13]  /*c660*/  ISETP.GE.AND P0, PT, R23, 0x1, PT ;  /* 0x000000011700780c */ /* 0x000fda0003f06270 */
[----:B------:R-:W-:-:S04]  /*c670*/  @P0 LOP3.LUT R3, R3, R2, RZ, 0x3c, !PT ;  /* 0x0000000203030212 */ /* 0x000fc800078e3cff */
[----:B------:R-:W-:-:S04]  /*c680*/  @P0 LOP3.LUT R2, R3, R2, RZ, 0x3c, !PT ;  /* 0x0000000203020212 */ /* 0x000fc800078e3cff */
[----:B------:R-:W-:-:S05]  /*c690*/  @P0 LOP3.LUT R3, R3, R2, RZ, 0x3c, !PT ;  /* 0x0000000203030212 */ /* 0x000fca00078e3cff */
[----:B------:R3:W-:Y:S02]  /*c6a0*/  @P0 LDGSTS.E.BYPASS.LTC128B.128 [R4+0x18400], desc[UR50][R2.64], !P1 ;  /* 0x1840000002040fae */ /* 0x0007e4000c901d72 */
[----:B---3--:R-:W-:Y:S01]  /*c6b0*/  @P2 MOV R2, R19 ;  /* 0x0000001300022202 */ /* 0x008fe20000000f00 */
[----:B------:R-:W-:Y:S01]  /*c6c0*/  @P2 IMAD.MOV.U32 R3, RZ, RZ, R21 ;  /* 0x000000ffff032224 */ /* 0x000fe200078e0015 */
[----:B------:R-:W-:Y:S04]  /*c6d0*/  SHFL.IDX PT, R19, R7, 0x7, 0x181f ;  /* 0x00f81f0007137f89 */ /* 0x000fe800000e0000 */
[----:B------:R3:W-:Y:S01]  /*c6e0*/  @P2 LDGSTS.E.BYPASS.LTC128B.128 [R4+0x18c00], desc[UR50][R2.64], !P1 ;  /* 0x18c0000002042fae */ /* 0x0007e2000c901d72 */
[----:B------:R-:W-:Y:S01]  /*c6f0*/  ISETP.GE.AND P2, PT, R23, 0x81, PT ;  /* 0x000000811700780c */ /* 0x000fe20003f46270 */
[----:B---3--:R-:W-:-:S02]  /*c700*/  @P3 IMAD.MOV.U32 R2, RZ, RZ, R12 ;  /* 0x000000ffff023224 */ /* 0x008fc400078e000c */
[----:B------:R-:W-:Y:S01]  /*c710*/  @P3 IMAD.MOV.U32 R3, RZ, RZ, R13 ;  /* 0x000000ffff033224 */ /* 0x000fe200078e000d */
[----:B------:R-:W3:Y:S04]  /*c720*/  SHFL.IDX PT, R12, R6, RZ, 0x181f ;  /* 0x00181fff060c7589 */ /* 0x000ee800000e0000 */
[----:B------:R4:W-:Y:S01]  /*c730*/  @P3 LDGSTS.E.BYPASS.LTC128B.128 [R4+0x19400], desc[UR50][R2.64], !P1 ;  /* 0x1940000002043fae */ /* 0x0009e2000c901d72 */
[----:B------:R-:W-:-:S03]  /*c740*/  ISETP.GE.AND P3, PT, R23, 0x71, PT ;  /* 0x000000711700780c */ /* 0x000fc60003f66270 */
[----:B----4-:R-:W4:Y:S04]  /*c750*/  SHFL.IDX PT, R2, R5, RZ, 0x181f ;  /* 0x00181fff05027589 */ /* 0x010f2800000e0000 */
[----:B------:R-:W0:Y:S01]  /*c760*/  SHFL.IDX PT, R5, R5, 0x1, 0x181f ;  /* 0x00381f0005057f89 */ /* 0x000e2200000e0000 */
[----:B---3--:R-:W-:-:S05]  /*c770*/  @P2 IADD3 R12, P0, R22, R12, RZ ;  /* 0x0000000c160c2210 */ /* 0x008fca0007f1e0ff */
[----:B----4-:R-:W-:Y:S01]  /*c780*/  @P2 IMAD.X R13, RZ, RZ, R2, P0 ;  /* 0x000000ffff0d2224 */ /* 0x010fe200000e0602 */
[----:B------:R-:W-:-:S04]  /*c790*/  @P3 IADD3 R7, P0, R22, R8, RZ ;  /* 0x0000000816073210 */ /* 0x000fc80007f1e0ff */
[----:B------:R-:W-:Y:S02]  /*c7a0*/  @P3 IADD3.X R19, RZ, R19, RZ, P0, !PT ;  /* 0x00000013ff133210 */ /* 0x000fe400007fe4ff */
[----:B------:R-:W-:-:S13]  /*c7b0*/  ISETP.GE.AND P0, PT, R23, 0x31, PT ;  /* 0x000000311700780c */ /* 0x000fda0003f06270 */
[----:B------:R-:W-:Y:S02]  /*c7c0*/  @P0 IMAD.MOV.U32 R2, RZ, RZ, R18 ;  /* 0x000000ffff020224 */ /* 0x000fe400078e0012 */
[----:B------:R-:W-:-:S05]  /*c7d0*/  @P0 IMAD.MOV.U32 R3, RZ, RZ, R17 ;  /* 0x000000ffff030224 */ /* 0x000fca00078e0011 */
[----:B------:R3:W-:Y:S02]  /*c7e0*/  @P0 LDGSTS.E.BYPASS.LTC128B.128 [R4+0x19c00], desc[UR50][R2.64], !P1 ;  /* 0x19c0000002040fae */ /* 0x0007e4000c901d72 */
[----:B---3--:R-:W-:Y:S02]  /*c7f0*/  @P6 IMAD.MOV.U32 R2, RZ, RZ, R14 ;  /* 0x000000ffff026224 */ /* 0x008fe400078e000e */
[----:B------:R-:W-:Y:S01]  /*c800*/  @P6 IMAD.MOV.U32 R3, RZ, RZ, R15 ;  /* 0x000000ffff036224 */ /* 0x000fe200078e000f */
[----:B------:R3:W4:Y:S04]  /*c810*/  SHFL.IDX PT, R14, R6, 0x1, 0x181f ;  /* 0x00381f00060e7f89 */ /* 0x00072800000e0000 */
[----:B------:R1:W-:Y:S02]  /*c820*/  @P6 LDGSTS.E.BYPASS.LTC128B.128 [R4+0x1a400], desc[UR50][R2.64], !P1 ;  /* 0x1a40000002046fae */ /* 0x0003e4000c901d72 */
[----:B-1----:R-:W-:Y:S01]  /*c830*/  @P5 MOV R2, R11 ;  /* 0x0000000b00025202 */ /* 0x002fe20000000f00 */
[----:B------:R-:W-:-:S05]  /*c840*/  @P5 IMAD.MOV.U32 R3, RZ, RZ, R10 ;  /* 0x000000ffff035224 */ /* 0x000fca00078e000a */
[----:B------:R1:W-:Y:S02]  /*c850*/  @P5 LDGSTS.E.BYPASS.LTC128B.128 [R4+0x1ac00], desc[UR50][R2.64], !P1 ;  /* 0x1ac0000002045fae */ /* 0x0003e4000c901d72 */
[----:B-1----:R-:W-:Y:S02]  /*c860*/  @P4 IMAD.MOV.U32 R2, RZ, RZ, R20 ;  /* 0x000000ffff024224 */ /* 0x002fe400078e0014 */
[----:B------:R-:W-:-:S05]  /*c870*/  @P4 IMAD.MOV.U32 R3, RZ, RZ, R9 ;  /* 0x000000ffff034224 */ /* 0x000fca00078e0009 */
[----:B------:R1:W-:Y:S02]  /*c880*/  @P4 LDGSTS.E.BYPASS.LTC128B.128 [R4+0x1b400], desc[UR50][R2.64], !P1 ;  /* 0x1b40000002044fae */ /* 0x0003e4000c901d72 */
[----:B-1----:R-:W-:Y:S01]  /*c890*/  @P3 IMAD.MOV.U32 R2, RZ, RZ, R7 ;  /* 0x000000ffff023224 */ /* 0x002fe200078e0007 */
[----:B------:R-:W-:-:S05]  /*c8a0*/  @P3 MOV R3, R19 ;  /* 0x0000001300033202 */ /* 0x000fca0000000f00 */
[----:B------:R1:W-:Y:S02]  /*c8b0*/  @P3 LDGSTS.E.BYPASS.LTC128B.128 [R4+0x1bc00], desc[UR50][R2.64], !P1 ;  /* 0x1bc0000002043fae */ /* 0x0003e4000c901d72 */
[----:B-1----:R-:W-:Y:S02]  /*c8c0*/  @P2 IMAD.MOV.U32 R2, RZ, RZ, R12 ;  /* 0x000000ffff022224 */ /* 0x002fe400078e000c */
[----:B------:R-:W-:-:S05]  /*c8d0*/  @P2 IMAD.MOV.U32 R3, RZ, RZ, R13 ;  /* 0x000000ffff032224 */ /* 0x000fca00078e000d */
[----:B0---4-:R3:W-:Y:S02]  /*c8e0*/  @P2 LDGSTS.E.BYPASS.LTC128B.128 [R4+0x1c400], desc[UR50][R2.64], !P1 ;  /* 0x1c40000002042fae */ /* 0x0117e4000c901d72 */
.L_x_153:
[----:B------:R-:W-:-:S13]  /*c8f0*/  ISETP.GE.AND P2, PT, R23, 0x91, PT ;  /* 0x000000911700780c */ /* 0x000fda0003f46270 */
[----:B---3--:R-:W-:-:S05]  /*c900*/  @P2 IADD3 R2, P0, R22, R14, RZ ;  /* 0x0000000e16022210 */ /* 0x008fca0007f1e0ff */
[----:B------:R-:W-:Y:S01]  /*c910*/  @P2 IMAD.X R3, RZ, RZ, R5, P0 ;  /* 0x000000ffff032224 */ /* 0x000fe200000e0605 */
[----:B------:R-:W-:-:S04]  /*c920*/  PLOP3.LUT P0, PT, PT, PT, PT, 0x80, 0x0 ;  /* 0x000000000000781c */ /* 0x000fc80003f0f070 */
[----:B------:R-:W-:Y:S01]  /*c930*/  @!PT LDS RZ, [RZ] ;  /* 0x00000000fffff984 */ /* 0x000fe20000000800 */
[----:B------:R-:W-:Y:S01]  /*c940*/  @!PT LDS RZ, [RZ] ;  /* 0x00000000fffff984 */ /* 0x000fe20000000800 */
[----:B------:R-:W-:Y:S01]  /*c950*/  @!PT LDS RZ, [RZ] ;  /* 0x00000000fffff984 */ /* 0x000fe20000000800 */
[----:B------:R0:W-:Y:S01]  /*c960*/  @P2 LDGSTS.E.BYPASS.LTC128B.128 [R4+0x1cc00], desc[UR50][R2.64], !P1 ;  /* 0x1cc0000002042fae */ /* 0x0001e2000c901d72 */
[----:B------:R-:W-:-:S08]  /*c970*/  NOP ;  /* 0x0000000000007918 */ /* 0x000fd00000000000 */
.L_x_57:
[----:B------:R-:W-:Y:S02]  /*c980*/  PLOP3.LUT P1, PT, P1, P0, PT, 0xa2, 0x0 ;  /* 0x000000000000781c */ /* 0x000fe40000f21472 */
[----:B------:R-:W-:-:S08]  /*c990*/  @P0 R2UR P1, UR4, R0 ;  /* 0x00000000000402ca */ /* 0x000fd00000020000 */
[----:B------:R-:W-:-:S05]  /*c9a0*/  @P0 PLOP3.LUT P0, PT, P1, PT, PT, 0x80, 0x0 ;  /* 0x000000000000081c */ /* 0x000fca0000f0f070 */
[----:B------:R-:W-:Y:S01]  /*c9b0*/  @!P1 SYNCS.ARRIVE.TRANS64.RED.A0T1 RZ, [UR4+0x22830], RZ ;  /* 0x022830ffffff99a7 */ /* 0x000fe20008200404 */
[----:B------:R-:W-:Y:S07]  /*c9c0*/  @!P1 ARRIVES.LDGSTSBAR.64.TRANSCNT [UR4+0x22830] ;  /* 0x02283000ff0099b0 */ /* 0x000fee0008000a84 */
[----:B------:R-:W-:Y:S05]  /*c9d0*/  @P0 BRA.U.ANY `(.L_x_57) ;  /* 0xfffffffd00e80947 */ /* 0x000fea000393ffff */
[----:B------:R-:W-:Y:S01]  /*c9e0*/  NOP ;  /* 0x0000000000007918 */ /* 0x000fe20000000000 */
[----:B0-----:R-:W-:-:S05]  /*c9f0*/  IMAD.U32 R2, RZ, RZ, UR47 ;  /* 0x0000002fff027e24 */ /* 0x001fca000f8e00ff */
[----:B------:R-:W-:-:S13]  /*ca00*/  ISETP.NE.AND P2, PT, R2, 0x3, PT ;  /* 0x000000030200780c */ /* 0x000fda0003f45270 */
[----:B------:R-:W-:Y:S05]  /*ca10*/  @!P2 BRA `(.L_x_58) ;  /* 0x000000000004a947 */ /* 0x000fea0003800000 */
[----:B------:R-:W-:Y:S01]  /*ca20*/  BPT.TRAP 0x1 ;  /* 0x000000040000795c */ /* 0x000fe20000300000 */
.L_x_58:
[----:B------:R0:W-:Y:S02]  /*ca30*/  SYNCS.ARRIVE.TRANS64.A1T0 RZ, [R0+URZ+0x22830], RZ ;  /* 0x022830ff00ff79a7 */ /* 0x0001e4000810003f */
[----:B------:R-:W-:Y:S05]  /*ca40*/  WARPSYNC.ALL ;  /* 0x0000000000007948 */ /* 0x000fea0003800000 */
[----:B------:R-:W-:-:S04]  /*ca50*/  UIADD3 UR4, UR42, 0x14400, URZ ;  /* 0x000144002a047890 */ /* 0x000fc8000fffe03f */
[----:B------:R-:W-:Y:S01]  /*ca60*/  ULOP3.LUT UP0, URZ, UR4, 0x3ff, URZ, 0xc0, !UPT ;  /* 0x000003ff043f7892 */ /* 0x000fe2000f80c03f */
[----:B------:R-:W-:Y:S05]  /*ca70*/  BAR.SYNC.DEFER_BLOCKING 0x8, 0x180 ;  /* 0x0206000000007b1d */ /* 0x000fea0000010000 */
[----:B------:R-:W-:-:S13]  /*ca80*/  PLOP3.LUT P0, PT, PT, PT, UP0, 0x80, 0x0 ;  /* 0x000000000000781c */ /* 0x000fda0003f0f008 */
[----:B------:R-:W-:Y:S05]  /*ca90*/  @!P0 BRA `(.L_x_59) ;  /* 0x0000000000408947 */ /* 0x000fea0003800000 */
[----:B------:R-:W-:Y:S01]  /*caa0*/  MOV R2, 0x0 ;  /* 0x0000000000027802 */ /* 0x000fe20000000f00 */
[----:B------:R-:W-:Y:S01]  /*cab0*/  ULDC.64 UR6, c[0x4][0x98] ;  /* 0x0100260000067ab9 */ /* 0x000fe20000000a00 */
[----:B------:R-:W-:Y:S01]  /*cac0*/  ULDC.64 UR8, c[0x4][0xa0] ;  /* 0x0100280000087ab9 */ /* 0x000fe20000000a00 */
[----:B------:R-:W-:Y:S01]  /*cad0*/  ULDC.64 UR4, c[0x4][0x28] ;  /* 0x01000a0000047ab9 */ /* 0x000fe20000000a00 */
[----:B------:R-:W-:Y:S01]  /*cae0*/  MOV R4, UR6 ;  /* 0x0000000600047c02 */ /* 0x000fe20008000f00 */
[----:B------:R-:W-:Y:S01]  /*caf0*/  IMAD.U32 R5, RZ, RZ, UR7 ;  /* 0x00000007ff057e24 */ /* 0x000fe2000f8e00ff */
[----:B------:R-:W1:Y:S01]  /*cb00*/  LDC.64 R2, c[0x4][R2] ;  /* 0x0100000002027b82 */ /* 0x000e620000000a00 */
        /* <DEDUP_REMOVED lines=8> */
[----:B012---:R-:W-:Y:S05]  /*cb90*/  CALL.ABS.NOINC R2 ;  /* 0x0000000002007343 */ /* 0x007fea0003c00000 */
.L_x_59:
[----:B------:R-:W3:Y:S01]  /*cba0*/  LDL R17, [R1+0x8] ;  /* 0x0000080001117983 */ /* 0x000ee20000100800 */
[----:B------:R-:W1:Y:S01]  /*cbb0*/  LDC R6, c[0x0][0x448] ;  /* 0x00011200ff067b82 */ /* 0x000e620000000800 */
[----:B------:R-:W-:Y:S01]  /*cbc0*/  IMAD R5, RZ, RZ, -UR44 ;  /* 0x8000002cff057e24 */ /* 0x000fe2000f8e02ff */
[----:B------:R-:W-:Y:S01]  /*cbd0*/  LOP3.LUT P5, RZ, R28, 0x10, RZ, 0xc0, !PT ;  /* 0x000000101cff7812 */ /* 0x000fe200078ac0ff */
[----:B------:R4:W5:Y:S01]  /*cbe0*/  LDL R8, [R1+0x2c] ;  /* 0x00002c0001087983 */ /* 0x0009620000100800 */
[----:B------:R-:W4:Y:S04]  /*cbf0*/  S2R R18, SR_TID.X ;  /* 0x0000000000127919 */ /* 0x000f280000002100 */
[----:B------:R-:W0:Y:S01]  /*cc00*/  LDC R2, c[0x0][0xc38] ;  /* 0x00030e00ff027b82 */ /* 0x000e220000000800 */
[----:B------:R-:W-:Y:S01]  /*cc10*/  R2UR UR7, R16 ;  /* 0x00000000100772ca */ /* 0x000fe200000e0000 */
[----:B------:R-:W-:Y:S01]  /*cc20*/  ULDC.64 UR8, c[0x0][0x2d8] ;  /* 0x0000b60000087ab9 */ /* 0x000fe20000000a00 */
[----:B-1----:R-:W-:-:S02]  /*cc30*/  ISETP.NE.AND P0, PT, R6, 0x1, PT ;  /* 0x000000010600780c */ /* 0x002fc40003f05270 */
[----:B------:R-:W-:Y:S01]  /*cc40*/  R2UR UR4, R16 ;  /* 0x00000000100472ca */ /* 0x000fe200000e0000 */
[----:B0-----:R-:W-:-:S04]  /*cc50*/  IMAD R5, R2, R5, UR39 ;  /* 0x0000002702057e24 */ /* 0x001fc8000f8e0205 */
[----:B------:R-:W-:-:S06]  /*cc60*/  IMAD.SHL.U32 R5, R5, 0x80, RZ ;  /* 0x0000008005057824 */ /* 0x000fcc00078e00ff */
[----:B--2---:R-:W0:Y:S01]  /*cc70*/  @P0 LDC R0, c[0x0][0x44c] ;  /* 0x00011300ff000b82 */ /* 0x004e220000000800 */
[C---:B----4-:R-:W-:Y:S02]  /*cc80*/  LOP3.LUT R19, R18.reuse, 0x7f, RZ, 0xc0, !PT ;  /* 0x0000007f12137812 */ /* 0x050fe400078ec0ff */
[----:B------:R-:W-:Y:S02]  /*cc90*/  SHF.L.U32 R18, R18, 0x4, RZ ;  /* 0x0000000412127819 */ /* 0x000fe400000006ff */
[----:B------:R-:W-:-:S03]  /*cca0*/  SHF.R.U32.HI R19, RZ, 0x3, R19 ;  /* 0x00000003ff137819 */ /* 0x000fc60000011613 */
[----:B------:R-:W1:Y:S01]  /*ccb0*/  @P0 LDC R3, c[0x0][0x450] ;  /* 0x00011400ff030b82 */ /* 0x000e620000000800 */
[----:B------:R-:W-:-:S04]  /*ccc0*/  LOP3.LUT R18, R19, 0x70, R18, 0xf8, !PT ;  /* 0x0000007013127812 */ /* 0x000fc800078ef812 */
[----:B------:R-:W-:Y:S01]  /*ccd0*/  LOP3.LUT R4, R18, R5, RZ, 0xfc, !PT ;  /* 0x0000000512047212 */ /* 0x000fe200078efcff */
[----:B------:R-:W-:-:S04]  /*cce0*/  UIMAD.WIDE.U32 UR4, UR4, UR8, URZ ;  /* 0x00000008040472a5 */ /* 0x000fc8000f8e003f */
[----:B------:R-:W-:Y:S02]  /*ccf0*/  IMAD.MOV.U32 R2, RZ, RZ, R4 ;  /* 0x000000ffff027224 */ /* 0x000fe400078e0004 */
[----:B0-----:R-:W-:-:S05]  /*cd00*/  @P0 IMAD.HI.U32 R0, R4, R0, RZ ;  /* 0x0000000004000227 */ /* 0x001fca00078e00ff */
[----:B-1----:R-:W-:-:S04]  /*cd10*/  @P0 SHF.R.U32.HI R2, RZ, R3, R0 ;  /* 0x00000003ff020219 */ /* 0x002fc80000011600 */
[--C-:B------:R-:W-:Y:S01]  /*cd20*/  SHF.R.S32.HI R0, RZ, 0x1f, R2.reuse ;  /* 0x0000001fff007819 */ /* 0x100fe20000011402 */
[----:B------:R-:W-:-:S04]  /*cd30*/  IMAD.MOV R7, RZ, RZ, -R2 ;  /* 0x000000ffff077224 */ /* 0x000fc800078e0a02 */
[----:B------:R-:W-:Y:S01]  /*cd40*/  IMAD R7, R6, R7, R4 ;  /* 0x0000000706077224 */ /* 0x000fe200078e0204 */
[----:B---3--:R-:W-:Y:S02]  /*cd50*/  R2UR UR6, R17 ;  /* 0x00000000110672ca */ /* 0x008fe400000e0000 */
[----:B------:R-:W0:Y:S11]  /*cd60*/  S2R R17, SR_TID.X ;  /* 0x0000000000117919 */ /* 0x000e360000002100 */
[----:B------:R-:W-:-:S04]  /*cd70*/  UIMAD UR6, UR6, UR8, URZ ;  /* 0x00000008060672a4 */ /* 0x000fc8000f8e023f */
[----:B------:R-:W-:Y:S02]  /*cd80*/  UIMAD UR7, UR7, UR9, UR6 ;  /* 0x00000009070772a4 */ /* 0x000fe4000f8e0206 */
[----:B------:R-:W-:Y:S01]  /*cd90*/  USHF.R.S32.HI UR6, URZ, 0x1f, UR45 ;  /* 0x0000001f3f067899 */ /* 0x000fe2000801142d */
[----:B------:R-:W-:Y:S01]  /*cda0*/  ULDC.64 UR8, c[0x0][0x2e0] ;  /* 0x0000b80000087ab9 */ /* 0x000fe20000000a00 */
[----:B------:R-:W-:Y:S02]  /*cdb0*/  UIADD3 UR5, UR5, UR7, URZ ;  /* 0x0000000705057290 */ /* 0x000fe4000fffe03f */
[----:B------:R-:W-:Y:S02]  /*cdc0*/  UIMAD UR6, UR6, UR8, URZ ;  /* 0x00000008060672a4 */ /* 0x000fe4000f8e023f */
[----:B------:R-:W-:Y:S02]  /*cdd0*/  UIMAD.WIDE.U32 UR4, UR45, UR8, UR4 ;  /* 0x000000082d0472a5 */ /* 0x000fe4000f8e0004 */
[----:B------:R-:W-:-:S03]  /*cde0*/  UIMAD UR6, UR45, UR9, UR6 ;  /* 0x000000092d0672a4 */ /* 0x000fc6000f8e0206 */
[----:B------:R-:W-:Y:S01]  /*cdf0*/  ULDC.64 UR8, c[0x0][0x2d0] ;  /* 0x0000b40000087ab9 */ /* 0x000fe20000000a00 */
[----:B------:R-:W-:Y:S01]  /*ce00*/  UIADD3 UR5, UR5, UR6, URZ ;  /* 0x0000000605057290 */ /* 0x000fe2000fffe03f */
[----:B------:R-:W-:Y:S02]  /*ce10*/  IMAD R3, R0, UR8, RZ ;  /* 0x0000000800037c24 */ /* 0x000fe4000f8e02ff */
[----:B------:R-:W-:Y:S02]  /*ce20*/  IMAD.U32 R11, RZ, RZ, UR8 ;  /* 0x00000008ff0b7e24 */ /* 0x000fe4000f8e00ff */
[C---:B------:R-:W-:Y:S02]  /*ce30*/  IMAD R9, R2.reuse, UR9, R3 ;  /* 0x0000000902097c24 */ /* 0x040fe4000f8e0203 */
[----:B------:R-:W-:Y:S01]  /*ce40*/  IMAD.WIDE.U32 R2, R2, R11, UR4 ;  /* 0x0000000402027e25 */ /* 0x000fe2000f8e000b */
[----:B------:R-:W-:Y:S01]  /*ce50*/  SHF.R.S32.HI R0, RZ, 0x1f, R7 ;  /* 0x0000001fff007819 */ /* 0x000fe20000011407 */
[----:B------:R-:W-:-:S03]  /*ce60*/  ULDC.64 UR4, c[0x0][0x2c8] ;  /* 0x0000b20000047ab9 */ /* 0x000fc60000000a00 */
[----:B------:R-:W-:Y:S01]  /*ce70*/  IADD3 R3, R3, R9, RZ ;  /* 0x0000000903037210 */ /* 0x000fe20007ffe0ff */
[----:B------:R-:W-:Y:S02]  /*ce80*/  IMAD R0, R0, UR4, RZ ;  /* 0x0000000400007c24 */ /* 0x000fe4000f8e02ff */
[----:B------:R-:W-:-:S04]  /*ce90*/  IMAD.WIDE.U32 R2, R7, UR4, R2 ;  /* 0x0000000407027c25 */ /* 0x000fc8000f8e0002 */
[----:B------:R-:W-:Y:S01]  /*cea0*/  IMAD R7, R7, UR5, R0 ;  /* 0x0000000507077c24 */ /* 0x000fe2000f8e0200 */
[----:B------:R-:W-:Y:S02]  /*ceb0*/  ULDC.64 UR4, c[0x0][0x280] ;  /* 0x0000a00000047ab9 */ /* 0x000fe40000000a00 */
[----:B------:R-:W-:Y:S01]  /*cec0*/  IADD3 R0, P0, R2, UR4, RZ ;  /* 0x0000000402007c10 */ /* 0x000fe2000ff1e0ff */
[C---:B0-----:R-:W-:Y:S01]  /*ced0*/  IMAD.SHL.U32 R10, R17.reuse, 0x10, RZ ;  /* 0x00000010110a7824 */ /* 0x041fe200078e00ff */
[----:B------:R-:W-:Y:S01]  /*cee0*/  UMOV UR4, 0xffffffff ;  /* 0xffffffff00047882 */ /* 0x000fe20000000000 */
[----:B------:R-:W-:Y:S02]  /*cef0*/  LOP3.LUT R17, R17, 0x7f, RZ, 0xc0, !PT ;  /* 0x0000007f11117812 */ /* 0x000fe400078ec0ff */
[----:B------:R-:W-:Y:S02]  /*cf00*/  IADD3.X R4, R3, UR5, R7, P0, !PT ;  /* 0x0000000503047c10 */ /* 0x000fe400087fe407 */
[----:B------:R-:W-:-:S02]  /*cf10*/  LOP3.LUT R10, R10, 0x70, RZ, 0xc0, !PT ;  /* 0x000000700a0a7812 */ /* 0x000fc400078ec0ff */
[----:B------:R-:W-:Y:S01]  /*cf20*/  SHF.R.U32.HI R17, RZ, 0x3, R17 ;  /* 0x00000003ff117819 */ /* 0x000fe20000011611 */
[----:B------:R-:W-:Y:S06]  /*cf30*/  BRA.DIV UR4, `(.L_x_60) ;  /* 0x0000004204e87947 */ /* 0x000fec000b800000 */
[----:B------:R-:W0:Y:S01]  /*cf40*/  SHFL.IDX PT, R14, R0, RZ, 0x181f ;  /* 0x00181fff000e7589 */ /* 0x000e2200000e0000 */
[----:B------:R-:W-:-:S03]  /*cf50*/  IMAD.IADD R5, R17, 0x1, R5 ;  /* 0x0000000111057824 */ /* 0x000fc600078e0205 */
[----:B------:R-:W1:Y:S02]  /*cf60*/  SHFL.IDX PT, R2, R4, RZ, 0x181f ;  /* 0x00181fff04027589 */ /* 0x000e6400000e0000 */
[C---:B------:R-:W-:Y:S02]  /*cf70*/  ISETP.GE.AND P1, PT, R5.reuse, UR41, PT ;  /* 0x0000002905007c0c */ /* 0x040fe4000bf26270 */
[----:B------:R-:W-:Y:S01]  /*cf80*/  SHFL.IDX PT, R6, R4, 0x1, 0x181f ;  /* 0x00381f0004067f89 */ /* 0x000fe200000e0000 */
[----:B------:R-:W-:-:S10]  /*cf90*/  IADD3 R7, R5, 0x10, RZ ;  /* 0x0000001005077810 */ /* 0x000fd40007ffe0ff */
[----:B0-----:R-:W-:-:S05]  /*cfa0*/  @!P1 IADD3 R14, P0, R10, R14, RZ ;  /* 0x0000000e0a0e9210 */ /* 0x001fca0007f1e0ff */
[----:B-1----:R-:W-:Y:S02]  /*cfb0*/  @!P1 IMAD.X R3, RZ, RZ, R2, P0 ;  /* 0x000000ffff039224 */ /* 0x002fe400000e0602 */
[----:B------:R-:W-:Y:S02]  /*cfc0*/  @!P1 IMAD.MOV.U32 R2, RZ, RZ, R14 ;  /* 0x000000ffff029224 */ /* 0x000fe400078e000e */
[----:B------:R-:W0:Y:S04]  /*cfd0*/  SHFL.IDX PT, R14, R0, 0x1, 0x181f ;  /* 0x00381f00000e7f89 */ /* 0x000e2800000e0000 */
[----:B-----5:R0:W-:Y:S01]  /*cfe0*/  @!P1 LDGSTS.E.BYPASS.LTC128B.128 [R8+0x14400], desc[UR50][R2.64], !P5 ;  /* 0x1440000002089fae */ /* 0x0201e2000e901d72 */
[----:B------:R-:W-:Y:S01]  /*cff0*/  ISETP.GE.AND P1, PT, R7, UR41, PT ;  /* 0x0000002907007c0c */ /* 0x000fe2000bf26270 */
[----:B------:R-:W-:-:S12]  /*d000*/  VIADD R7, R5, 0x20 ;  /* 0x0000002005077836 */ /* 0x000fd80000000000 */
[----:B0-----:R-:W-:Y:S02]  /*d010*/  @!P1 IADD3 R2, P0, R10, R14, RZ ;  /* 0x0000000e0a029210 */ /* 0x001fe40007f1e0ff */
[----:B------:R-:W0:Y:S03]  /*d020*/  SHFL.IDX PT, R14, R0, 0x2, 0x181f ;  /* 0x00581f00000e7f89 */ /* 0x000e2600000e0000 */
[----:B------:R-:W-:Y:S02]  /*d030*/  @!P1 IMAD.X R3, RZ, RZ, R6, P0 ;  /* 0x000000ffff039224 */ /* 0x000fe400000e0606 */
[----:B------:R-:W1:Y:S04]  /*d040*/  SHFL.IDX PT, R6, R4, 0x2, 0x181f ;  /* 0x00581f0004067f89 */ /* 0x000e6800000e0000 */
[----:B------:R0:W-:Y:S01]  /*d050*/  @!P1 LDGSTS.E.BYPASS.LTC128B.128 [R8+0x14c00], desc[UR50][R2.64], !P5 ;  /* 0x14c0000002089fae */ /* 0x0001e2000e901d72 */
[----:B------:R-:W-:Y:S01]  /*d060*/  ISETP.GE.AND P1, PT, R7, UR41, PT ;  /* 0x0000002907007c0c */ /* 0x000fe2000bf26270 */
[----:B------:R-:W-:-:S12]  /*d070*/  VIADD R7, R5, 0x30 ;  /* 0x0000003005077836 */ /* 0x000fd80000000000 */
[----:B0-----:R-:W-:Y:S02]  /*d080*/  @!P1 IADD3 R2, P0, R10, R14, RZ ;  /* 0x0000000e0a029210 */ /* 0x001fe40007f1e0ff */
[----:B------:R-:W0:Y:S03]  /*d090*/  SHFL.IDX PT, R14, R0, 0x3, 0x181f ;  /* 0x00781f00000e7f89 */ /* 0x000e2600000e0000 */
[----:B-1----:R-:W-:Y:S02]  /*d0a0*/  @!P1 IMAD.X R3, RZ, RZ, R6, P0 ;  /* 0x000000ffff039224 */ /* 0x002fe400000e0606 */
[----:B------:R-:W1:Y:S04]  /*d0b0*/  SHFL.IDX PT, R6, R4, 0x3, 0x181f ;  /* 0x00781f0004067f89 */ /* 0x000e6800000e0000 */
[----:B------:R0:W-:Y:S01]  /*d0c0*/  @!P1 LDGSTS.E.BYPASS.LTC128B.128 [R8+0x15400], desc[UR50][R2.64], !P5 ;  /* 0x1540000002089fae */ /* 0x0001e2000e901d72 */
[----:B------:R-:W-:Y:S01]  /*d0d0*/  ISETP.GE.AND P1, PT, R7, UR41, PT ;  /* 0x0000002907007c0c */ /* 0x000fe2000bf26270 */
[----:B------:R-:W-:-:S12]  /*d0e0*/  VIADD R7, R5, 0x40 ;  /* 0x0000004005077836 */ /* 0x000fd80000000000 */
[----:B0-----:R-:W-:Y:S02]  /*d0f0*/  @!P1 IADD3 R2, P0, R10, R14, RZ ;  /* 0x0000000e0a029210 */ /* 0x001fe40007f1e0ff */
[----:B------:R-:W0:Y:S02]  /*d100*/  SHFL.IDX PT, R14, R0, 0x4, 0x181f ;  /* 0x00981f00000e7f89 */ /* 0x000e2400000e0000 */
[----:B-1----:R-:W-:Y:S02]  /*d110*/  @!P1 IADD3.X R3, RZ, R6, RZ, P0, !PT ;  /* 0x00000006ff039210 */ /* 0x002fe400007fe4ff */
        /* <DEDUP_REMOVED lines=9> */
[----:B------:R-:W-:-:S02]  /*d1b0*/  ISETP.GE.AND P1, PT, R7, UR41, PT ;  /* 0x0000002907007c0c */ /* 0x000fc4000bf26270 */
[----:B------:R-:W-:-:S11]  /*d1c0*/  IADD3 R7, R5, 0x60, RZ ;  /* 0x0000006005077810 */ /* 0x000fd60007ffe0ff */
[----:B0-----:R-:W-:Y:S02]  /*d1d0*/  @!P1 IADD3 R2, P0, R10, R14, RZ ;  /* 0x0000000e0a029210 */ /* 0x001fe40007f1e0ff */
[----:B------:R-:W0:Y:S03]  /*d1e0*/  SHFL.IDX PT, R14, R0, 0x6, 0x181f ;  /* 0x00d81f00000e7f89 */ /* 0x000e2600000e0000 */
[----:B-1----:R-:W-:Y:S02]  /*d1f0*/  @!P1 IMAD.X R3, RZ, RZ, R6, P0 ;  /* 0x000000ffff039224 */ /* 0x002fe400000e0606 */
[----:B------:R-:W1:Y:S04]  /*d200*/  SHFL.IDX PT, R6, R4, 0x6, 0x181f ;  /* 0x00d81f0004067f89 */ /* 0x000e6800000e0000 */
[----:B------:R0:W-:Y:S01]  /*d210*/  @!P1 LDGSTS.E.BYPASS.LTC128B.128 [R8+0x16c00], desc[UR50][R2.64], !P5 ;  /* 0x16c0000002089fae */ /* 0x0001e2000e901d72 */
[----:B------:R-:W-:-:S13]  /*d220*/  ISETP.GE.AND P1, PT, R7, UR41, PT ;  /* 0x0000002907007c0c */ /* 0x000fda000bf26270 */
[----:B0-----:R-:W-:Y:S02]  /*d230*/  @!P1 IADD3 R2, P0, R10, R14, RZ ;  /* 0x0000000e0a029210 */ /* 0x001fe40007f1e0ff */
[----:B------:R0:W2:Y:S03]  /*d240*/  SHFL.IDX PT, R14, R0, 0x7, 0x181f ;  /* 0x00f81f00000e7f89 */ /* 0x0000a600000e0000 */
[----:B-1----:R-:W-:Y:S02]  /*d250*/  @!P1 IMAD.X R3, RZ, RZ, R6, P0 ;  /* 0x000000ffff039224 */ /* 0x002fe400000e0606 */
[----:B------:R0:W1:Y:S04]  /*d260*/  SHFL.IDX PT, R6, R4, 0x7, 0x181f ;  /* 0x00f81f0004067f89 */ /* 0x00006800000e0000 */
[----:B------:R0:W-:Y:S02]  /*d270*/  @!P1 LDGSTS.E.BYPASS.LTC128B.128 [R8+0x17400], desc[UR50][R2.64], !P5 ;  /* 0x1740000002089fae */ /* 0x0001e4000e901d72 */
.L_x_170:
[----:B------:R-:W-:-:S05]  /*d280*/  VIADD R5, R5, 0x70 ;  /* 0x0000007005057836 */ /* 0x000fca0000000000 */
[----:B------:R-:W-:-:S13]  /*d290*/  ISETP.GE.AND P0, PT, R5, UR41, PT ;  /* 0x0000002905007c0c */ /* 0x000fda000bf06270 */
[----:B0-2---:R-:W-:-:S05]  /*d2a0*/  @!P0 IADD3 R2, P1, R10, R14, RZ ;  /* 0x0000000e0a028210 */ /* 0x005fca0007f3e0ff */
[----:B-1----:R-:W-:-:S05]  /*d2b0*/  @!P0 IMAD.X R3, RZ, RZ, R6, P1 ;  /* 0x000000ffff038224 */ /* 0x002fca00008e0606 */
[----:B------:R-:W-:Y:S01]  /*d2c0*/  @!PT LDS RZ, [RZ] ;  /* 0x00000000fffff984 */ /* 0x000fe20000000800 */
[----:B------:R-:W-:Y:S01]  /*d2d0*/  @!PT LDS RZ, [RZ] ;  /* 0x00000000fffff984 */ /* 0x000fe20000000800 */
[----:B------:R-:W-:Y:S01]  /*d2e0*/  @!PT LDS RZ, [RZ] ;  /* 0x00000000fffff984 */ /* 0x000fe20000000800 */
[----:B------:R0:W-:Y:S01]  /*d2f0*/  @!P0 LDGSTS.E.BYPASS.LTC128B.128 [R8+0x17c00], desc[UR50][R2.64], !P5 ;  /* 0x17c0000002088fae */ /* 0x0001e2000e901d72 */
[----:B------:R-:W-:Y:S01]  /*d300*/  NOP ;  /* 0x0000000000007918 */ /* 0x000fe20000000000 */
[----:B------:R-:W-:Y:S02]  /*d310*/  SYNCS.ARRIVE.TRANS64.RED.A0T1 RZ, [UR42+0x22800], RZ ;  /* 0x022800ffffff79a7 */ /* 0x000fe4000820042a */
[----:B------:R-:W-:Y:S01]  /*d320*/  ARRIVES.LDGSTSBAR.64.TRANSCNT [UR42+0x22800] ;  /* 0x02280000ff0079b0 */ /* 0x000fe20008000aaa */
[----:B------:R-:W-:Y:S01]  /*d330*/  NOP ;  /* 0x0000000000007918 */ /* 0x000fe20000000000 */
[----:B------:R-:W-:Y:S01]  /*d340*/  ULOP3.LUT UR4, UR36, 0x1, URZ, 0xc, !UPT ;  /* 0x0000000124047892 */ /* 0x000fe2000f8e0c3f */
[----:B------:R-:W-:Y:S01]  /*d350*/  SYNCS.ARRIVE.TRANS64.A1T0 RZ, [UR42+0x22800], RZ ;  /* 0x022800ffffff79a7 */ /* 0x000fe2000810002a */
[----:B0-----:R-:W-:-:S04]  /*d360*/  MOV R2, UR40 ;  /* 0x0000002800027c02 */ /* 0x001fc80008000f00 */
[----:B------:R-:W-:-:S05]  /*d370*/  IMAD.U32 R0, RZ, RZ, UR4 ;  /* 0x00000004ff007e24 */ /* 0x000fca000f8e00ff */
[----:B------:R-:W-:-:S04]  /*d380*/  SHF.L.U32 R0, R0, 0x1f, RZ ;  /* 0x0000001f00007819 */ /* 0x000fc800000006ff */
[----:B------:R-:W0:Y:S02]  /*d390*/  SYNCS.PHASECHK.TRANS64.TRYWAIT P0, [UR42+0x22820], R0 ;  /* 0x02282000ff0075a7 */ /* 0x000e24000800016a */
[----:B0-----:R-:W-:Y:S05]  /*d3a0*/  @!P0 BRA `(.L_x_61) ;  /* 0x0000004400fc8947 */ /* 0x001fea0003800000 */
.L_x_171:
[----:B------:R-:W-:-:S13]  /*d3b0*/  ISETP.GE.AND P0, PT, R2, 0xa1, PT ;  /* 0x000000a10200780c */ /* 0x000fda0003f06270 */
[----:B------:R-:W-:Y:S05]  /*d3c0*/  @!P0 BRA `(.L_x_62) ;  /* 0x0000001800508947 */ /* 0x000fea0003800000 */
[----:B------:R1:W5:Y:S01]  /*d3d0*/  LDL.LU R30, [R1+0x4] ;  /* 0x00000400011e7983 */ /* 0x0003620000300800 */
[----:B------:R-:W-:Y:S02]  /*d3e0*/  IMAD.MOV.U32 R29, RZ, RZ, R36 ;  /* 0x000000ffff1d7224 */ /* 0x000fe400078e0024 */
[----:B------:R-:W-:-:S07]  /*d3f0*/  IMAD.U32 R37, RZ, RZ, UR43 ;  /* 0x0000002bff257e24 */ /* 0x000fce000f8e00ff */
.L_x_82:
[----:B0-2---:R-:W2:Y:S01]  /*d400*/  LDL R4, [R1+0xc] ;  /* 0x00000c0001047983 */ /* 0x005ea20000100800 */
[----:B0-----:R-:W0:Y:S01]  /*d410*/  LDC R3, c[0x0][0x430] ;  /* 0x00010c00ff037b82 */ /* 0x001e220000000800 */
[----:B------:R-:W-:Y:S01]  /*d420*/  ULDC.64 UR4, c[0x0][0x428] ;  /* 0x00010a0000047ab9 */ /* 0x000fe20000000a00 */
[----:B------:R-:W-:Y:S01]  /*d430*/  ULDC.64 UR6, c[0x0][0x418] ;  /* 0x0001060000067ab9 */ /* 0x000fe20000000a00 */
[----:B------:R-:W3:Y:S01]  /*d440*/  LDL R6, [R1] ;  /* 0x0000000001067983 */ /* 0x000ee20000100800 */
[----:B------:R-:W4:Y:S01]  /*d450*/  S2R R2, SR_TID.X ;  /* 0x0000000000027919 */ /* 0x000f220000002100 */
[----:B0-----:R-:W-:Y:S01]  /*d460*/  ISETP.NE.AND P1, PT, R3, 0x1, PT ;  /* 0x000000010300780c */ /* 0x001fe20003f25270 */
[----:B------:R-:W0:-:S12]  /*d470*/  S2R R7, SR_TID.X ;  /* 0x0000000000077919 */ /* 0x000e180000002100 */
[----:B------:R-:W1:Y:S01]  /*d480*/  @P1 LDC R3, c[0x0][0x434] ;  /* 0x00010d00ff031b82 */ /* 0x000e620000000800 */
[C---:B----4-:R-:W-:Y:S01]  /*d490*/  LOP3.LUT R0, R2.reuse, 0x7f, RZ, 0xc0, !PT ;  /* 0x0000007f02007812 */ /* 0x050fe200078ec0ff */
[----:B------:R-:W-:-:S03]  /*d4a0*/  IMAD.SHL.U32 R2, R2, 0x10, RZ ;  /* 0x0000001002027824 */ /* 0x000fc600078e00ff */
[----:B------:R-:W-:-:S03]  /*d4b0*/  SHF.R.U32.HI R0, RZ, 0x3, R0 ;  /* 0x00000003ff007819 */ /* 0x000fc60000011600 */
[----:B------:R-:W4:Y:S01]  /*d4c0*/  @P1 LDC R5, c[0x0][0x438] ;  /* 0x00010e00ff051b82 */ /* 0x000f220000000800 */
[----:B------:R-:W-:Y:S01]  /*d4d0*/  LOP3.LUT R2, R0, 0x70, R2, 0xf8, !PT ;  /* 0x0000007000027812 */ /* 0x000fe200078ef802 */
[----:B------:R-:W-:-:S04]  /*d4e0*/  IMAD.MOV.U32 R0, RZ, RZ, 0xa0 ;  /* 0x000000a0ff007424 */ /* 0x000fc800078e00ff */
[----:B------:R-:W-:-:S05]  /*d4f0*/  IMAD R11, R37, R0, UR38 ;  /* 0x00000026250b7e24 */ /* 0x000fca000f8e0200 */
[----:B------:R-:W-:-:S05]  /*d500*/  IADD3 R0, R2, R11, RZ ;  /* 0x0000000b02007210 */ /* 0x000fca0007ffe0ff */
[----:B-1----:R-:W-:-:S04]  /*d510*/  @P1 IMAD.HI.U32 R2, R0, R3, RZ ;  /* 0x0000000300021227 */ /* 0x002fc800078e00ff */
[----:B------:R-:W-:Y:S01]  /*d520*/  IMAD.MOV.U32 R10, RZ, RZ, R0 ;  /* 0x000000ffff0a7224 */ /* 0x000fe200078e0000 */
[----:B----4-:R-:W-:Y:S02]  /*d530*/  @P1 SHF.R.U32.HI R10, RZ, R5, R2 ;  /* 0x00000005ff0a1219 */ /* 0x010fe40000011602 */
[C---:B0-----:R-:W-:Y:S02]  /*d540*/  LOP3.LUT R12, R7.reuse, 0x7f, RZ, 0xc0, !PT ;  /* 0x0000007f070c7812 */ /* 0x041fe400078ec0ff */
[--C-:B------:R-:W-:Y:S01]  /*d550*/  SHF.R.S32.HI R3, RZ, 0x1f, R10.reuse ;  /* 0x0000001fff037819 */ /* 0x100fe2000001140a */
[----:B------:R-:W-:Y:S01]  /*d560*/  IMAD.MOV.U32 R2, RZ, RZ, R10 ;  /* 0x000000ffff027224 */ /* 0x000fe200078e000a */
[----:B------:R-:W-:Y:S01]  /*d570*/  SHF.R.U32.HI R12, RZ, 0x3, R12 ;  /* 0x00000003ff0c7819 */ /* 0x000fe2000001160c */
[----:B------:R-:W-:-:S05]  /*d580*/  IMAD.SHL.U32 R7, R7, 0x10, RZ ;  /* 0x0000001007077824 */ /* 0x000fca00078e00ff */
[----:B------:R-:W-:-:S04]  /*d590*/  LOP3.LUT R7, R12, 0x70, R7, 0xf8, !PT ;  /* 0x000000700c077812 */ /* 0x000fc800078ef807 */
[----:B------:R-:W-:-:S04]  /*d5a0*/  LOP3.LUT R7, R7, 0x80, RZ, 0xfc, !PT ;  /* 0x0000008007077812 */ /* 0x000fc800078efcff */
[----:B------:R-:W-:Y:S01]  /*d5b0*/  IADD3 R11, R7, R11, RZ ;  /* 0x0000000b070b7210 */ /* 0x000fe20007ffe0ff */
[----:B--2---:R-:W-:-:S04]  /*d5c0*/  IMAD R4, R4, UR4, RZ ;  /* 0x0000000404047c24 */ /* 0x004fc8000f8e02ff */
[C---:B---3--:R-:W-:Y:S02]  /*d5d0*/  IMAD R4, R6.reuse, UR5, R4 ;  /* 0x0000000506047c24 */ /* 0x048fe4000f8e0204 */
[----:B------:R-:W-:-:S04]  /*d5e0*/  IMAD.WIDE.U32 R2, R6, UR4, R2 ;  /* 0x0000000406027c25 */ /* 0x000fc8000f8e0002 */
[----:B------:R-:W-:Y:S01]  /*d5f0*/  IMAD.IADD R3, R4, 0x1, R3 ;  /* 0x0000000104037824 */ /* 0x000fe200078e0203 */
[----:B------:R-:W-:-:S04]  /*d600*/  LEA R8, P0, R2, UR6, 0x2 ;  /* 0x0000000602087c11 */ /* 0x000fc8000f8010ff */
[----:B------:R-:W-:Y:S02]  /*d610*/  LEA.HI.X R9, R2, UR7, R3, 0x2, P0 ;  /* 0x0000000702097c11 */ /* 0x000fe400080f1403 */
[----:B------:R-:W-:Y:S01]  /*d620*/  ISETP.GT.U32.AND P0, PT, R7, 0x9f, PT ;  /* 0x0000009f0700780c */ /* 0x000fe20003f04070 */
[----:B------:R-:W0:Y:S02]  /*d630*/  @P1 LDC R2, c[0x0][0x434] ;  /* 0x00010d00ff021b82 */ /* 0x000e240000000800 */
[----:B------:R-:W2:Y:S06]  /*d640*/  LDG.E R7, desc[UR50][R8.64] ;  /* 0x0000003208077981 */ /* 0x000eac000c1e1900 */
[----:B------:R-:W1:Y:S01]  /*d650*/  @P1 LDC R3, c[0x0][0x438] ;  /* 0x00010e00ff031b82 */ /* 0x000e620000000800 */
[----:B------:R-:W-:-:S02]  /*d660*/  IMAD.MOV.U32 R12, RZ, RZ, R11 ;  /* 0x000000ffff0c7224 */ /* 0x000fc400078e000b */
[----:B0-----:R-:W-:-:S05]  /*d670*/  @P1 IMAD.HI.U32 R2, R11, R2, RZ ;  /* 0x000000020b021227 */ /* 0x001fca00078e00ff */
[----:B-1----:R-:W-:-:S04]  /*d680*/  @P1 SHF.R.U32.HI R12, RZ, R3, R2 ;  /* 0x00000003ff0c1219 */ /* 0x002fc80000011602 */
[--C-:B------:R-:W-:Y:S01]  /*d690*/  @!P0 SHF.R.S32.HI R3, RZ, 0x1f, R12.reuse ;  /* 0x0000001fff038819 */ /* 0x100fe2000001140c */
[----:B------:R-:W-:-:S04]  /*d6a0*/  @!P0 IMAD.MOV.U32 R2, RZ, RZ, R12 ;  /* 0x000000ffff028224 */ /* 0x000fc800078e000c */
[----:B------:R-:W-:Y:S01]  /*d6b0*/  @!P0 IMAD.WIDE.U32 R2, R6, UR4, R2 ;  /* 0x0000000406028c25 */ /* 0x000fe2000f8e0002 */
[----:B------:R-:W-:Y:S01]  /*d6c0*/  IADD3 R36, R29, 0x1, RZ ;  /* 0x000000011d247810 */ /* 0x000fe20007ffe0ff */
[----:B------:R-:W-:Y:S02]  /*d6d0*/  ULDC UR4, c[0x0][0x430] ;  /* 0x00010c0000047ab9 */ /* 0x000fe40000000800 */
[----:B------:R-:W-:Y:S01]  /*d6e0*/  @!P0 IMAD.IADD R3, R4, 0x1, R3 ;  /* 0x0000000104038824 */ /* 0x000fe200078e0203 */
[----:B------:R-:W-:Y:S01]  /*d6f0*/  @!P0 LEA R4, P1, R2, UR6, 0x2 ;  /* 0x0000000602048c11 */ /* 0x000fe2000f8210ff */
[----:B------:R-:W-:-:S03]  /*d700*/  IMAD.MOV.U32 R6, RZ, RZ, RZ ;  /* 0x000000ffff067224 */ /* 0x000fc600078e00ff */
[----:B------:R-:W-:Y:S01]  /*d710*/  @!P0 LEA.HI.X R5, R2, UR7, R3, 0x2, P1 ;  /* 0x0000000702058c11 */ /* 0x000fe200088f1403 */
[----:B------:R-:W-:-:S04]  /*d720*/  IMAD.MOV R2, RZ, RZ, -R12 ;  /* 0x000000ffff027224 */ /* 0x000fc800078e0a0c */
[----:B-----5:R0:W5:Y:S01]  /*d730*/  @!P0 LDG.E R6, desc[UR50][R4.64] ;  /* 0x0000003204068981 */ /* 0x020162000c1e1900 */
[----:B------:R-:W-:-:S04]  /*d740*/  ISETP.NE.AND P0, PT, R36, 0x2, PT ;  /* 0x000000022400780c */ /* 0x000fc80003f05270 */
[----:B------:R-:W-:Y:S01]  /*d750*/  SEL R3, RZ, 0x1, P0 ;  /* 0x00000001ff037807 */ /* 0x000fe20000000000 */
[----:B0-----:R-:W-:-:S03]  /*d760*/  IMAD R5, R2, UR4, R11 ;  /* 0x0000000402057c24 */ /* 0x001fc6000f8e020b */
[----:B------:R-:W-:Y:S01]  /*d770*/  LOP3.LUT R2, R30, R3, RZ, 0x3c, !PT ;  /* 0x000000031e027212 */ /* 0x000fe200078e3cff */
[----:B------:R-:W-:-:S04]  /*d780*/  IMAD.U32 R14, RZ, RZ, UR47 ;  /* 0x0000002fff0e7e24 */ /* 0x000fc8000f8e00ff */
[----:B------:R0:W-:Y:S01]  /*d790*/  STL [R1+0x4], R2 ;  /* 0x0000040201007387 */ /* 0x0001e20000100800 */
[----:B------:R-:W-:Y:S01]  /*d7a0*/  ISETP.NE.AND P2, PT, R14, 0x3, PT ;  /* 0x000000030e00780c */ /* 0x000fe20003f45270 */
[----:B------:R-:W-:-:S04]  /*d7b0*/  IMAD.MOV R13, RZ, RZ, -R10 ;  /* 0x000000ffff0d7224 */ /* 0x000fc800078e0a0a */
[----:B------:R-:W-:Y:S02]  /*d7c0*/  IMAD R8, R13, UR4, R0 ;  /* 0x000000040d087c24 */ /* 0x000fe4000f8e0200 */
[----:B------:R-:W-:Y:S01]  /*d7d0*/  IMAD.MOV.U32 R0, RZ, RZ, R37 ;  /* 0x000000ffff007224 */ /* 0x000fe200078e0025 */
[----:B------:R-:W-:Y:S02]  /*d7e0*/  SEL R36, R36, RZ, P0 ;  /* 0x000000ff24247207 */ /* 0x000fe40000000000 */
[----:B------:R-:W-:Y:S02]  /*d7f0*/  IADD3 R37, R37, -0x1, RZ ;  /* 0xffffffff25257810 */ /* 0x000fe40007ffe0ff */
[----:B------:R-:W-:Y:S02]  /*d800*/  ISETP.GT.AND P1, PT, R0, RZ, PT ;  /* 0x000000ff0000720c */ /* 0x000fe40003f24270 */
[----:B--2---:R-:W-:Y:S01]  /*d810*/  SHF.R.S32.HI R34, RZ, 0x1f, R7 ;  /* 0x0000001fff227819 */ /* 0x004fe20000011407 */
[----:B0-----:R-:W-:Y:S10]  /*d820*/  @!P2 BRA `(.L_x_63) ;  /* 0x000000000004a947 */ /* 0x001ff40003800000 */
[----:B------:R-:W-:Y:S01]  /*d830*/  BPT.TRAP 0x1 ;  /* 0x000000040000795c */ /* 0x000fe20000300000 */
.L_x_63:
[----:B------:R-:W-:Y:S01]  /*d840*/  LEA R0, R36, UR42, 0x3 ;  /* 0x0000002a24007c11 */ /* 0x000fe2000f8e18ff */
[----:B------:R-:W-:Y:S01]  /*d850*/  BSSY B0, `(.L_x_64) ;  /* 0x0000005000007945 */ /* 0x000fe20003800000 */
[----:B------:R-:W-:Y:S02]  /*d860*/  SHF.L.U32 R35, R2, 0x1f, RZ ;  /* 0x0000001f02237819 */ /* 0x000fe400000006ff */
[----:B------:R-:W-:Y:S02]  /*d870*/  SHF.R.S32.HI R19, RZ, 0x1f, R8 ;  /* 0x0000001fff137819 */ /* 0x000fe40000011408 */
[----:B------:R-:W0:Y:S02]  /*d880*/  SYNCS.PHASECHK.TRANS64.TRYWAIT P0, [R0+URZ+0x22880], R35 ;  /* 0x02288023000075a7 */ /* 0x000e24000800017f */
[----:B0-----:R-:W-:Y:S05]  /*d890*/  @!P0 BRA `(.L_x_65) ;  /* 0x0000004000d88947 */ /* 0x001fea0003800000 */
.L_x_172:
[----:B------:R-:W-:Y:S05]  /*d8a0*/  BSYNC B0 ;  /* 0x0000000000007941 */ /* 0x000fea0003800000 */
.L_x_64:
[----:B------:R-:W2:Y:S01]  /*d8b0*/  LDL R10, [R1+0x8] ;  /* 0x00000800010a7983 */ /* 0x000ea20000100800 */
[----:B------:R-:W-:Y:S01]  /*d8c0*/  ULDC.64 UR4, c[0x0][0x328] ;  /* 0x0000ca0000047ab9 */ /* 0x000fe20000000a00 */
[----:B------:R-:W-:Y:S02]  /*d8d0*/  ULDC.64 UR6, c[0x0][0x338] ;  /* 0x0000ce0000067ab9 */ /* 0x000fe40000000a00 */
[----:B------:R-:W3:Y:S01]  /*d8e0*/  LDL R11, [R1+0x14] ;  /* 0x00001400010b7983 */ /* 0x000ee20000100800 */
[----:B------:R-:W-:Y:S01]  /*d8f0*/  IMAD R3, R19, UR4, RZ ;  /* 0x0000000413037c24 */ /* 0x000fe2000f8e02ff */
[----:B------:R-:W-:Y:S01]  /*d900*/  ULDC.64 UR8, c[0x0][0x330] ;  /* 0x0000cc0000087ab9 */ /* 0x000fe20000000a00 */
[----:B------:R-:W-:Y:S01]  /*d910*/  IMAD R4, R34, UR6, RZ ;  /* 0x0000000622047c24 */ /* 0x000fe2000f8e02ff */
[----:B------:R-:W-:Y:S01]  /*d920*/  SHF.R.S32.HI R32, RZ, 0x1f, R5 ;  /* 0x0000001fff207819 */ /* 0x000fe20000011405 */
[C---:B------:R-:W-:Y:S01]  /*d930*/  IMAD R9, R8.reuse, UR5, R3 ;  /* 0x0000000508097c24 */ /* 0x040fe2000f8e0203 */
[----:B------:R-:W-:Y:S01]  /*d940*/  ULDC.64 UR10, c[0x0][0x318] ;  /* 0x0000c600000a7ab9 */ /* 0x000fe20000000a00 */
[----:B------:R-:W-:Y:S01]  /*d950*/  IMAD.WIDE.U32 R2, R8, UR4, RZ ;  /* 0x0000000408027c25 */ /* 0x000fe2000f8e00ff */
[----:B-----5:R-:W-:-:S02]  /*d960*/  SHF.R.S32.HI R33, RZ, 0x1f, R6 ;  /* 0x0000001fff217819 */ /* 0x020fc40000011406 */
[----:B------:R-:W-:Y:S01]  /*d970*/  LOP3.LUT P2, RZ, R28, 0x1, RZ, 0xc0, !PT ;  /* 0x000000011cff7812 */ /* 0x000fe2000784c0ff */
[----:B------:R-:W-:Y:S02]  /*d980*/  IMAD.IADD R3, R3, 0x1, R9 ;  /* 0x0000000103037824 */ /* 0x000fe400078e0209 */
[C---:B------:R-:W-:Y:S02]  /*d990*/  IMAD R4, R7.reuse, UR7, R4 ;  /* 0x0000000707047c24 */ /* 0x040fe4000f8e0204 */
[----:B------:R-:W-:-:S04]  /*d9a0*/  IMAD.WIDE.U32 R2, R7, UR6, R2 ;  /* 0x0000000607027c25 */ /* 0x000fc8000f8e0002 */
[----:B------:R-:W-:Y:S02]  /*d9b0*/  IMAD.IADD R3, R3, 0x1, R4 ;  /* 0x0000000103037824 */ /* 0x000fe400078e0204 */
[----:B------:R-:W-:Y:S02]  /*d9c0*/  IMAD R4, R32, UR4, RZ ;  /* 0x0000000420047c24 */ /* 0x000fe4000f8e02ff */
[----:B------:R-:W-:-:S04]  /*d9d0*/  IMAD.WIDE.U32 R2, R16, UR8, R2 ;  /* 0x0000000810027c25 */ /* 0x000fc8000f8e0002 */
[----:B------:R-:W-:Y:S02]  /*d9e0*/  IMAD R4, R5, UR5, R4 ;  /* 0x0000000505047c24 */ /* 0x000fe4000f8e0204 */
[----:B--2---:R-:W-:-:S04]  /*d9f0*/  IMAD R9, R10, UR8, RZ ;  /* 0x000000080a097c24 */ /* 0x004fc8000f8e02ff */
[----:B------:R-:W-:Y:S01]  /*da00*/  IMAD R18, R16, UR9, R9 ;  /* 0x0000000910127c24 */ /* 0x000fe2000f8e0209 */
[----:B------:R-:W-:Y:S01]  /*da10*/  IADD3 R9, P0, R2, UR10, RZ ;  /* 0x0000000a02097c10 */ /* 0x000fe2000ff1e0ff */
[----:B---3--:R-:W-:-:S03]  /*da20*/  IMAD R31, R36, 0x5000, R11 ;  /* 0x00005000241f7824 */ /* 0x008fc600078e020b */
[----:B------:R-:W-:Y:S01]  /*da30*/  IADD3.X R10, R18, UR11, R3, P0, !PT ;  /* 0x0000000b120a7c10 */ /* 0x000fe200087fe403 */
[----:B------:R-:W-:Y:S01]  /*da40*/  IMAD.WIDE.U32 R2, R5, UR4, RZ ;  /* 0x0000000405027c25 */ /* 0x000fe2000f8e00ff */
[----:B------:R-:W-:-:S03]  /*da50*/  UMOV UR4, 0xffffffff ;  /* 0xffffffff00047882 */ /* 0x000fc60000000000 */
[----:B------:R-:W-:Y:S02]  /*da60*/  IMAD.IADD R3, R3, 0x1, R4 ;  /* 0x0000000103037824 */ /* 0x000fe400078e0204 */
[----:B------:R-:W-:Y:S02]  /*da70*/  IMAD R4, R33, UR6, RZ ;  /* 0x0000000621047c24 */ /* 0x000fe4000f8e02ff */
[----:B------:R-:W-:-:S04]  /*da80*/  IMAD.WIDE.U32 R2, R6, UR6, R2 ;  /* 0x0000000606027c25 */ /* 0x000fc8000f8e0002 */
[----:B------:R-:W-:-:S04]  /*da90*/  IMAD R4, R6, UR7, R4 ;  /* 0x0000000706047c24 */ /* 0x000fc8000f8e0204 */
[----:B------:R-:W-:Y:S02]  /*daa0*/  IMAD.IADD R3, R3, 0x1, R4 ;  /* 0x0000000103037824 */ /* 0x000fe400078e0204 */
[----:B------:R-:W-:-:S03]  /*dab0*/  IMAD.WIDE.U32 R2, R16, UR8, R2 ;  /* 0x0000000810027c25 */ /* 0x000fc6000f8e0002 */
[----:B------:R-:W-:-:S04]  /*dac0*/  IADD3 R17, P0, R2, UR10, RZ ;  /* 0x0000000a02117c10 */ /* 0x000fc8000ff1e0ff */
[----:B------:R-:W-:Y:S01]  /*dad0*/  IADD3.X R18, R18, UR11, R3, P0, !PT ;  /* 0x0000000b12127c10 */ /* 0x000fe200087fe403 */
[----:B------:R-:W-:Y:S08]  /*dae0*/  BRA.DIV UR4, `(.L_x_66) ;  /* 0x0000004204587947 */ /* 0x000ff0000b800000 */
[----:B------:R-:W1:Y:S01]  /*daf0*/  S2R R3, SR_TID.X ;  /* 0x0000000000037919 */ /* 0x000e620000002100 */
[----:B------:R-:W2:Y:S04]  /*db00*/  SHFL.IDX PT, R2, R9, 0x1, 0x181f ;  /* 0x00381f0009027f89 */ /* 0x000ea800000e0000 */
[----:B------:R-:W-:Y:S04]  /*db10*/  SHFL.IDX PT, R26, R9, 0x3, 0x181f ;  /* 0x00781f00091a7f89 */ /* 0x000fe800000e0000 */
[----:B------:R-:W-:Y:S04]  /*db20*/  SHFL.IDX PT, R20, R10, 0x3, 0x181f ;  /* 0x00781f000a147f89 */ /* 0x000fe800000e0000 */
[----:B------:R-:W-:Y:S04]  /*db30*/  SHFL.IDX PT, R24, R9, 0x4, 0x181f ;  /* 0x00981f0009187f89 */ /* 0x000fe800000e0000 */
[----:B------:R-:W-:Y:S04]  /*db40*/  SHFL.IDX PT, R22, R9, 0x5, 0x181f ;  /* 0x00b81f0009167f89 */ /* 0x000fe800000e0000 */
[----:B------:R-:W-:Y:S04]  /*db50*/  SHFL.IDX PT, R21, R10, 0x6, 0x181f ;  /* 0x00d81f000a157f89 */ /* 0x000fe800000e0000 */
[----:B------:R-:W-:Y:S01]  /*db60*/  SHFL.IDX PT, R14, R9, RZ, 0x181f ;  /* 0x00181fff090e7589 */ /* 0x000fe200000e0000 */
[----:B-1----:R-:W-:-:S03]  /*db70*/  SHF.L.U32 R11, R3, 0x4, RZ ;  /* 0x00000004030b7819 */ /* 0x002fc600000006ff */
[----:B------:R-:W-:Y:S01]  /*db80*/  SHFL.IDX PT, R4, R10, RZ, 0x181f ;  /* 0x00181fff0a047589 */ /* 0x000fe200000e0000 */
[----:B------:R-:W-:-:S03]  /*db90*/  LOP3.LUT R11, R11, 0x70, RZ, 0xc0, !PT ;  /* 0x000000700b0b7812 */ /* 0x000fc600078ec0ff */
[----:B------:R-:W1:Y:S01]  /*dba0*/  SHFL.IDX PT, R3, R10, 0x1, 0x181f ;  /* 0x00381f000a037f89 */ /* 0x000e6200000e0000 */
[----:B--2---:R-:W-:-:S03]  /*dbb0*/  IADD3 R12, P0, R11, R2, RZ ;  /* 0x000000020b0c7210 */ /* 0x004fc60007f1e0ff */
[----:B------:R-:W2:Y:S02]  /*dbc0*/  SHFL.IDX PT, R2, R9, 0x2, 0x181f ;  /* 0x00581f0009027f89 */ /* 0x000ea400000e0000 */
[----:B-1----:R-:W-:Y:S02]  /*dbd0*/  IMAD.X R13, RZ, RZ, R3, P0 ;  /* 0x000000ffff0d7224 */ /* 0x002fe400000e0603 */
[----:B------:R-:W1:Y:S01]  /*dbe0*/  SHFL.IDX PT, R3, R10, 0x2, 0x181f ;  /* 0x00581f000a037f89 */ /* 0x000e6200000e0000 */
[----:B--2---:R-:W-:-:S05]  /*dbf0*/  IADD3 R2, P0, R11, R2, RZ ;  /* 0x000000020b027210 */ /* 0x004fca0007f1e0ff */
[----:B-1----:R-:W-:Y:S01]  /*dc00*/  IMAD.X R3, RZ, RZ, R3, P0 ;  /* 0x000000ffff037224 */ /* 0x002fe200000e0603 */
[----:B------:R-:W-:-:S05]  /*dc10*/  IADD3 R26, P0, R11, R26, RZ ;  /* 0x0000001a0b1a7210 */ /* 0x000fca0007f1e0ff */
[----:B------:R-:W-:Y:S01]  /*dc20*/  IMAD.X R27, RZ, RZ, R20, P0 ;  /* 0x000000ffff1b7224 */ /* 0x000fe200000e0614 */
[C---:B------:R-:W-:Y:S01]  /*dc30*/  IADD3 R24, P0, R11.reuse, R24, RZ ;  /* 0x000000180b187210 */ /* 0x040fe20007f1e0ff */
[----:B------:R-:W1:Y:S04]  /*dc40*/  SHFL.IDX PT, R20, R10, 0x4, 0x181f ;  /* 0x00981f000a147f89 */ /* 0x000e6800000e0000 */
[----:B-1----:R-:W-:Y:S01]  /*dc50*/  IMAD.X R25, RZ, RZ, R20, P0 ;  /* 0x000000ffff197224 */ /* 0x002fe200000e0614 */
[----:B------:R-:W-:Y:S01]  /*dc60*/  IADD3 R22, P0, R11, R22, RZ ;  /* 0x000000160b167210 */ /* 0x000fe20007f1e0ff */
[----:B------:R-:W1:Y:S04]  /*dc70*/  SHFL.IDX PT, R20, R10, 0x5, 0x181f ;  /* 0x00b81f000a147f89 */ /* 0x000e6800000e0000 */
[----:B------:R-:W-:Y:S01]  /*dc80*/  SHFL.IDX PT, R10, R10, 0x7, 0x181f ;  /* 0x00f81f000a0a7f89 */ /* 0x000fe200000e0000 */
[----:B-1----:R-:W-:-:S03]  /*dc90*/  IADD3.X R23, RZ, R20, RZ, P0, !PT ;  /* 0x00000014ff177210 */ /* 0x002fc600007fe4ff */
[----:B------:R-:W1:Y:S04]  /*dca0*/  SHFL.IDX PT, R20, R9, 0x6, 0x181f ;  /* 0x00d81f0009147f89 */ /* 0x000e6800000e0000 */
[----:B------:R-:W-:Y:S01]  /*dcb0*/  SHFL.IDX PT, R9, R9, 0x7, 0x181f ;  /* 0x00f81f0009097f89 */ /* 0x000fe200000e0000 */
[----:B-1----:R-:W-:-:S05]  /*dcc0*/  IADD3 R20, P0, R11, R20, RZ ;  /* 0x000000140b147210 */ /* 0x002fca0007f1e0ff */
[----:B------:R-:W-:Y:S01]  /*dcd0*/  IMAD.X R21, RZ, RZ, R21, P0 ;  /* 0x000000ffff157224 */ /* 0x000fe200000e0615 */
[----:B------:R-:W-:-:S05]  /*dce0*/  IADD3 R14, P0, R11, R14, RZ ;  /* 0x0000000e0b0e7210 */ /* 0x000fca0007f1e0ff */
[----:B------:R-:W-:Y:S02]  /*dcf0*/  IMAD.X R15, RZ, RZ, R4, P0 ;  /* 0x000000ffff0f7224 */ /* 0x000fe400000e0604 */
[----:B------:R-:W-:-:S05]  /*dd00*/  VIADD R4, R31, UR42 ;  /* 0x0000002a1f047c36 */ /* 0x000fca0008000000 */
[----:B------:R-:W-:Y:S04]  /*dd10*/  LDGSTS.E.BYPASS.LTC128B.128 [R4+0xa400], desc[UR50][R14.64], !P2 ;  /* 0x0a4000000e047fae */ /* 0x000fe8000d101d72 */
[----:B------:R-:W-:Y:S04]  /*dd20*/  LDGSTS.E.BYPASS.LTC128B.128 [R4+0xac00], desc[UR50][R12.64], !P2 ;  /* 0x0ac000000c047fae */ /* 0x000fe8000d101d72 */
[----:B------:R1:W-:Y:S04]  /*dd30*/  LDGSTS.E.BYPASS.LTC128B.128 [R4+0xb400], desc[UR50][R2.64], !P2 ;  /* 0x0b40000002047fae */ /* 0x0003e8000d101d72 */
[----:B------:R-:W-:Y:S04]  /*dd40*/  LDGSTS.E.BYPASS.LTC128B.128 [R4+0xbc00], desc[UR50][R26.64], !P2 ;  /* 0x0bc000001a047fae */ /* 0x000fe8000d101d72 */
[----:B------:R-:W-:Y:S04]  /*dd50*/  LDGSTS.E.BYPASS.LTC128B.128 [R4+0xc400], desc[UR50][R24.64], !P2 ;  /* 0x0c40000018047fae */ /* 0x000fe8000d101d72 */
[----:B-1----:R-:W1:Y:S04]  /*dd60*/  SHFL.IDX PT, R2, R17, RZ, 0x181f ;  /* 0x00181fff11027589 */ /* 0x002e6800000e0000 */
[----:B------:R-:W2:Y:S04]  /*dd70*/  SHFL.IDX PT, R3, R18, RZ, 0x181f ;  /* 0x00181fff12037589 */ /* 0x000ea800000e0000 */
[----:B------:R-:W-:Y:S04]  /*dd80*/  LDGSTS.E.BYPASS.LTC128B.128 [R4+0xcc00], desc[UR50][R22.64], !P2 ;  /* 0x0cc0000016047fae */ /* 0x000fe8000d101d72 */
[----:B------:R-:W-:Y:S04]  /*dd90*/  LDGSTS.E.BYPASS.LTC128B.128 [R4+0xd400], desc[UR50][R20.64], !P2 ;  /* 0x0d40000014047fae */ /* 0x000fe8000d101d72 */
[----:B------:R-:W3:Y:S01]  /*dda0*/  SHFL.IDX PT, R18, R18, 0x1, 0x181f ;  /* 0x00381f0012127f89 */ /* 0x000ee200000e0000 */
[----:B-1----:R-:W-:-:S05]  /*ddb0*/  IADD3 R12, P0, R11, R2, RZ ;  /* 0x000000020b0c7210 */ /* 0x002fca0007f1e0ff */
[----:B--2---:R-:W-:Y:S01]  /*ddc0*/  IMAD.X R13, RZ, RZ, R3, P0 ;  /* 0x000000ffff0d7224 */ /* 0x004fe200000e0603 */
[----:B------:R-:W-:-:S04]  /*ddd0*/  IADD3 R2, P0, R11, R9, RZ ;  /* 0x000000090b027210 */ /* 0x000fc80007f1e0ff */
[----:B------:R-:W-:-:S05]  /*dde0*/  IADD3.X R3, RZ, R10, RZ, P0, !PT ;  /* 0x0000000aff037210 */ /* 0x000fca00007fe4ff */
[----:B------:R1:W-:Y:S04]  /*ddf0*/  LDGSTS.E.BYPASS.LTC128B.128 [R4+0xdc00], desc[UR50][R2.64], !P2 ;  /* 0x0dc0000002047fae */ /* 0x0003e8000d101d72 */
[----:B------:R2:W-:Y:S04]  /*de00*/  LDGSTS.E.BYPASS.LTC128B.128 [R4+0xe400], desc[UR50][R12.64], !P2 ;  /* 0x0e4000000c047fae */ /* 0x0005e8000d101d72 */
[----:B-1-3--:R2:W1:Y:S02]  /*de10*/  SHFL.IDX PT, R2, R17, 0x1, 0x181f ;  /* 0x00381f0011027f89 */ /* 0x00a46400000e0000 */
.L_x_194:
[----:B------:R-:W3:Y:S02]  /*de20*/  S2R R3, SR_TID.X ;  /* 0x0000000000037919 */ /* 0x000ee40000002100 */
[----:B---3--:R-:W-:-:S05]  /*de30*/  IMAD.SHL.U32 R3, R3, 0x10, RZ ;  /* 0x0000001003037824 */ /* 0x008fca00078e00ff */
[----:B------:R-:W-:-:S04]  /*de40*/  LOP3.LUT R3, R3, 0x70, RZ, 0xc0, !PT ;  /* 0x0000007003037812 */ /* 0x000fc800078ec0ff */
[----:B-1----:R-:W-:-:S05]  /*de50*/  IADD3 R2, P0, R3, R2, RZ ;  /* 0x0000000203027210 */ /* 0x002fca0007f1e0ff */
[----:B------:R-:W-:Y:S01]  /*de60*/  IMAD.X R3, RZ, RZ, R18, P0 ;  /* 0x000000ffff037224 */ /* 0x000fe200000e0612 */
[----:B------:R-:W-:-:S04]  /*de70*/  PLOP3.LUT P0, PT, PT, PT, PT, 0x80, 0x0 ;  /* 0x000000000000781c */ /* 0x000fc80003f0f070 */
[----:B------:R-:W-:Y:S01]  /*de80*/  @!PT LDS RZ, [RZ] ;  /* 0x00000000fffff984 */ /* 0x000fe20000000800 */
[----:B------:R-:W-:Y:S01]  /*de90*/  @!PT LDS RZ, [RZ] ;  /* 0x00000000fffff984 */ /* 0x000fe20000000800 */
[----:B------:R-:W-:Y:S01]  /*dea0*/  @!PT LDS RZ, [RZ] ;  /* 0x00000000fffff984 */ /* 0x000fe20000000800 */
[----:B------:R1:W-:Y:S01]  /*deb0*/  LDGSTS.E.BYPASS.LTC128B.128 [R4+0xec00], desc[UR50][R2.64], !P2 ;  /* 0x0ec0000002047fae */ /* 0x0003e2000d101d72 */
[----:B------:R-:W-:-:S08]  /*dec0*/  NOP ;  /* 0x0000000000007918 */ /* 0x000fd00000000000 */
.L_x_67:
        /* <DEDUP_REMOVED lines=11> */
.L_x_68:
[----:B------:R1:W-:Y:S01]  /*df80*/  SYNCS.ARRIVE.TRANS64.A1T0 RZ, [R0+URZ+0x22870], RZ ;  /* 0x022870ff00ff79a7 */ /* 0x0003e2000810003f */
[----:B------:R-:W-:Y:S05]  /*df90*/  @!P3 BRA `(.L_x_69) ;  /* 0x000000000004b947 */ /* 0x000fea0003800000 */
[----:B------:R-:W-:Y:S01]  /*dfa0*/  BPT.TRAP 0x1 ;  /* 0x000000040000795c */ /* 0x000fe20000300000 */
.L_x_69:
[----:B------:R-:W3:Y:S01]  /*dfb0*/  SYNCS.PHASECHK.TRANS64.TRYWAIT P0, [R0+URZ+0x22840], R35 ;  /* 0x02284023000075a7 */ /* 0x000ee2000800017f */
[----:B------:R-:W-:Y:S04]  /*dfc0*/  BSSY B0, `(.L_x_70) ;  /* 0x0000002000007945 */ /* 0x000fe80003800000 */
[----:B---3--:R-:W-:Y:S05]  /*dfd0*/  @!P0 BRA `(.L_x_71) ;  /* 0x0000004400d88947 */ /* 0x008fea0003800000 */
.L_x_195:
[----:B------:R-:W-:Y:S05]  /*dfe0*/  BSYNC B0 ;  /* 0x0000000000007941 */ /* 0x000fea0003800000 */
.L_x_70:
[----:B------:R-:W4:Y:S01]  /*dff0*/  LDL R10, [R1+0x8] ;  /* 0x00000800010a7983 */ /* 0x000f220000100800 */
[----:B------:R-:W-:Y:S01]  /*e000*/  ULDC.64 UR4, c[0x0][0x300] ;  /* 0x0000c00000047ab9 */ /* 0x000fe20000000a00 */
[----:B------:R-:W-:Y:S01]  /*e010*/  ULDC.64 UR6, c[0x0][0x310] ;  /* 0x0000c40000067ab9 */ /* 0x000fe20000000a00 */
[----:B------:R-:W-:Y:S01]  /*e020*/  IMAD R19, R19, UR4, RZ ;  /* 0x0000000413137c24 */ /* 0x000fe2000f8e02ff */
[----:B------:R-:W-:Y:S01]  /*e030*/  ULDC.64 UR8, c[0x0][0x308] ;  /* 0x0000c20000087ab9 */ /* 0x000fe20000000a00 */
[----:B------:R-:W-:Y:S01]  /*e040*/  IMAD.WIDE.U32 R2, R8, UR4, RZ ;  /* 0x0000000408027c25 */ /* 0x000fe2000f8e00ff */
[----:B------:R-:W5:Y:S01]  /*e050*/  S2R R11, SR_TID.X ;  /* 0x00000000000b7919 */ /* 0x000f620000002100 */
[----:B------:R-:W-:Y:S01]  /*e060*/  ULDC.64 UR10, c[0x0][0x2e8] ;  /* 0x0000ba00000a7ab9 */ /* 0x000fe20000000a00 */
[----:B------:R-:W-:Y:S01]  /*e070*/  LOP3.LUT P2, RZ, R28, 0x1, RZ, 0xc0, !PT ;  /* 0x000000011cff7812 */ /* 0x000fe2000784c0ff */
[----:B------:R-:W-:Y:S02]  /*e080*/  IMAD R19, R8, UR5, R19 ;  /* 0x0000000508137c24 */ /* 0x000fe4000f8e0213 */
[----:B------:R-:W-:-:S02]  /*e090*/  IMAD R34, R34, UR6, RZ ;  /* 0x0000000622227c24 */ /* 0x000fc4000f8e02ff */
[----:B------:R-:W-:Y:S02]  /*e0a0*/  IMAD.IADD R3, R3, 0x1, R19 ;  /* 0x0000000103037824 */ /* 0x000fe400078e0213 */
[C---:B------:R-:W-:Y:S02]  /*e0b0*/  IMAD R9, R7.reuse, UR7, R34 ;  /* 0x0000000707097c24 */ /* 0x040fe4000f8e0222 */
[----:B------:R-:W-:-:S04]  /*e0c0*/  IMAD.WIDE.U32 R2, R7, UR6, R2 ;  /* 0x0000000607027c25 */ /* 0x000fc8000f8e0002 */
[----:B------:R-:W-:Y:S01]  /*e0d0*/  IMAD R32, R32, UR4, RZ ;  /* 0x0000000420207c24 */ /* 0x000fe2000f8e02ff */
[----:B------:R-:W-:Y:S01]  /*e0e0*/  IADD3 R3, R3, R9, RZ ;  /* 0x0000000903037210 */ /* 0x000fe20007ffe0ff */
[----:B------:R-:W-:Y:S02]  /*e0f0*/  IMAD R33, R33, UR6, RZ ;  /* 0x0000000621217c24 */ /* 0x000fe4000f8e02ff */
[----:B------:R-:W-:-:S04]  /*e100*/  IMAD.WIDE.U32 R2, R16, UR8, R2 ;  /* 0x0000000810027c25 */ /* 0x000fc8000f8e0002 */
[----:B------:R-:W-:Y:S01]  /*e110*/  IMAD R33, R6, UR7, R33 ;  /* 0x0000000706217c24 */ /* 0x000fe2000f8e0221 */
[----:B------:R-:W-:Y:S01]  /*e120*/  IADD3 R8, P0, R2, UR10, RZ ;  /* 0x0000000a02087c10 */ /* 0x000fe2000ff1e0ff */
[----:B-----5:R-:W-:-:S05]  /*e130*/  IMAD.SHL.U32 R24, R11, 0x10, RZ ;  /* 0x000000100b187824 */ /* 0x020fca00078e00ff */
[----:B------:R-:W-:Y:S01]  /*e140*/  LOP3.LUT R24, R24, 0x70, RZ, 0xc0, !PT ;  /* 0x0000007018187812 */ /* 0x000fe200078ec0ff */
[----:B----4-:R-:W-:-:S04]  /*e150*/  IMAD R7, R10, UR8, RZ ;  /* 0x000000080a077c24 */ /* 0x010fc8000f8e02ff */
[----:B------:R-:W-:Y:S02]  /*e160*/  IMAD R10, R16, UR9, R7 ;  /* 0x00000009100a7c24 */ /* 0x000fe4000f8e0207 */
[----:B------:R-:W-:-:S03]  /*e170*/  IMAD R7, R5, UR5, R32 ;  /* 0x0000000505077c24 */ /* 0x000fc6000f8e0220 */
[----:B------:R-:W-:Y:S01]  /*e180*/  IADD3.X R9, R10, UR11, R3, P0, !PT ;  /* 0x0000000b0a097c10 */ /* 0x000fe200087fe403 */
        /* <DEDUP_REMOVED lines=9> */
[----:B------:R-:W4:Y:S04]  /*e220*/  SHFL.IDX PT, R14, R8, 0x1, 0x181f ;  /* 0x00381f00080e7f89 */ /* 0x000f2800000e0000 */
[----:B------:R-:W5:Y:S04]  /*e230*/  SHFL.IDX PT, R3, R9, 0x1, 0x181f ;  /* 0x00381f0009037f89 */ /* 0x000f6800000e0000 */
[----:B--2---:R-:W-:Y:S04]  /*e240*/  SHFL.IDX PT, R17, R9, 0x3, 0x181f ;  /* 0x00781f0009117f89 */ /* 0x004fe800000e0000 */
[----:B------:R-:W-:Y:S04]  /*e250*/  SHFL.IDX PT, R20, R8, 0x4, 0x181f ;  /* 0x00981f0008147f89 */ /* 0x000fe800000e0000 */
[----:B------:R-:W-:Y:S04]  /*e260*/  SHFL.IDX PT, R18, R8, 0x5, 0x181f ;  /* 0x00b81f0008127f89 */ /* 0x000fe800000e0000 */
[----:B------:R-:W-:Y:S01]  /*e270*/  SHFL.IDX PT, R12, R8, RZ, 0x181f ;  /* 0x00181fff080c7589 */ /* 0x000fe200000e0000 */
[----:B----4-:R-:W-:-:S03]  /*e280*/  IADD3 R6, P0, R24, R14, RZ ;  /* 0x0000000e18067210 */ /* 0x010fc60007f1e0ff */
[----:B------:R-:W2:Y:S02]  /*e290*/  SHFL.IDX PT, R14, R8, 0x2, 0x181f ;  /* 0x00581f00080e7f89 */ /* 0x000ea400000e0000 */
[----:B-----5:R-:W-:Y:S02]  /*e2a0*/  IMAD.X R7, RZ, RZ, R3, P0 ;  /* 0x000000ffff077224 */ /* 0x020fe400000e0603 */
[----:B------:R-:W4:Y:S01]  /*e2b0*/  SHFL.IDX PT, R3, R9, 0x2, 0x181f ;  /* 0x00581f0009037f89 */ /* 0x000f2200000e0000 */
[----:B--2---:R-:W-:-:S03]  /*e2c0*/  IADD3 R2, P0, R24, R14, RZ ;  /* 0x0000000e18027210 */ /* 0x004fc60007f1e0ff */
[----:B------:R-:W2:Y:S01]  /*e2d0*/  SHFL.IDX PT, R14, R8, 0x3, 0x181f ;  /* 0x00781f00080e7f89 */ /* 0x000ea200000e0000 */
[----:B----4-:R-:W-:Y:S02]  /*e2e0*/  IADD3.X R3, RZ, R3, RZ, P0, !PT ;  /* 0x00000003ff037210 */ /* 0x010fe400007fe4ff */
[C---:B--2---:R-:W-:Y:S02]  /*e2f0*/  IADD3 R22, P0, R24.reuse, R14, RZ ;  /* 0x0000000e18167210 */ /* 0x044fe40007f1e0ff */
[----:B------:R-:W-:Y:S03]  /*e300*/  SHFL.IDX PT, R14, R8, 0x6, 0x181f ;  /* 0x00d81f00080e7f89 */ /* 0x000fe600000e0000 */
[----:B------:R-:W-:Y:S01]  /*e310*/  IMAD.X R23, RZ, RZ, R17, P0 ;  /* 0x000000ffff177224 */ /* 0x000fe200000e0611 */
[C---:B------:R-:W-:Y:S01]  /*e320*/  IADD3 R20, P0, R24.reuse, R20, RZ ;  /* 0x0000001418147210 */ /* 0x040fe20007f1e0ff */
[----:B------:R-:W2:Y:S04]  /*e330*/  SHFL.IDX PT, R17, R9, 0x4, 0x181f ;  /* 0x00981f0009117f89 */ /* 0x000ea800000e0000 */
[----:B--2---:R-:W-:Y:S01]  /*e340*/  IMAD.X R21, RZ, RZ, R17, P0 ;  /* 0x000000ffff157224 */ /* 0x004fe200000e0611 */
[C---:B------:R-:W-:Y:S01]  /*e350*/  IADD3 R18, P0, R24.reuse, R18, RZ ;  /* 0x0000001218127210 */ /* 0x040fe20007f1e0ff */
[----:B------:R-:W2:Y:S04]  /*e360*/  SHFL.IDX PT, R17, R9, 0x5, 0x181f ;  /* 0x00b81f0009117f89 */ /* 0x000ea800000e0000 */
[----:B--2---:R-:W-:Y:S01]  /*e370*/  IMAD.X R19, RZ, RZ, R17, P0 ;  /* 0x000000ffff137224 */ /* 0x004fe200000e0611 */
[C---:B------:R-:W-:Y:S01]  /*e380*/  IADD3 R12, P0, R24.reuse, R12, RZ ;  /* 0x0000000c180c7210 */ /* 0x040fe20007f1e0ff */
[----:B------:R-:W2:Y:S04]  /*e390*/  SHFL.IDX PT, R17, R9, RZ, 0x181f ;  /* 0x00181fff09117589 */ /* 0x000ea800000e0000 */
[----:B--2---:R-:W-:Y:S01]  /*e3a0*/  IMAD.X R13, RZ, RZ, R17, P0 ;  /* 0x000000ffff0d7224 */ /* 0x004fe200000e0611 */
[----:B------:R-:W-:Y:S01]  /*e3b0*/  IADD3 R14, P0, R24, R14, RZ ;  /* 0x0000000e180e7210 */ /* 0x000fe20007f1e0ff */
[----:B------:R-:W2:Y:S04]  /*e3c0*/  SHFL.IDX PT, R17, R9, 0x6, 0x181f ;  /* 0x00d81f0009117f89 */ /* 0x000ea800000e0000 */
[----:B------:R-:W-:Y:S04]  /*e3d0*/  LDGSTS.E.BYPASS.LTC128B.128 [R4+0x18400], desc[UR50][R12.64], !P2 ;  /* 0x184000000c047fae */ /* 0x000fe8000d101d72 */
[----:B------:R4:W-:Y:S04]  /*e3e0*/  LDGSTS.E.BYPASS.LTC128B.128 [R4+0x18c00], desc[UR50][R6.64], !P2 ;  /* 0x18c0000006047fae */ /* 0x0009e8000d101d72 */
[----:B------:R5:W-:Y:S04]  /*e3f0*/  LDGSTS.E.BYPASS.LTC128B.128 [R4+0x19400], desc[UR50][R2.64], !P2 ;  /* 0x1940000002047fae */ /* 0x000be8000d101d72 */
[----:B------:R-:W-:Y:S04]  /*e400*/  SHFL.IDX PT, R9, R9, 0x7, 0x181f ;  /* 0x00f81f0009097f89 */ /* 0x000fe800000e0000 */
[----:B----4-:R-:W-:Y:S04]  /*e410*/  SHFL.IDX PT, R6, R8, 0x7, 0x181f ;  /* 0x00f81f0008067f89 */ /* 0x010fe800000e0000 */
[----:B-----5:R-:W4:Y:S01]  /*e420*/  SHFL.IDX PT, R2, R5, RZ, 0x181f ;  /* 0x00181fff05027589 */ /* 0x020f2200000e0000 */
[----:B--2---:R-:W-:-:S03]  /*e430*/  IADD3.X R15, RZ, R17, RZ, P0, !PT ;  /* 0x00000011ff0f7210 */ /* 0x004fc600007fe4ff */
[----:B------:R-:W2:Y:S04]  /*e440*/  SHFL.IDX PT, R3, R10, RZ, 0x181f ;  /* 0x00181fff0a037589 */ /* 0x000ea800000e0000 */
[----:B------:R0:W-:Y:S04]  /*e450*/  LDGSTS.E.BYPASS.LTC128B.128 [R4+0x19c00], desc[UR50][R22.64], !P2 ;  /* 0x19c0000016047fae */ /* 0x0001e8000d101d72 */
[----:B------:R0:W-:Y:S04]  /*e460*/  LDGSTS.E.BYPASS.LTC128B.128 [R4+0x1a400], desc[UR50][R20.64], !P2 ;  /* 0x1a40000014047fae */ /* 0x0001e8000d101d72 */
[----:B------:R0:W-:Y:S04]  /*e470*/  LDGSTS.E.BYPASS.LTC128B.128 [R4+0x1ac00], desc[UR50][R18.64], !P2 ;  /* 0x1ac0000012047fae */ /* 0x0001e8000d101d72 */
[----:B------:R0:W-:Y:S01]  /*e480*/  LDGSTS.E.BYPASS.LTC128B.128 [R4+0x1b400], desc[UR50][R14.64], !P2 ;  /* 0x1b4000000e047fae */ /* 0x0001e2000d101d72 */
[----:B----4-:R-:W-:-:S03]  /*e490*/  IADD3 R2, P0, R24, R2, RZ ;  /* 0x0000000218027210 */ /* 0x010fc60007f1e0ff */
[----:B------:R-:W4:Y:S02]  /*e4a0*/  SHFL.IDX PT, R10, R10, 0x1, 0x181f ;  /* 0x00381f000a0a7f89 */ /* 0x000f2400000e0000 */
[----:B--2---:R-:W-:Y:S01]  /*e4b0*/  IMAD.X R3, RZ, RZ, R3, P0 ;  /* 0x000000ffff037224 */ /* 0x004fe200000e0603 */
[----:B------:R-:W-:Y:S01]  /*e4c0*/  IADD3 R6, P0, R24, R6, RZ ;  /* 0x0000000618067210 */ /* 0x000fe20007f1e0ff */
[----:B------:R-:W2:Y:S04]  /*e4d0*/  SHFL.IDX PT, R5, R5, 0x1, 0x181f ;  /* 0x00381f0005057f89 */ /* 0x000ea800000e0000 */
[----:B------:R-:W-:-:S05]  /*e4e0*/  IMAD.X R7, RZ, RZ, R9, P0 ;  /* 0x000000ffff077224 */ /* 0x000fca00000e0609 */
[----:B------:R0:W-:Y:S04]  /*e4f0*/  LDGSTS.E.BYPASS.LTC128B.128 [R4+0x1bc00], desc[UR50][R6.64], !P2 ;  /* 0x1bc0000006047fae */ /* 0x0001e8000d101d72 */
[----:B------:R0:W-:Y:S02]  /*e500*/  LDGSTS.E.BYPASS.LTC128B.128 [R4+0x1c400], desc[UR50][R2.64], !P2 ;  /* 0x1c40000002047fae */ /* 0x0001e4000d101d72 */
.L_x_217:
[----:B0-2---:R-:W-:-:S05]  /*e510*/  IADD3 R2, P0, R24, R5, RZ ;  /* 0x0000000518027210 */ /* 0x005fca0007f1e0ff */
[----:B----4-:R-:W-:Y:S01]  /*e520*/  IMAD.X R3, RZ, RZ, R10, P0 ;  /* 0x000000ffff037224 */ /* 0x010fe200000e060a */
[----:B------:R-:W-:-:S04]  /*e530*/  PLOP3.LUT P0, PT, PT, PT, PT, 0x80, 0x0 ;  /* 0x000000000000781c */ /* 0x000fc80003f0f070 */
[----:B------:R-:W-:Y:S01]  /*e540*/  @!PT LDS RZ, [RZ] ;  /* 0x00000000fffff984 */ /* 0x000fe20000000800 */
[----:B------:R-:W-:Y:S01]  /*e550*/  @!PT LDS RZ, [RZ] ;  /* 0x00000000fffff984 */ /* 0x000fe20000000800 */
[----:B------:R-:W-:Y:S01]  /*e560*/  @!PT LDS RZ, [RZ] ;  /* 0x00000000fffff984 */ /* 0x000fe20000000800 */
[----:B------:R0:W-:Y:S01]  /*e570*/  LDGSTS.E.BYPASS.LTC128B.128 [R4+0x1cc00], desc[UR50][R2.64], !P2 ;  /* 0x1cc0000002047fae */ /* 0x0001e2000d101d72 */
[----:B------:R-:W-:-:S08]  /*e580*/  NOP ;  /* 0x0000000000007918 */ /* 0x000fd00000000000 */
.L_x_73:
        /* <DEDUP_REMOVED lines=11> */
.L_x_74:
[----:B------:R1:W-:Y:S02]  /*e640*/  SYNCS.ARRIVE.TRANS64.A1T0 RZ, [R0+URZ+0x22830], RZ ;  /* 0x022830ff00ff79a7 */ /* 0x0003e4000810003f */
[----:B-1-3--:R-:W-:-:S04]  /*e650*/  MOV R0, UR48 ;  /* 0x0000003000007c02 */ /* 0x00afc80008000f00 */
[----:B------:R-:W-:-:S13]  /*e660*/  ISETP.NE.AND P0, PT, R0, 0x3, PT ;  /* 0x000000030000780c */ /* 0x000fda0003f05270 */
[----:B------:R-:W-:Y:S05]  /*e670*/  @!P0 BRA `(.L_x_75) ;  /* 0x0000000000048947 */ /* 0x000fea0003800000 */
[----:B------:R-:W-:Y:S01]  /*e680*/  BPT.TRAP 0x1 ;  /* 0x000000040000795c */ /* 0x000fe20000300000 */
.L_x_75:
[----:B------:R-:W-:Y:S01]  /*e690*/  LOP3.LUT R0, R30, 0x1, RZ, 0x3c, !PT ;  /* 0x000000011e007812 */ /* 0x000fe200078e3cff */
[----:B------:R-:W-:Y:S01]  /*e6a0*/  BSSY B0, `(.L_x_76) ;  /* 0x0000005000007945 */ /* 0x000fe20003800000 */
[----:B------:R-:W-:Y:S02]  /*e6b0*/  LEA R17, R29, UR42, 0x3 ;  /* 0x0000002a1d117c11 */ /* 0x000fe4000f8e18ff */
[----:B------:R-:W-:-:S04]  /*e6c0*/  SHF.L.U32 R0, R0, 0x1f, RZ ;  /* 0x0000001f00007819 */ /* 0x000fc800000006ff */
[----:B------:R-:W0:Y:S02]  /*e6d0*/  SYNCS.PHASECHK.TRANS64.TRYWAIT P2, [R17+URZ+0x22870], R0 ;  /* 0x02287000110075a7 */ /* 0x000e24000804017f */
[----:B0-----:R-:W-:Y:S05]  /*e6e0*/  @!P2 BRA `(.L_x_77) ;  /* 0x0000004800c8a947 */ /* 0x001fea0003800000 */
.L_x_218:
[----:B------:R-:W-:Y:S05]  /*e6f0*/  BSYNC B0 ;  /* 0x0000000000007941 */ /* 0x000fea0003800000 */
.L_x_76:
[----:B------:R-:W-:-:S05]  /*e700*/  IMAD.U32 R2, RZ, RZ, UR47 ;  /* 0x0000002fff027e24 */ /* 0x000fca000f8e00ff */
[----:B------:R-:W-:-:S13]  /*e710*/  ISETP.NE.AND P2, PT, R2, 0x3, PT ;  /* 0x000000030200780c */ /* 0x000fda0003f45270 */
[----:B------:R-:W-:Y:S05]  /*e720*/  @!P2 BRA `(.L_x_78) ;  /* 0x000000000004a947 */ /* 0x000fea0003800000 */
[----:B------:R-:W-:Y:S01]  /*e730*/  BPT.TRAP 0x1 ;  /* 0x000000040000795c */ /* 0x000fe20000300000 */
.L_x_78:
[----:B0-----:R-:W-:Y:S01]  /*e740*/  SHF.L.U32 R0, R30, 0x1f, RZ ;  /* 0x0000001f1e007819 */ /* 0x001fe200000006ff */
[----:B------:R-:W-:-:S03]  /*e750*/  IMAD R2, R29, 0x5000, RZ ;  /* 0x000050001d027824 */ /* 0x000fc600078e02ff */
[----:B------:R-:W0:Y:S02]  /*e760*/  SYNCS.PHASECHK.TRANS64.TRYWAIT P2, [R17+URZ+0x22860], R0 ;  /* 0x02286000110075a7 */ /* 0x000e24000804017f */
[----:B0-----:R-:W-:Y:S05]  /*e770*/  @!P2 BRA `(.L_x_79) ;  /* 0x0000004800b8a947 */ /* 0x001fea0003800000 */
.L_x_219:
[----:B------:R-:W2:Y:S04]  /*e780*/  LDL R3, [R1+0x1c] ;  /* 0x00001c0001037983 */ /* 0x000ea80000100800 */
[----:B------:R-:W3:Y:S04]  /*e790*/  LDL R4, [R1+0x20] ;  /* 0x0000200001047983 */ /* 0x000ee80000100800 */
[----:B------:R-:W4:Y:S01]  /*e7a0*/  LDL R18, [R1+0x18] ;  /* 0x0000180001127983 */ /* 0x000f220000100800 */
[----:B------:R-:W-:Y:S05]  /*e7b0*/  WARPSYNC.ALL ;  /* 0x0000000000007948 */ /* 0x000fea0003800000 */
[----:B--2---:R-:W-:-:S05]  /*e7c0*/  LOP3.LUT R3, R2, R3, RZ, 0xfc, !PT ;  /* 0x0000000302037212 */ /* 0x004fca00078efcff */
[----:B0-----:R-:W-:Y:S01]  /*e7d0*/  VIADD R0, R3, UR42 ;  /* 0x0000002a03007c36 */ /* 0x001fe20008000000 */
[----:B------:R-:W0:Y:S01]  /*e7e0*/  LDSM.16.MT88.4 R12, [R3+UR42+0xa400] ;  /* 0x00a4002a030c783b */ /* 0x000e220008004200 */
[----:B----4-:R-:W-:Y:S02]  /*e7f0*/  IADD3 R2, R2, UR42, R18 ;  /* 0x0000002a02027c10 */ /* 0x010fe4000fffe012 */
[----:B---3--:R-:W-:Y:S02]  /*e800*/  IMAD.IADD R0, R4, 0x1, R0 ;  /* 0x0000000104007824 */ /* 0x008fe400078e0200 */
[----:B------:R-:W-:-:S03]  /*e810*/  IMAD.U32 R18, RZ, RZ, UR47 ;  /* 0x0000002fff127e24 */ /* 0x000fc6000f8e00ff */
[----:B------:R-:W1:Y:S02]  /*e820*/  LDSM.16.MT88.4 R4, [R0+0xa400] ;  /* 0x00a400000004783b */ /* 0x000e640000004200 */
[----:B------:R-:W-:Y:S02]  /*e830*/  ISETP.NE.AND P2, PT, R18, 0x3, PT ;  /* 0x000000031200780c */ /* 0x000fe40003f45270 */
[C-C-:B0-----:R-:W-:Y:S02]  /*e840*/  PRMT R8, R12.reuse, 0x6420, R13.reuse ;  /* 0x000064200c087816 */ /* 0x141fe4000000000d */
[----:B------:R-:W-:Y:S02]  /*e850*/  PRMT R9, R12, 0x7531, R13 ;  /* 0x000075310c097816 */ /* 0x000fe4000000000d */
[C-C-:B------:R-:W-:Y:S02]  /*e860*/  PRMT R10, R14.reuse, 0x6420, R15.reuse ;  /* 0x000064200e0a7816 */ /* 0x140fe4000000000f */
[----:B------:R-:W-:-:S02]  /*e870*/  PRMT R11, R14, 0x7531, R15 ;  /* 0x000075310e0b7816 */ /* 0x000fc4000000000f */
[C-C-:B-1----:R-:W-:Y:S02]  /*e880*/  PRMT R20, R4.reuse, 0x6420, R5.reuse ;  /* 0x0000642004147816 */ /* 0x142fe40000000005 */
[----:B------:R-:W-:Y:S01]  /*e890*/  PRMT R21, R4, 0x7531, R5 ;  /* 0x0000753104157816 */ /* 0x000fe20000000005 */
[----:B------:R-:W-:Y:S01]  /*e8a0*/  STSM.16.M88.4 [R2+0x400], R8 ;  /* 0x0004000802007844 */ /* 0x000fe20000000200 */
[C-C-:B------:R-:W-:Y:S02]  /*e8b0*/  PRMT R22, R6.reuse, 0x6420, R7.reuse ;  /* 0x0000642006167816 */ /* 0x140fe40000000007 */
[----:B------:R-:W-:-:S05]  /*e8c0*/  PRMT R23, R6, 0x7531, R7 ;  /* 0x0000753106177816 */ /* 0x000fca0000000007 */
[----:B------:R-:W-:Y:S04]  /*e8d0*/  STSM.16.M88.4 [R2+0xc00], R20 ;  /* 0x000c001402007844 */ /* 0x000fe80000000200 */
[----:B------:R-:W0:Y:S04]  /*e8e0*/  LDSM.16.MT88.4 R4, [R3+UR42+0xb400] ;  /* 0x00b4002a0304783b */ /* 0x000e280008004200 */
[----:B------:R-:W1:Y:S01]  /*e8f0*/  LDSM.16.MT88.4 R8, [R0+0xb400] ;  /* 0x00b400000008783b */ /* 0x000e620000004200 */
[C-C-:B0-----:R-:W-:Y:S02]  /*e900*/  PRMT R12, R4.reuse, 0x6420, R5.reuse ;  /* 0x00006420040c7816 */ /* 0x141fe40000000005 */
[----:B------:R-:W-:-:S02]  /*e910*/  PRMT R13, R4, 0x7531, R5 ;  /* 0x00007531040d7816 */ /* 0x000fc40000000005 */
[C-C-:B------:R-:W-:Y:S02]  /*e920*/  PRMT R14, R6.reuse, 0x6420, R7.reuse ;  /* 0x00006420060e7816 */ /* 0x140fe40000000007 */
[----:B------:R-:W-:Y:S02]  /*e930*/  PRMT R15, R6, 0x7531, R7 ;  /* 0x00007531060f7816 */ /* 0x000fe40000000007 */
        /* <DEDUP_REMOVED lines=38> */
[----:B------:R0:W-:Y:S01]  /*eba0*/  STSM.16.M88.4 [R2+0x4400], R12 ;  /* 0x0044000c02007844 */ /* 0x0001e20000000200 */
[C-C-:B------:R-:W-:Y:S02]  /*ebb0*/  PRMT R6, R10.reuse, 0x6420, R11.reuse ;  /* 0x000064200a067816 */ /* 0x140fe4000000000b */
[----:B------:R-:W-:-:S05]  /*ebc0*/  PRMT R7, R10, 0x7531, R11 ;  /* 0x000075310a077816 */ /* 0x000fca000000000b */
[----:B------:R0:W-:Y:S01]  /*ebd0*/  STSM.16.M88.4 [R2+0x4c00], R4 ;  /* 0x004c000402007844 */ /* 0x0001e20000000200 */
[----:B------:R-:W-:Y:S01]  /*ebe0*/  @!PT LDS RZ, [RZ] ;  /* 0x00000000fffff984 */ /* 0x000fe20000000800 */
[----:B------:R-:W-:Y:S01]  /*ebf0*/  @!PT LDS RZ, [RZ] ;  /* 0x00000000fffff984 */ /* 0x000fe20000000800 */
[----:B------:R-:W-:Y:S01]  /*ec00*/  @!PT LDS RZ, [RZ] ;  /* 0x00000000fffff984 */ /* 0x000fe20000000800 */
[----:B------:R-:W-:Y:S01]  /*ec10*/  @!PT LDS RZ, [RZ] ;  /* 0x00000000fffff984 */ /* 0x000fe20000000800 */
[----:B------:R1:W-:Y:S06]  /*ec20*/  MEMBAR.ALL.CTA ;  /* 0x0000000000007992 */ /* 0x0003ec0000008000 */
[----:B-1----:R-:W1:Y:S01]  /*ec30*/  FENCE.VIEW.ASYNC.S ;  /* 0x00000000000073c6 */ /* 0x002e620000000000 */
[----:B------:R-:W-:Y:S05]  /*ec40*/  @!P2 BRA `(.L_x_80) ;  /* 0x000000000004a947 */ /* 0x000fea0003800000 */
[----:B------:R-:W-:Y:S01]  /*ec50*/  BPT.TRAP 0x1 ;  /* 0x000000040000795c */ /* 0x000fe20000300000 */
.L_x_80:
[----:B-1----:R1:W-:Y:S01]  /*ec60*/  SYNCS.ARRIVE.TRANS64.A1T0 RZ, [R17+URZ+0x22850], RZ ;  /* 0x022850ff11ff79a7 */ /* 0x0023e2000810003f */
[----:B------:R-:W-:Y:S06]  /*ec70*/  BAR.SYNC.DEFER_BLOCKING 0x2, 0x80 ;  /* 0x0082000000007b1d */ /* 0x000fec0000010000 */
[----:B------:R-:W-:Y:S05]  /*ec80*/  @!P0 BRA `(.L_x_81) ;  /* 0x0000000000048947 */ /* 0x000fea0003800000 */
[----:B------:R-:W-:Y:S01]  /*ec90*/  BPT.TRAP 0x1 ;  /* 0x000000040000795c */ /* 0x000fe20000300000 */
.L_x_81:
[----:B------:R2:W5:Y:S01]  /*eca0*/  LDL R30, [R1+0x4] ;  /* 0x00000400011e7983 */ /* 0x0005620000100800 */
[----:B------:R-:W-:Y:S01]  /*ecb0*/  IMAD.U32 R0, RZ, RZ, UR46 ;  /* 0x0000002eff007e24 */ /* 0x000fe2000f8e00ff */
[----:B-1----:R-:W-:-:S04]  /*ecc0*/  IADD3 R17, R17, 0x22880, RZ ;  /* 0x0002288011117810 */ /* 0x002fc80007ffe0ff */
[----:B------:R-:W-:Y:S01]  /*ecd0*/  PRMT R17, R0, 0x654, R17 ;  /* 0x0000065400117816 */ /* 0x000fe20000000011 */
[----:B------:R-:W-:-:S03]  /*ece0*/  IMAD.MOV.U32 R29, RZ, RZ, R36 ;  /* 0x000000ffff1d7224 */ /* 0x000fc600078e0024 */
[----:B------:R2:W-:Y:S01]  /*ecf0*/  SYNCS.ARRIVE.TRANS64.RED.A1T0 RZ, [R17+URZ], RZ ;  /* 0x000000ff11ff79a7 */ /* 0x0005e2000810043f */
[----:B------:R-:W-:Y:S05]  /*ed00*/  @P1 BRA `(.L_x_82) ;  /* 0xffffffe400bc1947 */ /* 0x000fea000383ffff */
.L_x_62:
[----:B0-----:R-:W-:-:S05]  /*ed10*/  IMAD.U32 R0, RZ, RZ, UR48 ;  /* 0x00000030ff007e24 */ /* 0x001fca000f8e00ff */
[----:B------:R-:W-:-:S13]  /*ed20*/  ISETP.NE.AND P0, PT, R0, 0x3, PT ;  /* 0x000000030000780c */ /* 0x000fda0003f05270 */
[----:B------:R-:W-:Y:S05]  /*ed30*/  @!P0 BRA `(.L_x_83) ;  /* 0x0000000000048947 */ /* 0x000fea0003800000 */
[----:B------:R-:W-:Y:S01]  /*ed40*/  BPT.TRAP 0x1 ;  /* 0x000000040000795c */ /* 0x000fe20000300000 */
.L_x_83:
[----:B------:R-:W3:Y:S01]  /*ed50*/  LDL R0, [R1+0x4] ;  /* 0x0000040001007983 */ /* 0x000ee20000100800 */
[----:B------:R-:W-:Y:S01]  /*ed60*/  LEA R24, R36, UR42, 0x3 ;  /* 0x0000002a24187c11 */ /* 0x000fe2000f8e18ff */
[----:B------:R-:W-:Y:S01]  /*ed70*/  BSSY B0, `(.L_x_84) ;  /* 0x0000005000007945 */ /* 0x000fe20003800000 */
[----:B---3--:R-:W-:-:S04]  /*ed80*/  LOP3.LUT R3, R0, 0x1, RZ, 0x3c, !PT ;  /* 0x0000000100037812 */ /* 0x008fc800078e3cff */
[----:B------:R-:W-:-:S04]  /*ed90*/  SHF.L.U32 R3, R3, 0x1f, RZ ;  /* 0x0000001f03037819 */ /* 0x000fc800000006ff */
[----:B------:R-:W0:Y:S02]  /*eda0*/  SYNCS.PHASECHK.TRANS64.TRYWAIT P1, [R24+URZ+0x22870], R3 ;  /* 0x02287003180075a7 */ /* 0x000e24000802017f */
[----:B0-----:R-:W-:Y:S05]  /*edb0*/  @!P1 BRA `(.L_x_85) ;  /* 0x00000044003c9947 */ /* 0x001fea0003800000 */
.L_x_220:
[----:B------:R-:W-:Y:S05]  /*edc0*/  BSYNC B0 ;  /* 0x0000000000007941 */ /* 0x000fea0003800000 */
.L_x_84:
[----:B------:R-:W-:-:S05]  /*edd0*/  IMAD.U32 R0, RZ, RZ, UR47 ;  /* 0x0000002fff007e24 */ /* 0x000fca000f8e00ff */
[----:B------:R-:W-:-:S13]  /*ede0*/  ISETP.NE.AND P1, PT, R0, 0x3, PT ;  /* 0x000000030000780c */ /* 0x000fda0003f25270 */
[----:B------:R-:W-:Y:S05]  /*edf0*/  @!P1 BRA `(.L_x_86) ;  /* 0x0000000000049947 */ /* 0x000fea0003800000 */
[----:B------:R-:W-:Y:S01]  /*ee00*/  BPT.TRAP 0x1 ;  /* 0x000000040000795c */ /* 0x000fe20000300000 */
.L_x_86:
[----:B0-----:R-:W3:Y:S04]  /*ee10*/  LDL R3, [R1+0x4] ;  /* 0x0000040001037983 */ /* 0x001ee80000100800 */
[----:B------:R-:W4:Y:S01]  /*ee20*/  LDL R2, [R1+0x1c] ;  /* 0x00001c0001027983 */ /* 0x000f220000100800 */
[----:B------:R-:W-:Y:S01]  /*ee30*/  IMAD R0, R36, 0x5000, RZ ;  /* 0x0000500024007824 */ /* 0x000fe200078e02ff */
[----:B---3--:R-:W-:-:S04]  /*ee40*/  SHF.L.U32 R5, R3, 0x1f, RZ ;  /* 0x0000001f03057819 */ /* 0x008fc800000006ff */
[----:B------:R-:W0:Y:S01]  /*ee50*/  SYNCS.PHASECHK.TRANS64.TRYWAIT P1, [R24+URZ+0x22860], R5 ;  /* 0x02286005180075a7 */ /* 0x000e22000802017f */
[----:B----4-:R-:W-:-:S04]  /*ee60*/  LOP3.LUT R2, R0, R2, RZ, 0xfc, !PT ;  /* 0x0000000200027212 */ /* 0x010fc800078efcff */
[----:B------:R-:W-:Y:S01]  /*ee70*/  IADD3 R3, R2, UR42, RZ ;  /* 0x0000002a02037c10 */ /* 0x000fe2000fffe0ff */
[----:B0-----:R-:W-:Y:S06]  /*ee80*/  @!P1 BRA `(.L_x_87) ;  /* 0x00000044001c9947 */ /* 0x001fec0003800000 */
.L_x_221:
[----:B------:R-:W3:Y:S04]  /*ee90*/  LDL R4, [R1+0x20] ;  /* 0x0000200001047983 */ /* 0x000ee80000100800 */
[----:B------:R-:W4:Y:S01]  /*eea0*/  LDL R16, [R1+0x18] ;  /* 0x0000180001107983 */ /* 0x000f220000100800 */
[----:B------:R-:W-:Y:S05]  /*eeb0*/  WARPSYNC.ALL ;  /* 0x0000000000007948 */ /* 0x000fea0003800000 */
[----:B------:R-:W1:Y:S01]  /*eec0*/  LDSM.16.MT88.4 R8, [R2+UR42+0xa400] ;  /* 0x00a4002a0208783b */ /* 0x000e620008004200 */
[----:B------:R-:W-:-:S05]  /*eed0*/  IMAD.U32 R25, RZ, RZ, UR47 ;  /* 0x0000002fff197e24 */ /* 0x000fca000f8e00ff */
[----:B------:R-:W-:Y:S02]  /*eee0*/  ISETP.NE.AND P1, PT, R25, 0x3, PT ;  /* 0x000000031900780c */ /* 0x000fe40003f25270 */
[C-C-:B-1----:R-:W-:Y:S02]  /*eef0*/  PRMT R12, R8.reuse, 0x6420, R9.reuse ;  /* 0x00006420080c7816 */ /* 0x142fe40000000009 */
[----:B------:R-:W-:Y:S02]  /*ef00*/  PRMT R13, R8, 0x7531, R9 ;  /* 0x00007531080d7816 */ /* 0x000fe40000000009 */
[C-C-:B------:R-:W-:Y:S02]  /*ef10*/  PRMT R14, R10.reuse, 0x6420, R11.reuse ;  /* 0x000064200a0e7816 */ /* 0x140fe4000000000b */
[----:B------:R-:W-:Y:S01]  /*ef20*/  PRMT R15, R10, 0x7531, R11 ;  /* 0x000075310a0f7816 */ /* 0x000fe2000000000b */
[----:B---3--:R-:W-:Y:S01]  /*ef30*/  IMAD.IADD R3, R4, 0x1, R3 ;  /* 0x0000000104037824 */ /* 0x008fe200078e0203 */
[----:B----4-:R-:W-:-:S04]  /*ef40*/  IADD3 R0, R0, UR42, R16 ;  /* 0x0000002a00007c10 */ /* 0x010fc8000fffe010 */
[----:B0-----:R-:W0:Y:S04]  /*ef50*/  LDSM.16.MT88.4 R4, [R3+0xa400] ;  /* 0x00a400000304783b */ /* 0x001e280000004200 */
[----:B------:R-:W-:Y:S01]  /*ef60*/  STSM.16.M88.4 [R0+0x400], R12 ;  /* 0x0004000c00007844 */ /* 0x000fe20000000200 */
[C-C-:B0-----:R-:W-:Y:S02]  /*ef70*/  PRMT R16, R4.reuse, 0x6420, R5.reuse ;  /* 0x0000642004107816 */ /* 0x141fe40000000005 */
[----:B--2---:R-:W-:Y:S02]  /*ef80*/  PRMT R17, R4, 0x7531, R5 ;  /* 0x0000753104117816 */ /* 0x004fe40000000005 */
        /* <DEDUP_REMOVED lines=59> */
.L_x_88:
[----:B-1----:R1:W-:Y:S01]  /*f340*/  SYNCS.ARRIVE.TRANS64.A1T0 RZ, [R24+URZ+0x22850], RZ ;  /* 0x022850ff18ff79a7 */ /* 0x0023e2000810003f */
[----:B------:R-:W-:Y:S06]  /*f350*/  BAR.SYNC.DEFER_BLOCKING 0x2, 0x80 ;  /* 0x0082000000007b1d */ /* 0x000fec0000010000 */
[----:B------:R-:W-:Y:S05]  /*f360*/  @!P0 BRA `(.L_x_89) ;  /* 0x0000000000048947 */ /* 0x000fea0003800000 */
[----:B------:R-:W-:Y:S01]  /*f370*/  BPT.TRAP 0x1 ;  /* 0x000000040000795c */ /* 0x000fe20000300000 */
.L_x_89:
[----:B------:R-:W2:Y:S01]  /*f380*/  LDL.LU R4, [R1+0x4] ;  /* 0x0000040001047983 */ /* 0x000ea20000300800 */
[----:B------:R-:W3:Y:S01]  /*f390*/  LDC R2, c[0x0][0xc34] ;  /* 0x00030d00ff027b82 */ /* 0x000ee20000000800 */
[----:B------:R-:W-:Y:S01]  /*f3a0*/  VIADD R36, R36, 0x1 ;  /* 0x0000000124247836 */ /* 0x000fe20000000000 */
[----:B------:R-:W-:Y:S01]  /*f3b0*/  UIADD3 UR39, UR49, UR39, URZ ;  /* 0x0000002731277290 */ /* 0x000fe2000fffe03f */
[----:B-1----:R-:W-:Y:S01]  /*f3c0*/  VIADD R24, R24, 0x22880 ;  /* 0x0002288018187836 */ /* 0x002fe20000000000 */
[----:B------:R-:W-:Y:S01]  /*f3d0*/  MOV R3, UR46 ;  /* 0x0000002e00037c02 */ /* 0x000fe20008000f00 */
[----:B------:R-:W-:Y:S01]  /*f3e0*/  UIADD3 UR36, UR36, 0x1, URZ ;  /* 0x0000000124247890 */ /* 0x000fe2000fffe03f */
[----:B------:R-:W-:Y:S02]  /*f3f0*/  ISETP.NE.AND P0, PT, R36, 0x2, PT ;  /* 0x000000022400780c */ /* 0x000fe40003f05270 */
[----:B------:R-:W-:Y:S02]  /*f400*/  PRMT R24, R3, 0x654, R24 ;  /* 0x0000065403187816 */ /* 0x000fe40000000018 */
[----:B0-----:R-:W-:-:S02]  /*f410*/  SEL R0, RZ, 0x1, P0 ;  /* 0x00000001ff007807 */ /* 0x001fc40000000000 */
[----:B------:R-:W-:Y:S01]  /*f420*/  SEL R36, R36, RZ, P0 ;  /* 0x000000ff24247207 */ /* 0x000fe20000000000 */
[----:B------:R0:W-:Y:S01]  /*f430*/  SYNCS.ARRIVE.TRANS64.RED.A1T0 RZ, [R24+URZ], RZ ;  /* 0x000000ff18ff79a7 */ /* 0x0001e2000810043f */
[----:B---3--:R-:W-:Y:S02]  /*f440*/  ISETP.LE.AND P0, PT, R2, UR39, PT ;  /* 0x0000002702007c0c */ /* 0x008fe4000bf03270 */
[----:B--2---:R-:W-:-:S05]  /*f450*/  LOP3.LUT R4, R4, R0, RZ, 0x3c, !PT ;  /* 0x0000000004047212 */ /* 0x004fca00078e3cff */
[----:B------:R0:W-:Y:S06]  /*f460*/  STL [R1+0x4], R4 ;  /* 0x0000040401007387 */ /* 0x0001ec0000100800 */
[----:B------:R-:W-:Y:S05]  /*f470*/  @!P0 BRA `(.L_x_90) ;  /* 0xffffffb800608947 */ /* 0x000fea000383ffff */
[----:B------:R-:W-:-:S12]  /*f480*/  ULOP3.LUT UR36, UR36, 0x1, URZ, 0xc, !UPT ;  /* 0x0000000124247892 */ /* 0x000fd8000f8e0c3f */
.L_x_40:
[----:B------:R-:W1:Y:S01]  /*f490*/  S2R R3, SR_CgaCtaId ;  /* 0x0000000000037919 */ /* 0x000e620000008800 */
[----:B------:R-:W-:Y:S01]  /*f4a0*/  MOV R0, 0x400 ;  /* 0x0000040000007802 */ /* 0x000fe20000000f00 */
[----:B------:R-:W-:-:S03]  /*f4b0*/  IMAD.U32 R2, RZ, RZ, UR36 ;  /* 0x00000024ff027e24 */ /* 0x000fc6000f8e00ff */
[----:B-1----:R-:W-:Y:S02]  /*f4c0*/  LEA R5, R3, R0, 0x18 ;  /* 0x0000000003057211 */ /* 0x002fe400078ec0ff */
[----:B------:R-:W-:-:S04]  /*f4d0*/  SHF.L.U32 R0, R2, 0x1f, RZ ;  /* 0x0000001f02007819 */ /* 0x000fc800000006ff */
[----:B------:R-:W1:Y:S02]  /*f4e0*/  SYNCS.PHASECHK.TRANS64.TRYWAIT P0, [R5+URZ+0x22820], R0 ;  /* 0x02282000050075a7 */ /* 0x000e64000800017f */
[----:B-1----:R-:W-:Y:S05]  /*f4f0*/  @!P0 BRA `(.L_x_91) ;  /* 0x0000003c00948947 */ /* 0x002fea0003800000 */
.L_x_222:
[----:B------:R-:W2:Y:S02]  /*f500*/  S2R R2, SR_TID.X ;  /* 0x0000000000027919 */ /* 0x000ea40000002100 */
[----:B--2---:R-:W-:-:S04]  /*f510*/  SHF.R.U32.HI R2, RZ, 0x5, R2 ;  /* 0x00000005ff027819 */ /* 0x004fc80000011602 */
[----:B------:R-:W-:-:S05]  /*f520*/  LOP3.LUT R2, R2, 0x3, RZ, 0xc0, !PT ;  /* 0x0000000302027812 */ /* 0x000fca00078ec0ff */
[----:B-1----:R-:W1:Y:S02]  /*f530*/  SHFL.IDX PT, R0, R2, RZ, 0x1f ;  /* 0x00001fff02007589 */ /* 0x002e6400000e0000 */
[----:B-1----:R-:W-:-:S13]  /*f540*/  ISETP.NE.AND P0, PT, R0, RZ, PT ;  /* 0x000000ff0000720c */ /* 0x002fda0003f05270 */
[----:B------:R-:W-:Y:S05]  /*f550*/  @P0 EXIT ;  /* 0x000000000000094d */ /* 0x000fea0003800000 */
[----:B------:R-:W-:Y:S01]  /*f560*/  ELECT P0, URZ, PT ;  /* 0x00000000003f782f */ /* 0x000fe20003800000 */
[----:B------:R-:W-:-:S12]  /*f570*/  BSSY B0, `(.L_x_92) ;  /* 0x000002a000007945 */ /* 0x000fd80003800000 */
[----:B------:R-:W-:Y:S05]  /*f580*/  @!P0 BRA `(.L_x_93) ;  /* 0x0000000000a08947 */ /* 0x000fea0003800000 */
[----:B------:R-:W-:-:S06]  /*f590*/  ULOP3.LUT UR4, UR37, 0x2, URZ, 0xfc, !UPT ;  /* 0x0000000225047892 */ /* 0x000fcc000f8efc3f */
[----:B------:R-:W-:-:S05]  /*f5a0*/  IMAD.U32 R0, RZ, RZ, UR4 ;  /* 0x00000004ff007e24 */ /* 0x000fca000f8e00ff */
[----:B------:R-:W-:-:S13]  /*f5b0*/  ISETP.NE.AND P0, PT, R0, 0x3, PT ;  /* 0x000000030000780c */ /* 0x000fda0003f05270 */
[----:B------:R-:W-:Y:S05]  /*f5c0*/  @!P0 BRA `(.L_x_94) ;  /* 0x0000000000048947 */ /* 0x000fea0003800000 */
[----:B------:R-:W-:Y:S01]  /*f5d0*/  BPT.TRAP 0x1 ;  /* 0x000000040000795c */ /* 0x000fe20000300000 */
.L_x_94:
[----:B------:R-:W2:Y:S01]  /*f5e0*/  LDL R0, [R1+0x4] ;  /* 0x0000040001007983 */ /* 0x000ea20000100800 */
[C---:B------:R-:W-:Y:S02]  /*f5f0*/  IMAD R3, R36.reuse, 0x8, R5 ;  /* 0x0000000824037824 */ /* 0x040fe400078e0205 */
[----:B------:R-:W-:-:S05]  /*f600*/  VIADD R36, R36, 0x1 ;  /* 0x0000000124247836 */ /* 0x000fca0000000000 */
[----:B------:R-:W-:Y:S02]  /*f610*/  ISETP.NE.AND P2, PT, R36, 0x2, PT ;  /* 0x000000022400780c */ /* 0x000fe40003f45270 */
[----:B--2---:R-:W-:Y:S02]  /*f620*/  SHF.L.U32 R2, R0, 0x1f, RZ ;  /* 0x0000001f00027819 */ /* 0x004fe400000006ff */
[----:B------:R-:W-:Y:S02]  /*f630*/  SEL R0, RZ, 0x1, P2 ;  /* 0x00000001ff007807 */ /* 0x000fe40001000000 */
[----:B------:R-:W1:Y:S02]  /*f640*/  SYNCS.PHASECHK.TRANS64.TRYWAIT P1, [R3+URZ+0x22840], R2 ;  /* 0x02284002030075a7 */ /* 0x000e64000802017f */
[----:B-1----:R-:W-:Y:S05]  /*f650*/  @!P1 BRA `(.L_x_95) ;  /* 0x0000003c00509947 */ /* 0x002fea0003800000 */
.L_x_223:
[----:B0-----:R-:W2:Y:S01]  /*f660*/  LDL.LU R4, [R1+0x4] ;  /* 0x0000040001047983 */ /* 0x001ea20000300800 */
[----:B------:R-:W-:Y:S02]  /*f670*/  SEL R36, R36, RZ, P2 ;  /* 0x000000ff24247207 */ /* 0x000fe40001000000 */
[----:B--2---:R-:W-:Y:S01]  /*f680*/  LOP3.LUT R0, R4, R0, RZ, 0x3c, !PT ;  /* 0x0000000004007212 */ /* 0x004fe200078e3cff */
[----:B------:R-:W-:Y:S06]  /*f690*/  @!P0 BRA `(.L_x_96) ;  /* 0x0000000000048947 */ /* 0x000fec0003800000 */
[----:B------:R-:W-:Y:S01]  /*f6a0*/  BPT.TRAP 0x1 ;  /* 0x000000040000795c */ /* 0x000fe20000300000 */
.L_x_96:
[----:B------:R-:W-:Y:S02]  /*f6b0*/  LEA R5, R36, R5, 0x3 ;  /* 0x0000000524057211 */ /* 0x000fe400078e18ff */
[----:B------:R-:W-:-:S04]  /*f6c0*/  SHF.L.U32 R0, R0, 0x1f, RZ ;  /* 0x0000001f00007819 */ /* 0x000fc800000006ff */
[----:B------:R-:W0:Y:S02]  /*f6d0*/  SYNCS.PHASECHK.TRANS64.TRYWAIT P1, [R5+URZ+0x22840], R0 ;  /* 0x02284000050075a7 */ /* 0x000e24000802017f */
[----:B0-----:R-:W-:Y:S05]  /*f6e0*/  @!P1 BRA `(.L_x_97) ;  /* 0x0000003c00409947 */ /* 0x001fea0003800000 */
.L_x_224:
[----:B------:R-:W-:Y:S05]  /*f6f0*/  @!P0 BRA `(.L_x_98) ;  /* 0x0000000000048947 */ /* 0x000fea0003800000 */
[----:B------:R-:W-:Y:S01]  /*f700*/  BPT.TRAP 0x1 ;  /* 0x000000040000795c */ /* 0x000fe20000300000 */
.L_x_98:
[----:B------:R-:W2:Y:S02]  /*f710*/  SYNCS.PHASECHK.TRANS64.TRYWAIT P1, [R3+URZ+0x22860], R2 ;  /* 0x02286002030075a7 */ /* 0x000ea4000802017f */
[----:B--2---:R-:W-:Y:S05]  /*f720*/  @!P1 BRA `(.L_x_99) ;  /* 0x0000003c00449947 */ /* 0x004fea0003800000 */
.L_x_225:
[----:B------:R-:W-:Y:S05]  /*f730*/  @!P0 BRA `(.L_x_100) ;  /* 0x0000000000048947 */ /* 0x000fea0003800000 */
[----:B------:R-:W-:Y:S01]  /*f740*/  BPT.TRAP 0x1 ;  /* 0x000000040000795c */ /* 0x000fe20000300000 */
.L_x_100:
[----:B------:R-:W3:Y:S02]  /*f750*/  SYNCS.PHASECHK.TRANS64.TRYWAIT P1, [R5+URZ+0x22860], R0 ;  /* 0x02286000050075a7 */ /* 0x000ee4000802017f */
[----:B---3--:R-:W-:Y:S05]  /*f760*/  @!P1 BRA `(.L_x_101) ;  /* 0x0000003c00489947 */ /* 0x008fea0003800000 */
.L_x_226:
[----:B------:R-:W-:Y:S05]  /*f770*/  @!P0 BRA `(.L_x_102) ;  /* 0x0000000000048947 */ /* 0x000fea0003800000 */
[----:B------:R-:W-:Y:S01]  /*f780*/  BPT.TRAP 0x1 ;  /* 0x000000040000795c */ /* 0x000fe20000300000 */
.L_x_102:
[----:B------:R-:W4:Y:S02]  /*f790*/  SYNCS.PHASECHK.TRANS64.TRYWAIT P1, [R3+URZ+0x22880], R2 ;  /* 0x02288002030075a7 */ /* 0x000f24000802017f */
[----:B----4-:R-:W-:Y:S05]  /*f7a0*/  @!P1 BRA `(.L_x_103) ;  /* 0x0000003c004c9947 */ /* 0x010fea0003800000 */
.L_x_227:
[----:B------:R-:W-:Y:S05]  /*f7b0*/  @!P0 BRA `(.L_x_104) ;  /* 0x0000000000048947 */ /* 0x000fea0003800000 */
[----:B------:R-:W-:Y:S01]  /*f7c0*/  BPT.TRAP 0x1 ;  /* 0x000000040000795c */ /* 0x000fe20000300000 */
.L_x_104:
[----:B------:R0:W0:Y:S02]  /*f7d0*/  SYNCS.PHASECHK.TRANS64.TRYWAIT P0, [R5+URZ+0x22880], R0 ;  /* 0x02288000050075a7 */ /* 0x000024000800017f */
[----:B0-----:R-:W-:Y:S05]  /*f7e0*/  @!P0 NANOSLEEP.SYNCS 0x989680 ;  /* 0x009896800000895d */ /* 0x001fea0003900000 */
[----:B------:R-:W0:Y:S02]  /*f7f0*/  @!P0 SYNCS.PHASECHK.TRANS64 P0, [R5+URZ+0x22880], R0 ;  /* 0x02288000050085a7 */ /* 0x000e24000800007f */
[----:B0-----:R-:W-:Y:S05]  /*f800*/  @!P0 BRA `(.L_x_104) ;  /* 0xfffffffc00f08947 */ /* 0x001fea000383ffff */
.L_x_93:
[----:B------:R-:W-:Y:S05]  /*f810*/  BSYNC B0 ;  /* 0x0000000000007941 */ /* 0x000fea0003800000 */
.L_x_92:
[----:B------:R-:W-:Y:S05]  /*f820*/  EXIT ;  /* 0x000000000000794d */ /* 0x000fea0003800000 */
.L_x_8:
[----:B0-----:R-:W-:-:S04]  /*f830*/  IMAD.U32 R3, RZ, RZ, UR41 ;  /* 0x00000029ff037e24 */ /* 0x001fc8000f8e00ff */
[----:B------:R0:W1:Y:S03]  /*f840*/  SYNCS.PHASECHK.TRANS64.TRYWAIT P1, [R3+URZ+0x22800], R8 ;  /* 0x02280008030075a7 */ /* 0x000066000802017f */
[----:B-1----:R-:W-:Y:S05]  /*f850*/  @!P1 NANOSLEEP.SYNCS 0x989680 ;  /* 0x009896800000995d */ /* 0x002fea0003900000 */
[----:B------:R-:W1:Y:S02]  /*f860*/  @!P1 SYNCS.PHASECHK.TRANS64 P1, [R3+URZ+0x22800], R8 ;  /* 0x02280008030095a7 */ /* 0x000e64000802007f */
[----:B-1----:R-:W-:Y:S05]  /*f870*/  @!P1 BRA `(.L_x_8) ;  /* 0xfffffffc00ec9947 */ /* 0x002fea000383ffff */
[----:B------:R-:W-:Y:S05]  /*f880*/  BRA `(.L_x_105) ;  /* 0xffffff1800e07947 */ /* 0x000fea000383ffff */
.L_x_12:
[----:B-1----:R1:W2:Y:S02]  /*f890*/  SYNCS.PHASECHK.TRANS64.TRYWAIT P1, [R4+URZ+0x22830], R3 ;  /* 0x02283003040075a7 */ /* 0x0022a4000802017f */
[----:B--2---:R-:W-:Y:S05]  /*f8a0*/  @!P1 NANOSLEEP.SYNCS 0x989680 ;  /* 0x009896800000995d */ /* 0x004fea0003900000 */
[----:B------:R-:W2:Y:S02]  /*f8b0*/  @!P1 SYNCS.PHASECHK.TRANS64 P1, [R4+URZ+0x22830], R3 ;  /* 0x02283003040095a7 */ /* 0x000ea4000802007f */
[----:B--2---:R-:W-:Y:S05]  /*f8c0*/  @!P1 BRA `(.L_x_12) ;  /* 0xfffffffc00f09947 */ /* 0x004fea000383ffff */
[----:B------:R-:W-:Y:S05]  /*f8d0*/  BRA `(.L_x_11) ;  /* 0xffffff1800fc7947 */ /* 0x000fea000383ffff */
.L_x_18:
[----:B-1----:R-:W-:-:S04]  /*f8e0*/  IMAD.U32 R9, RZ, RZ, UR6 ;  /* 0x00000006ff097e24 */ /* 0x002fc8000f8e00ff */
[----:B------:R1:W2:Y:S03]  /*f8f0*/  SYNCS.PHASECHK.TRANS64.TRYWAIT P1, [R9+URZ+0x22830], R8 ;  /* 0x02283008090075a7 */ /* 0x0002a6000802017f */
[----:B--2---:R-:W-:Y:S05]  /*f900*/  @!P1 NANOSLEEP.SYNCS 0x989680 ;  /* 0x009896800000995d */ /* 0x004fea0003900000 */
[----:B------:R-:W2:Y:S02]  /*f910*/  @!P1 SYNCS.PHASECHK.TRANS64 P1, [R9+URZ+0x22830], R8 ;  /* 0x02283008090095a7 */ /* 0x000ea4000802007f */
[----:B--2---:R-:W-:Y:S05]  /*f920*/  @!P1 BRA `(.L_x_18) ;  /* 0xfffffffc00ec9947 */ /* 0x004fea000383ffff */
[----:B------:R-:W-:Y:S05]  /*f930*/  BRA `(.L_x_15) ;  /* 0xffffff5400407947 */ /* 0x000fea000383ffff */
.L_x_22:
[----:B-1----:R-:W-:-:S04]  /*f940*/  IMAD.U32 R9, RZ, RZ, UR6 ;  /* 0x00000006ff097e24 */ /* 0x002fc8000f8e00ff */
[----:B------:R1:W2:Y:S03]  /*f950*/  SYNCS.PHASECHK.TRANS64.TRYWAIT P1, [R9+URZ+0x22850], R8 ;  /* 0x02285008090075a7 */ /* 0x0002a6000802017f */
[----:B--2---:R-:W-:Y:S05]  /*f960*/  @!P1 NANOSLEEP.SYNCS 0x989680 ;  /* 0x009896800000995d */ /* 0x004fea0003900000 */
[----:B------:R-:W2:Y:S02]  /*f970*/  @!P1 SYNCS.PHASECHK.TRANS64 P1, [R9+URZ+0x22850], R8 ;  /* 0x02285008090095a7 */ /* 0x000ea4000802007f */
[----:B--2---:R-:W-:Y:S05]  /*f980*/  @!P1 BRA `(.L_x_22) ;  /* 0xfffffffc00ec9947 */ /* 0x004fea000383ffff */
[----:B------:R-:W-:Y:S05]  /*f990*/  BRA `(.L_x_19) ;  /* 0xffffff5c00547947 */ /* 0x000fea000383ffff */
.L_x_29:
[----:B-1----:R-:W-:-:S04]  /*f9a0*/  IMAD.U32 R3, RZ, RZ, UR4 ;  /* 0x00000004ff037e24 */ /* 0x002fc8000f8e00ff */
[----:B------:R1:W2:Y:S03]  /*f9b0*/  SYNCS.PHASECHK.TRANS64.TRYWAIT P1, [R3+URZ+0x22850], R0 ;  /* 0x02285000030075a7 */ /* 0x0002a6000802017f */
[----:B--2---:R-:W-:Y:S05]  /*f9c0*/  @!P1 NANOSLEEP.SYNCS 0x989680 ;  /* 0x009896800000995d */ /* 0x004fea0003900000 */
[----:B------:R-:W2:Y:S02]  /*f9d0*/  @!P1 SYNCS.PHASECHK.TRANS64 P1, [R3+URZ+0x22850], R0 ;  /* 0x02285000030095a7 */ /* 0x000ea4000802007f */
[----:B--2---:R-:W-:Y:S05]  /*f9e0*/  @!P1 BRA `(.L_x_29) ;  /* 0xfffffffc00ec9947 */ /* 0x004fea000383ffff */
[----:B------:R-:W-:Y:S05]  /*f9f0*/  BRA `(.L_x_28) ;  /* 0xffffff8400ac7947 */ /* 0x000fea000383ffff */
.L_x_46:
[----:B------:R-:W0:Y:S01]  /*fa00*/  S2R R18, SR_TID.X ;  /* 0x0000000000127919 */ /* 0x000e220000002100 */
[----:B------:R-:W-:Y:S02]  /*fa10*/  IMAD.MOV.U32 R12, RZ, RZ, RZ ;  /* 0x000000ffff0c7224 */ /* 0x000fe400078e00ff */
[----:B------:R-:W-:Y:S02]  /*fa20*/  IMAD.MOV.U32 R11, RZ, RZ, 0x1f ;  /* 0x0000001fff0b7424 */ /* 0x000fe400078e00ff */
[----:B------:R-:W-:Y:S01]  /*fa30*/  IMAD.MOV.U32 R15, RZ, RZ, -0x1 ;  /* 0xffffffffff0f7424 */ /* 0x000fe200078e00ff */
[----:B0-----:R-:W-:-:S04]  /*fa40*/  SHF.R.U32.HI R18, RZ, 0x5, R18 ;  /* 0x00000005ff127819 */ /* 0x001fc80000011612 */
[----:B------:R-:W-:-:S04]  /*fa50*/  LOP3.LUT R18, R18, 0x3, RZ, 0xc0, !PT ;  /* 0x0000000312127812 */ /* 0x000fc800078ec0ff */
[----:B------:R-:W-:-:S07]  /*fa60*/  MOV R13, R18 ;  /* 0x00000012000d7202 */ /* 0x000fce0000000f00 */
[----:B-1----:R-:W-:Y:S05]  /*fa70*/  WARPSYNC.COLLECTIVE R15, `(.L_x_106) ;  /* 0x000000000f087348 */ /* 0x002fea0003c00000 */
[----:B------:R0:W2:Y:S02]  /*fa80*/  SHFL.IDX P6, R14, R13, R12, R11 ;  /* 0x0000000c0d0e7389 */ /* 0x0000a400000c000b */
[----:B012---:R-:W-:Y:S01]  /*fa90*/  ENDCOLLECTIVE ;  /* 0x000000000000791b */ /* 0x007fe20003800000 */
.L_x_106:
[----:B------:R-:W-:Y:S05]  /*faa0*/  BRA `(.L_x_107) ;  /* 0xffffffb800ac7947 */ /* 0x000fea000383ffff */
.L_x_49:
[----:B0-----:R0:W1:Y:S02]  /*fab0*/  SYNCS.PHASECHK.TRANS64.TRYWAIT P0, [R0+URZ+0x22880], R34 ;  /* 0x02288022000075a7 */ /* 0x001064000800017f */
[----:B-1----:R-:W-:Y:S05]  /*fac0*/  @!P0 NANOSLEEP.SYNCS 0x989680 ;  /* 0x009896800000895d */ /* 0x002fea0003900000 */
[----:B------:R-:W1:Y:S02]  /*fad0*/  @!P0 SYNCS.PHASECHK.TRANS64 P0, [R0+URZ+0x22880], R34 ;  /* 0x02288022000085a7 */ /* 0x000e64000800007f */
[----:B-1----:R-:W-:Y:S05]  /*fae0*/  @!P0 BRA `(.L_x_49) ;  /* 0xfffffffc00f08947 */ /* 0x002fea000383ffff */
[----:B------:R-:W-:Y:S05]  /*faf0*/  BRA `(.L_x_108) ;  /* 0xffffffbc00a47947 */ /* 0x000fea000383ffff */
.L_x_50:
[----:B------:R-:W-:Y:S01]  /*fb00*/  BSSY B0, `(.L_x_109) ;  /* 0x0000008000007945 */ /* 0x000fe20003800000 */
[----:B------:R-:W-:Y:S01]  /*fb10*/  IMAD.MOV.U32 R13, RZ, RZ, R10 ;  /* 0x000000ffff0d7224 */ /* 0x000fe200078e000a */
[----:B------:R-:W-:Y:S01]  /*fb20*/  MOV R12, RZ ;  /* 0x000000ff000c7202 */ /* 0x000fe20000000f00 */
[----:B------:R-:W-:Y:S02]  /*fb30*/  IMAD.MOV.U32 R11, RZ, RZ, 0x181f ;  /* 0x0000181fff0b7424 */ /* 0x000fe400078e00ff */
[----:B------:R-:W-:-:S07]  /*fb40*/  IMAD.MOV.U32 R15, RZ, RZ, -0x1 ;  /* 0xffffffffff0f7424 */ /* 0x000fce00078e00ff */
[----:B0-----:R-:W-:Y:S05]  /*fb50*/  WARPSYNC.COLLECTIVE R15, `(.L_x_110) ;  /* 0x000000000f087348 */ /* 0x001fea0003c00000 */
[----:B------:R1:W2:Y:S02]  /*fb60*/  SHFL.IDX P6, R14, R13, R12, R11 ;  /* 0x0000000c0d0e7389 */ /* 0x0002a400000c000b */
[----:B012---:R-:W-:Y:S01]  /*fb70*/  ENDCOLLECTIVE ;  /* 0x000000000000791b */ /* 0x007fe20003800000 */
.L_x_110:
[----:B------:R-:W-:Y:S05]  /*fb80*/  BSYNC B0 ;  /* 0x0000000000007941 */ /* 0x000fea0003800000 */
.L_x_109:
[----:B------:R-:W-:Y:S01]  /*fb90*/  IMAD.MOV.U32 R13, RZ, RZ, R9 ;  /* 0x000000ffff0d7224 */ /* 0x000fe200078e0009 */
[----:B------:R-:W-:Y:S01]  /*fba0*/  MOV R12, RZ ;  /* 0x000000ff000c7202 */ /* 0x000fe20000000f00 */
[----:B------:R-:W-:Y:S01]  /*fbb0*/  IMAD.MOV.U32 R11, RZ, RZ, 0x181f ;  /* 0x0000181fff0b7424 */ /* 0x000fe200078e00ff */
[C---:B------:R-:W-:Y:S01]  /*fbc0*/  LOP3.LUT P2, RZ, R28.reuse, 0x800000, RZ, 0xc0, !PT ;  /* 0x008000001cff7812 */ /* 0x040fe2000784c0ff */
[----:B------:R-:W-:Y:S01]  /*fbd0*/  IMAD.MOV.U32 R15, RZ, RZ, -0x1 ;  /* 0xffffffffff0f7424 */ /* 0x000fe200078e00ff */
[C---:B------:R-:W-:Y:S01]  /*fbe0*/  LOP3.LUT P1, RZ, R28.reuse, 0x400000, RZ, 0xc0, !PT ;  /* 0x004000001cff7812 */ /* 0x040fe2000782c0ff */
[----:B------:R-:W-:Y:S01]  /*fbf0*/  IMAD.MOV.U32 R4, RZ, RZ, R14 ;  /* 0x000000ffff047224 */ /* 0x000fe200078e000e */
[----:B------:R-:W-:-:S13]  /*fc00*/  LOP3.LUT P3, RZ, R28, 0x20000, RZ, 0xc0, !PT ;  /* 0x000200001cff7812 */ /* 0x000fda000786c0ff */
[----:B------:R-:W-:Y:S05]  /*fc10*/  WARPSYNC.COLLECTIVE R15, `(.L_x_111) ;  /* 0x000000000f087348 */ /* 0x000fea0003c00000 */
[----:B------:R0:W1:Y:S02]  /*fc20*/  SHFL.IDX P6, R14, R13, R12, R11 ;  /* 0x0000000c0d0e7389 */ /* 0x00006400000c000b */
[----:B01----:R-:W-:Y:S01]  /*fc30*/  ENDCOLLECTIVE ;  /* 0x000000000000791b */ /* 0x003fe20003800000 */
.L_x_111:
[----:B------:R-:W-:Y:S01]  /*fc40*/  MOV R13, R10 ;  /* 0x0000000a000d7202 */ /* 0x000fe20000000f00 */
[----:B------:R-:W-:Y:S01]  /*fc50*/  IMAD.MOV.U32 R12, RZ, RZ, 0x1 ;  /* 0x00000001ff0c7424 */ /* 0x000fe200078e00ff */
[----:B------:R-:W-:-:S13]  /*fc60*/  IADD3 R2, P0, R35, R14, RZ ;  /* 0x0000000e23027210 */ /* 0x000fda0007f1e0ff */
[----:B------:R-:W-:Y:S05]  /*fc70*/  WARPSYNC.COLLECTIVE R15, `(.L_x_112) ;  /* 0x000000000f087348 */ /* 0x000fea0003c00000 */
[----:B------:R0:W1:Y:S02]  /*fc80*/  SHFL.IDX P6, R14, R13, R12, R11 ;  /* 0x0000000c0d0e7389 */ /* 0x00006400000c000b */
[----:B01----:R-:W-:Y:S01]  /*fc90*/  ENDCOLLECTIVE ;  /* 0x000000000000791b */ /* 0x003fe20003800000 */
.L_x_112:
[----:B------:R-:W-:Y:S02]  /*fca0*/  IMAD.X R3, RZ, RZ, R4, P0 ;  /* 0x000000ffff037224 */ /* 0x000fe400000e0604 */
[----:B------:R-:W-:-:S05]  /*fcb0*/  VIADD R4, R29, UR42 ;  /* 0x0000002a1d047c36 */ /* 0x000fca0008000000 */
[----:B------:R-:W-:Y:S01]  /*fcc0*/  @!PT LDS RZ, [RZ] ;  /* 0x00000000fffff984 */ /* 0x000fe20000000800 */
[----:B------:R-:W-:Y:S01]  /*fcd0*/  @!PT LDS RZ, [RZ] ;  /* 0x00000000fffff984 */ /* 0x000fe20000000800 */
[----:B------:R-:W-:Y:S01]  /*fce0*/  @!PT LDS RZ, [RZ] ;  /* 0x00000000fffff984 */ /* 0x000fe20000000800 */
[----:B------:R0:W-:Y:S01]  /*fcf0*/  LDGSTS.E.BYPASS.LTC128B.128 [R4+0xa400], desc[UR50][R2.64], !P2 ;  /* 0x0a40000002047fae */ /* 0x0001e2000d101d72 */
[----:B------:R-:W-:Y:S01]  /*fd00*/  LOP3.LUT P2, RZ, R28, 0x200000, RZ, 0xc0, !PT ;  /* 0x002000001cff7812 */ /* 0x000fe2000784c0ff */
[----:B------:R-:W-:Y:S02]  /*fd10*/  IMAD.MOV.U32 R13, RZ, RZ, R9 ;  /* 0x000000ffff0d7224 */ /* 0x000fe400078e0009 */
[----:B0-----:R-:W-:-:S10]  /*fd20*/  IMAD.MOV.U32 R3, RZ, RZ, R14 ;  /* 0x000000ffff037224 */ /* 0x001fd400078e000e */
[----:B------:R-:W-:Y:S05]  /*fd30*/  WARPSYNC.COLLECTIVE R15, `(.L_x_113) ;  /* 0x000000000f087348 */ /* 0x000fea0003c00000 */
[----:B------:R0:W1:Y:S02]  /*fd40*/  SHFL.IDX P6, R14, R13, R12, R11 ;  /* 0x0000000c0d0e7389 */ /* 0x00006400000c000b */
[----:B01----:R-:W-:Y:S01]  /*fd50*/  ENDCOLLECTIVE ;  /* 0x000000000000791b */ /* 0x003fe20003800000 */
.L_x_113:
[----:B------:R-:W-:Y:S02]  /*fd60*/  IMAD.MOV.U32 R13, RZ, RZ, R10 ;  /* 0x000000ffff0d7224 */ /* 0x000fe400078e000a */
[----:B------:R-:W-:Y:S02]  /*fd70*/  IMAD.MOV.U32 R12, RZ, RZ, 0x2 ;  /* 0x00000002ff0c7424 */ /* 0x000fe400078e00ff */
[----:B------:R-:W-:-:S07]  /*fd80*/  IMAD.MOV.U32 R2, RZ, RZ, R14 ;  /* 0x000000ffff027224 */ /* 0x000fce00078e000e */
[----:B------:R-:W-:Y:S05]  /*fd90*/  WARPSYNC.COLLECTIVE R15, `(.L_x_114) ;  /* 0x000000000f087348 */ /* 0x000fea0003c00000 */
[----:B------:R0:W1:Y:S02]  /*fda0*/  SHFL.IDX P6, R14, R13, R12, R11 ;  /* 0x0000000c0d0e7389 */ /* 0x00006400000c000b */
[----:B01----:R-:W-:Y:S01]  /*fdb0*/  ENDCOLLECTIVE ;  /* 0x000000000000791b */ /* 0x003fe20003800000 */
.L_x_114:
[----:B------:R-:W-:-:S04]  /*fdc0*/  IADD3 R2, P0, R35, R2, RZ ;  /* 0x0000000223027210 */ /* 0x000fc80007f1e0ff */
[----:B------:R-:W-:-:S05]  /*fdd0*/  IADD3.X R3, RZ, R3, RZ, P0, !PT ;  /* 0x00000003ff037210 */ /* 0x000fca00007fe4ff */
        /* <DEDUP_REMOVED lines=10> */
.L_x_115:
[----:B------:R-:W-:Y:S02]  /*fe80*/  IMAD.MOV.U32 R13, RZ, RZ, R10 ;  /* 0x000000ffff0d7224 */ /* 0x000fe400078e000a */
[----:B------:R-:W-:Y:S01]  /*fe90*/  IMAD.MOV.U32 R12, RZ, RZ, 0x3 ;  /* 0x00000003ff0c7424 */ /* 0x000fe200078e00ff */
[----:B------:R-:W-:-:S07]  /*fea0*/  MOV R2, R14 ;  /* 0x0000000e00027202 */ /* 0x000fce0000000f00 */
[----:B------:R-:W-:Y:S05]  /*feb0*/  WARPSYNC.COLLECTIVE R15, `(.L_x_116) ;  /* 0x000000000f087348 */ /* 0x000fea0003c00000 */
[----:B------:R0:W1:Y:S02]  /*fec0*/  SHFL.IDX P6, R14, R13, R12, R11 ;  /* 0x0000000c0d0e7389 */ /* 0x00006400000c000b */
[----:B01----:R-:W-:Y:S01]  /*fed0*/  ENDCOLLECTIVE ;  /* 0x000000000000791b */ /* 0x003fe20003800000 */
.L_x_116:
[----:B------:R-:W-:-:S05]  /*fee0*/  IADD3 R2, P0, R35, R2, RZ ;  /* 0x0000000223027210 */ /* 0x000fca0007f1e0ff */
[----:B------:R-:W-:-:S05]  /*fef0*/  IMAD.X R3, RZ, RZ, R3, P0 ;  /* 0x000000ffff037224 */ /* 0x000fca00000e0603 */
[----:B------:R-:W-:Y:S01]  /*ff00*/  @!PT LDS RZ, [RZ] ;  /* 0x00000000fffff984 */ /* 0x000fe20000000800 */
[----:B------:R-:W-:Y:S01]  /*ff10*/  @!PT LDS RZ, [RZ] ;  /* 0x00000000fffff984 */ /* 0x000fe20000000800 */
[----:B------:R-:W-:Y:S01]  /*ff20*/  @!PT LDS RZ, [RZ] ;  /* 0x00000000fffff984 */ /* 0x000fe20000000800 */
[----:B------:R0:W-:Y:S01]  /*ff30*/  LDGSTS.E.BYPASS.LTC128B.128 [R4+0xb400], desc[UR50][R2.64], !P2 ;  /* 0x0b40000002047fae */ /* 0x0001e2000d101d72 */
[----:B------:R-:W-:Y:S02]  /*ff40*/  LOP3.LUT P2, RZ, R28, 0x80000, RZ, 0xc0, !PT ;  /* 0x000800001cff7812 */ /* 0x000fe4000784c0ff */
[----:B------:R-:W-:Y:S01]  /*ff50*/  MOV R13, R9 ;  /* 0x00000009000d7202 */ /* 0x000fe20000000f00 */
[----:B------:R-:W-:-:S10]  /*ff60*/  IMAD.MOV.U32 R19, RZ, RZ, R14 ;  /* 0x000000ffff137224 */ /* 0x000fd400078e000e */
[----:B0-----:R-:W-:Y:S05]  /*ff70*/  WARPSYNC.COLLECTIVE R15, `(.L_x_117) ;  /* 0x000000000f087348 */ /* 0x001fea0003c00000 */
[----:B------:R1:W2:Y:S02]  /*ff80*/  SHFL.IDX P6, R14, R13, R12, R11 ;  /* 0x0000000c0d0e7389 */ /* 0x0002a400000c000b */
[----:B012---:R-:W-:Y:S01]  /*ff90*/  ENDCOLLECTIVE ;  /* 0x000000000000791b */ /* 0x007fe20003800000 */
.L_x_117:
[----:B------:R-:W-:Y:S02]  /*ffa0*/  IMAD.MOV.U32 R13, RZ, RZ, R10 ;  /* 0x000000ffff0d7224 */ /* 0x000fe400078e000a */
[----:B------:R-:W-:Y:S02]  /*ffb0*/  IMAD.MOV.U32 R12, RZ, RZ, 0x4 ;  /* 0x00000004ff0c7424 */ /* 0x000fe400078e00ff */
[----:B------:R-:W-:-:S07]  /*ffc0*/  IMAD.MOV.U32 R26, RZ, RZ, R14 ;  /* 0x000000ffff1a7224 */ /* 0x000fce00078e000e */
[----:B------:R-:W-:Y:S05]  /*ffd0*/  WARPSYNC.COLLECTIVE R15, `(.L_x_118) ;  /* 0x000000000f087348 */ /* 0x000fea0003c00000 */
[----:B------:R0:W1:Y:S02]  /*ffe0*/  SHFL.IDX P6, R14, R13, R12, R11 ;  /* 0x0000000c0d0e7389 */ /* 0x00006400000c000b */
[----:B01----:R-:W-:Y:S01]  /*fff0*/  ENDCOLLECTIVE ;  /* 0x000000000000791b */ /* 0x003fe20003800000 */
.L_x_118:
[----:B------:R-:W-:-:S05]  /*10000*/  IADD3 R2, P0, R35, R26, RZ ;  /* 0x0000001a23027210 */ /* 0x000fca0007f1e0ff */
[----:B------:R-:W-:-:S05]  /*10010*/  IMAD.X R3, RZ, RZ, R19, P0 ;  /* 0x000000ffff037224 */ /* 0x000fca00000e0613 */
[----:B------:R-:W-:Y:S01]  /*10020*/  @!PT LDS RZ, [RZ] ;  /* 0x00000000fffff984 */ /* 0x000fe20000000800 */
[----:B------:R-:W-:Y:S01]  /*10030*/  @!PT LDS RZ, [RZ] ;  /* 0x00000000fffff984 */ /* 0x000fe20000000800 */
[----:B------:R-:W-:Y:S01]  /*10040*/  @!PT LDS RZ, [RZ] ;  /* 0x00000000fffff984 */ /* 0x000fe20000000800 */
[----:B------:R0:W-:Y:S01]  /*10050*/  LDGSTS.E.BYPASS.LTC128B.128 [R4+0xbc00], desc[UR50][R2.64], !P1 ;  /* 0x0bc0000002047fae */ /* 0x0001e2000c901d72 */
[----:B------:R-:W-:Y:S01]  /*10060*/  IMAD.MOV.U32 R13, RZ, RZ, R9 ;  /* 0x000000ffff0d7224 */ /* 0x000fe200078e0009 */
[----:B------:R-:W-:Y:S02]  /*10070*/  LOP3.LUT P1, RZ, R28, 0x40000, RZ, 0xc0, !PT ;  /* 0x000400001cff7812 */ /* 0x000fe4000782c0ff */
[----:B------:R-:W-:-:S11]  /*10080*/  MOV R19, R14 ;  /* 0x0000000e00137202 */ /* 0x000fd60000000f00 */
[----:B0-----:R-:W-:Y:S05]  /*10090*/  WARPSYNC.COLLECTIVE R15, `(.L_x_119) ;  /* 0x000000000f087348 */ /* 0x001fea0003c00000 */
[----:B------:R1:W2:Y:S02]  /*100a0*/  SHFL.IDX P6, R14, R13, R12, R11 ;  /* 0x0000000c0d0e7389 */ /* 0x0002a400000c000b */
[----:B012---:R-:W-:Y:S01]  /*100b0*/  ENDCOLLECTIVE ;  /* 0x000000000000791b */ /* 0x007fe20003800000 */
.L_x_119:
[----:B------:R-:W-:Y:S01]  /*100c0*/  IMAD.MOV.U32 R13, RZ, RZ, R10 ;  /* 0x000000ffff0d7224 */ /* 0x000fe200078e000a */
[----:B------:R-:W-:Y:S01]  /*100d0*/  MOV R12, 0x5 ;  /* 0x00000005000c7802 */ /* 0x000fe20000000f00 */
[----:B------:R-:W-:-:S07]  /*100e0*/  IMAD.MOV.U32 R24, RZ, RZ, R14 ;  /* 0x000000ffff187224 */ /* 0x000fce00078e000e */
[----:B------:R-:W-:Y:S05]  /*100f0*/  WARPSYNC.COLLECTIVE R15, `(.L_x_120) ;  /* 0x000000000f087348 */ /* 0x000fea0003c00000 */
[----:B------:R0:W1:Y:S02]  /*10100*/  SHFL.IDX P6, R14, R13, R12, R11 ;  /* 0x0000000c0d0e7389 */ /* 0x00006400000c000b */
[----:B01----:R-:W-:Y:S01]  /*10110*/  ENDCOLLECTIVE ;  /* 0x000000000000791b */ /* 0x003fe20003800000 */
.L_x_120:
[----:B------:R-:W-:-:S05]  /*10120*/  IADD3 R2, P0, R35, R24, RZ ;  /* 0x0000001823027210 */ /* 0x000fca0007f1e0ff */
[----:B------:R-:W-:-:S05]  /*10130*/  IMAD.X R3, RZ, RZ, R19, P0 ;  /* 0x000000ffff037224 */ /* 0x000fca00000e0613 */
[----:B------:R-:W-:Y:S01]  /*10140*/  @!PT LDS RZ, [RZ] ;  /* 0x00000000fffff984 */ /* 0x000fe20000000800 */
[----:B------:R-:W-:Y:S01]  /*10150*/  @!PT LDS RZ, [RZ] ;  /* 0x00000000fffff984 */ /* 0x000fe20000000800 */
[----:B------:R-:W-:Y:S01]  /*10160*/  @!PT LDS RZ, [RZ] ;  /* 0x00000000fffff984 */ /* 0x000fe20000000800 */
[----:B------:R0:W-:Y:S01]  /*10170*/  LDGSTS.E.BYPASS.LTC128B.128 [R4+0xc400], desc[UR50][R2.64], !P2 ;  /* 0x0c40000002047fae */ /* 0x0001e2000d101d72 */
[----:B------:R-:W-:Y:S01]  /*10180*/  IMAD.MOV.U32 R13, RZ, RZ, R9 ;  /* 0x000000ffff0d7224 */ /* 0x000fe200078e0009 */
[----:B------:R-:W-:Y:S01]  /*10190*/  LOP3.LUT P2, RZ, R28, 0x10000, RZ, 0xc0, !PT ;  /* 0x000100001cff7812 */ /* 0x000fe2000784c0ff */
[----:B------:R-:W-:-:S12]  /*101a0*/  IMAD.MOV.U32 R19, RZ, RZ, R14 ;  /* 0x000000ffff137224 */ /* 0x000fd800078e000e */
[----:B0-----:R-:W-:Y:S05]  /*101b0*/  WARPSYNC.COLLECTIVE R15, `(.L_x_121) ;  /* 0x000000000f087348 */ /* 0x001fea0003c00000 */
[----:B------:R1:W2:Y:S02]  /*101c0*/  SHFL.IDX P6, R14, R13, R12, R11 ;  /* 0x0000000c0d0e7389 */ /* 0x0002a400000c000b */
[----:B012---:R-:W-:Y:S01]  /*101d0*/  ENDCOLLECTIVE ;  /* 0x000000000000791b */ /* 0x007fe20003800000 */
.L_x_121:
[----:B------:R-:W-:Y:S01]  /*101e0*/  MOV R13, R10 ;  /* 0x0000000a000d7202 */ /* 0x000fe20000000f00 */
[----:B------:R-:W-:Y:S02]  /*101f0*/  IMAD.MOV.U32 R12, RZ, RZ, 0x6 ;  /* 0x00000006ff0c7424 */ /* 0x000fe400078e00ff */
[----:B------:R-:W-:-:S07]  /*10200*/  IMAD.MOV.U32 R22, RZ, RZ, R14 ;  /* 0x000000ffff167224 */ /* 0x000fce00078e000e */
[----:B------:R-:W-:Y:S05]  /*10210*/  WARPSYNC.COLLECTIVE R15, `(.L_x_122) ;  /* 0x000000000f087348 */ /* 0x000fea0003c00000 */
[----:B------:R0:W1:Y:S02]  /*10220*/  SHFL.IDX P6, R14, R13, R12, R11 ;  /* 0x0000000c0d0e7389 */ /* 0x00006400000c000b */
[----:B01----:R-:W-:Y:S01]  /*10230*/  ENDCOLLECTIVE ;  /* 0x000000000000791b */ /* 0x003fe20003800000 */
.L_x_122:
        /* <DEDUP_REMOVED lines=12> */
.L_x_123:
[----:B------:R-:W-:Y:S02]  /*10300*/  IMAD.MOV.U32 R13, RZ, RZ, R10 ;  /* 0x000000ffff0d7224 */ /* 0x000fe400078e000a */
[----:B------:R-:W-:Y:S02]  /*10310*/  IMAD.MOV.U32 R12, RZ, RZ, 0x7 ;  /* 0x00000007ff0c7424 */ /* 0x000fe400078e00ff */
[----:B------:R-:W-:-:S07]  /*10320*/  IMAD.MOV.U32 R20, RZ, RZ, R14 ;  /* 0x000000ffff147224 */ /* 0x000fce00078e000e */
[----:B------:R-:W-:Y:S05]  /*10330*/  WARPSYNC.COLLECTIVE R15, `(.L_x_124) ;  /* 0x000000000f087348 */ /* 0x000fea0003c00000 */
[----:B------:R0:W1:Y:S02]  /*10340*/  SHFL.IDX P6, R14, R13, R12, R11 ;  /* 0x0000000c0d0e7389 */ /* 0x00006400000c000b */
[----:B01----:R-:W-:Y:S01]  /*10350*/  ENDCOLLECTIVE ;  /* 0x000000000000791b */ /* 0x003fe20003800000 */
.L_x_124:
[----:B------:R-:W-:-:S04]  /*10360*/  IADD3 R2, P0, R35, R20, RZ ;  /* 0x0000001423027210 */ /* 0x000fc80007f1e0ff */
[----:B------:R-:W-:-:S05]  /*10370*/  IADD3.X R3, RZ, R19, RZ, P0, !PT ;  /* 0x00000013ff037210 */ /* 0x000fca00007fe4ff */
[----:B------:R-:W-:Y:S01]  /*10380*/  @!PT LDS RZ, [RZ] ;  /* 0x00000000fffff984 */ /* 0x000fe20000000800 */
[----:B------:R-:W-:Y:S01]  /*10390*/  @!PT LDS RZ, [RZ] ;  /* 0x00000000fffff984 */ /* 0x000fe20000000800 */
[----:B------:R-:W-:Y:S01]  /*103a0*/  @!PT LDS RZ, [RZ] ;  /* 0x00000000fffff984 */ /* 0x000fe20000000800 */
[----:B------:R0:W-:Y:S01]  /*103b0*/  LDGSTS.E.BYPASS.LTC128B.128 [R4+0xd400], desc[UR50][R2.64], !P3 ;  /* 0x0d40000002047fae */ /* 0x0001e2000d901d72 */
[----:B------:R-:W-:Y:S02]  /*103c0*/  IMAD.MOV.U32 R13, RZ, RZ, R9 ;  /* 0x000000ffff0d7224 */ /* 0x000fe400078e0009 */
[----:B------:R-:W-:-:S07]  /*103d0*/  IMAD.MOV.U32 R10, RZ, RZ, R14 ;  /* 0x000000ffff0a7224 */ /* 0x000fce00078e000e */
[----:B0-----:R-:W-:Y:S05]  /*103e0*/  WARPSYNC.COLLECTIVE R15, `(.L_x_125) ;  /* 0x000000000f087348 */ /* 0x001fea0003c00000 */
[----:B------:R1:W2:Y:S02]  /*103f0*/  SHFL.IDX P6, R14, R13, R12, R11 ;  /* 0x0000000c0d0e7389 */ /* 0x0002a400000c000b */
[----:B012---:R-:W-:Y:S01]  /*10400*/  ENDCOLLECTIVE ;  /* 0x000000000000791b */ /* 0x007fe20003800000 */
.L_x_125:
[----:B------:R-:W-:Y:S02]  /*10410*/  IMAD.MOV.U32 R13, RZ, RZ, R18 ;  /* 0x000000ffff0d7224 */ /* 0x000fe400078e0012 */
[----:B------:R-:W-:Y:S01]  /*10420*/  IMAD.MOV.U32 R12, RZ, RZ, RZ ;  /* 0x000000ffff0c7224 */ /* 0x000fe200078e00ff */
[----:B------:R-:W-:-:S07]  /*10430*/  MOV R9, R14 ;  /* 0x0000000e00097202 */ /* 0x000fce0000000f00 */
[----:B------:R-:W-:Y:S05]  /*10440*/  WARPSYNC.COLLECTIVE R15, `(.L_x_126) ;  /* 0x000000000f087348 */ /* 0x000fea0003c00000 */
[----:B------:R0:W1:Y:S02]  /*10450*/  SHFL.IDX P6, R14, R13, R12, R11 ;  /* 0x0000000c0d0e7389 */ /* 0x00006400000c000b */
[----:B01----:R-:W-:Y:S01]  /*10460*/  ENDCOLLECTIVE ;  /* 0x000000000000791b */ /* 0x003fe20003800000 */
.L_x_126:
[----:B------:R-:W-:-:S05]  /*10470*/  IADD3 R2, P0, R35, R9, RZ ;  /* 0x0000000923027210 */ /* 0x000fca0007f1e0ff */
[----:B------:R-:W-:-:S05]  /*10480*/  IMAD.X R3, RZ, RZ, R10, P0 ;  /* 0x000000ffff037224 */ /* 0x000fca00000e060a */
[----:B------:R-:W-:Y:S01]  /*10490*/  @!PT LDS RZ, [RZ] ;  /* 0x00000000fffff984 */ /* 0x000fe20000000800 */
[----:B------:R-:W-:Y:S01]  /*104a0*/  @!PT LDS RZ, [RZ] ;  /* 0x00000000fffff984 */ /* 0x000fe20000000800 */
[----:B------:R-:W-:Y:S01]  /*104b0*/  @!PT LDS RZ, [RZ] ;  /* 0x00000000fffff984 */ /* 0x000fe20000000800 */
[----:B------:R0:W-:Y:S01]  /*104c0*/  LDGSTS.E.BYPASS.LTC128B.128 [R4+0xdc00], desc[UR50][R2.64], !P2 ;  /* 0x0dc0000002047fae */ /* 0x0001e2000d101d72 */
[----:B------:R-:W-:Y:S01]  /*104d0*/  MOV R13, R17 ;  /* 0x00000011000d7202 */ /* 0x000fe20000000f00 */
[----:B0-----:R-:W-:-:S07]  /*104e0*/  IMAD.MOV.U32 R3, RZ, RZ, R14 ;  /* 0x000000ffff037224 */ /* 0x001fce00078e000e */
[----:B------:R-:W-:Y:S05]  /*104f0*/  WARPSYNC.COLLECTIVE R15, `(.L_x_127) ;  /* 0x000000000f087348 */ /* 0x000fea0003c00000 */
[----:B------:R0:W1:Y:S02]  /*10500*/  SHFL.IDX P6, R14, R13, R12, R11 ;  /* 0x0000000c0d0e7389 */ /* 0x00006400000c000b */
[----:B01----:R-:W-:Y:S01]  /*10510*/  ENDCOLLECTIVE ;  /* 0x000000000000791b */ /* 0x003fe20003800000 */
.L_x_127:
[----:B------:R-:W-:Y:S02]  /*10520*/  IMAD.MOV.U32 R13, RZ, RZ, R18 ;  /* 0x000000ffff0d7224 */ /* 0x000fe400078e0012 */
[----:B------:R-:W-:Y:S02]  /*10530*/  IMAD.MOV.U32 R12, RZ, RZ, 0x1 ;  /* 0x00000001ff0c7424 */ /* 0x000fe400078e00ff */
[----:B------:R-:W-:-:S07]  /*10540*/  IMAD.MOV.U32 R2, RZ, RZ, R14 ;  /* 0x000000ffff027224 */ /* 0x000fce00078e000e */
[----:B------:R-:W-:Y:S05]  /*10550*/  WARPSYNC.COLLECTIVE R15, `(.L_x_128) ;  /* 0x000000000f087348 */ /* 0x000fea0003c00000 */
[----:B------:R0:W1:Y:S02]  /*10560*/  SHFL.IDX P6, R14, R13, R12, R11 ;  /* 0x0000000c0d0e7389 */ /* 0x00006400000c000b */
[----:B01----:R-:W-:Y:S01]  /*10570*/  ENDCOLLECTIVE ;  /* 0x000000000000791b */ /* 0x003fe20003800000 */
.L_x_128:
[----:B------:R-:W-:-:S05]  /*10580*/  IADD3 R2, P0, R35, R2, RZ ;  /* 0x0000000223027210 */ /* 0x000fca0007f1e0ff */
[----:B------:R-:W-:-:S05]  /*10590*/  IMAD.X R3, RZ, RZ, R3, P0 ;  /* 0x000000ffff037224 */ /* 0x000fca00000e0603 */
[----:B------:R-:W-:Y:S01]  /*105a0*/  @!PT LDS RZ, [RZ] ;  /* 0x00000000fffff984 */ /* 0x000fe20000000800 */
[----:B------:R-:W-:Y:S01]  /*105b0*/  @!PT LDS RZ, [RZ] ;  /* 0x00000000fffff984 */ /* 0x000fe20000000800 */
[----:B------:R-:W-:Y:S01]  /*105c0*/  @!PT LDS RZ, [RZ] ;  /* 0x00000000fffff984 */ /* 0x000fe20000000800 */
[----:B------:R0:W-:Y:S01]  /*105d0*/  LDGSTS.E.BYPASS.LTC128B.128 [R4+0xe400], desc[UR50][R2.64], !P1 ;  /* 0x0e40000002047fae */ /* 0x0001e2000c901d72 */
[----:B------:R-:W-:Y:S01]  /*105e0*/  IMAD.MOV.U32 R13, RZ, RZ, R17 ;  /* 0x000000ffff0d7224 */ /* 0x000fe200078e0011 */
[----:B------:R-:W-:-:S07]  /*105f0*/  MOV R18, R14 ;  /* 0x0000000e00127202 */ /* 0x000fce0000000f00 */
[----:B0-----:R-:W-:Y:S05]  /*10600*/  WARPSYNC.COLLECTIVE R15, `(.L_x_129) ;  /* 0x000000000f087348 */ /* 0x001fea0003c00000 */
[----:B------:R1:W2:Y:S02]  /*10610*/  SHFL.IDX P6, R14, R13, R12, R11 ;  /* 0x0000000c0d0e7389 */ /* 0x0002a400000c000b */
[----:B012---:R-:W-:Y:S01]  /*10620*/  ENDCOLLECTIVE ;  /* 0x000000000000791b */ /* 0x007fe20003800000 */
.L_x_129:
[----:B------:R-:W-:Y:S05]  /*10630*/  BRA `(.L_x_130) ;  /* 0xffffffb800707947 */ /* 0x000fea000383ffff */
.L_x_55:
[----:B--2---:R2:W3:Y:S02]  /*10640*/  SYNCS.PHASECHK.TRANS64.TRYWAIT P0, [R0+URZ+0x22840], R34 ;  /* 0x02284022000075a7 */ /* 0x0044e4000800017f */
[----:B---3--:R-:W-:Y:S05]  /*10650*/  @!P0 NANOSLEEP.SYNCS 0x989680 ;  /* 0x009896800000895d */ /* 0x008fea0003900000 */
[----:B------:R-:W3:Y:S02]  /*10660*/  @!P0 SYNCS.PHASECHK.TRANS64 P0, [R0+URZ+0x22840], R34 ;  /* 0x02284022000085a7 */ /* 0x000ee4000800007f */
[----:B---3--:R-:W-:Y:S05]  /*10670*/  @!P0 BRA `(.L_x_55) ;  /* 0xfffffffc00f08947 */ /* 0x008fea000383ffff */
[----:B------:R-:W-:Y:S05]  /*10680*/  BRA `(.L_x_131) ;  /* 0xffffffb800c47947 */ /* 0x000fea000383ffff */
.L_x_56:
[----:B------:R-:W-:Y:S01]  /*10690*/  BSSY B0, `(.L_x_132) ;  /* 0x0000008000007945 */ /* 0x000fe20003800000 */
[----:B------:R-:W-:Y:S01]  /*106a0*/  IMAD.MOV.U32 R13, RZ, RZ, R7 ;  /* 0x000000ffff0d7224 */ /* 0x000fe200078e0007 */
[----:B------:R-:W-:Y:S01]  /*106b0*/  MOV R15, 0xffffffff ;  /* 0xffffffff000f7802 */ /* 0x000fe20000000f00 */
[----:B------:R-:W-:Y:S02]  /*106c0*/  IMAD.MOV.U32 R12, RZ, RZ, RZ ;  /* 0x000000ffff0c7224 */ /* 0x000fe400078e00ff */
[----:B------:R-:W-:-:S07]  /*106d0*/  IMAD.MOV.U32 R11, RZ, RZ, 0x181f ;  /* 0x0000181fff0b7424 */ /* 0x000fce00078e00ff */
[----:B012--5:R-:W-:Y:S05]  /*106e0*/  WARPSYNC.COLLECTIVE R15, `(.L_x_133) ;  /* 0x000000000f087348 */ /* 0x027fea0003c00000 */
[----:B------:R3:W4:Y:S02]  /*106f0*/  SHFL.IDX P6, R14, R13, R12, R11 ;  /* 0x0000000c0d0e7389 */ /* 0x00072400000c000b */
[----:B012345:R-:W-:Y:S01]  /*10700*/  ENDCOLLECTIVE ;  /* 0x000000000000791b */ /* 0x03ffe20003800000 */
.L_x_133:
[----:B------:R-:W-:Y:S05]  /*10710*/  BSYNC B0 ;  /* 0x0000000000007941 */ /* 0x000fea0003800000 */
.L_x_132:
[----:B------:R-:W-:Y:S01]  /*10720*/  IMAD.MOV.U32 R13, RZ, RZ, R8 ;  /* 0x000000ffff0d7224 */ /* 0x000fe200078e0008 */
[----:B------:R-:W-:Y:S01]  /*10730*/  MOV R15, 0xffffffff ;  /* 0xffffffff000f7802 */ /* 0x000fe20000000f00 */
[----:B------:R-:W-:Y:S01]  /*10740*/  IMAD.MOV.U32 R12, RZ, RZ, RZ ;  /* 0x000000ffff0c7224 */ /* 0x000fe200078e00ff */
[C---:B------:R-:W-:Y:S01]  /*10750*/  ISETP.GE.AND P2, PT, R23.reuse, 0x1, PT ;  /* 0x000000011700780c */ /* 0x040fe20003f46270 */
[----:B------:R-:W-:Y:S01]  /*10760*/  IMAD.MOV.U32 R11, RZ, RZ, 0x181f ;  /* 0x0000181fff0b7424 */ /* 0x000fe200078e00ff */
[----:B------:R-:W-:Y:S01]  /*10770*/  ISETP.GE.AND P3, PT, R23, 0x61, PT ;  /* 0x000000611700780c */ /* 0x000fe20003f66270 */
[----:B------:R-:W-:-:S12]  /*10780*/  IMAD.MOV.U32 R2, RZ, RZ, R14 ;  /* 0x000000ffff027224 */ /* 0x000fd800078e000e */
[----:B------:R-:W-:Y:S05]  /*10790*/  WARPSYNC.COLLECTIVE R15, `(.L_x_134) ;  /* 0x000000000f087348 */ /* 0x000fea0003c00000 */
[----:B------:R0:W1:Y:S02]  /*107a0*/  SHFL.IDX P6, R14, R13, R12, R11 ;  /* 0x0000000c0d0e7389 */ /* 0x00006400000c000b */
[----:B01----:R-:W-:Y:S01]  /*107b0*/  ENDCOLLECTIVE ;  /* 0x000000000000791b */ /* 0x003fe20003800000 */
.L_x_134:
[----:B------:R-:W-:Y:S02]  /*107c0*/  IMAD.MOV.U32 R13, RZ, RZ, R7 ;  /* 0x000000ffff0d7224 */ /* 0x000fe400078e0007 */
[----:B------:R-:W-:Y:S02]  /*107d0*/  IMAD.MOV.U32 R12, RZ, RZ, 0x1 ;  /* 0x00000001ff0c7424 */ /* 0x000fe400078e00ff */
[----:B------:R-:W-:-:S07]  /*107e0*/  IMAD.MOV.U32 R3, RZ, RZ, R14 ;  /* 0x000000ffff037224 */ /* 0x000fce00078e000e */
[----:B------:R-:W-:Y:S05]  /*107f0*/  WARPSYNC.COLLECTIVE R15, `(.L_x_135) ;  /* 0x000000000f087348 */ /* 0x000fea0003c00000 */
[----:B------:R0:W1:Y:S02]  /*10800*/  SHFL.IDX P6, R14, R13, R12, R11 ;  /* 0x0000000c0d0e7389 */ /* 0x00006400000c000b */
[----:B01----:R-:W-:Y:S01]  /*10810*/  ENDCOLLECTIVE ;  /* 0x000000000000791b */ /* 0x003fe20003800000 */
.L_x_135:
[----:B------:R-:W-:-:S05]  /*10820*/  @P2 IADD3 R3, P0, R22, R3, RZ ;  /* 0x0000000316032210 */ /* 0x000fca0007f1e0ff */
[----:B------:R-:W-:-:S05]  /*10830*/  @P2 IMAD.X R2, RZ, RZ, R2, P0 ;  /* 0x000000ffff022224 */ /* 0x000fca00000e0602 */
[----:B------:R-:W-:Y:S01]  /*10840*/  @P2 LOP3.LUT R3, R3, R2, RZ, 0x3c, !PT ;  /* 0x0000000203032212 */ /* 0x000fe200078e3cff */
[----:B------:R-:W-:-:S03]  /*10850*/  IMAD.MOV.U32 R13, RZ, RZ, R8 ;  /* 0x000000ffff0d7224 */ /* 0x000fc600078e0008 */
[----:B------:R-:W-:-:S04]  /*10860*/  @P2 LOP3.LUT R2, R3, R2, RZ, 0x3c, !PT ;  /* 0x0000000203022212 */ /* 0x000fc800078e3cff */
[----:B------:R-:W-:Y:S02]  /*10870*/  @P2 LOP3.LUT R3, R3, R2, RZ, 0x3c, !PT ;  /* 0x0000000203032212 */ /* 0x000fe400078e3cff */
[----:B------:R-:W-:-:S07]  /*10880*/  MOV R21, R14 ;  /* 0x0000000e00157202 */ /* 0x000fce0000000f00 */
[----:B------:R-:W-:Y:S05]  /*10890*/  WARPSYNC.COLLECTIVE R15, `(.L_x_136) ;  /* 0x000000000f087348 */ /* 0x000fea0003c00000 */
[----:B------:R0:W1:Y:S02]  /*108a0*/  SHFL.IDX P6, R14, R13, R12, R11 ;  /* 0x0000000c0d0e7389 */ /* 0x00006400000c000b */
[----:B01----:R-:W-:Y:S01]  /*108b0*/  ENDCOLLECTIVE ;  /* 0x000000000000791b */ /* 0x003fe20003800000 */
.L_x_136:
[----:B------:R-:W-:Y:S01]  /*108c0*/  @!PT LDS RZ, [RZ] ;  /* 0x00000000fffff984 */ /* 0x000fe20000000800 */
[----:B------:R-:W-:Y:S01]  /*108d0*/  @!PT LDS RZ, [RZ] ;  /* 0x00000000fffff984 */ /* 0x000fe20000000800 */
[----:B------:R-:W-:Y:S01]  /*108e0*/  @!PT LDS RZ, [RZ] ;  /* 0x00000000fffff984 */ /* 0x000fe20000000800 */
[----:B------:R0:W-:Y:S01]  /*108f0*/  @P2 LDGSTS.E.BYPASS.LTC128B.128 [R4+0x18400], desc[UR50][R2.64], !P1 ;  /* 0x1840000002042fae */ /* 0x0001e2000c901d72 */
[----:B------:R-:W-:Y:S02]  /*10900*/  ISETP.GE.AND P2, PT, R23, 0x11, PT ;  /* 0x000000111700780c */ /* 0x000fe40003f46270 */
[----:B------:R-:W-:Y:S01]  /*10910*/  MOV R13, R7 ;  /* 0x00000007000d7202 */ /* 0x000fe20000000f00 */
[----:B------:R-:W-:-:S10]  /*10920*/  IMAD.MOV.U32 R12, RZ, RZ, 0x2 ;  /* 0x00000002ff0c7424 */ /* 0x000fd400078e00ff */
[----:B0-----:R-:W-:-:S13]  /*10930*/  @P2 IADD3 R19, P0, R22, R14, RZ ;  /* 0x0000000e16132210 */ /* 0x001fda0007f1e0ff */
[----:B------:R-:W-:Y:S05]  /*10940*/  WARPSYNC.COLLECTIVE R15, `(.L_x_137) ;  /* 0x000000000f087348 */ /* 0x000fea0003c00000 */
[----:B------:R0:W1:Y:S02]  /*10950*/  SHFL.IDX P6, R14, R13, R12, R11 ;  /* 0x0000000c0d0e7389 */ /* 0x00006400000c000b */
[----:B01----:R-:W-:Y:S01]  /*10960*/  ENDCOLLECTIVE ;  /* 0x000000000000791b */ /* 0x003fe20003800000 */
.L_x_137:
[----:B------:R-:W-:Y:S02]  /*10970*/  @P2 IMAD.X R21, RZ, RZ, R21, P0 ;  /* 0x000000ffff152224 */ /* 0x000fe400000e0615 */
[----:B------:R-:W-:Y:S02]  /*10980*/  @P2 IMAD.MOV.U32 R2, RZ, RZ, R19 ;  /* 0x000000ffff022224 */ /* 0x000fe400078e0013 */
[----:B------:R-:W-:-:S05]  /*10990*/  @P2 IMAD.MOV.U32 R3, RZ, RZ, R21 ;  /* 0x000000ffff032224 */ /* 0x000fca00078e0015 */
[----:B------:R-:W-:Y:S01]  /*109a0*/  @!PT LDS RZ, [RZ] ;  /* 0x00000000fffff984 */ /* 0x000fe20000000800 */
[----:B------:R-:W-:Y:S01]  /*109b0*/  @!PT LDS RZ, [RZ] ;  /* 0x00000000fffff984 */ /* 0x000fe20000000800 */
[----:B------:R-:W-:Y:S01]  /*109c0*/  @!PT LDS RZ, [RZ] ;  /* 0x00000000fffff984 */ /* 0x000fe20000000800 */
[----:B------:R0:W-:Y:S01]  /*109d0*/  @P2 LDGSTS.E.BYPASS.LTC128B.128 [R4+0x18c00], desc[UR50][R2.64], !P1 ;  /* 0x18c0000002042fae */ /* 0x0001e2000c901d72 */
[----:B------:R-:W-:Y:S01]  /*109e0*/  ISETP.GE.AND P2, PT, R23, 0x21, PT ;  /* 0x000000211700780c */ /* 0x000fe20003f46270 */
[----:B------:R-:W-:Y:S02]  /*109f0*/  IMAD.MOV.U32 R13, RZ, RZ, R8 ;  /* 0x000000ffff0d7224 */ /* 0x000fe400078e0008 */
[----:B------:R-:W-:-:S10]  /*10a00*/  IMAD.MOV.U32 R9, RZ, RZ, R14 ;  /* 0x000000ffff097224 */ /* 0x000fd400078e000e */
[----:B0-----:R-:W-:Y:S05]  /*10a10*/  WARPSYNC.COLLECTIVE R15, `(.L_x_138) ;  /* 0x000000000f087348 */ /* 0x001fea0003c00000 */
[----:B------:R1:W2:Y:S02]  /*10a20*/  SHFL.IDX P6, R14, R13, R12, R11 ;  /* 0x0000000c0d0e7389 */ /* 0x0002a400000c000b */
[----:B012---:R-:W-:Y:S01]  /*10a30*/  ENDCOLLECTIVE ;  /* 0x000000000000791b */ /* 0x007fe20003800000 */
.L_x_138:
[----:B------:R-:W-:-:S04]  /*10a40*/  @P2 IADD3 R12, P0, R22, R14, RZ ;  /* 0x0000000e160c2210 */ /* 0x000fc80007f1e0ff */
[----:B------:R-:W-:Y:S01]  /*10a50*/  @P2 MOV R2, R12 ;  /* 0x0000000c00022202 */ /* 0x000fe20000000f00 */
[----:B------:R-:W-:Y:S02]  /*10a60*/  @P2 IMAD.X R13, RZ, RZ, R9, P0 ;  /* 0x000000ffff0d2224 */ /* 0x000fe400000e0609 */
[----:B------:R-:W-:Y:S02]  /*10a70*/  IMAD.MOV.U32 R12, RZ, RZ, 0x3 ;  /* 0x00000003ff0c7424 */ /* 0x000fe400078e00ff */
[----:B------:R-:W-:Y:S02]  /*10a80*/  @P2 IMAD.MOV.U32 R3, RZ, RZ, R13 ;  /* 0x000000ffff032224 */ /* 0x000fe400078e000d */
[----:B------:R-:W-:-:S03]  /*10a90*/  IMAD.MOV.U32 R13, RZ, RZ, R7 ;  /* 0x000000ffff0d7224 */ /* 0x000fc600078e0007 */
[----:B------:R-:W-:Y:S01]  /*10aa0*/  @!PT LDS RZ, [RZ] ;  /* 0x00000000fffff984 */ /* 0x000fe20000000800 */
[----:B------:R-:W-:Y:S01]  /*10ab0*/  @!PT LDS RZ, [RZ] ;  /* 0x00000000fffff984 */ /* 0x000fe20000000800 */
[----:B------:R-:W-:Y:S01]  /*10ac0*/  @!PT LDS RZ, [RZ] ;  /* 0x00000000fffff984 */ /* 0x000fe20000000800 */
[----:B------:R0:W-:Y:S01]  /*10ad0*/  @P2 LDGSTS.E.BYPASS.LTC128B.128 [R4+0x19400], desc[UR50][R2.64], !P1 ;  /* 0x1940000002042fae */ /* 0x0001e2000c901d72 */
[----:B------:R-:W-:-:S13]  /*10ae0*/  ISETP.GE.AND P2, PT, R23, 0x31, PT ;  /* 0x000000311700780c */ /* 0x000fda0003f46270 */
[----:B0-----:R-:W-:Y:S05]  /*10af0*/  WARPSYNC.COLLECTIVE R15, `(.L_x_139) ;  /* 0x000000000f087348 */ /* 0x001fea0003c00000 */
[----:B------:R1:W2:Y:S02]  /*10b00*/  SHFL.IDX P6, R14, R13, R12, R11 ;  /* 0x0000000c0d0e7389 */ /* 0x0002a400000c000b */
[----:B012---:R-:W-:Y:S01]  /*10b10*/  ENDCOLLECTIVE ;  /* 0x000000000000791b */ /* 0x007fe20003800000 */
.L_x_139:
[----:B------:R-:W-:Y:S01]  /*10b20*/  MOV R13, R8 ;  /* 0x00000008000d7202 */ /* 0x000fe20000000f00 */
[----:B------:R-:W-:-:S07]  /*10b30*/  IMAD.MOV.U32 R17, RZ, RZ, R14 ;  /* 0x000000ffff117224 */ /* 0x000fce00078e000e */
[----:B------:R-:W-:Y:S05]  /*10b40*/  WARPSYNC.COLLECTIVE R15, `(.L_x_140) ;  /* 0x000000000f087348 */ /* 0x000fea0003c00000 */
[----:B------:R0:W1:Y:S02]  /*10b50*/  SHFL.IDX P6, R14, R13, R12, R11 ;  /* 0x0000000c0d0e7389 */ /* 0x00006400000c000b */
[----:B01----:R-:W-:Y:S01]  /*10b60*/  ENDCOLLECTIVE ;  /* 0x000000000000791b */ /* 0x003fe20003800000 */
.L_x_140:
[----:B------:R-:W-:Y:S01]  /*10b70*/  IMAD.MOV.U32 R13, RZ, RZ, R7 ;  /* 0x000000ffff0d7224 */ /* 0x000fe200078e0007 */
[----:B------:R-:W-:Y:S02]  /*10b80*/  MOV R12, 0x4 ;  /* 0x00000004000c7802 */ /* 0x000fe40000000f00 */
[----:B------:R-:W-:-:S13]  /*10b90*/  @P2 IADD3 R18, P0, R22, R14, RZ ;  /* 0x0000000e16122210 */ /* 0x000fda0007f1e0ff */
[----:B------:R-:W-:Y:S05]  /*10ba0*/  WARPSYNC.COLLECTIVE R15, `(.L_x_141) ;  /* 0x000000000f087348 */ /* 0x000fea0003c00000 */
[----:B------:R0:W1:Y:S02]  /*10bb0*/  SHFL.IDX P6, R14, R13, R12, R11 ;  /* 0x0000000c0d0e7389 */ /* 0x00006400000c000b */
[----:B01----:R-:W-:Y:S01]  /*10bc0*/  ENDCOLLECTIVE ;  /* 0x000000000000791b */ /* 0x003fe20003800000 */
.L_x_141:
        /* <DEDUP_REMOVED lines=9> */
[----:B0-----:R-:W-:-:S10]  /*10c60*/  IMAD.MOV.U32 R2, RZ, RZ, R14 ;  /* 0x000000ffff027224 */ /* 0x001fd400078e000e */
[----:B------:R-:W-:Y:S05]  /*10c70*/  WARPSYNC.COLLECTIVE R15, `(.L_x_142) ;  /* 0x000000000f087348 */ /* 0x000fea0003c00000 */
[----:B------:R0:W1:Y:S02]  /*10c80*/  SHFL.IDX P6, R14, R13, R12, R11 ;  /* 0x0000000c0d0e7389 */ /* 0x00006400000c000b */
[----:B01----:R-:W-:Y:S01]  /*10c90*/  ENDCOLLECTIVE ;  /* 0x000000000000791b */ /* 0x003fe20003800000 */
.L_x_142:
[----:B------:R-:W-:Y:S02]  /*10ca0*/  IMAD.MOV.U32 R13, RZ, RZ, R7 ;  /* 0x000000ffff0d7224 */ /* 0x000fe400078e0007 */
[----:B------:R-:W-:Y:S01]  /*10cb0*/  IMAD.MOV.U32 R12, RZ, RZ, 0x5 ;  /* 0x00000005ff0c7424 */ /* 0x000fe200078e00ff */
[----:B------:R-:W-:-:S05]  /*10cc0*/  @P2 IADD3 R14, P0, R22, R14, RZ ;  /* 0x0000000e160e2210 */ /* 0x000fca0007f1e0ff */
[----:B------:R-:W-:Y:S02]  /*10cd0*/  @P2 IMAD.X R15, RZ, RZ, R2, P0 ;  /* 0x000000ffff0f2224 */ /* 0x000fe400000e0602 */
[----:B------:R-:W-:-:S03]  /*10ce0*/  @P2 IMAD.MOV.U32 R2, RZ, RZ, R14 ;  /* 0x000000ffff022224 */ /* 0x000fc600078e000e */
[----:B------:R-:W-:Y:S01]  /*10cf0*/  @P2 MOV R3, R15 ;  /* 0x0000000f00032202 */ /* 0x000fe20000000f00 */
[----:B------:R-:W-:-:S04]  /*10d00*/  IMAD.MOV.U32 R15, RZ, RZ, -0x1 ;  /* 0xffffffffff0f7424 */ /* 0x000fc800078e00ff */
        /* <DEDUP_REMOVED lines=8> */
.L_x_143:
[----:B------:R-:W-:Y:S01]  /*10d90*/  MOV R13, R8 ;  /* 0x00000008000d7202 */ /* 0x000fe20000000f00 */
[----:B------:R-:W-:-:S07]  /*10da0*/  IMAD.MOV.U32 R10, RZ, RZ, R14 ;  /* 0x000000ffff0a7224 */ /* 0x000fce00078e000e */
[----:B------:R-:W-:Y:S05]  /*10db0*/  WARPSYNC.COLLECTIVE R15, `(.L_x_144) ;  /* 0x000000000f087348 */ /* 0x000fea0003c00000 */
[----:B------:R0:W1:Y:S02]  /*10dc0*/  SHFL.IDX P6, R14, R13, R12, R11 ;  /* 0x0000000c0d0e7389 */ /* 0x00006400000c000b */
[----:B01----:R-:W-:Y:S01]  /*10dd0*/  ENDCOLLECTIVE ;  /* 0x000000000000791b */ /* 0x003fe20003800000 */
.L_x_144:
[----:B------:R-:W-:Y:S01]  /*10de0*/  MOV R13, R7 ;  /* 0x00000007000d7202 */ /* 0x000fe20000000f00 */
[----:B------:R-:W-:Y:S02]  /*10df0*/  IMAD.MOV.U32 R12, RZ, RZ, 0x6 ;  /* 0x00000006ff0c7424 */ /* 0x000fe400078e00ff */
[----:B------:R-:W-:-:S05]  /*10e00*/  IMAD.MOV.U32 R11, RZ, RZ, R14 ;  /* 0x000000ffff0b7224 */ /* 0x000fca00078e000e */
[----:B------:R-:W-:-:S05]  /*10e10*/  @P2 IADD3 R11, P0, R22, R11, RZ ;  /* 0x0000000b160b2210 */ /* 0x000fca0007f1e0ff */
[----:B------:R-:W-:Y:S02]  /*10e20*/  @P2 IMAD.MOV.U32 R2, RZ, RZ, R11 ;  /* 0x000000ffff022224 */ /* 0x000fe400078e000b */
[----:B------:R-:W-:Y:S02]  /*10e30*/  IMAD.MOV.U32 R11, RZ, RZ, 0x181f ;  /* 0x0000181fff0b7424 */ /* 0x000fe400078e00ff */
[----:B------:R-:W-:-:S07]  /*10e40*/  @P2 IMAD.X R10, RZ, RZ, R10, P0 ;  /* 0x000000ffff0a2224 */ /* 0x000fce00000e060a */
[----:B------:R-:W-:Y:S05]  /*10e50*/  WARPSYNC.COLLECTIVE R15, `(.L_x_145) ;  /* 0x000000000f087348 */ /* 0x000fea0003c00000 */
[----:B------:R0:W1:Y:S02]  /*10e60*/  SHFL.IDX P6, R14, R13, R12, R11 ;  /* 0x0000000c0d0e7389 */ /* 0x00006400000c000b */
[----:B01----:R-:W-:Y:S01]  /*10e70*/  ENDCOLLECTIVE ;  /* 0x000000000000791b */ /* 0x003fe20003800000 */
.L_x_145:
        /* <DEDUP_REMOVED lines=11> */
.L_x_146:
[----:B------:R-:W-:Y:S02]  /*10f30*/  IMAD.MOV.U32 R13, RZ, RZ, R7 ;  /* 0x000000ffff0d7224 */ /* 0x000fe400078e0007 */
[----:B------:R-:W-:Y:S01]  /*10f40*/  IMAD.MOV.U32 R12, RZ, RZ, 0x7 ;  /* 0x00000007ff0c7424 */ /* 0x000fe200078e00ff */
[----:B------:R-:W-:-:S07]  /*10f50*/  MOV R20, R14 ;  /* 0x0000000e00147202 */ /* 0x000fce0000000f00 */
[----:B------:R-:W-:Y:S05]  /*10f60*/  WARPSYNC.COLLECTIVE R15, `(.L_x_147) ;  /* 0x000000000f087348 */ /* 0x000fea0003c00000 */
[----:B------:R0:W1:Y:S02]  /*10f70*/  SHFL.IDX P6, R14, R13, R12, R11 ;  /* 0x0000000c0d0e7389 */ /* 0x00006400000c000b */
[----:B01----:R-:W-:Y:S01]  /*10f80*/  ENDCOLLECTIVE ;  /* 0x000000000000791b */ /* 0x003fe20003800000 */
.L_x_147:
[----:B------:R-:W-:-:S05]  /*10f90*/  @P3 IADD3 R20, P0, R22, R20, RZ ;  /* 0x0000001416143210 */ /* 0x000fca0007f1e0ff */
[----:B------:R-:W-:Y:S02]  /*10fa0*/  @P3 IMAD.X R9, RZ, RZ, R9, P0 ;  /* 0x000000ffff093224 */ /* 0x000fe400000e0609 */
[----:B------:R-:W-:Y:S02]  /*10fb0*/  @P3 IMAD.MOV.U32 R2, RZ, RZ, R20 ;  /* 0x000000ffff023224 */ /* 0x000fe400078e0014 */
[----:B------:R-:W-:Y:S01]  /*10fc0*/  @P3 IMAD.MOV.U32 R3, RZ, RZ, R9 ;  /* 0x000000ffff033224 */ /* 0x000fe200078e0009 */
[----:B------:R-:W-:-:S04]  /*10fd0*/  MOV R13, R8 ;  /* 0x00000008000d7202 */ /* 0x000fc80000000f00 */
[----:B------:R-:W-:Y:S01]  /*10fe0*/  @!PT LDS RZ, [RZ] ;  /* 0x00000000fffff984 */ /* 0x000fe20000000800 */
[----:B------:R-:W-:Y:S01]  /*10ff0*/  @!PT LDS RZ, [RZ] ;  /* 0x00000000fffff984 */ /* 0x000fe20000000800 */
[----:B------:R-:W-:Y:S01]  /*11000*/  @!PT LDS RZ, [RZ] ;  /* 0x00000000fffff984 */ /* 0x000fe20000000800 */
[----:B------:R0:W-:Y:S01]  /*11010*/  @P3 LDGSTS.E.BYPASS.LTC128B.128 [R4+0x1b400], desc[UR50][R2.64], !P1 ;  /* 0x1b40000002043fae */ /* 0x0001e2000c901d72 */
[----:B------:R-:W-:-:S07]  /*11020*/  IMAD.MOV.U32 R19, RZ, RZ, R14 ;  /* 0x000000ffff137224 */ /* 0x000fce00078e000e */
[----:B0-----:R-:W-:Y:S05]  /*11030*/  WARPSYNC.COLLECTIVE R15, `(.L_x_148) ;  /* 0x000000000f087348 */ /* 0x001fea0003c00000 */
[----:B------:R1:W2:Y:S02]  /*11040*/  SHFL.IDX P6, R14, R13, R12, R11 ;  /* 0x0000000c0d0e7389 */ /* 0x0002a400000c000b */
[----:B012---:R-:W-:Y:S01]  /*11050*/  ENDCOLLECTIVE ;  /* 0x000000000000791b */ /* 0x007fe20003800000 */
.L_x_148:
[----:B------:R-:W-:Y:S02]  /*11060*/  IMAD.MOV.U32 R13, RZ, RZ, R5 ;  /* 0x000000ffff0d7224 */ /* 0x000fe400078e0005 */
[----:B------:R-:W-:Y:S02]  /*11070*/  IMAD.MOV.U32 R12, RZ, RZ, RZ ;  /* 0x000000ffff0c7224 */ /* 0x000fe400078e00ff */
[----:B------:R-:W-:-:S07]  /*11080*/  IMAD.MOV.U32 R8, RZ, RZ, R14 ;  /* 0x000000ffff087224 */ /* 0x000fce00078e000e */
[----:B------:R-:W-:Y:S05]  /*11090*/  WARPSYNC.COLLECTIVE R15, `(.L_x_149) ;  /* 0x000000000f087348 */ /* 0x000fea0003c00000 */
[----:B------:R0:W1:Y:S02]  /*110a0*/  SHFL.IDX P6, R14, R13, R12, R11 ;  /* 0x0000000c0d0e7389 */ /* 0x00006400000c000b */
[----:B01----:R-:W-:Y:S01]  /*110b0*/  ENDCOLLECTIVE ;  /* 0x000000000000791b */ /* 0x003fe20003800000 */
.L_x_149:
[----:B------:R-:W-:-:S04]  /*110c0*/  @P2 IADD3 R7, P0, R22, R8, RZ ;  /* 0x0000000816072210 */ /* 0x000fc80007f1e0ff */
[----:B------:R-:W-:Y:S01]  /*110d0*/  @P2 MOV R2, R7 ;  /* 0x0000000700022202 */ /* 0x000fe20000000f00 */
[----:B------:R-:W-:-:S04]  /*110e0*/  @P2 IMAD.X R19, RZ, RZ, R19, P0 ;  /* 0x000000ffff132224 */ /* 0x000fc800000e0613 */
[----:B------:R-:W-:Y:S01]  /*110f0*/  @P2 IMAD.MOV.U32 R3, RZ, RZ, R19 ;  /* 0x000000ffff032224 */ /* 0x000fe200078e0013 */
[----:B------:R-:W-:-:S04]  /*11100*/  MOV R13, R6 ;  /* 0x00000006000d7202 */ /* 0x000fc80000000f00 */
[----:B------:R-:W-:Y:S01]  /*11110*/  @!PT LDS RZ, [RZ] ;  /* 0x00000000fffff984 */ /* 0x000fe20000000800 */
[----:B------:R-:W-:Y:S01]  /*11120*/  @!PT LDS RZ, [RZ] ;  /* 0x00000000fffff984 */ /* 0x000fe20000000800 */
[----:B------:R-:W-:Y:S01]  /*11130*/  @!PT LDS RZ, [RZ] ;  /* 0x00000000fffff984 */ /* 0x000fe20000000800 */
[----:B------:R0:W-:Y:S01]  /*11140*/  @P2 LDGSTS.E.BYPASS.LTC128B.128 [R4+0x1bc00], desc[UR50][R2.64], !P1 ;  /* 0x1bc0000002042fae */ /* 0x0001e2000c901d72 */
[----:B------:R-:W-:Y:S01]  /*11150*/  ISETP.GE.AND P2, PT, R23, 0x81, PT ;  /* 0x000000811700780c */ /* 0x000fe20003f46270 */
[----:B0-----:R-:W-:-:S12]  /*11160*/  IMAD.MOV.U32 R2, RZ, RZ, R14 ;  /* 0x000000ffff027224 */ /* 0x001fd800078e000e */
[----:B------:R-:W-:Y:S05]  /*11170*/  WARPSYNC.COLLECTIVE R15, `(.L_x_150) ;  /* 0x000000000f087348 */ /* 0x000fea0003c00000 */
[----:B------:R0:W1:Y:S02]  /*11180*/  SHFL.IDX P6, R14, R13, R12, R11 ;  /* 0x0000000c0d0e7389 */ /* 0x00006400000c000b */
[----:B01----:R-:W-:Y:S01]  /*11190*/  ENDCOLLECTIVE ;  /* 0x000000000000791b */ /* 0x003fe20003800000 */
.L_x_150:
[----:B------:R-:W-:-:S05]  /*111a0*/  IMAD.MOV.U32 R12, RZ, RZ, R14 ;  /* 0x000000ffff0c7224 */ /* 0x000fca00078e000e */
[----:B------:R-:W-:-:S05]  /*111b0*/  @P2 IADD3 R12, P0, R22, R12, RZ ;  /* 0x0000000c160c2210 */ /* 0x000fca0007f1e0ff */
[----:B------:R-:W-:Y:S02]  /*111c0*/  @P2 IMAD.X R13, RZ, RZ, R2, P0 ;  /* 0x000000ffff0d2224 */ /* 0x000fe400000e0602 */
[----:B------:R-:W-:Y:S02]  /*111d0*/  @P2 IMAD.MOV.U32 R2, RZ, RZ, R12 ;  /* 0x000000ffff022224 */ /* 0x000fe400078e000c */
[----:B------:R-:W-:Y:S01]  /*111e0*/  @P2 IMAD.MOV.U32 R3, RZ, RZ, R13 ;  /* 0x000000ffff032224 */ /* 0x000fe200078e000d */
[----:B------:R-:W-:Y:S01]  /*111f0*/  MOV R13, R5 ;  /* 0x00000005000d7202 */ /* 0x000fe20000000f00 */
[----:B------:R-:W-:-:S03]  /*11200*/  IMAD.MOV.U32 R12, RZ, RZ, 0x1 ;  /* 0x00000001ff0c7424 */ /* 0x000fc600078e00ff */
[----:B------:R-:W-:Y:S01]  /*11210*/  @!PT LDS RZ, [RZ] ;  /* 0x00000000fffff984 */ /* 0x000fe20000000800 */
[----:B------:R-:W-:Y:S01]  /*11220*/  @!PT LDS RZ, [RZ] ;  /* 0x00000000fffff984 */ /* 0x000fe20000000800 */
[----:B------:R-:W-:Y:S01]  /*11230*/  @!PT LDS RZ, [RZ] ;  /* 0x00000000fffff984 */ /* 0x000fe20000000800 */
[----:B------:R0:W-:Y:S04]  /*11240*/  @P2 LDGSTS.E.BYPASS.LTC128B.128 [R4+0x1c400], desc[UR50][R2.64], !P1 ;  /* 0x1c40000002042fae */ /* 0x0001e8000c901d72 */
[----:B0-----:R-:W-:Y:S05]  /*11250*/  WARPSYNC.COLLECTIVE R15, `(.L_x_151) ;  /* 0x000000000f087348 */ /* 0x001fea0003c00000 */
[----:B------:R1:W2:Y:S02]  /*11260*/  SHFL.IDX P6, R14, R13, R12, R11 ;  /* 0x0000000c0d0e7389 */ /* 0x0002a400000c000b */
[----:B012---:R-:W-:Y:S01]  /*11270*/  ENDCOLLECTIVE ;  /* 0x000000000000791b */ /* 0x007fe20003800000 */
.L_x_151:
[----:B------:R-:W-:Y:S02]  /*11280*/  IMAD.MOV.U32 R13, RZ, RZ, R6 ;  /* 0x000000ffff0d7224 */ /* 0x000fe400078e0006 */
[----:B------:R-:W-:-:S07]  /*11290*/  IMAD.MOV.U32 R5, RZ, RZ, R14 ;  /* 0x000000ffff057224 */ /* 0x000fce00078e000e */
[----:B------:R-:W-:Y:S05]  /*112a0*/  WARPSYNC.COLLECTIVE R15, `(.L_x_152) ;  /* 0x000000000f087348 */ /* 0x000fea0003c00000 */
[----:B------:R0:W1:Y:S02]  /*112b0*/  SHFL.IDX P6, R14, R13, R12, R11 ;  /* 0x0000000c0d0e7389 */ /* 0x00006400000c000b */
[----:B01----:R-:W-:Y:S01]  /*112c0*/  ENDCOLLECTIVE ;  /* 0x000000000000791b */ /* 0x003fe20003800000 */
.L_x_152:
[----:B------:R-:W-:Y:S05]  /*112d0*/  BRA `(.L_x_153) ;  /* 0xffffffb400847947 */ /* 0x000fea000383ffff */
.L_x_60:
[----:B------:R-:W-:Y:S01]  /*112e0*/  IMAD.MOV.U32 R13, RZ, RZ, R4 ;  /* 0x000000ffff0d7224 */ /* 0x000fe200078e0004 */
[----:B------:R-:W-:Y:S01]  /*112f0*/  MOV R12, RZ ;  /* 0x000000ff000c7202 */ /* 0x000fe20000000f00 */
[----:B------:R-:W-:Y:S01]  /*11300*/  IMAD.MOV.U32 R11, RZ, RZ, 0x181f ;  /* 0x0000181fff0b7424 */ /* 0x000fe200078e00ff */
[----:B------:R-:W-:Y:S01]  /*11310*/  IADD3 R5, R17, R5, RZ ;  /* 0x0000000511057210 */ /* 0x000fe20007ffe0ff */
[----:B------:R-:W-:-:S03]  /*11320*/  IMAD.MOV.U32 R15, RZ, RZ, -0x1 ;  /* 0xffffffffff0f7424 */ /* 0x000fc600078e00ff */
[C---:B------:R-:W-:Y:S01]  /*11330*/  ISETP.GE.AND P1, PT, R5.reuse, UR41, PT ;  /* 0x0000002905007c0c */ /* 0x040fe2000bf26270 */
[----:B------:R-:W-:-:S12]  /*11340*/  VIADD R6, R5, 0x10 ;  /* 0x0000001005067836 */ /* 0x000fd80000000000 */
[----:B-----5:R-:W-:Y:S05]  /*11350*/  WARPSYNC.COLLECTIVE R15, `(.L_x_154) ;  /* 0x000000000f087348 */ /* 0x020fea0003c00000 */
[----:B------:R0:W1:Y:S02]  /*11360*/  SHFL.IDX P6, R14, R13, R12, R11 ;  /* 0x0000000c0d0e7389 */ /* 0x00006400000c000b */
[----:B01---5:R-:W-:Y:S01]  /*11370*/  ENDCOLLECTIVE ;  /* 0x000000000000791b */ /* 0x023fe20003800000 */
.L_x_154:
[----:B------:R-:W-:Y:S02]  /*11380*/  IMAD.MOV.U32 R13, RZ, RZ, R0 ;  /* 0x000000ffff0d7224 */ /* 0x000fe400078e0000 */
[----:B------:R-:W-:-:S07]  /*11390*/  IMAD.MOV.U32 R2, RZ, RZ, R14 ;  /* 0x000000ffff027224 */ /* 0x000fce00078e000e */
[----:B------:R-:W-:Y:S05]  /*113a0*/  WARPSYNC.COLLECTIVE R15, `(.L_x_155) ;  /* 0x000000000f087348 */ /* 0x000fea0003c00000 */
[----:B------:R0:W1:Y:S02]  /*113b0*/  SHFL.IDX P6, R14, R13, R12, R11 ;  /* 0x0000000c0d0e7389 */ /* 0x00006400000c000b */
[----:B01----:R-:W-:Y:S01]  /*113c0*/  ENDCOLLECTIVE ;  /* 0x000000000000791b */ /* 0x003fe20003800000 */
.L_x_155:
[----:B------:R-:W-:Y:S01]  /*113d0*/  IMAD.MOV.U32 R13, RZ, RZ, R4 ;  /* 0x000000ffff0d7224 */ /* 0x000fe200078e0004 */
[----:B------:R-:W-:Y:S02]  /*113e0*/  MOV R12, 0x1 ;  /* 0x00000001000c7802 */ /* 0x000fe40000000f00 */
[----:B------:R-:W-:-:S05]  /*113f0*/  @!P1 IADD3 R14, P0, R10, R14, RZ ;  /* 0x0000000e0a0e9210 */ /* 0x000fca0007f1e0ff */
[----:B------:R-:W-:Y:S02]  /*11400*/  @!P1 IMAD.X R3, RZ, RZ, R2, P0 ;  /* 0x000000ffff039224 */ /* 0x000fe400000e0602 */
[----:B------:R-:W-:-:S07]  /*11410*/  @!P1 IMAD.MOV.U32 R2, RZ, RZ, R14 ;  /* 0x000000ffff029224 */ /* 0x000fce00078e000e */
[----:B------:R-:W-:Y:S05]  /*11420*/  WARPSYNC.COLLECTIVE R15, `(.L_x_156) ;  /* 0x000000000f087348 */ /* 0x000fea0003c00000 */
[----:B------:R0:W1:Y:S02]  /*11430*/  SHFL.IDX P6, R14, R13, R12, R11 ;  /* 0x0000000c0d0e7389 */ /* 0x00006400000c000b */
[----:B01----:R-:W-:Y:S01]  /*11440*/  ENDCOLLECTIVE ;  /* 0x000000000000791b */ /* 0x003fe20003800000 */
.L_x_156:
[----:B------:R-:W-:Y:S01]  /*11450*/  @!PT LDS RZ, [RZ] ;  /* 0x00000000fffff984 */ /* 0x000fe20000000800 */
[----:B------:R-:W-:Y:S01]  /*11460*/  @!PT LDS RZ, [RZ] ;  /* 0x00000000fffff984 */ /* 0x000fe20000000800 */
[----:B------:R-:W-:Y:S01]  /*11470*/  @!PT LDS RZ, [RZ] ;  /* 0x00000000fffff984 */ /* 0x000fe20000000800 */
[----:B------:R0:W-:Y:S01]  /*11480*/  @!P1 LDGSTS.E.BYPASS.LTC128B.128 [R8+0x14400], desc[UR50][R2.64], !P5 ;  /* 0x1440000002089fae */ /* 0x0001e2000e901d72 */
[----:B------:R-:W-:Y:S01]  /*11490*/  ISETP.GE.AND P1, PT, R6, UR41, PT ;  /* 0x0000002906007c0c */ /* 0x000fe2000bf26270 */
[----:B------:R-:W-:Y:S02]  /*114a0*/  IMAD.MOV.U32 R13, RZ, RZ, R0 ;  /* 0x000000ffff0d7224 */ /* 0x000fe400078e0000 */
[----:B------:R-:W-:-:S10]  /*114b0*/  IMAD.MOV.U32 R6, RZ, RZ, R14 ;  /* 0x000000ffff067224 */ /* 0x000fd400078e000e */
[----:B0-----:R-:W-:Y:S05]  /*114c0*/  WARPSYNC.COLLECTIVE R15, `(.L_x_157) ;  /* 0x000000000f087348 */ /* 0x001fea0003c00000 */
[----:B------:R1:W2:Y:S02]  /*114d0*/  SHFL.IDX P6, R14, R13, R12, R11 ;  /* 0x0000000c0d0e7389 */ /* 0x0002a400000c000b */
[----:B012---:R-:W-:Y:S01]  /*114e0*/  ENDCOLLECTIVE ;  /* 0x000000000000791b */ /* 0x007fe20003800000 */
.L_x_157:
[----:B------:R-:W-:Y:S01]  /*114f0*/  MOV R13, R4 ;  /* 0x00000004000d7202 */ /* 0x000fe20000000f00 */
[----:B------:R-:W-:Y:S01]  /*11500*/  IMAD.MOV.U32 R12, RZ, RZ, 0x2 ;  /* 0x00000002ff0c7424 */ /* 0x000fe200078e00ff */
[----:B------:R-:W-:-:S13]  /*11510*/  @!P1 IADD3 R2, P0, R10, R14, RZ ;  /* 0x0000000e0a029210 */ /* 0x000fda0007f1e0ff */
[----:B------:R-:W-:Y:S05]  /*11520*/  WARPSYNC.COLLECTIVE R15, `(.L_x_158) ;  /* 0x000000000f087348 */ /* 0x000fea0003c00000 */
[----:B------:R0:W1:Y:S02]  /*11530*/  SHFL.IDX P6, R14, R13, R12, R11 ;  /* 0x0000000c0d0e7389 */ /* 0x00006400000c000b */
[----:B01----:R-:W-:Y:S01]  /*11540*/  ENDCOLLECTIVE ;  /* 0x000000000000791b */ /* 0x003fe20003800000 */
.L_x_158:
[----:B------:R-:W-:Y:S02]  /*11550*/  @!P1 IMAD.X R3, RZ, RZ, R6, P0 ;  /* 0x000000ffff039224 */ /* 0x000fe400000e0606 */
[----:B------:R-:W-:-:S03]  /*11560*/  VIADD R6, R5, 0x20 ;  /* 0x0000002005067836 */ /* 0x000fc60000000000 */
[----:B------:R-:W-:Y:S01]  /*11570*/  @!PT LDS RZ, [RZ] ;  /* 0x00000000fffff984 */ /* 0x000fe20000000800 */
[----:B------:R-:W-:Y:S01]  /*11580*/  @!PT LDS RZ, [RZ] ;  /* 0x00000000fffff984 */ /* 0x000fe20000000800 */
[----:B------:R-:W-:Y:S01]  /*11590*/  @!PT LDS RZ, [RZ] ;  /* 0x00000000fffff984 */ /* 0x000fe20000000800 */
[----:B------:R0:W-:Y:S02]  /*115a0*/  @!P1 LDGSTS.E.BYPASS.LTC128B.128 [R8+0x14c00], desc[UR50][R2.64], !P5 ;  /* 0x14c0000002089fae */ /* 0x0001e4000e901d72 */
[----:B------:R-:W-:Y:S01]  /*115b0*/  ISETP.GE.AND P1, PT, R6, UR41, PT ;  /* 0x0000002906007c0c */ /* 0x000fe2000bf26270 */
[----:B------:R-:W-:Y:S02]  /*115c0*/  IMAD.MOV.U32 R13, RZ, RZ, R0 ;  /* 0x000000ffff0d7224 */ /* 0x000fe400078e0000 */
[----:B------:R-:W-:-:S10]  /*115d0*/  IMAD.MOV.U32 R6, RZ, RZ, R14 ;  /* 0x000000ffff067224 */ /* 0x000fd400078e000e */
[----:B0-----:R-:W-:Y:S05]  /*115e0*/  WARPSYNC.COLLECTIVE R15, `(.L_x_159) ;  /* 0x000000000f087348 */ /* 0x001fea0003c00000 */
[----:B------:R1:W2:Y:S02]  /*115f0*/  SHFL.IDX P6, R14, R13, R12, R11 ;  /* 0x0000000c0d0e7389 */ /* 0x0002a400000c000b */
[----:B012---:R-:W-:Y:S01]  /*11600*/  ENDCOLLECTIVE ;  /* 0x000000000000791b */ /* 0x007fe20003800000 */
.L_x_159:
[----:B------:R-:W-:Y:S02]  /*11610*/  IMAD.MOV.U32 R13, RZ, RZ, R4 ;  /* 0x000000ffff0d7224 */ /* 0x000fe400078e0004 */
[----:B------:R-:W-:Y:S01]  /*11620*/  IMAD.MOV.U32 R12, RZ, RZ, 0x3 ;  /* 0x00000003ff0c7424 */ /* 0x000fe200078e00ff */
[----:B------:R-:W-:-:S13]  /*11630*/  @!P1 IADD3 R2, P0, R10, R14, RZ ;  /* 0x0000000e0a029210 */ /* 0x000fda0007f1e0ff */
[----:B------:R-:W-:Y:S05]  /*11640*/  WARPSYNC.COLLECTIVE R15, `(.L_x_160) ;  /* 0x000000000f087348 */ /* 0x000fea0003c00000 */
[----:B------:R0:W1:Y:S02]  /*11650*/  SHFL.IDX P6, R14, R13, R12, R11 ;  /* 0x0000000c0d0e7389 */ /* 0x00006400000c000b */
[----:B01----:R-:W-:Y:S01]  /*11660*/  ENDCOLLECTIVE ;  /* 0x000000000000791b */ /* 0x003fe20003800000 */
.L_x_160:
[----:B------:R-:W-:Y:S01]  /*11670*/  @!P1 IMAD.X R3, RZ, RZ, R6, P0 ;  /* 0x000000ffff039224 */ /* 0x000fe200000e0606 */
[----:B------:R-:W-:-:S04]  /*11680*/  IADD3 R6, R5, 0x30, RZ ;  /* 0x0000003005067810 */ /* 0x000fc80007ffe0ff */
        /* <DEDUP_REMOVED lines=10> */
.L_x_161:
[----:B------:R-:W-:Y:S02]  /*11730*/  IMAD.MOV.U32 R13, RZ, RZ, R4 ;  /* 0x000000ffff0d7224 */ /* 0x000fe400078e0004 */
[----:B------:R-:W-:Y:S01]  /*11740*/  IMAD.MOV.U32 R12, RZ, RZ, 0x4 ;  /* 0x00000004ff0c7424 */ /* 0x000fe200078e00ff */
[----:B------:R-:W-:-:S13]  /*11750*/  @!P1 IADD3 R2, P0, R10, R14, RZ ;  /* 0x0000000e0a029210 */ /* 0x000fda0007f1e0ff */
[----:B------:R-:W-:Y:S05]  /*11760*/  WARPSYNC.COLLECTIVE R15, `(.L_x_162) ;  /* 0x000000000f087348 */ /* 0x000fea0003c00000 */
[----:B------:R0:W1:Y:S02]  /*11770*/  SHFL.IDX P6, R14, R13, R12, R11 ;  /* 0x0000000c0d0e7389 */ /* 0x00006400000c000b */
[----:B01----:R-:W-:Y:S01]  /*11780*/  ENDCOLLECTIVE ;  /* 0x000000000000791b */ /* 0x003fe20003800000 */
.L_x_162:
[----:B------:R-:W-:Y:S01]  /*11790*/  @!P1 IADD3.X R3, RZ, R6, RZ, P0, !PT ;  /* 0x00000006ff039210 */ /* 0x000fe200007fe4ff */
[----:B------:R-:W-:-:S04]  /*117a0*/  VIADD R6, R5, 0x40 ;  /* 0x0000004005067836 */ /* 0x000fc80000000000 */
[----:B------:R-:W-:Y:S01]  /*117b0*/  @!PT LDS RZ, [RZ] ;  /* 0x00000000fffff984 */ /* 0x000fe20000000800 */
[----:B------:R-:W-:Y:S01]  /*117c0*/  @!PT LDS RZ, [RZ] ;  /* 0x00000000fffff984 */ /* 0x000fe20000000800 */
[----:B------:R-:W-:Y:S01]  /*117d0*/  @!PT LDS RZ, [RZ] ;  /* 0x00000000fffff984 */ /* 0x000fe20000000800 */
[----:B------:R0:W-:Y:S01]  /*117e0*/  @!P1 LDGSTS.E.BYPASS.LTC128B.128 [R8+0x15c00], desc[UR50][R2.64], !P5 ;  /* 0x15c0000002089fae */ /* 0x0001e2000e901d72 */
[----:B------:R-:W-:Y:S02]  /*117f0*/  ISETP.GE.AND P1, PT, R6, UR41, PT ;  /* 0x0000002906007c0c */ /* 0x000fe4000bf26270 */
[----:B------:R-:W-:Y:S01]  /*11800*/  MOV R13, R0 ;  /* 0x00000000000d7202 */ /* 0x000fe20000000f00 */
[----:B------:R-:W-:-:S10]  /*11810*/  IMAD.MOV.U32 R6, RZ, RZ, R14 ;  /* 0x000000ffff067224 */ /* 0x000fd400078e000e */
[----:B0-----:R-:W-:Y:S05]  /*11820*/  WARPSYNC.COLLECTIVE R15, `(.L_x_163) ;  /* 0x000000000f087348 */ /* 0x001fea0003c00000 */
[----:B------:R1:W2:Y:S02]  /*11830*/  SHFL.IDX P6, R14, R13, R12, R11 ;  /* 0x0000000c0d0e7389 */ /* 0x0002a400000c000b */
[----:B012---:R-:W-:Y:S01]  /*11840*/  ENDCOLLECTIVE ;  /* 0x000000000000791b */ /* 0x007fe20003800000 */
.L_x_163:
[----:B------:R-:W-:Y:S02]  /*11850*/  IMAD.MOV.U32 R13, RZ, RZ, R4 ;  /* 0x000000ffff0d7224 */ /* 0x000fe400078e0004 */
[----:B------:R-:W-:Y:S01]  /*11860*/  IMAD.MOV.U32 R12, RZ, RZ, 0x5 ;  /* 0x00000005ff0c7424 */ /* 0x000fe200078e00ff */
[----:B------:R-:W-:-:S13]  /*11870*/  @!P1 IADD3 R2, P0, R10, R14, RZ ;  /* 0x0000000e0a029210 */ /* 0x000fda0007f1e0ff */
[----:B------:R-:W-:Y:S05]  /*11880*/  WARPSYNC.COLLECTIVE R15, `(.L_x_164) ;  /* 0x000000000f087348 */ /* 0x000fea0003c00000 */
[----:B------:R0:W1:Y:S02]  /*11890*/  SHFL.IDX P6, R14, R13, R12, R11 ;  /* 0x0000000c0d0e7389 */ /* 0x00006400000c000b */
[----:B01----:R-:W-:Y:S01]  /*118a0*/  ENDCOLLECTIVE ;  /* 0x000000000000791b */ /* 0x003fe20003800000 */
.L_x_164:
[----:B------:R-:W-:Y:S02]  /*118b0*/  @!P1 IMAD.X R3, RZ, RZ, R6, P0 ;  /* 0x000000ffff039224 */ /* 0x000fe400000e0606 */
[----:B------:R-:W-:-:S03]  /*118c0*/  VIADD R6, R5, 0x50 ;  /* 0x0000005005067836 */ /* 0x000fc60000000000 */
[----:B------:R-:W-:Y:S01]  /*118d0*/  @!PT LDS RZ, [RZ] ;  /* 0x00000000fffff984 */ /* 0x000fe20000000800 */
[----:B------:R-:W-:Y:S01]  /*118e0*/  @!PT LDS RZ, [RZ] ;  /* 0x00000000fffff984 */ /* 0x000fe20000000800 */
[----:B------:R-:W-:Y:S01]  /*118f0*/  @!PT LDS RZ, [RZ] ;  /* 0x00000000fffff984 */ /* 0x000fe20000000800 */
[----:B------:R0:W-:Y:S02]  /*11900*/  @!P1 LDGSTS.E.BYPASS.LTC128B.128 [R8+0x16400], desc[UR50][R2.64], !P5 ;  /* 0x1640000002089fae */ /* 0x0001e4000e901d72 */
[----:B------:R-:W-:Y:S01]  /*11910*/  ISETP.GE.AND P1, PT, R6, UR41, PT ;  /* 0x0000002906007c0c */ /* 0x000fe2000bf26270 */
[----:B------:R-:W-:Y:S01]  /*11920*/  IMAD.MOV.U32 R13, RZ, RZ, R0 ;  /* 0x000000ffff0d7224 */ /* 0x000fe200078e0000 */
[----:B------:R-:W-:-:S11]  /*11930*/  MOV R6, R14 ;  /* 0x0000000e00067202 */ /* 0x000fd60000000f00 */
[----:B0-----:R-:W-:Y:S05]  /*11940*/  WARPSYNC.COLLECTIVE R15, `(.L_x_165) ;  /* 0x000000000f087348 */ /* 0x001fea0003c00000 */
[----:B------:R1:W2:Y:S02]  /*11950*/  SHFL.IDX P6, R14, R13, R12, R11 ;  /* 0x0000000c0d0e7389 */ /* 0x0002a400000c000b */
[----:B012---:R-:W-:Y:S01]  /*11960*/  ENDCOLLECTIVE ;  /* 0x000000000000791b */ /* 0x007fe20003800000 */
.L_x_165:
[----:B------:R-:W-:Y:S01]  /*11970*/  IMAD.MOV.U32 R13, RZ, RZ, R4 ;  /* 0x000000ffff0d7224 */ /* 0x000fe200078e0004 */
[----:B------:R-:W-:Y:S02]  /*11980*/  MOV R12, 0x6 ;  /* 0x00000006000c7802 */ /* 0x000fe40000000f00 */
[----:B------:R-:W-:-:S13]  /*11990*/  @!P1 IADD3 R2, P0, R10, R14, RZ ;  /* 0x0000000e0a029210 */ /* 0x000fda0007f1e0ff */
[----:B------:R-:W-:Y:S05]  /*119a0*/  WARPSYNC.COLLECTIVE R15, `(.L_x_166) ;  /* 0x000000000f087348 */ /* 0x000fea0003c00000 */
[----:B------:R0:W1:Y:S02]  /*119b0*/  SHFL.IDX P6, R14, R13, R12, R11 ;  /* 0x0000000c0d0e7389 */ /* 0x00006400000c000b */
[----:B01----:R-:W-:Y:S01]  /*119c0*/  ENDCOLLECTIVE ;  /* 0x000000000000791b */ /* 0x003fe20003800000 */
.L_x_166:
        /* <DEDUP_REMOVED lines=12> */
.L_x_167:
[----:B------:R-:W-:Y:S01]  /*11a90*/  IMAD.MOV.U32 R13, RZ, RZ, R4 ;  /* 0x000000ffff0d7224 */ /* 0x000fe200078e0004 */
[----:B------:R-:W-:Y:S02]  /*11aa0*/  MOV R12, 0x7 ;  /* 0x00000007000c7802 */ /* 0x000fe40000000f00 */
[----:B------:R-:W-:-:S13]  /*11ab0*/  @!P1 IADD3 R2, P0, R10, R14, RZ ;  /* 0x0000000e0a029210 */ /* 0x000fda0007f1e0ff */
[----:B------:R-:W-:Y:S05]  /*11ac0*/  WARPSYNC.COLLECTIVE R15, `(.L_x_168) ;  /* 0x000000000f087348 */ /* 0x000fea0003c00000 */
[----:B------:R0:W1:Y:S02]  /*11ad0*/  SHFL.IDX P6, R14, R13, R12, R11 ;  /* 0x0000000c0d0e7389 */ /* 0x00006400000c000b */
[----:B01----:R-:W-:Y:S01]  /*11ae0*/  ENDCOLLECTIVE ;  /* 0x000000000000791b */ /* 0x003fe20003800000 */
.L_x_168:
[----:B------:R-:W-:-:S05]  /*11af0*/  @!P1 IMAD.X R3, RZ, RZ, R6, P0 ;  /* 0x000000ffff039224 */ /* 0x000fca00000e0606 */
[----:B------:R-:W-:Y:S01]  /*11b00*/  @!PT LDS RZ, [RZ] ;  /* 0x00000000fffff984 */ /* 0x000fe20000000800 */
[----:B------:R-:W-:Y:S01]  /*11b10*/  @!PT LDS RZ, [RZ] ;  /* 0x00000000fffff984 */ /* 0x000fe20000000800 */
[----:B------:R-:W-:Y:S01]  /*11b20*/  @!PT LDS RZ, [RZ] ;  /* 0x00000000fffff984 */ /* 0x000fe20000000800 */
[----:B------:R0:W-:Y:S01]  /*11b30*/  @!P1 LDGSTS.E.BYPASS.LTC128B.128 [R8+0x17400], desc[UR50][R2.64], !P5 ;  /* 0x1740000002089fae */ /* 0x0001e2000e901d72 */
[----:B------:R-:W-:Y:S02]  /*11b40*/  IMAD.MOV.U32 R13, RZ, RZ, R0 ;  /* 0x000000ffff0d7224 */ /* 0x000fe400078e0000 */
[----:B------:R-:W-:-:S07]  /*11b50*/  IMAD.MOV.U32 R6, RZ, RZ, R14 ;  /* 0x000000ffff067224 */ /* 0x000fce00078e000e */
[----:B0-----:R-:W-:Y:S05]  /*11b60*/  WARPSYNC.COLLECTIVE R15, `(.L_x_169) ;  /* 0x000000000f087348 */ /* 0x001fea0003c00000 */
[----:B------:R1:W2:Y:S02]  /*11b70*/  SHFL.IDX P6, R14, R13, R12, R11 ;  /* 0x0000000c0d0e7389 */ /* 0x0002a400000c000b */
[----:B012---:R-:W-:Y:S01]  /*11b80*/  ENDCOLLECTIVE ;  /* 0x000000000000791b */ /* 0x007fe20003800000 */
.L_x_169:
[----:B------:R-:W-:Y:S05]  /*11b90*/  BRA `(.L_x_170) ;  /* 0xffffffb400b87947 */ /* 0x000fea000383ffff */
.L_x_61:
[----:B0-----:R-:W-:-:S04]  /*11ba0*/  IMAD.U32 R3, RZ, RZ, UR42 ;  /* 0x0000002aff037e24 */ /* 0x001fc8000f8e00ff */
[----:B------:R0:W1:Y:S03]  /*11bb0*/  SYNCS.PHASECHK.TRANS64.TRYWAIT P0, [R3+URZ+0x22820], R0 ;  /* 0x02282000030075a7 */ /* 0x000066000800017f */
[----:B-1----:R-:W-:Y:S05]  /*11bc0*/  @!P0 NANOSLEEP.SYNCS 0x989680 ;  /* 0x009896800000895d */ /* 0x002fea0003900000 */
[----:B------:R-:W1:Y:S02]  /*11bd0*/  @!P0 SYNCS.PHASECHK.TRANS64 P0, [R3+URZ+0x22820], R0 ;  /* 0x02282000030085a7 */ /* 0x000e64000800007f */
[----:B-1----:R-:W-:Y:S05]  /*11be0*/  @!P0 BRA `(.L_x_61) ;  /* 0xfffffffc00ec8947 */ /* 0x002fea000383ffff */
[----:B------:R-:W-:Y:S05]  /*11bf0*/  BRA `(.L_x_171) ;  /* 0xffffffb400ec7947 */ /* 0x000fea000383ffff */
.L_x_65:
[----:B0-----:R0:W1:Y:S02]  /*11c00*/  SYNCS.PHASECHK.TRANS64.TRYWAIT P0, [R0+URZ+0x22880], R35 ;  /* 0x02288023000075a7 */ /* 0x001064000800017f */
[----:B-1----:R-:W-:Y:S05]  /*11c10*/  @!P0 NANOSLEEP.SYNCS 0x989680 ;  /* 0x009896800000895d */ /* 0x002fea0003900000 */
[----:B------:R-:W1:Y:S02]  /*11c20*/  @!P0 SYNCS.PHASECHK.TRANS64 P0, [R0+URZ+0x22880], R35 ;  /* 0x02288023000085a7 */ /* 0x000e64000800007f */
[----:B-1----:R-:W-:Y:S05]  /*11c30*/  @!P0 BRA `(.L_x_65) ;  /* 0xfffffffc00f08947 */ /* 0x002fea000383ffff */
[----:B------:R-:W-:Y:S05]  /*11c40*/  BRA `(.L_x_172) ;  /* 0xffffffbc00147947 */ /* 0x000fea000383ffff */
.L_x_66:
        /* <DEDUP_REMOVED lines=8> */
.L_x_174:
[----:B------:R-:W-:Y:S05]  /*11cd0*/  BSYNC B0 ;  /* 0x0000000000007941 */ /* 0x000fea0003800000 */
.L_x_173:
[----:B------:R-:W0:Y:S01]  /*11ce0*/  S2R R20, SR_TID.X ;  /* 0x0000000000147919 */ /* 0x000e220000002100 */
[----:B------:R-:W-:Y:S01]  /*11cf0*/  IMAD.MOV.U32 R13, RZ, RZ, R9 ;  /* 0x000000ffff0d7224 */ /* 0x000fe200078e0009 */
[----:B------:R-:W-:Y:S01]  /*11d00*/  MOV R12, RZ ;  /* 0x000000ff000c7202 */ /* 0x000fe20000000f00 */
[----:B------:R-:W-:Y:S02]  /*11d10*/  IMAD.MOV.U32 R11, RZ, RZ, 0x181f ;  /* 0x0000181fff0b7424 */ /* 0x000fe400078e00ff */
[----:B------:R-:W-:Y:S02]  /*11d20*/  IMAD.MOV.U32 R15, RZ, RZ, -0x1 ;  /* 0xffffffffff0f7424 */ /* 0x000fe400078e00ff */
[----:B------:R-:W-:-:S07]  /*11d30*/  IMAD.MOV.U32 R4, RZ, RZ, R14 ;  /* 0x000000ffff047224 */ /* 0x000fce00078e000e */
[----:B0-----:R-:W-:Y:S05]  /*11d40*/  WARPSYNC.COLLECTIVE R15, `(.L_x_175) ;  /* 0x000000000f087348 */ /* 0x001fea0003c00000 */
[----:B------:R1:W2:Y:S02]  /*11d50*/  SHFL.IDX P6, R14, R13, R12, R11 ;  /* 0x0000000c0d0e7389 */ /* 0x0002a400000c000b */
[----:B012---:R-:W-:Y:S01]  /*11d60*/  ENDCOLLECTIVE ;  /* 0x000000000000791b */ /* 0x007fe20003800000 */
.L_x_175:
[----:B------:R-:W-:Y:S02]  /*11d70*/  IMAD.MOV.U32 R13, RZ, RZ, R10 ;  /* 0x000000ffff0d7224 */ /* 0x000fe400078e000a */
[----:B------:R-:W-:Y:S02]  /*11d80*/  IMAD.MOV.U32 R12, RZ, RZ, 0x1 ;  /* 0x00000001ff0c7424 */ /* 0x000fe400078e00ff */
[----:B------:R-:W-:-:S05]  /*11d90*/  IMAD.SHL.U32 R23, R20, 0x10, RZ ;  /* 0x0000001014177824 */ /* 0x000fca00078e00ff */
[----:B------:R-:W-:-:S04]  /*11da0*/  LOP3.LUT R23, R23, 0x70, RZ, 0xc0, !PT ;  /* 0x0000007017177812 */ /* 0x000fc800078ec0ff */
[----:B------:R-:W-:-:S13]  /*11db0*/  IADD3 R2, P0, R23, R14, RZ ;  /* 0x0000000e17027210 */ /* 0x000fda0007f1e0ff */
[----:B------:R-:W-:Y:S05]  /*11dc0*/  WARPSYNC.COLLECTIVE R15, `(.L_x_176) ;  /* 0x000000000f087348 */ /* 0x000fea0003c00000 */
[----:B------:R0:W1:Y:S02]  /*11dd0*/  SHFL.IDX P6, R14, R13, R12, R11 ;  /* 0x0000000c0d0e7389 */ /* 0x00006400000c000b */
[----:B01----:R-:W-:Y:S01]  /*11de0*/  ENDCOLLECTIVE ;  /* 0x000000000000791b */ /* 0x003fe20003800000 */
.L_x_176:
[----:B------:R-:W-:Y:S01]  /*11df0*/  IMAD.X R3, RZ, RZ, R4, P0 ;  /* 0x000000ffff037224 */ /* 0x000fe200000e0604 */
[----:B------:R-:W-:-:S05]  /*11e00*/  IADD3 R4, R31, UR42, RZ ;  /* 0x0000002a1f047c10 */ /* 0x000fca000fffe0ff */
[----:B------:R-:W-:Y:S01]  /*11e10*/  @!PT LDS RZ, [RZ] ;  /* 0x00000000fffff984 */ /* 0x000fe20000000800 */
[----:B------:R-:W-:Y:S01]  /*11e20*/  @!PT LDS RZ, [RZ] ;  /* 0x00000000fffff984 */ /* 0x000fe20000000800 */
[----:B------:R-:W-:Y:S01]  /*11e30*/  @!PT LDS RZ, [RZ] ;  /* 0x00000000fffff984 */ /* 0x000fe20000000800 */
[----:B------:R0:W-:Y:S01]  /*11e40*/  LDGSTS.E.BYPASS.LTC128B.128 [R4+0xa400], desc[UR50][R2.64], !P2 ;  /* 0x0a40000002047fae */ /* 0x0001e2000d101d72 */
[----:B------:R-:W-:Y:S02]  /*11e50*/  IMAD.MOV.U32 R13, RZ, RZ, R9 ;  /* 0x000000ffff0d7224 */ /* 0x000fe400078e0009 */
[----:B0-----:R-:W-:-:S07]  /*11e60*/  IMAD.MOV.U32 R3, RZ, RZ, R14 ;  /* 0x000000ffff037224 */ /* 0x001fce00078e000e */
[----:B------:R-:W-:Y:S05]  /*11e70*/  WARPSYNC.COLLECTIVE R15, `(.L_x_177) ;  /* 0x000000000f087348 */ /* 0x000fea0003c00000 */
[----:B------:R0:W1:Y:S02]  /*11e80*/  SHFL.IDX P6, R14, R13, R12, R11 ;  /* 0x0000000c0d0e7389 */ /* 0x00006400000c000b */
[----:B01----:R-:W-:Y:S01]  /*11e90*/  ENDCOLLECTIVE ;  /* 0x000000000000791b */ /* 0x003fe20003800000 */
.L_x_177:
[----:B------:R-:W-:Y:S02]  /*11ea0*/  IMAD.MOV.U32 R13, RZ, RZ, R10 ;  /* 0x000000ffff0d7224 */ /* 0x000fe400078e000a */
[----:B------:R-:W-:Y:S01]  /*11eb0*/  IMAD.MOV.U32 R12, RZ, RZ, 0x2 ;  /* 0x00000002ff0c7424 */ /* 0x000fe200078e00ff */
[----:B------:R-:W-:-:S07]  /*11ec0*/  MOV R2, R14 ;  /* 0x0000000e00027202 */ /* 0x000fce0000000f00 */
[----:B------:R-:W-:Y:S05]  /*11ed0*/  WARPSYNC.COLLECTIVE R15, `(.L_x_178) ;  /* 0x000000000f087348 */ /* 0x000fea0003c00000 */
[----:B------:R0:W1:Y:S02]  /*11ee0*/  SHFL.IDX P6, R14, R13, R12, R11 ;  /* 0x0000000c0d0e7389 */ /* 0x00006400000c000b */
[----:B01----:R-:W-:Y:S01]  /*11ef0*/  ENDCOLLECTIVE ;  /* 0x000000000000791b */ /* 0x003fe20003800000 */
.L_x_178:
        /* <DEDUP_REMOVED lines=11> */
.L_x_179:
[----:B------:R-:W-:Y:S02]  /*11fb0*/  IMAD.MOV.U32 R13, RZ, RZ, R10 ;  /* 0x000000ffff0d7224 */ /* 0x000fe400078e000a */
[----:B------:R-:W-:Y:S02]  /*11fc0*/  IMAD.MOV.U32 R12, RZ, RZ, 0x3 ;  /* 0x00000003ff0c7424 */ /* 0x000fe400078e00ff */
[----:B------:R-:W-:-:S07]  /*11fd0*/  IMAD.MOV.U32 R2, RZ, RZ, R14 ;  /* 0x000000ffff027224 */ /* 0x000fce00078e000e */
[----:B------:R-:W-:Y:S05]  /*11fe0*/  WARPSYNC.COLLECTIVE R15, `(.L_x_180) ;  /* 0x000000000f087348 */ /* 0x000fea0003c00000 */
[----:B------:R0:W1:Y:S02]  /*11ff0*/  SHFL.IDX P6, R14, R13, R12, R11 ;  /* 0x0000000c0d0e7389 */ /* 0x00006400000c000b */
[----:B01----:R-:W-:Y:S01]  /*12000*/  ENDCOLLECTIVE ;  /* 0x000000000000791b */ /* 0x003fe20003800000 */
.L_x_180:
        /* <DEDUP_REMOVED lines=11> */
.L_x_181:
[----:B------:R-:W-:Y:S01]  /*120c0*/  IMAD.MOV.U32 R13, RZ, RZ, R10 ;  /* 0x000000ffff0d7224 */ /* 0x000fe200078e000a */
[----:B------:R-:W-:Y:S01]  /*120d0*/  MOV R12, 0x4 ;  /* 0x00000004000c7802 */ /* 0x000fe20000000f00 */
[----:B------:R-:W-:-:S07]  /*120e0*/  IMAD.MOV.U32 R26, RZ, RZ, R14 ;  /* 0x000000ffff1a7224 */ /* 0x000fce00078e000e */
[----:B------:R-:W-:Y:S05]  /*120f0*/  WARPSYNC.COLLECTIVE R15, `(.L_x_182) ;  /* 0x000000000f087348 */ /* 0x000fea0003c00000 */
[----:B------:R0:W1:Y:S02]  /*12100*/  SHFL.IDX P6, R14, R13, R12, R11 ;  /* 0x0000000c0d0e7389 */ /* 0x00006400000c000b */
[----:B01----:R-:W-:Y:S01]  /*12110*/  ENDCOLLECTIVE ;  /* 0x000000000000791b */ /* 0x003fe20003800000 */
.L_x_182:
[----:B------:R-:W-:-:S05]  /*12120*/  IADD3 R2, P0, R23, R26, RZ ;  /* 0x0000001a17027210 */ /* 0x000fca0007f1e0ff */
[----:B------:R-:W-:-:S05]  /*12130*/  IMAD.X R3, RZ, RZ, R20, P0 ;  /* 0x000000ffff037224 */ /* 0x000fca00000e0614 */
        /* <DEDUP_REMOVED lines=9> */
.L_x_183:
[----:B------:R-:W-:Y:S01]  /*121d0*/  MOV R13, R10 ;  /* 0x0000000a000d7202 */ /* 0x000fe20000000f00 */
[----:B------:R-:W-:Y:S02]  /*121e0*/  IMAD.MOV.U32 R12, RZ, RZ, 0x5 ;  /* 0x00000005ff0c7424 */ /* 0x000fe400078e00ff */
[----:B------:R-:W-:-:S07]  /*121f0*/  IMAD.MOV.U32 R24, RZ, RZ, R14 ;  /* 0x000000ffff187224 */ /* 0x000fce00078e000e */
[----:B------:R-:W-:Y:S05]  /*12200*/  WARPSYNC.COLLECTIVE R15, `(.L_x_184) ;  /* 0x000000000f087348 */ /* 0x000fea0003c00000 */
[----:B------:R0:W1:Y:S02]  /*12210*/  SHFL.IDX P6, R14, R13, R12, R11 ;  /* 0x0000000c0d0e7389 */ /* 0x00006400000c000b */
[----:B01----:R-:W-:Y:S01]  /*12220*/  ENDCOLLECTIVE ;  /* 0x000000000000791b */ /* 0x003fe20003800000 */
.L_x_184:
        /* <DEDUP_REMOVED lines=11> */
.L_x_185:
[----:B------:R-:W-:Y:S02]  /*122e0*/  IMAD.MOV.U32 R13, RZ, RZ, R10 ;  /* 0x000000ffff0d7224 */ /* 0x000fe400078e000a */
[----:B------:R-:W-:Y:S02]  /*122f0*/  IMAD.MOV.U32 R12, RZ, RZ, 0x6 ;  /* 0x00000006ff0c7424 */ /* 0x000fe400078e00ff */
[----:B------:R-:W-:-:S07]  /*12300*/  IMAD.MOV.U32 R22, RZ, RZ, R14 ;  /* 0x000000ffff167224 */ /* 0x000fce00078e000e */
[----:B------:R-:W-:Y:S05]  /*12310*/  WARPSYNC.COLLECTIVE R15, `(.L_x_186) ;  /* 0x000000000f087348 */ /* 0x000fea0003c00000 */
[----:B------:R0:W1:Y:S02]  /*12320*/  SHFL.IDX P6, R14, R13, R12, R11 ;  /* 0x0000000c0d0e7389 */ /* 0x00006400000c000b */
[----:B01----:R-:W-:Y:S01]  /*12330*/  ENDCOLLECTIVE ;  /* 0x000000000000791b */ /* 0x003fe20003800000 */
.L_x_186:
        /* <DEDUP_REMOVED lines=11> */
.L_x_187:
[----:B------:R-:W-:Y:S02]  /*123f0*/  IMAD.MOV.U32 R13, RZ, RZ, R10 ;  /* 0x000000ffff0d7224 */ /* 0x000fe400078e000a */
[----:B------:R-:W-:Y:S01]  /*12400*/  IMAD.MOV.U32 R12, RZ, RZ, 0x7 ;  /* 0x00000007ff0c7424 */ /* 0x000fe200078e00ff */
[----:B------:R-:W-:-:S07]  /*12410*/  MOV R20, R14 ;  /* 0x0000000e00147202 */ /* 0x000fce0000000f00 */
[----:B------:R-:W-:Y:S05]  /*12420*/  WARPSYNC.COLLECTIVE R15, `(.L_x_188) ;  /* 0x000000000f087348 */ /* 0x000fea0003c00000 */
[----:B------:R0:W1:Y:S02]  /*12430*/  SHFL.IDX P6, R14, R13, R12, R11 ;  /* 0x0000000c0d0e7389 */ /* 0x00006400000c000b */
[----:B01----:R-:W-:Y:S01]  /*12440*/  ENDCOLLECTIVE ;  /* 0x000000000000791b */ /* 0x003fe20003800000 */
.L_x_188:
[----:B------:R-:W-:-:S05]  /*12450*/  IADD3 R2, P0, R23, R20, RZ ;  /* 0x0000001417027210 */ /* 0x000fca0007f1e0ff */
[----:B------:R-:W-:-:S05]  /*12460*/  IMAD.X R3, RZ, RZ, R21, P0 ;  /* 0x000000ffff037224 */ /* 0x000fca00000e0615 */
[----:B------:R-:W-:Y:S01]  /*12470*/  @!PT LDS RZ, [RZ] ;  /* 0x00000000fffff984 */ /* 0x000fe20000000800 */
[----:B------:R-:W-:Y:S01]  /*12480*/  @!PT LDS RZ, [RZ] ;  /* 0x00000000fffff984 */ /* 0x000fe20000000800 */
[----:B------:R-:W-:Y:S01]  /*12490*/  @!PT LDS RZ, [RZ] ;  /* 0x00000000fffff984 */ /* 0x000fe20000000800 */
[----:B------:R0:W-:Y:S01]  /*124a0*/  LDGSTS.E.BYPASS.LTC128B.128 [R4+0xd400], desc[UR50][R2.64], !P2 ;  /* 0x0d40000002047fae */ /* 0x0001e2000d101d72 */
[----:B------:R-:W-:Y:S01]  /*124b0*/  MOV R13, R9 ;  /* 0x00000009000d7202 */ /* 0x000fe20000000f00 */
[----:B------:R-:W-:-:S07]  /*124c0*/  IMAD.MOV.U32 R10, RZ, RZ, R14 ;  /* 0x000000ffff0a7224 */ /* 0x000fce00078e000e */
[----:B0-----:R-:W-:Y:S05]  /*124d0*/  WARPSYNC.COLLECTIVE R15, `(.L_x_189) ;  /* 0x000000000f087348 */ /* 0x001fea0003c00000 */
[----:B------:R1:W2:Y:S02]  /*124e0*/  SHFL.IDX P6, R14, R13, R12, R11 ;  /* 0x0000000c0d0e7389 */ /* 0x0002a400000c000b */
[----:B012---:R-:W-:Y:S01]  /*124f0*/  ENDCOLLECTIVE ;  /* 0x000000000000791b */ /* 0x007fe20003800000 */
.L_x_189:
[----:B------:R-:W-:Y:S02]  /*12500*/  IMAD.MOV.U32 R13, RZ, RZ, R18 ;  /* 0x000000ffff0d7224 */ /* 0x000fe400078e0012 */
[----:B------:R-:W-:Y:S02]  /*12510*/  IMAD.MOV.U32 R12, RZ, RZ, RZ ;  /* 0x000000ffff0c7224 */ /* 0x000fe400078e00ff */
[----:B------:R-:W-:-:S07]  /*12520*/  IMAD.MOV.U32 R9, RZ, RZ, R14 ;  /* 0x000000ffff097224 */ /* 0x000fce00078e000e */
[----:B------:R-:W-:Y:S05]  /*12530*/  WARPSYNC.COLLECTIVE R15, `(.L_x_190) ;  /* 0x000000000f087348 */ /* 0x000fea0003c00000 */
[----:B------:R0:W1:Y:S02]  /*12540*/  SHFL.IDX P6, R14, R13, R12, R11 ;  /* 0x0000000c0d0e7389 */ /* 0x00006400000c000b */
[----:B01----:R-:W-:Y:S01]  /*12550*/  ENDCOLLECTIVE ;  /* 0x000000000000791b */ /* 0x003fe20003800000 */
.L_x_190:
[----:B------:R-:W-:-:S05]  /*12560*/  IADD3 R2, P0, R23, R9, RZ ;  /* 0x0000000917027210 */ /* 0x000fca0007f1e0ff */
[----:B------:R-:W-:-:S05]  /*12570*/  IMAD.X R3, RZ, RZ, R10, P0 ;  /* 0x000000ffff037224 */ /* 0x000fca00000e060a */
[----:B------:R-:W-:Y:S01]  /*12580*/  @!PT LDS RZ, [RZ] ;  /* 0x00000000fffff984 */ /* 0x000fe20000000800 */
[----:B------:R-:W-:Y:S01]  /*12590*/  @!PT LDS RZ, [RZ] ;  /* 0x00000000fffff984 */ /* 0x000fe20000000800 */
[----:B------:R-:W-:Y:S01]  /*125a0*/  @!PT LDS RZ, [RZ] ;  /* 0x00000000fffff984 */ /* 0x000fe20000000800 */
[----:B------:R0:W-:Y:S01]  /*125b0*/  LDGSTS.E.BYPASS.LTC128B.128 [R4+0xdc00], desc[UR50][R2.64], !P2 ;  /* 0x0dc0000002047fae */ /* 0x0001e2000d101d72 */
[----:B------:R-:W-:Y:S01]  /*125c0*/  IMAD.MOV.U32 R13, RZ, RZ, R17 ;  /* 0x000000ffff0d7224 */ /* 0x000fe200078e0011 */
[----:B0-----:R-:W-:-:S07]  /*125d0*/  MOV R3, R14 ;  /* 0x0000000e00037202 */ /* 0x001fce0000000f00 */
[----:B------:R-:W-:Y:S05]  /*125e0*/  WARPSYNC.COLLECTIVE R15, `(.L_x_191) ;  /* 0x000000000f087348 */ /* 0x000fea0003c00000 */
[----:B------:R0:W1:Y:S02]  /*125f0*/  SHFL.IDX P6, R14, R13, R12, R11 ;  /* 0x0000000c0d0e7389 */ /* 0x00006400000c000b */
[----:B01----:R-:W-:Y:S01]  /*12600*/  ENDCOLLECTIVE ;  /* 0x000000000000791b */ /* 0x003fe20003800000 */
.L_x_191:
[----:B------:R-:W-:Y:S01]  /*12610*/  IMAD.MOV.U32 R13, RZ, RZ, R18 ;  /* 0x000000ffff0d7224 */ /* 0x000fe200078e0012 */
[----:B------:R-:W-:Y:S01]  /*12620*/  MOV R12, 0x1 ;  /* 0x00000001000c7802 */ /* 0x000fe20000000f00 */
[----:B------:R-:W-:-:S07]  /*12630*/  IMAD.MOV.U32 R2, RZ, RZ, R14 ;  /* 0x000000ffff027224 */ /* 0x000fce00078e000e */
[----:B------:R-:W-:Y:S05]  /*12640*/  WARPSYNC.COLLECTIVE R15, `(.L_x_192) ;  /* 0x000000000f087348 */ /* 0x000fea0003c00000 */
[----:B------:R0:W1:Y:S02]  /*12650*/  SHFL.IDX P6, R14, R13, R12, R11 ;  /* 0x0000000c0d0e7389 */ /* 0x00006400000c000b */
[----:B01----:R-:W-:Y:S01]  /*12660*/  ENDCOLLECTIVE ;  /* 0x000000000000791b */ /* 0x003fe20003800000 */
.L_x_192:
        /* <DEDUP_REMOVED lines=11> */
.L_x_193:
[----:B------:R-:W-:Y:S01]  /*12720*/  IMAD.MOV.U32 R2, RZ, RZ, R14 ;  /* 0x000000ffff027224 */ /* 0x000fe200078e000e */
[----:B------:R-:W-:Y:S06]  /*12730*/  BRA `(.L_x_194) ;  /* 0xffffffb400b87947 */ /* 0x000fec000383ffff */
.L_x_71:
[----:B---3--:R3:W4:Y:S02]  /*12740*/  SYNCS.PHASECHK.TRANS64.TRYWAIT P0, [R0+URZ+0x22840], R35 ;  /* 0x02284023000075a7 */ /* 0x008724000800017f */
[----:B----4-:R-:W-:Y:S05]  /*12750*/  @!P0 NANOSLEEP.SYNCS 0x989680 ;  /* 0x009896800000895d */ /* 0x010fea0003900000 */
[----:B------:R-:W4:Y:S02]  /*12760*/  @!P0 SYNCS.PHASECHK.TRANS64 P0, [R0+URZ+0x22840], R35 ;  /* 0x02284023000085a7 */ /* 0x000f24000800007f */
[----:B----4-:R-:W-:Y:S05]  /*12770*/  @!P0 BRA `(.L_x_71) ;  /* 0xfffffffc00f08947 */ /* 0x010fea000383ffff */
[----:B------:R-:W-:Y:S05]  /*12780*/  BRA `(.L_x_195) ;  /* 0xffffffb800147947 */ /* 0x000fea000383ffff */
.L_x_72:
[----:B------:R-:W-:Y:S01]  /*12790*/  BSSY B0, `(.L_x_196) ;  /* 0x0000008000007945 */ /* 0x000fe20003800000 */
[----:B--2---:R-:W-:Y:S01]  /*127a0*/  IMAD.MOV.U32 R13, RZ, RZ, R9 ;  /* 0x000000ffff0d7224 */ /* 0x004fe200078e0009 */
[----:B------:R-:W-:Y:S01]  /*127b0*/  MOV R12, RZ ;  /* 0x000000ff000c7202 */ /* 0x000fe20000000f00 */
[----:B------:R-:W-:Y:S02]  /*127c0*/  IMAD.MOV.U32 R11, RZ, RZ, 0x181f ;  /* 0x0000181fff0b7424 */ /* 0x000fe400078e00ff */
[----:B------:R-:W-:-:S07]  /*127d0*/  IMAD.MOV.U32 R15, RZ, RZ, -0x1 ;  /* 0xffffffffff0f7424 */ /* 0x000fce00078e00ff */
[----:B01-3--:R-:W-:Y:S05]  /*127e0*/  WARPSYNC.COLLECTIVE R15, `(.L_x_197) ;  /* 0x000000000f087348 */ /* 0x00bfea0003c00000 */
[----:B------:R2:W4:Y:S02]  /*127f0*/  SHFL.IDX P6, R14, R13, R12, R11 ;  /* 0x0000000c0d0e7389 */ /* 0x00052400000c000b */
[----:B01234-:R-:W-:Y:S01]  /*12800*/  ENDCOLLECTIVE ;  /* 0x000000000000791b */ /* 0x01ffe20003800000 */
.L_x_197:
[----:B------:R-:W-:Y:S05]  /*12810*/  BSYNC B0 ;  /* 0x0000000000007941 */ /* 0x000fea0003800000 */
.L_x_196:
[----:B------:R-:W-:Y:S01]  /*12820*/  IMAD.MOV.U32 R13, RZ, RZ, R8 ;  /* 0x000000ffff0d7224 */ /* 0x000fe200078e0008 */
[----:B------:R-:W-:Y:S01]  /*12830*/  MOV R12, RZ ;  /* 0x000000ff000c7202 */ /* 0x000fe20000000f00 */
[----:B------:R-:W-:Y:S02]  /*12840*/  IMAD.MOV.U32 R11, RZ, RZ, 0x181f ;  /* 0x0000181fff0b7424 */ /* 0x000fe400078e00ff */
[----:B------:R-:W-:Y:S02]  /*12850*/  IMAD.MOV.U32 R15, RZ, RZ, -0x1 ;  /* 0xffffffffff0f7424 */ /* 0x000fe400078e00ff */
[----:B------:R-:W-:-:S07]  /*12860*/  IMAD.MOV.U32 R17, RZ, RZ, R14 ;  /* 0x000000ffff117224 */ /* 0x000fce00078e000e */
[----:B------:R-:W-:Y:S05]  /*12870*/  WARPSYNC.COLLECTIVE R15, `(.L_x_198) ;  /* 0x000000000f087348 */ /* 0x000fea0003c00000 */
[----:B------:R0:W1:Y:S02]  /*12880*/  SHFL.IDX P6, R14, R13, R12, R11 ;  /* 0x0000000c0d0e7389 */ /* 0x00006400000c000b */
[----:B01----:R-:W-:Y:S01]  /*12890*/  ENDCOLLECTIVE ;  /* 0x000000000000791b */ /* 0x003fe20003800000 */
.L_x_198:
[----:B------:R-:W-:Y:S01]  /*128a0*/  MOV R13, R9 ;  /* 0x00000009000d7202 */ /* 0x000fe20000000f00 */
[----:B------:R-:W-:-:S05]  /*128b0*/  IMAD.MOV.U32 R12, RZ, RZ, R14 ;  /* 0x000000ffff0c7224 */ /* 0x000fca00078e000e */
[----:B------:R-:W-:Y:S01]  /*128c0*/  IADD3 R2, P0, R24, R12, RZ ;  /* 0x0000000c18027210 */ /* 0x000fe20007f1e0ff */
[----:B------:R-:W-:-:S04]  /*128d0*/  IMAD.MOV.U32 R12, RZ, RZ, 0x1 ;  /* 0x00000001ff0c7424 */ /* 0x000fc800078e00ff */
[----:B------:R-:W-:-:S08]  /*128e0*/  IMAD.X R3, RZ, RZ, R17, P0 ;  /* 0x000000ffff037224 */ /* 0x000fd000000e0611 */
[----:B------:R-:W-:Y:S05]  /*128f0*/  WARPSYNC.COLLECTIVE R15, `(.L_x_199) ;  /* 0x000000000f087348 */ /* 0x000fea0003c00000 */
[----:B------:R0:W1:Y:S02]  /*12900*/  SHFL.IDX P6, R14, R13, R12, R11 ;  /* 0x0000000c0d0e7389 */ /* 0x00006400000c000b */
[----:B01----:R-:W-:Y:S01]  /*12910*/  ENDCOLLECTIVE ;  /* 0x000000000000791b */ /* 0x003fe20003800000 */
.L_x_199:
        /* <DEDUP_REMOVED lines=9> */
.L_x_200:
[----:B------:R-:W-:Y:S01]  /*129b0*/  MOV R13, R9 ;  /* 0x00000009000d7202 */ /* 0x000fe20000000f00 */
[----:B------:R-:W-:Y:S01]  /*129c0*/  IMAD.MOV.U32 R12, RZ, RZ, 0x2 ;  /* 0x00000002ff0c7424 */ /* 0x000fe200078e00ff */
[----:B------:R-:W-:-:S13]  /*129d0*/  IADD3 R2, P0, R24, R14, RZ ;  /* 0x0000000e18027210 */ /* 0x000fda0007f1e0ff */
[----:B------:R-:W-:Y:S05]  /*129e0*/  WARPSYNC.COLLECTIVE R15, `(.L_x_201) ;  /* 0x000000000f087348 */ /* 0x000fea0003c00000 */
[----:B------:R0:W1:Y:S02]  /*129f0*/  SHFL.IDX P6, R14, R13, R12, R11 ;  /* 0x0000000c0d0e7389 */ /* 0x00006400000c000b */
[----:B01----:R-:W-:Y:S01]  /*12a00*/  ENDCOLLECTIVE ;  /* 0x000000000000791b */ /* 0x003fe20003800000 */
.L_x_201:
[----:B------:R-:W-:-:S05]  /*12a10*/  IMAD.X R3, RZ, RZ, R3, P0 ;  /* 0x000000ffff037224 */ /* 0x000fca00000e0603 */
        /* <DEDUP_REMOVED lines=9> */
.L_x_202:
[----:B------:R-:W-:Y:S01]  /*12ab0*/  MOV R13, R9 ;  /* 0x00000009000d7202 */ /* 0x000fe20000000f00 */
[----:B------:R-:W-:Y:S01]  /*12ac0*/  IMAD.MOV.U32 R12, RZ, RZ, 0x3 ;  /* 0x00000003ff0c7424 */ /* 0x000fe200078e00ff */
[----:B------:R-:W-:-:S13]  /*12ad0*/  IADD3 R2, P0, R24, R14, RZ ;  /* 0x0000000e18027210 */ /* 0x000fda0007f1e0ff */
[----:B------:R-:W-:Y:S05]  /*12ae0*/  WARPSYNC.COLLECTIVE R15, `(.L_x_203) ;  /* 0x000000000f087348 */ /* 0x000fea0003c00000 */
[----:B------:R0:W1:Y:S02]  /*12af0*/  SHFL.IDX P6, R14, R13, R12, R11 ;  /* 0x0000000c0d0e7389 */ /* 0x00006400000c000b */
[----:B01----:R-:W-:Y:S01]  /*12b00*/  ENDCOLLECTIVE ;  /* 0x000000000000791b */ /* 0x003fe20003800000 */
.L_x_203:
        /* <DEDUP_REMOVED lines=10> */
.L_x_204:
[----:B------:R-:W-:Y:S01]  /*12bb0*/  MOV R13, R9 ;  /* 0x00000009000d7202 */ /* 0x000fe20000000f00 */
[----:B------:R-:W-:Y:S01]  /*12bc0*/  IMAD.MOV.U32 R12, RZ, RZ, 0x4 ;  /* 0x00000004ff0c7424 */ /* 0x000fe200078e00ff */
[----:B------:R-:W-:-:S13]  /*12bd0*/  IADD3 R2, P0, R24, R14, RZ ;  /* 0x0000000e18027210 */ /* 0x000fda0007f1e0ff */
[----:B------:R-:W-:Y:S05]  /*12be0*/  WARPSYNC.COLLECTIVE R15, `(.L_x_205) ;  /* 0x000000000f087348 */ /* 0x000fea0003c00000 */
[----:B------:R0:W1:Y:S02]  /*12bf0*/  SHFL.IDX P6, R14, R13, R12, R11 ;  /* 0x0000000c0d0e7389 */ /* 0x00006400000c000b */
[----:B01----:R-:W-:Y:S01]  /*12c00*/  ENDCOLLECTIVE ;  /* 0x000000000000791b */ /* 0x003fe20003800000 */
.L_x_205:
        /* <DEDUP_REMOVED lines=10> */
.L_x_206:
[----:B------:R-:W-:Y:S02]  /*12cb0*/  IMAD.MOV.U32 R13, RZ, RZ, R9 ;  /* 0x000000ffff0d7224 */ /* 0x000fe400078e0009 */
[----:B------:R-:W-:Y:S02]  /*12cc0*/  IMAD.MOV.U32 R12, RZ, RZ, 0x5 ;  /* 0x00000005ff0c7424 */ /* 0x000fe400078e00ff */
[----:B------:R-:W-:-:S07]  /*12cd0*/  IMAD.MOV.U32 R20, RZ, RZ, R14 ;  /* 0x000000ffff147224 */ /* 0x000fce00078e000e */
[----:B------:R-:W-:Y:S05]  /*12ce0*/  WARPSYNC.COLLECTIVE R15, `(.L_x_207) ;  /* 0x000000000f087348 */ /* 0x000fea0003c00000 */
[----:B------:R0:W1:Y:S02]  /*12cf0*/  SHFL.IDX P6, R14, R13, R12, R11 ;  /* 0x0000000c0d0e7389 */ /* 0x00006400000c000b */
[----:B01----:R-:W-:Y:S01]  /*12d00*/  ENDCOLLECTIVE ;  /* 0x000000000000791b */ /* 0x003fe20003800000 */
.L_x_207:
        /* <DEDUP_REMOVED lines=11> */
.L_x_208:
[----:B------:R-:W-:Y:S02]  /*12dc0*/  IMAD.MOV.U32 R13, RZ, RZ, R9 ;  /* 0x000000ffff0d7224 */ /* 0x000fe400078e0009 */
[----:B------:R-:W-:Y:S01]  /*12dd0*/  IMAD.MOV.U32 R12, RZ, RZ, 0x6 ;  /* 0x00000006ff0c7424 */ /* 0x000fe200078e00ff */
[----:B------:R-:W-:-:S07]  /*12de0*/  MOV R18, R14 ;  /* 0x0000000e00127202 */ /* 0x000fce0000000f00 */
[----:B------:R-:W-:Y:S05]  /*12df0*/  WARPSYNC.COLLECTIVE R15, `(.L_x_209) ;  /* 0x000000000f087348 */ /* 0x000fea0003c00000 */
[----:B------:R0:W1:Y:S02]  /*12e00*/  SHFL.IDX P6, R14, R13, R12, R11 ;  /* 0x0000000c0d0e7389 */ /* 0x00006400000c000b */
[----:B01----:R-:W-:Y:S01]  /*12e10*/  ENDCOLLECTIVE ;  /* 0x000000000000791b */ /* 0x003fe20003800000 */
.L_x_209:
        /* <DEDUP_REMOVED lines=11> */
.L_x_210:
[----:B------:R-:W-:Y:S02]  /*12ed0*/  IMAD.MOV.U32 R13, RZ, RZ, R9 ;  /* 0x000000ffff0d7224 */ /* 0x000fe400078e0009 */
[----:B------:R-:W-:Y:S01]  /*12ee0*/  IMAD.MOV.U32 R12, RZ, RZ, 0x7 ;  /* 0x00000007ff0c7424 */ /* 0x000fe200078e00ff */
[----:B------:R-:W-:-:S13]  /*12ef0*/  IADD3 R2, P0, R24, R14, RZ ;  /* 0x0000000e18027210 */ /* 0x000fda0007f1e0ff */
[----:B------:R-:W-:Y:S05]  /*12f00*/  WARPSYNC.COLLECTIVE R15, `(.L_x_211) ;  /* 0x000000000f087348 */ /* 0x000fea0003c00000 */
[----:B------:R0:W1:Y:S02]  /*12f10*/  SHFL.IDX P6, R14, R13, R12, R11 ;  /* 0x0000000c0d0e7389 */ /* 0x00006400000c000b */
[----:B01----:R-:W-:Y:S01]  /*12f20*/  ENDCOLLECTIVE ;  /* 0x000000000000791b */ /* 0x003fe20003800000 */
.L_x_211:
        /* <DEDUP_REMOVED lines=10> */
.L_x_212:
[----:B------:R-:W-:Y:S02]  /*12fd0*/  IMAD.MOV.U32 R13, RZ, RZ, R10 ;  /* 0x000000ffff0d7224 */ /* 0x000fe400078e000a */
[----:B------:R-:W-:Y:S02]  /*12fe0*/  IMAD.MOV.U32 R12, RZ, RZ, RZ ;  /* 0x000000ffff0c7224 */ /* 0x000fe400078e00ff */
[----:B------:R-:W-:-:S07]  /*12ff0*/  IMAD.MOV.U32 R6, RZ, RZ, R14 ;  /* 0x000000ffff067224 */ /* 0x000fce00078e000e */
[----:B------:R-:W-:Y:S05]  /*13000*/  WARPSYNC.COLLECTIVE R15, `(.L_x_213) ;  /* 0x000000000f087348 */ /* 0x000fea0003c00000 */
[----:B------:R0:W1:Y:S02]  /*13010*/  SHFL.IDX P6, R14, R13, R12, R11 ;  /* 0x0000000c0d0e7389 */ /* 0x00006400000c000b */
[----:B01----:R-:W-:Y:S01]  /*13020*/  ENDCOLLECTIVE ;  /* 0x000000000000791b */ /* 0x003fe20003800000 */
.L_x_213:
        /* <DEDUP_REMOVED lines=11> */
.L_x_214:
[----:B------:R-:W-:Y:S01]  /*130e0*/  IMAD.MOV.U32 R13, RZ, RZ, R10 ;  /* 0x000000ffff0d7224 */ /* 0x000fe200078e000a */
[----:B------:R-:W-:Y:S01]  /*130f0*/  MOV R12, 0x1 ;  /* 0x00000001000c7802 */ /* 0x000fe20000000f00 */
[----:B------:R-:W-:-:S07]  /*13100*/  IMAD.MOV.U32 R2, RZ, RZ, R14 ;  /* 0x000000ffff027224 */ /* 0x000fce00078e000e */
[----:B------:R-:W-:Y:S05]  /*13110*/  WARPSYNC.COLLECTIVE R15, `(.L_x_215) ;  /* 0x000000000f087348 */ /* 0x000fea0003c00000 */
[----:B------:R0:W1:Y:S02]  /*13120*/  SHFL.IDX P6, R14, R13, R12, R11 ;  /* 0x0000000c0d0e7389 */ /* 0x00006400000c000b */
[----:B01----:R-:W-:Y:S01]  /*13130*/  ENDCOLLECTIVE ;  /* 0x000000000000791b */ /* 0x003fe20003800000 */
.L_x_215:
        /* <DEDUP_REMOVED lines=11> */
.L_x_216:
[----:B------:R-:W-:Y:S01]  /*131f0*/  IMAD.MOV.U32 R5, RZ, RZ, R14 ;  /* 0x000000ffff057224 */ /* 0x000fe200078e000e */
[----:B------:R-:W-:Y:S06]  /*13200*/  BRA `(.L_x_217) ;  /* 0xffffffb000c07947 */ /* 0x000fec000383ffff */
.L_x_77:
[----:B0-----:R0:W1:Y:S02]  /*13210*/  SYNCS.PHASECHK.TRANS64.TRYWAIT P2, [R17+URZ+0x22870], R0 ;  /* 0x02287000110075a7 */ /* 0x001064000804017f */
[----:B-1----:R-:W-:Y:S05]  /*13220*/  @!P2 NANOSLEEP.SYNCS 0x989680 ;  /* 0x009896800000a95d */ /* 0x002fea0003900000 */
[----:B------:R-:W1:Y:S02]  /*13230*/  @!P2 SYNCS.PHASECHK.TRANS64 P2, [R17+URZ+0x22870], R0 ;  /* 0x022870001100a5a7 */ /* 0x000e64000804007f */
[----:B-1----:R-:W-:Y:S05]  /*13240*/  @!P2 BRA `(.L_x_77) ;  /* 0xfffffffc00f0a947 */ /* 0x002fea000383ffff */
[----:B------:R-:W-:Y:S05]  /*13250*/  BRA `(.L_x_218) ;  /* 0xffffffb400247947 */ /* 0x000fea000383ffff */
.L_x_79:
[----:B0-----:R0:W1:Y:S02]  /*13260*/  SYNCS.PHASECHK.TRANS64.TRYWAIT P2, [R17+URZ+0x22860], R0 ;  /* 0x02286000110075a7 */ /* 0x001064000804017f */
[----:B-1----:R-:W-:Y:S05]  /*13270*/  @!P2 NANOSLEEP.SYNCS 0x989680 ;  /* 0x009896800000a95d */ /* 0x002fea0003900000 */
[----:B------:R-:W1:Y:S02]  /*13280*/  @!P2 SYNCS.PHASECHK.TRANS64 P2, [R17+URZ+0x22860], R0 ;  /* 0x022860001100a5a7 */ /* 0x000e64000804007f */
[----:B-1----:R-:W-:Y:S05]  /*13290*/  @!P2 BRA `(.L_x_79) ;  /* 0xfffffffc00f0a947 */ /* 0x002fea000383ffff */
[----:B------:R-:W-:Y:S05]  /*132a0*/  BRA `(.L_x_219) ;  /* 0xffffffb400347947 */ /* 0x000fea000383ffff */
.L_x_85:
[----:B0-----:R0:W1:Y:S02]  /*132b0*/  SYNCS.PHASECHK.TRANS64.TRYWAIT P1, [R24+URZ+0x22870], R3 ;  /* 0x02287003180075a7 */ /* 0x001064000802017f */
[----:B-1----:R-:W-:Y:S05]  /*132c0*/  @!P1 NANOSLEEP.SYNCS 0x989680 ;  /* 0x009896800000995d */ /* 0x002fea0003900000 */
[----:B------:R-:W1:Y:S02]  /*132d0*/  @!P1 SYNCS.PHASECHK.TRANS64 P1, [R24+URZ+0x22870], R3 ;  /* 0x02287003180095a7 */ /* 0x000e64000802007f */
[----:B-1----:R-:W-:Y:S05]  /*132e0*/  @!P1 BRA `(.L_x_85) ;  /* 0xfffffffc00f09947 */ /* 0x002fea000383ffff */
[----:B------:R-:W-:Y:S05]  /*132f0*/  BRA `(.L_x_220) ;  /* 0xffffffb800b07947 */ /* 0x000fea000383ffff */
.L_x_87:
[----:B0-----:R0:W1:Y:S02]  /*13300*/  SYNCS.PHASECHK.TRANS64.TRYWAIT P1, [R24+URZ+0x22860], R5 ;  /* 0x02286005180075a7 */ /* 0x001064000802017f */
[----:B-1----:R-:W-:Y:S05]  /*13310*/  @!P1 NANOSLEEP.SYNCS 0x989680 ;  /* 0x009896800000995d */ /* 0x002fea0003900000 */
[----:B------:R-:W1:Y:S02]  /*13320*/  @!P1 SYNCS.PHASECHK.TRANS64 P1, [R24+URZ+0x22860], R5 ;  /* 0x02286005180095a7 */ /* 0x000e64000802007f */
[----:B-1----:R-:W-:Y:S05]  /*13330*/  @!P1 BRA `(.L_x_87) ;  /* 0xfffffffc00f09947 */ /* 0x002fea000383ffff */
[----:B------:R-:W-:Y:S05]  /*13340*/  BRA `(.L_x_221) ;  /* 0xffffffb800d07947 */ /* 0x000fea000383ffff */
.L_x_91:
[----:B-1----:R1:W2:Y:S02]  /*13350*/  SYNCS.PHASECHK.TRANS64.TRYWAIT P0, [R5+URZ+0x22820], R0 ;  /* 0x02282000050075a7 */ /* 0x0022a4000800017f */
[----:B--2---:R-:W-:Y:S05]  /*13360*/  @!P0 NANOSLEEP.SYNCS 0x989680 ;  /* 0x009896800000895d */ /* 0x004fea0003900000 */
[----:B------:R-:W2:Y:S02]  /*13370*/  @!P0 SYNCS.PHASECHK.TRANS64 P0, [R5+URZ+0x22820], R0 ;  /* 0x02282000050085a7 */ /* 0x000ea4000800007f */
[----:B--2---:R-:W-:Y:S05]  /*13380*/  @!P0 BRA `(.L_x_91) ;  /* 0xfffffffc00f08947 */ /* 0x004fea000383ffff */
[----:B------:R-:W-:Y:S05]  /*13390*/  BRA `(.L_x_222) ;  /* 0xffffffc000587947 */ /* 0x000fea000383ffff */
.L_x_95:
[----:B-1----:R1:W2:Y:S02]  /*133a0*/  SYNCS.PHASECHK.TRANS64.TRYWAIT P1, [R3+URZ+0x22840], R2 ;  /* 0x02284002030075a7 */ /* 0x0022a4000802017f */
[----:B--2---:R-:W-:Y:S05]  /*133b0*/  @!P1 NANOSLEEP.SYNCS 0x989680 ;  /* 0x009896800000995d */ /* 0x004fea0003900000 */
[----:B------:R-:W2:Y:S02]  /*133c0*/  @!P1 SYNCS.PHASECHK.TRANS64 P1, [R3+URZ+0x22840], R2 ;  /* 0x02284002030095a7 */ /* 0x000ea4000802007f */
[----:B--2---:R-:W-:Y:S05]  /*133d0*/  @!P1 BRA `(.L_x_95) ;  /* 0xfffffffc00f09947 */ /* 0x004fea000383ffff */
[----:B------:R-:W-:Y:S05]  /*133e0*/  BRA `(.L_x_223) ;  /* 0xffffffc0009c7947 */ /* 0x000fea000383ffff */
.L_x_97:
[----:B0-----:R0:W2:Y:S02]  /*133f0*/  SYNCS.PHASECHK.TRANS64.TRYWAIT P1, [R5+URZ+0x22840], R0 ;  /* 0x02284000050075a7 */ /* 0x0010a4000802017f */
[----:B--2---:R-:W-:Y:S05]  /*13400*/  @!P1 NANOSLEEP.SYNCS 0x989680 ;  /* 0x009896800000995d */ /* 0x004fea0003900000 */
[----:B------:R-:W2:Y:S02]  /*13410*/  @!P1 SYNCS.PHASECHK.TRANS64 P1, [R5+URZ+0x22840], R0 ;  /* 0x02284000050095a7 */ /* 0x000ea4000802007f */
[----:B--2---:R-:W-:Y:S05]  /*13420*/  @!P1 BRA `(.L_x_97) ;  /* 0xfffffffc00f09947 */ /* 0x004fea000383ffff */
[----:B------:R-:W-:Y:S05]  /*13430*/  BRA `(.L_x_224) ;  /* 0xffffffc000ac7947 */ /* 0x000fea000383ffff */
.L_x_99:
[----:B--2---:R2:W3:Y:S02]  /*13440*/  SYNCS.PHASECHK.TRANS64.TRYWAIT P1, [R3+URZ+0x22860], R2 ;  /* 0x02286002030075a7 */ /* 0x0044e4000802017f */
[----:B---3--:R-:W-:Y:S05]  /*13450*/  @!P1 NANOSLEEP.SYNCS 0x989680 ;  /* 0x009896800000995d */ /* 0x008fea0003900000 */
[----:B------:R-:W3:Y:S02]  /*13460*/  @!P1 SYNCS.PHASECHK.TRANS64 P1, [R3+URZ+0x22860], R2 ;  /* 0x02286002030095a7 */ /* 0x000ee4000802007f */
[----:B---3--:R-:W-:Y:S05]  /*13470*/  @!P1 BRA `(.L_x_99) ;  /* 0xfffffffc00f09947 */ /* 0x008fea000383ffff */
[----:B------:R-:W-:Y:S05]  /*13480*/  BRA `(.L_x_225) ;  /* 0xffffffc000a87947 */ /* 0x000fea000383ffff */
.L_x_101:
[----:B---3--:R3:W4:Y:S02]  /*13490*/  SYNCS.PHASECHK.TRANS64.TRYWAIT P1, [R5+URZ+0x22860], R0 ;  /* 0x02286000050075a7 */ /* 0x008724000802017f */
[----:B----4-:R-:W-:Y:S05]  /*134a0*/  @!P1 NANOSLEEP.SYNCS 0x989680 ;  /* 0x009896800000995d */ /* 0x010fea0003900000 */
[----:B------:R-:W4:Y:S02]  /*134b0*/  @!P1 SYNCS.PHASECHK.TRANS64 P1, [R5+URZ+0x22860], R0 ;  /* 0x02286000050095a7 */ /* 0x000f24000802007f */
[----:B----4-:R-:W-:Y:S05]  /*134c0*/  @!P1 BRA `(.L_x_101) ;  /* 0xfffffffc00f09947 */ /* 0x010fea000383ffff */
[----:B------:R-:W-:Y:S05]  /*134d0*/  BRA `(.L_x_226) ;  /* 0xffffffc000a47947 */ /* 0x000fea000383ffff */
.L_x_103:
[----:B----4-:R4:W0:Y:S02]  /*134e0*/  SYNCS.PHASECHK.TRANS64.TRYWAIT P1, [R3+URZ+0x22880], R2 ;  /* 0x02288002030075a7 */ /* 0x010824000802017f */
[----:B0-----:R-:W-:Y:S05]  /*134f0*/  @!P1 NANOSLEEP.SYNCS 0x989680 ;  /* 0x009896800000995d */ /* 0x001fea0003900000 */
[----:B------:R-:W0:Y:S02]  /*13500*/  @!P1 SYNCS.PHASECHK.TRANS64 P1, [R3+URZ+0x22880], R2 ;  /* 0x02288002030095a7 */ /* 0x000e24000802007f */
[----:B0-----:R-:W-:Y:S05]  /*13510*/  @!P1 BRA `(.L_x_103) ;  /* 0xfffffffc00f09947 */ /* 0x001fea000383ffff */
[----:B------:R-:W-:Y:S05]  /*13520*/  BRA `(.L_x_227) ;  /* 0xffffffc000a07947 */ /* 0x000fea000383ffff */
.L_x_228:
[----:B------:R-:W-:-:S00]  /*13530*/  BRA `(.L_x_228) ;  /* 0xfffffffc00fc7947 */ /* 0x000fc0000383ffff */
[----:B------:R-:W-:-:S00]  /*13540*/  NOP ;  /* 0x0000000000007918 */ /* 0x000fc00000000000 */
        /* <DEDUP_REMOVED lines=11> */
.L_x_3622:


//--------------------- .text._ZN7cutlass13device_kernelIN5flash11enable_sm90INS1_16FlashAttnFwdSm90INS1_25CollectiveMainloopFwdSm90ILi2EN4cute5tupleIJNS5_1CILi1EEES8_S8_EEENS6_IJNS7_ILi128EEENS7_ILi160EEESA_EEELi128ENS_12float_e4m3_tEfNS_4arch4Sm90ELb0ELb0ELb1ELb1ELb1ELb0ELb0ELb1ELb1ELb1ELb0ELb0EEENS1_21CollectiveEpilogueFwdINS6_IJSA_SA_SB_EEES9_NS_10bfloat16_tESF_Li256ELb1ELb1ELb0ELb1EEENS1_36VarlenDynamicPersistentTileSchedulerILi128ELi160ELi256ELi128ELb0ELb1ELb1ELb0ELb1ELb1EEEEEEEEEvNT_6ParamsE --------------------------
	.section	.text._ZN7cutlass13device_kernelIN5flash11enable_sm90INS1_16FlashAttnFwdSm90INS1_25CollectiveMainloopFwdSm90ILi2EN4cute5tupleIJNS5_1CILi1EEES8_S8_EEENS6_IJNS7_ILi128EEENS7_ILi160EEESA_EEELi128ENS_12float_e4m3_tEfNS_4arch4Sm90ELb0ELb0ELb1ELb1ELb1ELb0ELb0ELb1ELb1ELb1ELb0ELb0EEENS1_21CollectiveEpilogueFwdINS6_IJSA_SA_SB_EEES9_NS_10bfloat16_tESF_Li256ELb1ELb1ELb0ELb1EEENS1_36VarlenDynamicPersistentTileSchedulerILi128ELi160ELi256ELi128ELb0ELb1ELb1ELb0ELb1ELb1EEEEEEEEEvNT_6ParamsE,"ax",@progbits
	.align	128
.text._ZN7cutlass13device_kernelIN5flash11enable_sm90INS1_16FlashAttnFwdSm90INS1_25CollectiveMainloopFwdSm90ILi2EN4cute5tupleIJNS5_1CILi1EEES8_S8_EEENS6_IJNS7_ILi128EEENS7_ILi160EEESA_EEELi128ENS_12float_e4m3_tEfNS_4arch4Sm90ELb0ELb0ELb1ELb1ELb1ELb0ELb0ELb1ELb1ELb1ELb0ELb0EEENS1_21CollectiveEpilogueFwdINS6_IJSA_SA_SB_EEES9_NS_10bfloat16_tESF_Li256ELb1ELb1ELb0ELb1EEENS1_36VarlenDynamicPersistentTileSchedulerILi128ELi160ELi256ELi128ELb0ELb1ELb1ELb0ELb1ELb1EEEEEEEEEvNT_6ParamsE:
        .type           _ZN7cutlass13device_kernelIN5flash11enable_sm90INS1_16FlashAttnFwdSm90INS1_25CollectiveMainloopFwdSm90ILi2EN4cute5tupleIJNS5_1CILi1EEES8_S8_EEENS6_IJNS7_ILi128EEENS7_ILi160EEESA_EEELi128ENS_12float_e4m3_tEfNS_4arch4Sm90ELb0ELb0ELb1ELb1ELb1ELb0ELb0ELb1ELb1ELb1ELb0ELb0EEENS1_21CollectiveEpilogueFwdINS6_IJSA_SA_SB_EEES9_NS_10bfloat16_tESF_Li256ELb1ELb1ELb0ELb1EEENS1_36VarlenDynamicPersistentTileSchedulerILi128ELi160ELi256ELi128ELb0ELb1ELb1ELb0ELb1ELb1EEEEEEEEEvNT_6ParamsE,@function
        .size           _ZN7cutlass13device_kernelIN5flash11enable_sm90INS1_16FlashAttnFwdSm90INS1_25CollectiveMainloopFwdSm90ILi2EN4cute5tupleIJNS5_1CILi1EEES8_S8_EEENS6_IJNS7_ILi128EEENS7_ILi160EEESA_EEELi128ENS_12float_e4m3_tEfNS_4arch4Sm90ELb0ELb0ELb1ELb1ELb1ELb0ELb0ELb1ELb1ELb1ELb0ELb0EEENS1_21CollectiveEpilogueFwdINS6_IJSA_SA_SB_EEES9_NS_10bfloat16_tESF_Li256ELb1ELb1ELb0ELb1EEENS1_36VarlenDynamicPersistentTileSchedulerILi128ELi160ELi256ELi128ELb0ELb1ELb1ELb0ELb1ELb1EEEEEEEEEvNT_6ParamsE,(.L_x_3623 - _ZN7cutlass13device_kernelIN5flash11enable_sm90INS1_16FlashAttnFwdSm90INS1_25CollectiveMainloopFwdSm90ILi2EN4cute5tupleIJNS5_1CILi1EEES8_S8_EEENS6_IJNS7_ILi128EEENS7_ILi160EEESA_EEELi128ENS_12float_e4m3_tEfNS_4arch4Sm90ELb0ELb0ELb1ELb1ELb1ELb0ELb0ELb1ELb1ELb1ELb0ELb0EEENS1_21CollectiveEpilogueFwdINS6_IJSA_SA_SB_EEES9_NS_10bfloat16_tESF_Li256ELb1ELb1ELb0ELb1EEENS1_36VarlenDynamicPersistentTileSchedulerILi128ELi160ELi256ELi128ELb0ELb1ELb1ELb0ELb1ELb1EEEEEEEEEvNT_6ParamsE)
        .other          _ZN7cutlass13device_kernelIN5flash11enable_sm90INS1_16FlashAttnFwdSm90INS1_25CollectiveMainloopFwdSm90ILi2EN4cute5tupleIJNS5_1CILi1EEES8_S8_EEENS6_IJNS7_ILi128EEENS7_ILi160EEESA_EEELi128ENS_12float_e4m3_tEfNS_4arch4Sm90ELb0ELb0ELb1ELb1ELb1ELb0ELb0ELb1ELb1ELb1ELb0ELb0EEENS1_21CollectiveEpilogueFwdINS6_IJSA_SA_SB_EEES9_NS_10bfloat16_tESF_Li256ELb1ELb1ELb0ELb1EEENS1_36VarlenDynamicPersistentTileSchedulerILi128ELi160ELi256ELi128ELb0ELb1ELb1ELb0ELb1ELb1EEEEEEEEEvNT_6ParamsE,@"STO_CUDA_ENTRY STV_DEFAULT"
_ZN7cutlass13device_kernelIN5flash11enable_sm90INS1_16FlashAttnFwdSm90INS1_25CollectiveMainloopFwdSm90ILi2EN4cute5tupleIJNS5_1CILi1EEES8_S8_EEENS6_IJNS7_ILi128EEENS7_ILi160EEESA_EEELi128ENS_12float_e4m3_tEfNS_4arch4Sm90ELb0ELb0ELb1ELb1ELb1ELb0ELb0ELb1ELb1ELb1ELb0ELb0EEENS1_21CollectiveEpilogueFwdINS6_IJSA_SA_SB_EEES9_NS_10bfloat16_tESF_Li256ELb1ELb1ELb0ELb1EEENS1_36VarlenDynamicPersistentTileSchedulerILi128ELi160ELi256ELi128ELb0ELb1ELb1ELb0ELb1ELb1EEEEEEEEEvNT_6ParamsE:
        /* <DEDUP_REMOVED lines=45> */
.L_x_229:
        /* <DEDUP_REMOVED lines=22> */
.L_x_230:
        /* <DEDUP_REMOVED lines=18> */
.L_x_231:
        /* <DEDUP_REMOVED lines=22> */
.L_x_232:
[----:B------:R-:W5:Y:S01]  /*06b0*/  SHFL.IDX PT, R3, R0, RZ, 0x1f ;  /* 0x00001fff00037589 */ /* 0x000f6200000e0000 */
[----:B------:R-:W-:Y:S01]  /*06c0*/  R2UR UR9, R4 ;  /* 0x00000000040972ca */ /* 0x000fe200000e0000 */
[----:B------:R-:W-:Y:S01]  /*06d0*/  NOP ;  /* 0x0000000000007918 */ /* 0x000fe20000000000 */
[----:B------:R-:W0:Y:S01]  /*06e0*/  S2R R2, SR_CgaCtaId ;  /* 0x0000000000027919 */ /* 0x000e220000008800 */
        /* <DEDUP_REMOVED lines=20> */
.L_x_233:
        /* <DEDUP_REMOVED lines=8> */
.L_x_235:
[----:B------:R-:W-:-:S08]  /*08b0*/  NOP ;  /* 0x0000000000007918 */ /* 0x000fd00000000000 */
[----:B------:R-:W0:Y:S02]  /*08c0*/  USETMAXREG.TRY_ALLOC.CTAPOOL UP0, 0xe8 ;  /* 0x000000e8000079c8 */ /* 0x000e240008000600 */
[----:B0-----:R-:W-:-:S13]  /*08d0*/  PLOP3.LUT P0, PT, PT, PT, UP0, 0x80, 0x0 ;  /* 0x000000000000781c */ /* 0x001fda0003f0f008 */
[----:B------:R-:W-:Y:S05]  /*08e0*/  @!P0 BRA `(.L_x_235) ;  /* 0xfffffffc00f08947 */ /* 0x000fea000383ffff */
[----:B------:R-:W0:Y:S01]  /*08f0*/  S2R R2, SR_TID.X ;  /* 0x0000000000027919 */ /* 0x000e220000002100 */
[----:B------:R-:W1:Y:S01]  /*0900*/  S2UR UR5, SR_CgaCtaId ;  /* 0x00000000000579c3 */ /* 0x000e620000008800 */
[----:B------:R-:W-:-:S07]  /*0910*/  UMOV UR4, 0x400 ;  /* 0x0000040000047882 */ /* 0x000fce0000000000 */
[----:B------:R-:W-:Y:S06]  /*0920*/  BAR.ARV 0x8, 0x180 ;  /* 0x0206000000007b1d */ /* 0x000fec0000002000 */
[----:B-1----:R-:W-:Y:S01]  /*0930*/  ULEA UR4, UR5, UR4, 0x18 ;  /* 0x0000000405047291 */ /* 0x002fe2000f8ec03f */
[----:B0-----:R-:W-:-:S04]  /*0940*/  LOP3.LUT R0, R2, 0xffffff80, RZ, 0xc0, !PT ;  /* 0xffffff8002007812 */ /* 0x001fc800078ec0ff */
[----:B------:R-:W-:-:S13]  /*0950*/  ISETP.NE.AND P0, PT, R0, 0x80, PT ;  /* 0x000000800000780c */ /* 0x000fda0003f05270 */
[----:B------:R-:W-:Y:S08]  /*0960*/  @!P0 BAR.ARV 0x9, 0x100 ;  /* 0x0244000000008b1d */ /* 0x000ff00000002000 */
[----:B------:R-:W-:Y:S06]  /*0970*/  BAR.SYNC.DEFER_BLOCKING 0x5, 0x180 ;  /* 0x0146000000007b1d */ /* 0x000fec0000010000 */
[----:B------:R-:W0:Y:S01]  /*0980*/  LDS.128 R48, [UR4+0x228d0] ;  /* 0x0228d004ff307984 */ /* 0x000e220008000c00 */
[----:B------:R-:W-:Y:S01]  /*0990*/  ULDC UR4, c[0x0][0xc3c] ;  /* 0x00030f0000047ab9 */ /* 0x000fe20000000800 */
[----:B------:R-:W-:Y:S06]  /*09a0*/  BAR.ARV 0x4, 0x180 ;  /* 0x0106000000007b1d */ /* 0x000fec0000002000 */
[----:B0-----:R-:W-:-:S13]  /*09b0*/  ISETP.GE.AND P0, PT, R51, UR4, PT ;  /* 0x0000000433007c0c */ /* 0x001fda000bf06270 */
[----:B------:R-:W-:Y:S05]  /*09c0*/  @P0 EXIT ;  /* 0x000000000000094d */ /* 0x000fea0003800000 */
[----:B------:R-:W-:Y:S01]  /*09d0*/  VIADD R194, R2, 0xffffff80 ;  /* 0xffffff8002c27836 */ /* 0x000fe20000000000 */
[----:B------:R-:W-:Y:S01]  /*09e0*/  R2UR UR5, R49 ;  /* 0x00000000310572ca */ /* 0x000fe200000e0000 */
[----:B------:R-:W-:Y:S01]  /*09f0*/  IMAD.MOV.U32 R189, RZ, RZ, -0x2 ;  /* 0xfffffffeffbd7424 */ /* 0x000fe200078e00ff */
[----:B------:R-:W-:Y:S01]  /*0a00*/  R2UR UR46, R50 ;  /* 0x00000000322e72ca */ /* 0x000fe200000e0000 */
[----:B------:R-:W-:Y:S01]  /*0a10*/  ULOP3.LUT UR45, UR38, 0x1, URZ, 0xfc, !UPT ;  /* 0x00000001262d7892 */ /* 0x000fe2000f8efc3f */
[----:B------:R-:W-:Y:S01]  /*0a20*/  SHF.R.S32.HI R3, RZ, 0x1f, R194 ;  /* 0x0000001fff037819 */ /* 0x000fe200000114c2 */
[----:B------:R-:W-:Y:S01]  /*0a30*/  UMOV UR44, URZ ;  /* 0x0000003f002c7c82 */ /* 0x000fe20008000000 */
[----:B------:R-:W-:Y:S01]  /*0a40*/  UMOV UR36, URZ ;  /* 0x0000003f00247c82 */ /* 0x000fe20008000000 */
[----:B------:R-:W-:Y:S01]  /*0a50*/  UMOV UR37, URZ ;  /* 0x0000003f00257c82 */ /* 0x000fe20008000000 */
[CC--:B------:R-:W-:Y:S02]  /*0a60*/  LEA.HI R2, R3.reuse, R194.reuse, RZ, 0x4 ;  /* 0x000000c203027211 */ /* 0x0c0fe400078f20ff */
[----:B------:R-:W-:-:S02]  /*0a70*/  LEA.HI R4, R3, R194, RZ, 0x5 ;  /* 0x000000c203047211 */ /* 0x000fc400078f28ff */
[----:B------:R-:W-:Y:S02]  /*0a80*/  LEA.HI R0, R3, R194, RZ, 0x7 ;  /* 0x000000c203007211 */ /* 0x000fe400078f38ff */
[----:B------:R-:W-:Y:S01]  /*0a90*/  SHF.R.S32.HI R7, RZ, 0x4, R2 ;  /* 0x00000004ff077819 */ /* 0x000fe20000011402 */
[----:B------:R-:W-:Y:S01]  /*0aa0*/  IMAD.SHL.U32 R4, R4, 0x20, RZ ;  /* 0x0000002004047824 */ /* 0x000fe200078e00ff */
[----:B------:R-:W-:Y:S02]  /*0ab0*/  LOP3.LUT R5, R2, 0x3fffff0, RZ, 0xc0, !PT ;  /* 0x03fffff002057812 */ /* 0x000fe400078ec0ff */
[----:B------:R-:W-:Y:S02]  /*0ac0*/  LOP3.LUT R19, R0, 0xffffff80, RZ, 0xc0, !PT ;  /* 0xffffff8000137812 */ /* 0x000fe400078ec0ff */
[----:B------:R-:W-:Y:S01]  /*0ad0*/  LEA.HI R2, R2, R7, RZ, 0x1 ;  /* 0x0000000702027211 */ /* 0x000fe200078f08ff */
[----:B------:R-:W-:Y:S01]  /*0ae0*/  IMAD.IADD R5, R194, 0x1, -R5 ;  /* 0x00000001c2057824 */ /* 0x000fe200078e0a05 */
[----:B------:R-:W-:Y:S01]  /*0af0*/  LOP3.LUT R4, R4, 0xfffffc00, RZ, 0xc0, !PT ;  /* 0xfffffc0004047812 */ /* 0x000fe200078ec0ff */
[----:B------:R-:W-:Y:S01]  /*0b00*/  IMAD.IADD R19, R194, 0x1, -R19 ;  /* 0x00000001c2137824 */ /* 0x000fe200078e0a13 */
[----:B------:R-:W-:-:S02]  /*0b10*/  LOP3.LUT R2, R2, 0x1ffffffe, RZ, 0xc0, !PT ;  /* 0x1ffffffe02027812 */ /* 0x000fc400078ec0ff */
[----:B------:R-:W-:Y:S01]  /*0b20*/  SHF.R.S32.HI R23, RZ, 0x7, R0 ;  /* 0x00000007ff177819 */ /* 0x000fe20000011400 */
[----:B------:R-:W-:Y:S01]  /*0b30*/  IMAD R5, R5, 0x40, R4 ;  /* 0x0000004005057824 */ /* 0x000fe200078e0204 */
[----:B------:R-:W-:Y:S02]  /*0b40*/  IADD3 R2, R7, -R2, RZ ;  /* 0x8000000207027210 */ /* 0x000fe40007ffe0ff */
[----:B------:R-:W-:Y:S02]  /*0b50*/  SHF.R.S32.HI R6, RZ, 0x1f, R19 ;  /* 0x0000001fff067819 */ /* 0x000fe40000011413 */
[----:B------:R-:W-:Y:S01]  /*0b60*/  LEA.HI R4, R3, R194, RZ, 0x2 ;  /* 0x000000c203047211 */ /* 0x000fe200078f10ff */
[----:B------:R-:W-:Y:S01]  /*0b70*/  IMAD R191, R2, 0x8, R5 ;  /* 0x0000000802bf7824 */ /* 0x000fe200078e0205 */
[----:B------:R-:W-:Y:S02]  /*0b80*/  LEA.HI R8, R6, R19, RZ, 0x2 ;  /* 0x0000001306087211 */ /* 0x000fe400078f10ff */
[----:B------:R-:W-:-:S02]  /*0b90*/  LOP3.LUT R5, R4, 0xfffffffc, RZ, 0xc0, !PT ;  /* 0xfffffffc04057812 */ /* 0x000fc400078ec0ff */
[--C-:B------:R-:W-:Y:S02]  /*0ba0*/  SHF.R.S32.HI R9, RZ, 0x2, R8.reuse ;  /* 0x00000002ff097819 */ /* 0x100fe40000011408 */
[----:B------:R-:W-:Y:S01]  /*0bb0*/  SHF.R.S32.HI R10, RZ, 0x1f, R8 ;  /* 0x0000001fff0a7819 */ /* 0x000fe20000011408 */
[----:B------:R-:W-:Y:S01]  /*0bc0*/  IMAD.IADD R5, R194, 0x1, -R5 ;  /* 0x00000001c2057824 */ /* 0x000fe200078e0a05 */
[----:B------:R-:W-:Y:S02]  /*0bd0*/  LEA.HI R3, R3, R194, RZ, 0x3 ;  /* 0x000000c203037211 */ /* 0x000fe400078f18ff */
[----:B------:R-:W-:Y:S02]  /*0be0*/  LEA.HI R10, R10, R9, RZ, 0x3 ;  /* 0x000000090a0a7211 */ /* 0x000fe400078f18ff */
[----:B------:R-:W-:Y:S02]  /*0bf0*/  LEA.HI R2, R5, R5, RZ, 0x1 ;  /* 0x0000000505027211 */ /* 0x000fe400078f08ff */
[----:B------:R-:W-:-:S02]  /*0c00*/  LOP3.LUT R17, R3, 0xfffffff8, RZ, 0xc0, !PT ;  /* 0xfffffff803117812 */ /* 0x000fc400078ec0ff */
[----:B------:R-:W-:Y:S02]  /*0c10*/  LOP3.LUT R10, R10, 0xfffffff8, RZ, 0xc0, !PT ;  /* 0xfffffff80a0a7812 */ /* 0x000fe400078ec0ff */
[----:B------:R-:W-:Y:S02]  /*0c20*/  LEA.HI R6, R6, R19, RZ, 0x5 ;  /* 0x0000001306067211 */ /* 0x000fe400078f28ff */
[----:B------:R-:W-:Y:S01]  /*0c30*/  LEA.HI R0, R0, R23, RZ, 0x1 ;  /* 0x0000001700007211 */ /* 0x000fe200078f08ff */
[----:B------:R-:W-:Y:S01]  /*0c40*/  IMAD.IADD R9, R9, 0x1, -R10 ;  /* 0x0000000109097824 */ /* 0x000fe200078e0a0a */
[----:B------:R-:W-:Y:S02]  /*0c50*/  LOP3.LUT R2, R2, 0x1ffffffe, RZ, 0xc0, !PT ;  /* 0x1ffffffe02027812 */ /* 0x000fe400078ec0ff */
[----:B------:R-:W-:Y:S02]  /*0c60*/  IADD3 R17, R194, -R17, RZ ;  /* 0x80000011c2117210 */ /* 0x000fe40007ffe0ff */
[----:B------:R-:W-:Y:S01]  /*0c70*/  SHF.R.S32.HI R6, RZ, 0x5, R6 ;  /* 0x00000005ff067819 */ /* 0x000fe20000011406 */
[----:B------:R-:W-:Y:S01]  /*0c80*/  IMAD.IADD R5, R5, 0x1, -R2 ;  /* 0x0000000105057824 */ /* 0x000fe200078e0a02 */
[----:B------:R-:W-:Y:S01]  /*0c90*/  LOP3.LUT R0, R0, 0x3fffffe, RZ, 0xc0, !PT ;  /* 0x03fffffe00007812 */ /* 0x000fe200078ec0ff */
[----:B------:R-:W-:Y:S01]  /*0ca0*/  IMAD.SHL.U32 R2, R17, 0x8, RZ ;  /* 0x0000000811027824 */ /* 0x000fe200078e00ff */
[----:B------:R-:W-:Y:S01]  /*0cb0*/  LOP3.LUT R8, R8, 0x7ffffffc, RZ, 0xc0, !PT ;  /* 0x7ffffffc08087812 */ /* 0x000fe200078ec0ff */
[----:B------:R-:W-:Y:S01]  /*0cc0*/  IMAD R9, R6, 0x10, R9 ;  /* 0x0000001006097824 */ /* 0x000fe200078e0209 */
[----:B------:R-:W-:Y:S01]  /*0cd0*/  SHF.R.S32.HI R18, RZ, 0x3, R3 ;  /* 0x00000003ff127819 */ /* 0x000fe20000011403 */
[----:B------:R-:W-:Y:S01]  /*0ce0*/  IMAD.IADD R0, R23, 0x1, -R0 ;  /* 0x0000000117007824 */ /* 0x000fe200078e0a00 */
[----:B------:R-:W-:Y:S01]  /*0cf0*/  SHF.R.S32.HI R193, RZ, 0x1f, R2 ;  /* 0x0000001fffc17819 */ /* 0x000fe20000011402 */
[----:B------:R-:W-:-:S02]  /*0d00*/  VIADD R16, R2, 0x40 ;  /* 0x0000004002107836 */ /* 0x000fc40000000000 */
[----:B------:R-:W-:Y:S02]  /*0d10*/  IMAD.IADD R8, R19, 0x1, -R8 ;  /* 0x0000000113087824 */ /* 0x000fe400078e0a08 */
[----:B------:R-:W-:Y:S01]  /*0d20*/  IMAD R188, R0, 0x40, R9 ;  /* 0x0000004000bc7824 */ /* 0x000fe200078e0209 */
[----:B------:R-:W-:Y:S01]  /*0d30*/  SHF.R.S32.HI R192, RZ, 0x1f, R16 ;  /* 0x0000001fffc07819 */ /* 0x000fe20000011410 */
[----:B------:R-:W-:Y:S02]  /*0d40*/  IMAD R189, R8, R189, 0xa0 ;  /* 0x000000a008bd7424 */ /* 0x000fe400078e02bd */
[----:B------:R-:W-:-:S07]  /*0d50*/  IMAD R190, R5, 0x8, R188 ;  /* 0x0000000805be7824 */ /* 0x000fce00078e02bc */
.L_x_281:
[----:B012-4-:R-:W0:Y:S01]  /*0d60*/  LDC.64 R4, c[0x0][0xc88] ;  /* 0x00032200ff047b82 */ /* 0x017e220000000a00 */
[----:B------:R-:W-:Y:S01]  /*0d70*/  ULDC.64 UR6, c[0x0][0xa28] ;  /* 0x00028a0000067ab9 */ /* 0x000fe20000000a00 */
[----:B------:R-:W-:Y:S01]  /*0d80*/  ULDC.64 UR8, c[0x0][0xa20] ;  /* 0x0002880000087ab9 */ /* 0x000fe20000000a00 */
[----:B------:R-:W-:Y:S01]  /*0d90*/  ULDC UR4, c[0x0][0x424] ;  /* 0x0001090000047ab9 */ /* 0x000fe20000000800 */
[----:B0-----:R-:W-:-:S06]  /*0da0*/  IMAD.WIDE R4, R51, 0x4, R4 ;  /* 0x0000000433047825 */ /* 0x001fcc00078e0204 */
[----:B------:R-:W2:Y:S01]  /*0db0*/  LDG.E R4, desc[UR50][R4.64] ;  /* 0x0000003204047981 */ /* 0x000ea2000c1e1900 */
[----:B------:R-:W-:Y:S02]  /*0dc0*/  UISETP.NE.U32.AND UP0, UPT, UR6, URZ, UPT ;  /* 0x0000003f0600728c */ /* 0x000fe4000bf05070 */
[----:B------:R-:W-:Y:S02]  /*0dd0*/  UISETP.NE.U32.AND UP1, UPT, UR8, URZ, UPT ;  /* 0x0000003f0800728c */ /* 0x000fe4000bf25070 */
[----:B------:R-:W-:Y:S02]  /*0de0*/  UISETP.NE.AND.EX UP0, UPT, UR7, URZ, UPT, UP0 ;  /* 0x0000003f0700728c */ /* 0x000fe4000bf05300 */
[----:B------:R-:W-:-:S04]  /*0df0*/  UISETP.NE.AND.EX UP1, UPT, UR9, URZ, UPT, UP1 ;  /* 0x0000003f0900728c */ /* 0x000fc8000bf25310 */
[----:B------:R-:W-:Y:S02]  /*0e00*/  PLOP3.LUT P0, PT, PT, PT, UP0, 0x80, 0x0 ;  /* 0x000000000000781c */ /* 0x000fe40003f0f008 */
[----:B------:R-:W-:Y:S02]  /*0e10*/  PLOP3.LUT P1, PT, PT, PT, UP1, 0x80, 0x0 ;  /* 0x000000000000781c */ /* 0x000fe40003f2f018 */
[----:B--2---:R-:W-:-:S13]  /*0e20*/  R2UR UR39, R4 ;  /* 0x00000000042772ca */ /* 0x004fda00000e0000 */
[----:B------:R-:W-:Y:S02]  /*0e30*/  USHF.R.S32.HI UR40, URZ, 0x1f, UR39 ;  /* 0x0000001f3f287899 */ /* 0x000fe40008011427 */
[----:B------:R-:W-:Y:S02]  /*0e40*/  @UP0 ULEA UR6, UP2, UR39, UR6, 0x2 ;  /* 0x0000000627060291 */ /* 0x000fe4000f84103f */
[----:B------:R-:W-:Y:S02]  /*0e50*/  @UP1 ULEA UR8, UP3, UR39, UR8, 0x2 ;  /* 0x0000000827081291 */ /* 0x000fe4000f86103f */
[----:B------:R-:W-:Y:S02]  /*0e60*/  @UP0 ULEA.HI.X UR7, UR39, UR7, UR40, 0x2, UP2 ;  /* 0x0000000727070291 */ /* 0x000fe400090f1428 */
[----:B------:R-:W-:Y:S01]  /*0e70*/  @UP1 ULEA.HI.X UR9, UR39, UR9, UR40, 0x2, UP3 ;  /* 0x0000000927091291 */ /* 0x000fe200098f1428 */
[----:B------:R-:W-:Y:S01]  /*0e80*/  MOV R4, UR6 ;  /* 0x0000000600047c02 */ /* 0x000fe20008000f00 */
[----:B------:R-:W-:-:S02]  /*0e90*/  IMAD.U32 R6, RZ, RZ, UR8 ;  /* 0x00000008ff067e24 */ /* 0x000fc4000f8e00ff */
[----:B------:R-:W-:Y:S01]  /*0ea0*/  IMAD.U32 R5, RZ, RZ, UR7 ;  /* 0x00000007ff057e24 */ /* 0x000fe2000f8e00ff */
[----:B------:R-:W-:Y:S01]  /*0eb0*/  ULDC.64 UR6, c[0x0][0x418] ;  /* 0x0001060000067ab9 */ /* 0x000fe20000000a00 */
[----:B---3--:R-:W-:-:S03]  /*0ec0*/  IMAD.U32 R7, RZ, RZ, UR9 ;  /* 0x00000009ff077e24 */ /* 0x008fc6000f8e00ff */
[----:B------:R-:W2:Y:S04]  /*0ed0*/  @P0 LDG.E R4, desc[UR50][R4.64] ;  /* 0x0000003204040981 */ /* 0x000ea8000c1e1900 */
[----:B------:R-:W3:Y:S01]  /*0ee0*/  @P1 LDG.E R6, desc[UR50][R6.64] ;  /* 0x0000003206061981 */ /* 0x000ee2000c1e1900 */
[----:B------:R-:W-:Y:S01]  /*0ef0*/  UISETP.NE.U32.AND UP0, UPT, UR6, URZ, UPT ;  /* 0x0000003f0600728c */ /* 0x000fe2000bf05070 */
[----:B------:R-:W-:Y:S01]  /*0f00*/  IMAD.MOV.U32 R0, RZ, RZ, RZ ;  /* 0x000000ffff007224 */ /* 0x000fe200078e00ff */
[----:B------:R-:W-:Y:S01]  /*0f10*/  UMOV UR49, URZ ;  /* 0x0000003f00317c82 */ /* 0x000fe20008000000 */
[----:B------:R-:W-:Y:S01]  /*0f20*/  ULDC UR6, c[0x0][0x2f0] ;  /* 0x0000bc0000067ab9 */ /* 0x000fe20000000800 */
[----:B------:R-:W-:Y:S01]  /*0f30*/  UISETP.NE.AND.EX UP0, UPT, UR7, URZ, UPT, UP0 ;  /* 0x0000003f0700728c */ /* 0x000fe2000bf05300 */
[----:B------:R-:W-:Y:S01]  /*0f40*/  IMAD.MOV.U32 R3, RZ, RZ, RZ ;  /* 0x000000ffff037224 */ /* 0x000fe200078e00ff */
[----:B------:R-:W-:Y:S01]  /*0f50*/  UMOV UR41, UR5 ;  /* 0x0000000500297c82 */ /* 0x000fe20008000000 */
[----:B------:R-:W-:Y:S01]  /*0f60*/  IMAD.MOV.U32 R87, RZ, RZ, RZ ;  /* 0x000000ffff577224 */ /* 0x000fe200078e00ff */
[----:B------:R-:W-:Y:S01]  /*0f70*/  USEL UR4, UR4, 0x1, UP0 ;  /* 0x0000000104047887 */ /* 0x000fe20008000000 */
[----:B-----5:R-:W-:-:S02]  /*0f80*/  CS2R R8, SRZ ;  /* 0x0000000000087805 */ /* 0x020fc4000001ff00 */
[----:B------:R-:W-:Y:S02]  /*0f90*/  CS2R R10, SRZ ;  /* 0x00000000000a7805 */ /* 0x000fe4000001ff00 */
[----:B------:R-:W-:Y:S01]  /*0fa0*/  CS2R R12, SRZ ;  /* 0x00000000000c7805 */ /* 0x000fe2000001ff00 */
[----:B------:R-:W-:Y:S01]  /*0fb0*/  UIMAD UR4, UR4, UR6, URZ ;  /* 0x00000006040472a4 */ /* 0x000fe2000f8e023f */
        /* <DEDUP_REMOVED lines=18> */
[----:B------:R-:W-:Y:S02]  /*10e0*/  MOV R60, RZ ;  /* 0x000000ff003c7202 */ /* 0x000fe40000000f00 */
[----:B------:R-:W-:Y:S01]  /*10f0*/  CS2R R92, SRZ ;  /* 0x00000000005c7805 */ /* 0x000fe2000001ff00 */
[----:B------:R-:W-:Y:S01]  /*1100*/  IMAD.MOV.U32 R64, RZ, RZ, RZ ;  /* 0x000000ffff407224 */ /* 0x000fe200078e00ff */
[----:B--2---:R-:W-:Y:S02]  /*1110*/  @P0 R2UR UR49, R4 ;  /* 0x00000000043102ca */ /* 0x004fe400000e0000 */
[----:B------:R-:W-:-:S02]  /*1120*/  PLOP3.LUT P0, PT, PT, PT, PT, 0x80, 0x0 ;  /* 0x000000000000781c */ /* 0x000fc40003f0f070 */
[----:B---3--:R-:W-:Y:S01]  /*1130*/  @P1 R2UR UR4, R6 ;  /* 0x00000000060412ca */ /* 0x008fe200000e0000 */
[----:B------:R-:W-:-:S14]  /*1140*/  @P1 BRA `(.L_x_236) ;  /* 0x0000000000341947 */ /* 0x000fdc0003800000 */
[----:B------:R-:W-:Y:S02]  /*1150*/  ULDC.64 UR6, c[0x0][0xa08] ;  /* 0x0002820000067ab9 */ /* 0x000fe40000000a00 */
[----:B------:R-:W-:-:S04]  /*1160*/  ISETP.NE.U32.AND P1, PT, RZ, UR6, PT ;  /* 0x00000006ff007c0c */ /* 0x000fc8000bf25070 */
[----:B------:R-:W-:-:S13]  /*1170*/  ISETP.NE.AND.EX P1, PT, RZ, UR7, PT, P1 ;  /* 0x00000007ff007c0c */ /* 0x000fda000bf25310 */
[----:B------:R-:W-:Y:S05]  /*1180*/  @!P1 BRA `(.L_x_236) ;  /* 0x0000000000249947 */ /* 0x000fea0003800000 */
[----:B------:R-:W-:Y:S02]  /*1190*/  ULDC.64 UR4, c[0x0][0xa08] ;  /* 0x0002820000047ab9 */ /* 0x000fe40000000a00 */
[----:B------:R-:W-:-:S06]  /*11a0*/  UIMAD.WIDE UR4, UR39, 0x4, UR4 ;  /* 0x00000004270478a5 */ /* 0x000fcc000f8e0204 */
[----:B------:R-:W-:Y:S02]  /*11b0*/  IMAD.U32 R4, RZ, RZ, UR4 ;  /* 0x00000004ff047e24 */ /* 0x000fe4000f8e00ff */
[----:B------:R-:W-:-:S05]  /*11c0*/  IMAD.U32 R5, RZ, RZ, UR5 ;  /* 0x00000005ff057e24 */ /* 0x000fca000f8e00ff */
[----:B------:R-:W2:Y:S04]  /*11d0*/  LDG.E R7, desc[UR50][R4.64] ;  /* 0x0000003204077981 */ /* 0x000ea8000c1e1900 */
[----:B------:R-:W3:Y:S01]  /*11e0*/  LDG.E R6, desc[UR50][R4.64+0x4] ;  /* 0x0000043204067981 */ /* 0x000ee2000c1e1900 */
[----:B--2---:R-:W-:Y:S02]  /*11f0*/  R2UR UR4, R7 ;  /* 0x00000000070472ca */ /* 0x004fe400000e0000 */
[----:B---3--:R-:W-:-:S13]  /*1200*/  R2UR UR5, R6 ;  /* 0x00000000060572ca */ /* 0x008fda00000e0000 */
[----:B------:R-:W-:-:S12]  /*1210*/  UIADD3 UR4, -UR4, UR5, URZ ;  /* 0x0000000504047290 */ /* 0x000fd8000fffe13f */
.L_x_236:
[----:B------:R-:W-:Y:S01]  /*1220*/  UIADD3 UR49, -UR49, UR4, URZ ;  /* 0x0000000431317290 */ /* 0x000fe2000fffe13f */
[----:B------:R-:W-:Y:S01]  /*1230*/  IMAD.MOV.U32 R5, RZ, RZ, RZ ;  /* 0x000000ffff057224 */ /* 0x000fe200078e00ff */
[----:B------:R-:W-:Y:S01]  /*1240*/  UMOV UR42, UR46 ;  /* 0x0000002e002a7c82 */ /* 0x000fe20008000000 */
[----:B------:R-:W-:Y:S01]  /*1250*/  IMAD.MOV.U32 R61, RZ, RZ, RZ ;  /* 0x000000ffff3d7224 */ /* 0x000fe200078e00ff */
[----:B------:R-:W-:Y:S01]  /*1260*/  UISETP.GE.AND UP0, UPT, UR49, 0x1, UPT ;  /* 0x000000013100788c */ /* 0x000fe2000bf06270 */
[----:B------:R-:W-:Y:S01]  /*1270*/  CS2R R68, SRZ ;  /* 0x0000000000447805 */ /* 0x000fe2000001ff00 */
[----:B------:R-:W-:Y:S01]  /*1280*/  UIADD3 UR4, UR49, 0x9f, URZ ;  /* 0x0000009f31047890 */ /* 0x000fe2000fffe03f */
[----:B------:R-:W-:Y:S01]  /*1290*/  CS2R R94, SRZ ;  /* 0x00000000005e7805 */ /* 0x000fe2000001ff00 */
[----:B------:R-:W-:Y:S01]  /*12a0*/  IMAD.MOV.U32 R65, RZ, RZ, RZ ;  /* 0x000000ffff417224 */ /* 0x000fe200078e00ff */
[----:B------:R-:W-:Y:S02]  /*12b0*/  CS2R R72, SRZ ;  /* 0x0000000000487805 */ /* 0x000fe4000001ff00 */
[----:B------:R-:W-:Y:S01]  /*12c0*/  PLOP3.LUT P1, PT, PT, PT, UP0, 0x80, 0x0 ;  /* 0x000000000000781c */ /* 0x000fe20003f2f008 */
[----:B------:R-:W-:Y:S01]  /*12d0*/  UIMAD.WIDE UR4, UR4, 0x66666667, URZ ;  /* 0x66666667040478a5 */ /* 0x000fe2000f8e023f */
[----:B------:R-:W-:-:S02]  /*12e0*/  CS2R R96, SRZ ;  /* 0x0000000000607805 */ /* 0x000fc4000001ff00 */
[----:B------:R-:W-:Y:S02]  /*12f0*/  MOV R76, RZ ;  /* 0x000000ff004c7202 */ /* 0x000fe40000000f00 */
[----:B------:R-:W-:Y:S01]  /*1300*/  CS2R R98, SRZ ;  /* 0x0000000000627805 */ /* 0x000fe2000001ff00 */
[----:B------:R-:W-:Y:S01]  /*1310*/  USHF.R.U32.HI UR48, URZ, 0x1f, UR5 ;  /* 0x0000001f3f307899 */ /* 0x000fe20008011605 */
[----:B------:R-:W-:Y:S01]  /*1320*/  IMAD.MOV.U32 R80, RZ, RZ, RZ ;  /* 0x000000ffff507224 */ /* 0x000fe200078e00ff */
[----:B------:R-:W-:Y:S02]  /*1330*/  CS2R R100, SRZ ;  /* 0x0000000000647805 */ /* 0x000fe4000001ff00 */
[----:B------:R-:W-:Y:S02]  /*1340*/  ULEA.HI.SX32 UR48, UR5, UR48, 0x1a ;  /* 0x0000003005307291 */ /* 0x000fe4000f8fd23f */
[----:B------:R-:W-:Y:S10]  /*1350*/  @!P1 BRA `(.L_x_237) ;  /* 0x0000007c00309947 */ /* 0x000ff40003800000 */
[----:B------:R-:W0:Y:S01]  /*1360*/  SHFL.IDX PT, R0, R23, RZ, 0x1f ;  /* 0x00001fff17007589 */ /* 0x000e2200000e0000 */
[----:B------:R-:W1:Y:S01]  /*1370*/  S2UR UR47, SR_CgaCtaId ;  /* 0x00000000002f79c3 */ /* 0x000e620000008800 */
[----:B------:R-:W-:Y:S01]  /*1380*/  UMOV UR52, 0x400 ;  /* 0x0000040000347882 */ /* 0x000fe20000000000 */
[----:B0-----:R-:W-:Y:S01]  /*1390*/  R2UR UR43, R0 ;  /* 0x00000000002b72ca */ /* 0x001fe200000e0000 */
[----:B-1----:R-:W-:-:S04]  /*13a0*/  ULEA UR52, UR47, UR52, 0x18 ;  /* 0x000000342f347291 */ /* 0x002fc8000f8ec03f */
[----:B------:R-:W-:-:S04]  /*13b0*/  UIADD3 UR5, UR52, 0x14400, URZ ;  /* 0x0001440034057890 */ /* 0x000fc8000fffe03f */
[----:B------:R-:W-:-:S04]  /*13c0*/  ULOP3.LUT UP0, URZ, UR5, 0x9f, URZ, 0xc0, !UPT ;  /* 0x0000009f053f7892 */ /* 0x000fc8000f80c03f */
[----:B------:R-:W-:Y:S02]  /*13d0*/  ULEA.HI UR4, UR43, UR43, URZ, 0x1 ;  /* 0x0000002b2b047291 */ /* 0x000fe4000f8f083f */
[----:B------:R-:W-:Y:S02]  /*13e0*/  PLOP3.LUT P0, PT, PT, PT, UP0, 0x80, 0x0 ;  /* 0x000000000000781c */ /* 0x000fe40003f0f008 */
[----:B------:R-:W-:-:S04]  /*13f0*/  ULOP3.LUT UR4, UR4, 0x1e, URZ, 0xc0, !UPT ;  /* 0x0000001e04047892 */ /* 0x000fc8000f8ec03f */
[----:B------:R-:W-:-:S04]  /*1400*/  UIADD3 UR4, UR43, -UR4, URZ ;  /* 0x800000042b047290 */ /* 0x000fc8000fffe03f */
[----:B------:R-:W-:-:S04]  /*1410*/  ULEA UR4, UR4, UR5, 0xd ;  /* 0x0000000504047291 */ /* 0x000fc8000f8e683f */
[----:B------:R-:W-:-:S04]  /*1420*/  USHF.R.U32.HI UR4, URZ, 0x4, UR4 ;  /* 0x000000043f047899 */ /* 0x000fc80008011604 */
[----:B------:R-:W-:Y:S01]  /*1430*/  ULOP3.LUT UR53, UR4, 0x3fff, URZ, 0xc0, !UPT ;  /* 0x00003fff04357892 */ /* 0x000fe2000f8ec03f */
[----:B------:R-:W-:Y:S11]  /*1440*/  @!P0 BRA `(.L_x_238) ;  /* 0x0000000000408947 */ /* 0x000ff60003800000 */
        /* <DEDUP_REMOVED lines=16> */
.L_x_238:
[----:B------:R-:W-:Y:S01]  /*1550*/  ULDC.64 UR6, c[0x0][0x990] ;  /* 0x0002640000067ab9 */ /* 0x000fe20000000a00 */
[----:B------:R-:W-:Y:S01]  /*1560*/  ULDC.64 UR4, c[0x0][0x998] ;  /* 0x0002660000047ab9 */ /* 0x000fe20000000a00 */
[----:B------:R-:W-:Y:S01]  /*1570*/  UISETP.NE.U32.AND UP0, UPT, UR6, URZ, UPT ;  /* 0x0000003f0600728c */ /* 0x000fe2000bf05070 */
[----:B------:R-:W-:Y:S01]  /*1580*/  IMAD.MOV.U32 R3, RZ, RZ, 0x3f800000 ;  /* 0x3f800000ff037424 */ /* 0x000fe200078e00ff */
[----:B------:R-:W-:Y:S01]  /*1590*/  UISETP.NE.U32.AND UP1, UPT, UR4, URZ, UPT ;  /* 0x0000003f0400728c */ /* 0x000fe2000bf25070 */
[----:B------:R-:W-:Y:S01]  /*15a0*/  IMAD.MOV.U32 R0, RZ, RZ, 0x3f800000 ;  /* 0x3f800000ff007424 */ /* 0x000fe200078e00ff */
[----:B------:R-:W-:Y:S02]  /*15b0*/  UISETP.NE.AND.EX UP0, UPT, UR7, URZ, UPT, UP0 ;  /* 0x0000003f0700728c */ /* 0x000fe4000bf05300 */
[----:B------:R-:W-:-:S04]  /*15c0*/  UISETP.NE.AND.EX UP1, UPT, UR5, URZ, UPT, UP1 ;  /* 0x0000003f0500728c */ /* 0x000fc8000bf25310 */
[----:B------:R-:W-:Y:S02]  /*15d0*/  PLOP3.LUT P0, PT, PT, PT, UP0, 0x80, 0x0 ;  /* 0x000000000000781c */ /* 0x000fe40003f0f008 */
[----:B------:R-:W-:-:S03]  /*15e0*/  PLOP3.LUT P1, PT, PT, PT, UP1, 0x80, 0x0 ;  /* 0x000000000000781c */ /* 0x000fc60003f2f018 */
[----:B------:R-:W-:Y:S02]  /*15f0*/  @UP0 ULDC.64 UR16, c[0x0][0x9a8] ;  /* 0x00026a0000100ab9 */ /* 0x000fe40000000a00 */
[----:B------:R-:W-:Y:S01]  /*1600*/  @UP1 ULDC.64 UR14, c[0x0][0x9b8] ;  /* 0x00026e00000e1ab9 */ /* 0x000fe20000000a00 */
[----:B------:R-:W-:Y:S02]  /*1610*/  @UP0 UIMAD UR8, UR40, UR16, URZ ;  /* 0x00000010280802a4 */ /* 0x000fe4000f8e023f */
[----:B------:R-:W-:Y:S02]  /*1620*/  @UP1 UIMAD UR9, UR40, UR14, URZ ;  /* 0x0000000e280912a4 */ /* 0x000fe4000f8e023f */
        /* <DEDUP_REMOVED lines=24> */
[----:B------:R-:W-:Y:S02]  /*17b0*/  MOV R5, UR7 ;  /* 0x0000000700057c02 */ /* 0x000fe40008000f00 */
[----:B------:R-:W-:-:S03]  /*17c0*/  IMAD.U32 R7, RZ, RZ, UR5 ;  /* 0x00000005ff077e24 */ /* 0x000fc6000f8e00ff */
[----:B------:R-:W2:Y:S04]  /*17d0*/  @P0 LDG.E R3, desc[UR50][R4.64] ;  /* 0x0000003204030981 */ /* 0x000ea8000c1e1900 */
[----:B------:R-:W2:Y:S01]  /*17e0*/  @P1 LDG.E R0, desc[UR50][R6.64] ;  /* 0x0000003206001981 */ /* 0x000ea2000c1e1900 */
[----:B------:R-:W-:Y:S01]  /*17f0*/  ULEA.HI UR4, UR44, UR44, URZ, 0x1 ;  /* 0x0000002c2c047291 */ /* 0x000fe2000f8f083f */
[----:B------:R-:W-:-:S03]  /*1800*/  IMAD.U32 R9, RZ, RZ, UR45 ;  /* 0x0000002dff097e24 */ /* 0x000fc6000f8e00ff */
[----:B------:R-:W-:Y:S02]  /*1810*/  ULOP3.LUT UR4, UR4, 0xfffffffe, URZ, 0xc0, !UPT ;  /* 0xfffffffe04047892 */ /* 0x000fe4000f8ec03f */
[----:B------:R-:W-:Y:S02]  /*1820*/  ISETP.NE.AND P0, PT, R9, 0x3, PT ;  /* 0x000000030900780c */ /* 0x000fe40003f05270 */
[----:B------:R-:W-:-:S06]  /*1830*/  UIADD3 UR4, UR44, -UR4, URZ ;  /* 0x800000042c047290 */ /* 0x000fcc000fffe03f */
[----:B------:R-:W-:Y:S01]  /*1840*/  IMAD.U32 R8, RZ, RZ, UR4 ;  /* 0x00000004ff087e24 */ /* 0x000fe2000f8e00ff */
[----:B------:R-:W-:-:S04]  /*1850*/  ULDC UR4, c[0x0][0x9d8] ;  /* 0x0002760000047ab9 */ /* 0x000fc80000000800 */
[----:B------:R-:W-:-:S04]  /*1860*/  SHF.L.U32 R8, R8, 0x1f, RZ ;  /* 0x0000001f08087819 */ /* 0x000fc800000006ff */
[----:B------:R-:W0:Y:S01]  /*1870*/  SYNCS.PHASECHK.TRANS64.TRYWAIT P1, [UR52+0x22800], R8 ;  /* 0x02280008ff0075a7 */ /* 0x000e220008020174 */
[----:B--2---:R-:W-:-:S04]  /*1880*/  FMUL.FTZ R0, R3, R0 ;  /* 0x0000000003007220 */ /* 0x004fc80000410000 */
[----:B------:R-:W-:Y:S01]  /*1890*/  FMUL.FTZ R0, R0, UR4 ;  /* 0x0000000400007c20 */ /* 0x000fe20008410000 */
[----:B0-----:R-:W-:Y:S06]  /*18a0*/  @!P1 BRA `(.L_x_239) ;  /* 0x0000010800149947 */ /* 0x001fec0003800000 */
.L_x_381:
[----:B------:R-:W-:Y:S05]  /*18b0*/  @!P0 BRA `(.L_x_240) ;  /* 0x0000000000048947 */ /* 0x000fea0003800000 */
[----:B------:R-:W-:Y:S01]  /*18c0*/  BPT.TRAP 0x1 ;  /* 0x000000040000795c */ /* 0x000fe20000300000 */
.L_x_240:
[----:B------:R-:W-:Y:S02]  /*18d0*/  IMAD.U32 R4, RZ, RZ, UR37 ;  /* 0x00000025ff047e24 */ /* 0x000fe4000f8e00ff */
[----:B0-----:R-:W-:-:S03]  /*18e0*/  IMAD.U32 R3, RZ, RZ, UR36 ;  /* 0x00000024ff037e24 */ /* 0x001fc6000f8e00ff */
[----:B------:R-:W-:Y:S02]  /*18f0*/  LEA R4, R4, UR52, 0x3 ;  /* 0x0000003404047c11 */ /* 0x000fe4000f8e18ff */
[----:B------:R-:W-:-:S04]  /*1900*/  SHF.L.U32 R3, R3, 0x1f, RZ ;  /* 0x0000001f03037819 */ /* 0x000fc800000006ff */
[----:B------:R0:W1:Y:S01]  /*1910*/  SYNCS.PHASECHK.TRANS64.TRYWAIT P1, [R4+URZ+0x22830], R3 ;  /* 0x02283003040075a7 */ /* 0x000062000802017f */
[----:B------:R-:W-:Y:S05]  /*1920*/  @!P0 BRA `(.L_x_241) ;  /* 0x0000000000048947 */ /* 0x000fea0003800000 */
[----:B------:R-:W-:Y:S01]  /*1930*/  BPT.TRAP 0x1 ;  /* 0x000000040000795c */ /* 0x000fe20000300000 */
.L_x_241:
[----:B-1----:R-:W-:Y:S05]  /*1940*/  @P1 BRA `(.L_x_242) ;  /* 0x0000000000081947 */ /* 0x002fea0003800000 */
[----:B------:R-:W1:Y:S02]  /*1950*/  SYNCS.PHASECHK.TRANS64.TRYWAIT P1, [R4+URZ+0x22830], R3 ;  /* 0x02283003040075a7 */ /* 0x000e64000802017f */
[----:B-1----:R-:W-:Y:S05]  /*1960*/  @!P1 BRA `(.L_x_243) ;  /* 0x0000010400fc9947 */ /* 0x002fea0003800000 */
.L_x_242:
[----:B------:R-:W-:Y:S01]  /*1970*/  UIADD3 UR4, UR52, 0x18400, URZ ;  /* 0x0001840034047890 */ /* 0x000fe2000fffe03f */
[----:B------:R-:W-:-:S03]  /*1980*/  IMAD.MOV.U32 R87, RZ, RZ, RZ ;  /* 0x000000ffff577224 */ /* 0x000fc600078e00ff */
[----:B------:R-:W-:-:S04]  /*1990*/  USHF.R.U32.HI UR4, URZ, 0x4, UR4 ;  /* 0x000000043f047899 */ /* 0x000fc80008011604 */
[----:B------:R-:W-:-:S06]  /*19a0*/  ULOP3.LUT UR4, UR4, 0x3fff, URZ, 0xc0, !UPT ;  /* 0x00003fff04047892 */ /* 0x000fcc000f8ec03f */
[----:B01----:R-:W-:Y:S01]  /*19b0*/  MOV R3, UR4 ;  /* 0x0000000400037c02 */ /* 0x003fe20008000f00 */
        /* <DEDUP_REMOVED lines=131> */
.L_x_244:
        /* <DEDUP_REMOVED lines=29> */
[----:B------:R-:W-:Y:S01]  /*23c0*/  FMUL.FTZ R21, R0, R88 ;  /* 0x0000005800157220 */ /* 0x000fe20000410000 */
[----:B------:R2:W-:Y:S01]  /*23d0*/  MUFU.TANH R114, R25 ;  /* 0x0000001900727308 */ /* 0x0005e20000002400 */
[----:B-1----:R-:W-:-:S02]  /*23e0*/  VIADD R24, R189, UR49 ;  /* 0x00000031bd187c36 */ /* 0x002fc40008000000 */
[C---:B------:R-:W-:Y:S01]  /*23f0*/  FMUL.FTZ R88, R0.reuse, R95 ;  /* 0x0000005f00587220 */ /* 0x040fe20000410000 */
[C---:B------:R-:W-:Y:S01]  /*2400*/  FMUL.FTZ R86, R0.reuse, R59 ;  /* 0x0000003b00567220 */ /* 0x040fe20000410000 */
[C---:B------:R-:W-:Y:S01]  /*2410*/  FMUL.FTZ R14, R0.reuse, R117 ;  /* 0x00000075000e7220 */ /* 0x040fe20000410000 */
[C---:B------:R-:W-:Y:S01]  /*2420*/  FMUL.FTZ R98, R0.reuse, R98 ;  /* 0x0000006200627220 */ /* 0x040fe20000410000 */
[C---:B------:R-:W-:Y:S01]  /*2430*/  FMUL.FTZ R74, R0.reuse, R92 ;  /* 0x0000005c004a7220 */ /* 0x040fe20000410000 */
[C---:B------:R-:W-:Y:S01]  /*2440*/  FMUL.FTZ R70, R0.reuse, R70 ;  /* 0x0000004600467220 */ /* 0x040fe20000410000 */
[----:B------:R-:W-:Y:S01]  /*2450*/  MUFU.TANH R15, R15 ;  /* 0x0000000f000f7308 */ /* 0x000fe20000002400 */
[----:B--2---:R-:W-:Y:S02]  /*2460*/  IMAD.U32 R25, RZ, RZ, UR48 ;  /* 0x00000030ff197e24 */ /* 0x004fe4000f8e00ff */
[C---:B------:R-:W-:Y:S01]  /*2470*/  FMUL.FTZ R27, R0.reuse, R27 ;  /* 0x0000001b001b7220 */ /* 0x040fe20000410000 */
[C---:B------:R-:W-:Y:S01]  /*2480*/  FMUL.FTZ R99, R0.reuse, R99 ;  /* 0x0000006300637220 */ /* 0x040fe20000410000 */
[----:B------:R-:W-:Y:S01]  /*2490*/  FMUL.FTZ R78, R0, R96 ;  /* 0x00000060004e7220 */ /* 0x000fe20000410000 */
[----:B------:R-:W-:-:S02]  /*24a0*/  IMAD R124, R25, -0xa0, R24 ;  /* 0xffffff60197c7824 */ /* 0x000fc400078e0218 */
[C---:B------:R-:W-:Y:S01]  /*24b0*/  FMUL.FTZ R102, R0.reuse, R102 ;  /* 0x0000006600667220 */ /* 0x040fe20000410000 */
[C---:B------:R-:W-:Y:S01]  /*24c0*/  FMUL.FTZ R48, R0.reuse, R48 ;  /* 0x0000003000307220 */ /* 0x040fe20000410000 */
[----:B------:R-:W1:Y:S01]  /*24d0*/  MUFU.TANH R72, R72 ;  /* 0x0000004800487308 */ /* 0x000e620000002400 */
[----:B------:R-:W-:Y:S01]  /*24e0*/  FMUL.FTZ R31, R0, R31 ;  /* 0x0000001f001f7220 */ /* 0x000fe20000410000 */
[----:B------:R-:W-:Y:S01]  /*24f0*/  ISETP.GT.AND P4, PT, R124, RZ, PT ;  /* 0x000000ff7c00720c */ /* 0x000fe20003f84270 */
[----:B------:R-:W-:Y:S01]  /*2500*/  FMUL.FTZ R73, R0, R93 ;  /* 0x0000005d00497220 */ /* 0x000fe20000410000 */
[----:B------:R-:W-:Y:S01]  /*2510*/  ISETP.GT.AND P3, PT, R124, 0x1, PT ;  /* 0x000000017c00780c */ /* 0x000fe20003f64270 */
[----:B------:R-:W-:Y:S01]  /*2520*/  FMUL.FTZ R62, R0, R62 ;  /* 0x0000003e003e7220 */ /* 0x000fe20000410000 */
[----:B------:R-:W-:Y:S01]  /*2530*/  ISETP.GT.AND P2, PT, R124, 0x8, PT ;  /* 0x000000087c00780c */ /* 0x000fe20003f44270 */
[----:B------:R-:W-:Y:S01]  /*2540*/  FMUL.FTZ R66, R0, R66 ;  /* 0x0000004200427220 */ /* 0x000fe20000410000 */
[----:B------:R-:W-:Y:S01]  /*2550*/  MUFU.TANH R76, R76 ;  /* 0x0000004c004c7308 */ /* 0x000fe20000002400 */
[----:B0-----:R-:W-:Y:S01]  /*2560*/  FSEL R12, R12, -INF , P3 ;  /* 0xff8000000c0c7808 */ /* 0x001fe20001800000 */
[----:B------:R-:W-:Y:S01]  /*2570*/  FMUL.FTZ R35, R0, R35 ;  /* 0x0000002300237220 */ /* 0x000fe20000410000 */
[----:B------:R-:W-:Y:S01]  /*2580*/  ISETP.GT.AND P1, PT, R124, 0x9, PT ;  /* 0x000000097c00780c */ /* 0x000fe20003f24270 */
[----:B------:R-:W-:Y:S01]  /*2590*/  FMUL.FTZ R58, R0, R60 ;  /* 0x0000003c003a7220 */ /* 0x000fe20000410000 */
[----:B------:R-:W-:Y:S01]  /*25a0*/  ISETP.GT.AND P6, PT, R124, 0x10, PT ;  /* 0x000000107c00780c */ /* 0x000fe20003fc4270 */
[----:B------:R-:W-:Y:S01]  /*25b0*/  FMUL.FTZ R60, R0, R65 ;  /* 0x00000041003c7220 */ /* 0x000fe20000410000 */
[----:B------:R-:W-:Y:S01]  /*25c0*/  ISETP.GT.AND P5, PT, R124, 0x11, PT ;  /* 0x000000117c00780c */ /* 0x000fe20003fa4270 */
[----:B------:R-:W0:Y:S01]  /*25d0*/  MUFU.TANH R6, R6 ;  /* 0x0000000600067308 */ /* 0x000e220000002400 */
[----:B-1----:R-:W-:Y:S01]  /*25e0*/  FSEL R91, R72, -INF , P1 ;  /* 0xff800000485b7808 */ /* 0x002fe20000800000 */
        /* <DEDUP_REMOVED lines=25> */
[----:B0-----:R-:W-:Y:S01]  /*2780*/  FSEL R11, R6, -INF , P4 ;  /* 0xff800000060b7808 */ /* 0x001fe20002000000 */
[C---:B------:R-:W-:Y:S01]  /*2790*/  FMUL.FTZ R51, R0.reuse, R51 ;  /* 0x0000003300337220 */ /* 0x040fe20000410000 */
[----:B------:R-:W-:Y:S01]  /*27a0*/  FMNMX.FTZ R24, R71, R12, !PT ;  /* 0x0000000c47187209 */ /* 0x000fe20007810000 */
[----:B------:R-:W-:Y:S01]  /*27b0*/  FMUL.FTZ R44, R0, R44 ;  /* 0x0000002c002c7220 */ /* 0x000fe20000410000 */
[----:B------:R-:W-:Y:S01]  /*27c0*/  ISETP.GT.AND P4, PT, R124, 0x18, PT ;  /* 0x000000187c00780c */ /* 0x000fe20003f84270 */
[----:B------:R-:W0:Y:S01]  /*27d0*/  MUFU.TANH R80, R80 ;  /* 0x0000005000507308 */ /* 0x000e220000002400 */
[C---:B------:R-:W-:Y:S01]  /*27e0*/  FMUL.FTZ R55, R0.reuse, R55 ;  /* 0x0000003700377220 */ /* 0x040fe20000410000 */
[C---:B------:R-:W-:Y:S01]  /*27f0*/  FMUL.FTZ R53, R0.reuse, R53 ;  /* 0x0000003500357220 */ /* 0x040fe20000410000 */
[C---:B------:R-:W-:Y:S01]  /*2800*/  FMUL.FTZ R34, R0.reuse, R34 ;  /* 0x0000002200227220 */ /* 0x040fe20000410000 */
[----:B------:R-:W-:Y:S01]  /*2810*/  ULDC UR6, c[0x0][0x988] ;  /* 0x0002620000067ab9 */ /* 0x000fe20000000800 */
[----:B------:R-:W-:Y:S01]  /*2820*/  P2R R120, PR, RZ, 0x1 ;  /* 0x00000001ff787803 */ /* 0x000fe20000000000 */
[C---:B------:R-:W-:Y:S01]  /*2830*/  FMUL.FTZ R29, R0.reuse, R29 ;  /* 0x0000001d001d7220 */ /* 0x040fe20000410000 */
[C---:B------:R-:W-:Y:S01]  /*2840*/  FMUL.FTZ R37, R0.reuse, R37 ;  /* 0x0000002500257220 */ /* 0x040fe20000410000 */
[----:B------:R1:W-:Y:S01]  /*2850*/  MUFU.TANH R90, R85 ;  /* 0x00000055005a7308 */ /* 0x0003e20000002400 */
[----:B--2---:R-:W-:Y:S01]  /*2860*/  FSEL R5, R5, -INF , P3 ;  /* 0xff80000005057808 */ /* 0x004fe20001800000 */
[----:B------:R-:W-:Y:S01]  /*2870*/  FMUL.FTZ R28, R0, R28 ;  /* 0x0000001c001c7220 */ /* 0x000fe20000410000 */
[----:B------:R-:W-:Y:S01]  /*2880*/  ISETP.GT.AND P3, PT, R124, 0x19, PT ;  /* 0x000000197c00780c */ /* 0x000fe20003f64270 */
[C---:B------:R-:W-:Y:S01]  /*2890*/  FMUL.FTZ R32, R0.reuse, R32 ;  /* 0x0000002000207220 */ /* 0x040fe20000410000 */
[C---:B------:R-:W-:Y:S01]  /*28a0*/  FMUL.FTZ R36, R0.reuse, R36 ;  /* 0x0000002400247220 */ /* 0x040fe20000410000 */
[----:B------:R-:W-:Y:S01]  /*28b0*/  FMUL.FTZ R33, R0, R33 ;  /* 0x0000002100217220 */ /* 0x000fe20000410000 */
[----:B------:R-:W-:Y:S01]  /*28c0*/  UISETP.GE.AND UP0, UPT, UR49, 0xa1, UPT ;  /* 0x000000a13100788c */ /* 0x000fe2000bf06270 */
[----:B------:R-:W2:Y:S01]  /*28d0*/  MUFU.TANH R7, R7 ;  /* 0x0000000700077308 */ /* 0x000ea20000002400 */
[----:B-1----:R-:W-:-:S02]  /*28e0*/  FSEL R85, R15, -INF , P2 ;  /* 0xff8000000f557808 */ /* 0x002fc40001000000 */
[----:B0-----:R-:W-:Y:S02]  /*28f0*/  FSEL R80, R80, -INF , P4 ;  /* 0xff80000050507808 */ /* 0x001fe40002000000 */
[----:B------:R-:W-:-:S03]  /*2900*/  FMNMX.FTZ R24, R85, R24, !PT ;  /* 0x0000001855187209 */ /* 0x000fc60007810000 */
[----:B------:R-:W-:Y:S08]  /*2910*/  MUFU.TANH R79, R79 ;  /* 0x0000004f004f7308 */ /* 0x000ff00000002400 */
[----:B------:R-:W0:Y:S01]  /*2920*/  MUFU.TANH R8, R8 ;  /* 0x0000000800087308 */ /* 0x000e220000002400 */
[----:B--2---:R-:W-:Y:S02]  /*2930*/  FSEL R7, R7, -INF , P2 ;  /* 0xff80000007077808 */ /* 0x004fe40001000000 */
[----:B------:R-:W-:-:S05]  /*2940*/  ISETP.GT.AND P2, PT, R124, 0x20, PT ;  /* 0x000000207c00780c */ /* 0x000fca0003f44270 */
[----:B------:R-:W-:Y:S08]  /*2950*/  MUFU.TANH R83, R83 ;  /* 0x0000005300537308 */ /* 0x000ff00000002400 */
[----:B------:R1:W-:Y:S08]  /*2960*/  MUFU.TANH R89, R103 ;  /* 0x0000006700597308 */ /* 0x0003f00000002400 */
[----:B------:R2:W-:Y:S01]  /*2970*/  MUFU.TANH R115, R26 ;  /* 0x0000001a00737308 */ /* 0x0005e20000002400 */
[----:B-1----:R-:W-:-:S07]  /*2980*/  FSEL R103, R76, -INF , P6 ;  /* 0xff8000004c677808 */ /* 0x002fce0003000000 */
[----:B------:R-:W-:Y:S01]  /*2990*/  MUFU.TANH R10, R10 ;  /* 0x0000000a000a7308 */ /* 0x000fe20000002400 */
[----:B--2---:R-:W-:Y:S02]  /*29a0*/  FMNMX.FTZ R26, R91, R24, !PT ;  /* 0x000000185b1a7209 */ /* 0x004fe40007810000 */
[----:B------:R-:W-:Y:S02]  /*29b0*/  FSEL R24, R75, -INF , P5 ;  /* 0xff8000004b187808 */ /* 0x000fe40002800000 */
[----:B------:R-:W-:-:S03]  /*29c0*/  FMNMX.FTZ R15, R103, R26, !PT ;  /* 0x0000001a670f7209 */ /* 0x000fc60007810000 */
[----:B------:R-:W1:Y:S01]  /*29d0*/  MUFU.TANH R84, R84 ;  /* 0x0000005400547308 */ /* 0x000e620000002400 */
[----:B------:R-:W-:-:S04]  /*29e0*/  FMNMX.FTZ R15, R24, R15, !PT ;  /* 0x0000000f180f7209 */ /* 0x000fc80007810000 */
[----:B------:R-:W-:Y:S02]  /*29f0*/  FMNMX.FTZ R25, R80, R15, !PT ;  /* 0x0000000f50197209 */ /* 0x000fe40007810000 */
[----:B0-----:R-:W-:Y:S01]  /*2a00*/  FSEL R15, R8, -INF , P1 ;  /* 0xff800000080f7808 */ /* 0x001fe20000800000 */
[----:B------:R-:W0:Y:S01]  /*2a10*/  MUFU.TANH R9, R9 ;  /* 0x0000000900097308 */ /* 0x000e220000002400 */
[----:B------:R-:W-:-:S07]  /*2a20*/  ISETP.GT.AND P1, PT, R124, 0x21, PT ;  /* 0x000000217c00780c */ /* 0x000fce0003f24270 */
[----:B------:R-:W-:Y:S01]  /*2a30*/  MUFU.TANH R94, R94 ;  /* 0x0000005e005e7308 */ /* 0x000fe20000002400 */
[----:B-1----:R-:W-:-:S07]  /*2a40*/  FSEL R84, R84, -INF , P1 ;  /* 0xff80000054547808 */ /* 0x002fce0000800000 */
[----:B------:R-:W1:Y:S01]  /*2a50*/  MUFU.TANH R13, R13 ;  /* 0x0000000d000d7308 */ /* 0x000e620000002400 */
[----:B0-----:R-:W-:Y:S02]  /*2a60*/  FSEL R9, R9, -INF , P5 ;  /* 0xff80000009097808 */ /* 0x001fe40002800000 */
[----:B------:R-:W-:-:S05]  /*2a70*/  ISETP.GT.AND P5, PT, R124, 0x29, PT ;  /* 0x000000297c00780c */ /* 0x000fca0003fa4270 */
[----:B------:R-:W0:Y:S08]  /*2a80*/  MUFU.TANH R88, R88 ;  /* 0x0000005800587308 */ /* 0x000e300000002400 */
[----:B------:R2:W-:Y:S01]  /*2a90*/  MUFU.TANH R92, R86 ;  /* 0x00000056005c7308 */ /* 0x0005e20000002400 */
[----:B-1----:R-:W-:Y:S02]  /*2aa0*/  FSEL R13, R13, -INF , P4 ;  /* 0xff8000000d0d7808 */ /* 0x002fe40002000000 */
[----:B------:R-:W-:-:S05]  /*2ab0*/  ISETP.GT.AND P4, PT, R124, 0x30, PT ;  /* 0x000000307c00780c */ /* 0x000fca0003f84270 */
[----:B------:R-:W-:Y:S01]  /*2ac0*/  MUFU.TANH R14, R14 ;  /* 0x0000000e000e7308 */ /* 0x000fe20000002400 */
[----:B--2---:R-:W-:Y:S02]  /*2ad0*/  FSEL R86, R79, -INF , P3 ;  /* 0xff8000004f567808 */ /* 0x004fe40001800000 */
[----:B0-----:R-:W-:Y:S01]  /*2ae0*/  FSEL R76, R88, -INF , P5 ;  /* 0xff800000584c7808 */ /* 0x001fe20002800000 */
[----:B------:R-:W-:Y:S01]  /*2af0*/  IMAD.U32 R88, RZ, RZ, UR6 ;  /* 0x00000006ff587e24 */ /* 0x000fe2000f8e00ff */
[----:B------:R-:W-:-:S03]  /*2b00*/  R2UR UR6, R4 ;  /* 0x00000000040672ca */ /* 0x000fc600000e0000 */
[----:B------:R-:W-:Y:S08]  /*2b10*/  MUFU.TANH R98, R98 ;  /* 0x0000006200627308 */ /* 0x000ff00000002400 */
[----:B------:R0:W-:Y:S02]  /*2b20*/  MUFU.TANH R96, R70 ;  /* 0x0000004600607308 */ /* 0x0001e40000002400 */
[----:B------:R-:W-:-:S04]  /*2b30*/  UIADD3 UR6, UR6, 0x22840, URZ ;  /* 0x0002284006067890 */ /* 0x000fc8000fffe03f */
[----:B------:R-:W-:Y:S02]  /*2b40*/  UPRMT UR6, UR47, 0x654, UR6 ;  /* 0x000006542f067896 */ /* 0x000fe40008000006 */
[----:B------:R1:W-:Y:S01]  /*2b50*/  MUFU.TANH R116, R27 ;  /* 0x0000001b00747308 */ /* 0x0003e20000002400 */
[----:B0-----:R-:W-:-:S06]  /*2b60*/  FSEL R70, R83, -INF , P2 ;  /* 0xff80000053467808 */ /* 0x001fcc0001000000 */
[----:B------:R-:W-:Y:S01]  /*2b70*/  SYNCS.ARRIVE.TRANS64.RED.A1T0 RZ, [UR6], RZ ;  /* 0x000000ffffff79a7 */ /* 0x000fe20008100406 */
[----:B------:R-:W0:Y:S01]  /*2b80*/  MUFU.TANH R21, R21 ;  /* 0x0000001500157308 */ /* 0x000e220000002400 */
[----:B-1----:R-:W-:Y:S02]  /*2b90*/  FMNMX.FTZ R27, R86, R25, !PT ;  /* 0x00000019561b7209 */ /* 0x002fe40007810000 */
[----:B------:R-:W-:Y:S02]  /*2ba0*/  FSEL R25, R10, -INF , P6 ;  /* 0xff8000000a197808 */ /* 0x000fe40003000000 */
[----:B------:R-:W-:Y:S02]  /*2bb0*/  ISETP.GT.AND P6, PT, R124, 0x28, PT ;  /* 0x000000287c00780c */ /* 0x000fe40003fc4270 */
[----:B------:R-:W-:Y:S01]  /*2bc0*/  FMNMX.FTZ R27, R70, R27, !PT ;  /* 0x0000001b461b7209 */ /* 0x000fe20007810000 */
[----:B------:R-:W-:Y:S03]  /*2bd0*/  MUFU.TANH R99, R99 ;  /* 0x0000006300637308 */ /* 0x000fe60000002400 */
[----:B------:R-:W-:-:S05]  /*2be0*/  FMNMX.FTZ R27, R84, R27, !PT ;  /* 0x0000001b541b7209 */ /* 0x000fca0007810000 */
[----:B------:R-:W-:Y:S01]  /*2bf0*/  MUFU.TANH R20, R20 ;  /* 0x0000001400147308 */ /* 0x000fe20000002400 */
[----:B0-----:R-:W-:Y:S02]  /*2c00*/  FSEL R21, R21, -INF , P2 ;  /* 0xff80000015157808 */ /* 0x001fe40001000000 */
[----:B------:R-:W-:-:S05]  /*2c10*/  ISETP.GT.AND P2, PT, R124, 0x38, PT ;  /* 0x000000387c00780c */ /* 0x000fca0003f44270 */
[----:B------:R-:W0:Y:S08]  /*2c20*/  MUFU.TANH R102, R102 ;  /* 0x0000006600667308 */ /* 0x000e300000002400 */
[----:B------:R1:W-:Y:S08]  /*2c30*/  MUFU.TANH R106, R48 ;  /* 0x00000030006a7308 */ /* 0x0003f00000002400 */
[----:B------:R-:W-:Y:S01]  /*2c40*/  MUFU.TANH R74, R74 ;  /* 0x0000004a004a7308 */ /* 0x000fe20000002400 */
[----:B-1----:R-:W-:-:S02]  /*2c50*/  FSEL R48, R94, -INF , P6 ;  /* 0xff8000005e307808 */ /* 0x002fc40003000000 */
[----:B0-----:R-:W-:-:S05]  /*2c60*/  FSEL R26, R102, -INF , P2 ;  /* 0xff800000661a7808 */ /* 0x001fca0001000000 */
[----:B------:R0:W-:Y:S08]  /*2c70*/  MUFU.TANH R118, R31 ;  /* 0x0000001f00767308 */ /* 0x0001f00000002400 */
[----:B------:R-:W1:Y:S01]  /*2c80*/  MUFU.TANH R73, R73 ;  /* 0x0000004900497308 */ /* 0x000e620000002400 */
[----:B0-----:R-:W-:Y:S02]  /*2c90*/  FMNMX.FTZ R31, R48, R27, !PT ;  /* 0x0000001b301f7209 */ /* 0x001fe40007810000 */
[----:B------:R-:W-:-:S02]  /*2ca0*/  FSEL R27, R14, -INF , P3 ;  /* 0xff8000000e1b7808 */ /* 0x000fc40001800000 */
[----:B------:R-:W-:Y:S02]  /*2cb0*/  ISETP.GT.AND P3, PT, R124, 0x31, PT ;  /* 0x000000317c00780c */ /* 0x000fe40003f64270 */
[----:B------:R-:W-:Y:S01]  /*2cc0*/  FMNMX.FTZ R31, R76, R31, !PT ;  /* 0x0000001f4c1f7209 */ /* 0x000fe20007810000 */
[----:B------:R0:W-:Y:S08]  /*2cd0*/  MUFU.TANH R93, R62 ;  /* 0x0000003e005d7308 */ /* 0x0001f00000002400 */
[----:B------:R-:W-:Y:S01]  /*2ce0*/  MUFU.TANH R78, R78 ;  /* 0x0000004e004e7308 */ /* 0x000fe20000002400 */
[----:B0-----:R-:W-:Y:S01]  /*2cf0*/  FMUL.FTZ R62, R0, R68 ;  /* 0x00000044003e7220 */ /* 0x001fe20000410000 */
[----:B------:R-:W-:-:S02]  /*2d00*/  FSEL R68, R98, -INF , P4 ;  /* 0xff80000062447808 */ /* 0x000fc40002000000 */
[----:B-1----:R-:W-:Y:S02]  /*2d10*/  FSEL R73, R73, -INF , P5 ;  /* 0xff80000049497808 */ /* 0x002fe40002800000 */
[----:B------:R-:W-:Y:S02]  /*2d20*/  ISETP.GT.AND P5, PT, R124, 0x41, PT ;  /* 0x000000417c00780c */ /* 0x000fe40003fa4270 */
[----:B------:R0:W-:Y:S08]  /*2d30*/  MUFU.TANH R65, R66 ;  /* 0x0000004200417308 */ /* 0x0001f00000002400 */
[----:B------:R1:W-:Y:S01]  /*2d40*/  MUFU.TANH R121, R35 ;  /* 0x0000002300797308 */ /* 0x0003e20000002400 */
[----:B0-----:R-:W-:-:S07]  /*2d50*/  FSEL R66, R99, -INF , P3 ;  /* 0xff80000063427808 */ /* 0x001fce0001800000 */
[----:B------:R-:W0:Y:S01]  /*2d60*/  MUFU.TANH R77, R77 ;  /* 0x0000004d004d7308 */ /* 0x000e220000002400 */
[----:B-1----:R-:W-:Y:S02]  /*2d70*/  FMNMX.FTZ R35, R68, R31, !PT ;  /* 0x0000001f44237209 */ /* 0x002fe40007810000 */
[----:B------:R-:W-:Y:S02]  /*2d80*/  FSEL R31, R20, -INF , P1 ;  /* 0xff800000141f7808 */ /* 0x000fe40000800000 */
[----:B------:R-:W-:-:S03]  /*2d90*/  ISETP.GT.AND P1, PT, R124, 0x39, PT ;  /* 0x000000397c00780c */ /* 0x000fc60003f24270 */
[----:B------:R1:W-:Y:S08]  /*2da0*/  MUFU.TANH R123, R39 ;  /* 0x00000027007b7308 */ /* 0x0003f00000002400 */
[----:B------:R-:W-:Y:S01]  /*2db0*/  MUFU.TANH R82, R82 ;  /* 0x0000005200527308 */ /* 0x000fe20000002400 */
[----:B-1----:R-:W-:Y:S02]  /*2dc0*/  FMNMX.FTZ R39, R66, R35, !PT ;  /* 0x0000002342277209 */ /* 0x002fe40007810000 */
[----:B------:R-:W-:-:S02]  /*2dd0*/  FSEL R35, R74, -INF , P6 ;  /* 0xff8000004a237808 */ /* 0x000fc40003000000 */
[----:B------:R-:W-:Y:S02]  /*2de0*/  ISETP.GT.AND P6, PT, R124, 0x40, PT ;  /* 0x000000407c00780c */ /* 0x000fe40003fc4270 */
[----:B------:R-:W-:Y:S01]  /*2df0*/  FSEL R74, R89, -INF , P1 ;  /* 0xff800000594a7808 */ /* 0x000fe20000800000 */
[----:B------:R1:W2:Y:S01]  /*2e00*/  MUFU.TANH R95, R63 ;  /* 0x0000003f005f7308 */ /* 0x0002a20000002400 */
[----:B------:R-:W-:Y:S02]  /*2e10*/  FMNMX.FTZ R39, R26, R39, !PT ;  /* 0x000000271a277209 */ /* 0x000fe40007810000 */
[----:B0-----:R-:W-:Y:S02]  /*2e20*/  FSEL R77, R77, -INF , P3 ;  /* 0xff8000004d4d7808 */ /* 0x001fe40001800000 */
[----:B------:R-:W-:-:S03]  /*2e30*/  ISETP.GT.AND P3, PT, R124, 0x49, PT ;  /* 0x000000497c00780c */ /* 0x000fc60003f64270 */
[----:B------:R-:W0:Y:S01]  /*2e40*/  MUFU.TANH R81, R81 ;  /* 0x0000005100517308 */ /* 0x000e220000002400 */
[C---:B-1----:R-:W-:Y:S01]  /*2e50*/  FMUL.FTZ R63, R0.reuse, R69 ;  /* 0x00000045003f7220 */ /* 0x042fe20000410000 */
[----:B------:R-:W-:-:S06]  /*2e60*/  FMUL.FTZ R69, R0, R49 ;  /* 0x0000003100457220 */ /* 0x000fcc0000410000 */
[----:B------:R1:W-:Y:S01]  /*2e70*/  MUFU.TANH R100, R41 ;  /* 0x0000002900647308 */ /* 0x0003e20000002400 */
[----:B--2---:R-:W-:-:S07]  /*2e80*/  FSEL R72, R95, -INF , P3 ;  /* 0xff8000005f487808 */ /* 0x004fce0001800000 */
[----:B------:R2:W-:Y:S01]  /*2e90*/  MUFU.TANH R111, R54 ;  /* 0x00000036006f7308 */ /* 0x0005e20000002400 */
[----:B-1----:R-:W-:Y:S02]  /*2ea0*/  FMNMX.FTZ R41, R74, R39, !PT ;  /* 0x000000274a297209 */ /* 0x002fe40007810000 */
[----:B------:R-:W-:Y:S02]  /*2eb0*/  FSEL R39, R78, -INF , P4 ;  /* 0xff8000004e277808 */ /* 0x000fe40002000000 */
[----:B------:R-:W-:Y:S02]  /*2ec0*/  ISETP.GT.AND P4, PT, R124, 0x48, PT ;  /* 0x000000487c00780c */ /* 0x000fe40003f84270 */
[----:B0-----:R-:W-:Y:S01]  /*2ed0*/  FSEL R81, R81, -INF , P1 ;  /* 0xff80000051517808 */ /* 0x001fe20000800000 */
[----:B------:R-:W-:Y:S01]  /*2ee0*/  MUFU.TANH R56, R56 ;  /* 0x0000003800387308 */ /* 0x000fe20000002400 */
[----:B--2---:R-:W-:Y:S02]  /*2ef0*/  FSEL R54, R90, -INF , P6 ;  /* 0xff8000005a367808 */ /* 0x004fe40003000000 */
[----:B------:R-:W-:-:S02]  /*2f00*/  ISETP.GT.AND P1, PT, R124, 0x51, PT ;  /* 0x000000517c00780c */ /* 0x000fc40003f24270 */
[----:B------:R-:W-:-:S03]  /*2f10*/  FMNMX.FTZ R41, R54, R41, !PT ;  /* 0x0000002936297209 */ /* 0x000fc60007810000 */
[----:B------:R-:W-:Y:S08]  /*2f20*/  MUFU.TANH R67, R67 ;  /* 0x0000004300437308 */ /* 0x000ff00000002400 */
[----:B------:R0:W-:Y:S08]  /*2f30*/  MUFU.TANH R109, R52 ;  /* 0x00000034006d7308 */ /* 0x0001f00000002400 */
[----:B------:R-:W1:Y:S01]  /*2f40*/  MUFU.TANH R57, R57 ;  /* 0x0000003900397308 */ /* 0x000e620000002400 */
[----:B0-----:R-:W-:-:S07]  /*2f50*/  FSEL R52, R92, -INF , P5 ;  /* 0xff8000005c347808 */ /* 0x001fce0002800000 */
[----:B------:R0:W-:Y:S08]  /*2f60*/  MUFU.TANH R101, R43 ;  /* 0x0000002b00657308 */ /* 0x0001f00000002400 */
[----:B------:R2:W-:Y:S01]  /*2f70*/  MUFU.TANH R104, R46 ;  /* 0x0000002e00687308 */ /* 0x0005e20000002400 */
[----:B0-----:R-:W-:Y:S02]  /*2f80*/  FMNMX.FTZ R43, R52, R41, !PT ;  /* 0x00000029342b7209 */ /* 0x001fe40007810000 */
[----:B------:R-:W-:-:S02]  /*2f90*/  FSEL R41, R82, -INF , P2 ;  /* 0xff80000052297808 */ /* 0x000fc40001000000 */
[C---:B------:R-:W-:Y:S02]  /*2fa0*/  ISETP.GT.AND P2, PT, R124.reuse, 0x50, PT ;  /* 0x000000507c00780c */ /* 0x040fe40003f44270 */
[----:B-1----:R-:W-:Y:S01]  /*2fb0*/  FSEL R57, R57, -INF , P5 ;  /* 0xff80000039397808 */ /* 0x002fe20002800000 */
[----:B------:R-:W-:Y:S01]  /*2fc0*/  MUFU.TANH R58, R58 ;  /* 0x0000003a003a7308 */ /* 0x000fe20000002400 */
[----:B--2---:R-:W-:Y:S02]  /*2fd0*/  FSEL R46, R93, -INF , P4 ;  /* 0xff8000005d2e7808 */ /* 0x004fe40002000000 */
[----:B------:R-:W-:Y:S02]  /*2fe0*/  ISETP.GT.AND P5, PT, R124, 0x59, PT ;  /* 0x000000597c00780c */ /* 0x000fe40003fa4270 */
[----:B------:R-:W-:Y:S02]  /*2ff0*/  FMNMX.FTZ R43, R46, R43, !PT ;  /* 0x0000002b2e2b7209 */ /* 0x000fe40007810000 */
[----:B------:R-:W-:Y:S01]  /*3000*/  FSEL R97, R97, -INF , P5 ;  /* 0xff80000061617808 */ /* 0x000fe20002800000 */
[----:B------:R-:W0:Y:S01]  /*3010*/  MUFU.TANH R59, R59 ;  /* 0x0000003b003b7308 */ /* 0x000e220000002400 */
[----:B------:R-:W-:-:S02]  /*3020*/  FMNMX.FTZ R45, R72, R43, !PT ;  /* 0x0000002b482d7209 */ /* 0x000fc40007810000 */
[----:B------:R-:W-:Y:S02]  /*3030*/  FSEL R43, R56, -INF , P6 ;  /* 0xff800000382b7808 */ /* 0x000fe40003000000 */
[----:B------:R-:W-:-:S03]  /*3040*/  ISETP.GT.AND P6, PT, R124, 0x58, PT ;  /* 0x000000587c00780c */ /* 0x000fc60003fc4270 */
[----:B------:R1:W-:Y:S08]  /*3050*/  MUFU.TANH R107, R50 ;  /* 0x00000032006b7308 */ /* 0x0003f00000002400 */
[----:B------:R-:W2:Y:S01]  /*3060*/  MUFU.TANH R61, R61 ;  /* 0x0000003d003d7308 */ /* 0x000ea20000002400 */
[----:B-1----:R-:W-:Y:S02]  /*3070*/  FSEL R50, R65, -INF , P2 ;  /* 0xff80000041327808 */ /* 0x002fe40001000000 */
[----:B0-----:R-:W-:-:S02]  /*3080*/  FSEL R59, R59, -INF , P3 ;  /* 0xff8000003b3b7808 */ /* 0x001fc40001800000 */
[----:B------:R-:W-:Y:S02]  /*3090*/  FMNMX.FTZ R45, R50, R45, !PT ;  /* 0x0000002d322d7209 */ /* 0x000fe40007810000 */
[----:B------:R-:W-:Y:S01]  /*30a0*/  ISETP.GT.AND P3, PT, R124, 0x61, PT ;  /* 0x000000617c00780c */ /* 0x000fe20003f64270 */
[----:B------:R0:W-:Y:S03]  /*30b0*/  MUFU.TANH R122, R38 ;  /* 0x00000026007a7308 */ /* 0x0001e60000002400 */
[----:B------:R-:W-:-:S05]  /*30c0*/  FSEL R83, R101, -INF , P3 ;  /* 0xff80000065537808 */ /* 0x000fca0001800000 */
[----:B------:R-:W1:Y:S01]  /*30d0*/  MUFU.TANH R60, R60 ;  /* 0x0000003c003c7308 */ /* 0x000e620000002400 */
[----:B0-----:R-:W-:Y:S02]  /*30e0*/  FSEL R38, R67, -INF , P1 ;  /* 0xff80000043267808 */ /* 0x001fe40000800000 */
[----:B--2---:R-:W-:Y:S02]  /*30f0*/  FSEL R61, R61, -INF , P2 ;  /* 0xff8000003d3d7808 */ /* 0x004fe40001000000 */
[----:B------:R-:W-:-:S03]  /*3100*/  ISETP.GT.AND P2, PT, R124, 0x68, PT ;  /* 0x000000687c00780c */ /* 0x000fc60003f44270 */
[----:B------:R0:W2:Y:S01]  /*3110*/  MUFU.TANH R105, R47 ;  /* 0x0000002f00697308 */ /* 0x0000a20000002400 */
[----:B------:R-:W-:-:S07]  /*3120*/  FSEL R95, R104, -INF , P2 ;  /* 0xff800000685f7808 */ /* 0x000fce0001000000 */
[----:B------:R3:W-:Y:S01]  /*3130*/  MUFU.TANH R117, R30 ;  /* 0x0000001e00757308 */ /* 0x0007e20000002400 */
[----:B0-----:R-:W-:Y:S02]  /*3140*/  FMNMX.FTZ R47, R38, R45, !PT ;  /* 0x0000002d262f7209 */ /* 0x001fe40007810000 */
[----:B------:R-:W-:Y:S02]  /*3150*/  FSEL R45, R58, -INF , P4 ;  /* 0xff8000003a2d7808 */ /* 0x000fe40002000000 */
[----:B------:R-:W-:-:S03]  /*3160*/  ISETP.GT.AND P4, PT, R124, 0x60, PT ;  /* 0x000000607c00780c */ /* 0x000fc60003f84270 */
[----:B------:R-:W0:Y:S01]  /*3170*/  MUFU.TANH R62, R62 ;  /* 0x0000003e003e7308 */ /* 0x000e220000002400 */
[----:B---3--:R-:W-:Y:S02]  /*3180*/  FSEL R30, R96, -INF , P6 ;  /* 0xff800000601e7808 */ /* 0x008fe40003000000 */
[----:B------:R-:W-:Y:S02]  /*3190*/  FSEL R79, R100, -INF , P4 ;  /* 0xff800000644f7808 */ /* 0x000fe40002000000 */
[----:B------:R-:W-:Y:S02]  /*31a0*/  FMNMX.FTZ R6, R30, R47, !PT ;  /* 0x0000002f1e067209 */ /* 0x000fe40007810000 */
[----:B-1----:R-:W-:Y:S01]  /*31b0*/  FSEL R47, R60, -INF , P1 ;  /* 0xff8000003c2f7808 */ /* 0x002fe20000800000 */
[----:B------:R-:W1:Y:S01]  /*31c0*/  MUFU.TANH R63, R63 ;  /* 0x0000003f003f7308 */ /* 0x000e620000002400 */
[----:B------:R-:W-:Y:S02]  /*31d0*/  FMNMX.FTZ R6, R97, R6, !PT ;  /* 0x0000000661067209 */ /* 0x000fe40007810000 */
[----:B------:R-:W-:-:S02]  /*31e0*/  ISETP.GT.AND P1, PT, R124, 0x69, PT ;  /* 0x000000697c00780c */ /* 0x000fc40003f24270 */
[----:B------:R-:W-:Y:S02]  /*31f0*/  FMNMX.FTZ R6, R79, R6, !PT ;  /* 0x000000064f067209 */ /* 0x000fe40007810000 */
[----:B--2---:R-:W-:Y:S01]  /*3200*/  FSEL R99, R105, -INF , P1 ;  /* 0xff80000069637808 */ /* 0x004fe20000800000 */
[----:B------:R-:W2:Y:S01]  /*3210*/  MUFU.TANH R64, R64 ;  /* 0x0000004000407308 */ /* 0x000ea20000002400 */
[----:B------:R-:W-:Y:S02]  /*3220*/  FMNMX.FTZ R6, R83, R6, !PT ;  /* 0x0000000653067209 */ /* 0x000fe40007810000 */
[----:B0-----:R-:W-:Y:S02]  /*3230*/  FSEL R49, R62, -INF , P6 ;  /* 0xff8000003e317808 */ /* 0x001fe40003000000 */
[----:B------:R-:W-:Y:S02]  /*3240*/  ISETP.GT.AND P6, PT, R124, 0x70, PT ;  /* 0x000000707c00780c */ /* 0x000fe40003fc4270 */
[----:B------:R-:W-:Y:S01]  /*3250*/  FMNMX.FTZ R6, R95, R6, !PT ;  /* 0x000000065f067209 */ /* 0x000fe20007810000 */
[----:B------:R2:W0:Y:S01]  /*3260*/  MUFU.TANH R108, R51 ;  /* 0x00000033006c7308 */ /* 0x0004220000002400 */
[----:B-1----:R-:W-:-:S02]  /*3270*/  FSEL R63, R63, -INF , P5 ;  /* 0xff8000003f3f7808 */ /* 0x002fc40002800000 */
[----:B------:R-:W-:-:S05]  /*3280*/  ISETP.GT.AND P5, PT, R124, 0x71, PT ;  /* 0x000000717c00780c */ /* 0x000fca0003fa4270 */
[----:B------:R-:W1:Y:S01]  /*3290*/  MUFU.TANH R40, R40 ;  /* 0x0000002800287308 */ /* 0x000e620000002400 */
[----:B--2---:R-:W-:Y:S02]  /*32a0*/  FSEL R51, R64, -INF , P4 ;  /* 0xff80000040337808 */ /* 0x004fe40002000000 */
[----:B------:R-:W-:-:S05]  /*32b0*/  ISETP.GT.AND P4, PT, R124, 0x78, PT ;  /* 0x000000787c00780c */ /* 0x000fca0003f84270 */
[----:B------:R-:W2:Y:S01]  /*32c0*/  MUFU.TANH R44, R44 ;  /* 0x0000002c002c7308 */ /* 0x000ea20000002400 */
[----:B0-----:R-:W-:-:S07]  /*32d0*/  FSEL R56, R108, -INF , P5 ;  /* 0xff8000006c387808 */ /* 0x001fce0002800000 */
[----:B------:R-:W0:Y:S08]  /*32e0*/  MUFU.TANH R112, R55 ;  /* 0x0000003700707308 */ /* 0x000e300000002400 */
[----:B------:R-:W3:Y:S08]  /*32f0*/  MUFU.TANH R42, R42 ;  /* 0x0000002a002a7308 */ /* 0x000ef00000002400 */
[----:B------:R4:W-:Y:S08]  /*3300*/  MUFU.TANH R110, R53 ;  /* 0x00000035006e7308 */ /* 0x0009f00000002400 */
[----:B------:R5:W-:Y:S01]  /*3310*/  MUFU.TANH R119, R34 ;  /* 0x0000002200777308 */ /* 0x000be20000002400 */
[----:B----4-:R-:W-:-:S07]  /*3320*/  FMNMX.FTZ R53, R99, R6, !PT ;  /* 0x0000000663357209 */ /* 0x010fce0007810000 */
[----:B------:R-:W4:Y:S01]  /*3330*/  MUFU.TANH R69, R69 ;  /* 0x0000004500457308 */ /* 0x000f220000002400 */
[----:B-----5:R-:W-:-:S04]  /*3340*/  FSEL R34, R107, -INF , P6 ;  /* 0xff8000006b227808 */ /* 0x020fc80003000000 */
[----:B------:R-:W-:Y:S02]  /*3350*/  FMNMX.FTZ R55, R34, R53, !PT ;  /* 0x0000003522377209 */ /* 0x000fe40007810000 */
[----:B-1----:R-:W-:Y:S01]  /*3360*/  FSEL R53, R40, -INF , P3 ;  /* 0xff80000028357808 */ /* 0x002fe20001800000 */
[----:B------:R-:W-:Y:S01]  /*3370*/  MUFU.TANH R131, R37 ;  /* 0x0000002500837308 */ /* 0x000fe20000002400 */
[----:B------:R-:W-:Y:S02]  /*3380*/  ISETP.GT.AND P3, PT, R124, 0x79, PT ;  /* 0x000000797c00780c */ /* 0x000fe40003f64270 */
[----:B------:R-:W-:Y:S02]  /*3390*/  FSEL R40, R111, -INF , P4 ;  /* 0xff8000006f287808 */ /* 0x000fe40002000000 */
[----:B------:R-:W-:Y:S02]  /*33a0*/  FMNMX.FTZ R65, R56, R55, !PT ;  /* 0x0000003738417209 */ /* 0x000fe40007810000 */
[----:B--2---:R-:W-:Y:S01]  /*33b0*/  FSEL R55, R44, -INF , P2 ;  /* 0xff8000002c377808 */ /* 0x004fe20001000000 */
[----:B------:R-:W1:Y:S01]  /*33c0*/  MUFU.TANH R125, R32 ;  /* 0x00000020007d7308 */ /* 0x000e620000002400 */
[----:B------:R-:W-:-:S02]  /*33d0*/  ISETP.GT.AND P2, PT, R124, 0x80, PT ;  /* 0x000000807c00780c */ /* 0x000fc40003f44270 */
[----:B0-----:R-:W-:Y:S02]  /*33e0*/  FSEL R44, R112, -INF , P3 ;  /* 0xff800000702c7808 */ /* 0x001fe40001800000 */
[----:B------:R-:W-:Y:S02]  /*33f0*/  FMNMX.FTZ R67, R40, R65, !PT ;  /* 0x0000004128437209 */ /* 0x000fe40007810000 */
[----:B---3--:R-:W-:Y:S01]  /*3400*/  FSEL R65, R42, -INF , P1 ;  /* 0xff8000002a417808 */ /* 0x008fe20000800000 */
[----:B------:R-:W-:Y:S01]  /*3410*/  MUFU.TANH R129, R36 ;  /* 0x0000002400817308 */ /* 0x000fe20000002400 */
[----:B------:R-:W-:Y:S02]  /*3420*/  ISETP.GT.AND P1, PT, R124, 0x81, PT ;  /* 0x000000817c00780c */ /* 0x000fe40003f24270 */
[----:B------:R-:W-:Y:S02]  /*3430*/  FSEL R42, R115, -INF , P2 ;  /* 0xff800000732a7808 */ /* 0x000fe40001000000 */
[----:B------:R-:W-:-:S02]  /*3440*/  FMNMX.FTZ R75, R44, R67, !PT ;  /* 0x000000432c4b7209 */ /* 0x000fc40007810000 */
[----:B------:R-:W-:Y:S01]  /*3450*/  FSEL R67, R106, -INF , P6 ;  /* 0xff8000006a437808 */ /* 0x000fe20003000000 */
[----:B------:R-:W-:Y:S01]  /*3460*/  MUFU.TANH R127, R33 ;  /* 0x00000021007f7308 */ /* 0x000fe20000002400 */
[----:B------:R-:W-:Y:S02]  /*3470*/  ISETP.GT.AND P6, PT, R124, 0x88, PT ;  /* 0x000000887c00780c */ /* 0x000fe40003fc4270 */
[----:B------:R-:W-:Y:S02]  /*3480*/  FSEL R58, R116, -INF , P1 ;  /* 0xff800000743a7808 */ /* 0x000fe40000800000 */
[----:B------:R-:W-:Y:S02]  /*3490*/  FMNMX.FTZ R75, R42, R75, !PT ;  /* 0x0000004b2a4b7209 */ /* 0x000fe40007810000 */
[----:B----4-:R-:W-:Y:S02]  /*34a0*/  FSEL R69, R69, -INF , P5 ;  /* 0xff80000045457808 */ /* 0x010fe40002800000 */
[----:B------:R-:W-:-:S02]  /*34b0*/  ISETP.GT.AND P5, PT, R124, 0x89, PT ;  /* 0x000000897c00780c */ /* 0x000fc40003fa4270 */
[----:B------:R-:W-:Y:S02]  /*34c0*/  FSEL R60, R117, -INF , P6 ;  /* 0xff800000753c7808 */ /* 0x000fe40003000000 */
[----:B------:R-:W-:Y:S02]  /*34d0*/  FMNMX.FTZ R89, R58, R75, !PT ;  /* 0x0000004b3a597209 */ /* 0x000fe40007810000 */
[----:B------:R-:W-:Y:S02]  /*34e0*/  FSEL R75, R109, -INF , P4 ;  /* 0xff8000006d4b7808 */ /* 0x000fe40002000000 */
[----:B------:R-:W-:Y:S02]  /*34f0*/  ISETP.GT.AND P4, PT, R124, 0x90, PT ;  /* 0x000000907c00780c */ /* 0x000fe40003f84270 */
[----:B------:R-:W-:Y:S02]  /*3500*/  FSEL R62, R118, -INF , P5 ;  /* 0xff800000763e7808 */ /* 0x000fe40002800000 */
[----:B------:R-:W-:-:S02]  /*3510*/  FMNMX.FTZ R89, R60, R89, !PT ;  /* 0x000000593c597209 */ /* 0x000fc40007810000 */
[----:B------:R-:W-:Y:S02]  /*3520*/  FSEL R93, R110, -INF , P3 ;  /* 0xff8000006e5d7808 */ /* 0x000fe40001800000 */
[----:B------:R-:W-:Y:S02]  /*3530*/  ISETP.GT.AND P3, PT, R124, 0x91, PT ;  /* 0x000000917c00780c */ /* 0x000fe40003f64270 */
[----:B------:R-:W-:Y:S02]  /*3540*/  FSEL R64, R119, -INF , P4 ;  /* 0xff80000077407808 */ /* 0x000fe40002000000 */
[----:B------:R-:W-:Y:S02]  /*3550*/  FMNMX.FTZ R89, R62, R89, !PT ;  /* 0x000000593e597209 */ /* 0x000fe40007810000 */
[----:B------:R-:W-:Y:S02]  /*3560*/  FSEL R101, R113, -INF , P2 ;  /* 0xff80000071657808 */ /* 0x000fe40001000000 */
[----:B------:R-:W-:-:S02]  /*3570*/  ISETP.GT.AND P2, PT, R124, 0x98, PT ;  /* 0x000000987c00780c */ /* 0x000fc40003f44270 */
[----:B------:R-:W-:Y:S02]  /*3580*/  FSEL R78, R121, -INF , P3 ;  /* 0xff800000794e7808 */ /* 0x000fe40001800000 */
[----:B------:R-:W-:Y:S01]  /*3590*/  FMNMX.FTZ R89, R64, R89, !PT ;  /* 0x0000005940597209 */ /* 0x000fe20007810000 */
[----:B------:R-:W0:Y:S01]  /*35a0*/  MUFU.TANH R121, R28 ;  /* 0x0000001c00797308 */ /* 0x000e220000002400 */
[----:B------:R-:W-:Y:S02]  /*35b0*/  FSEL R105, R114, -INF , P1 ;  /* 0xff80000072697808 */ /* 0x000fe40000800000 */
[----:B------:R-:W-:Y:S02]  /*35c0*/  ISETP.GT.AND P1, PT, R124, 0x99, PT ;  /* 0x000000997c00780c */ /* 0x000fe40003f24270 */
[----:B------:R-:W-:Y:S02]  /*35d0*/  FSEL R82, R122, -INF , P2 ;  /* 0xff8000007a527808 */ /* 0x000fe40001000000 */
[----:B------:R-:W-:-:S02]  /*35e0*/  FMNMX.FTZ R89, R78, R89, !PT ;  /* 0x000000594e597209 */ /* 0x000fc40007810000 */
[----:B------:R-:W-:Y:S02]  /*35f0*/  FSEL R107, R123, -INF , P1 ;  /* 0xff8000007b6b7808 */ /* 0x000fe40000800000 */
[----:B------:R-:W-:Y:S01]  /*3600*/  FMNMX.FTZ R6, R82, R89, !PT ;  /* 0x0000005952067209 */ /* 0x000fe20007810000 */
[----:B------:R-:W2:Y:S01]  /*3610*/  MUFU.TANH R123, R29 ;  /* 0x0000001d007b7308 */ /* 0x000ea20000002400 */
[----:B-1----:R-:W-:Y:S02]  /*3620*/  FSEL R125, R125, -INF , P4 ;  /* 0xff8000007d7d7808 */ /* 0x002fe40002000000 */
[----:B------:R-:W-:Y:S02]  /*3630*/  FMNMX.FTZ R6, R107, R6, !PT ;  /* 0x000000066b067209 */ /* 0x000fe40007810000 */
[----:B0-----:R-:W-:Y:S02]  /*3640*/  FSEL R121, R121, -INF , P6 ;  /* 0xff80000079797808 */ /* 0x001fe40003000000 */
[----:B------:R-:W-:Y:S01]  /*3650*/  FSEL R127, R127, -INF , P3 ;  /* 0xff8000007f7f7808 */ /* 0x000fe20001800000 */
[----:B------:R-:W0:Y:S01]  /*3660*/  SHFL.BFLY PT, R89, R6, 0x2, 0x1f ;  /* 0x0c401f0006597f89 */ /* 0x000e2200000e0000 */
[----:B------:R-:W-:-:S02]  /*3670*/  FSEL R129, R129, -INF , P2 ;  /* 0xff80000081817808 */ /* 0x000fc40001000000 */
[----:B------:R-:W-:Y:S02]  /*3680*/  FSEL R131, R131, -INF , P1 ;  /* 0xff80000083837808 */ /* 0x000fe40000800000 */
[----:B--2---:R-:W-:Y:S02]  /*3690*/  FSEL R123, R123, -INF , P5 ;  /* 0xff8000007b7b7808 */ /* 0x004fe40002800000 */
[----:B0-----:R-:W-:-:S05]  /*36a0*/  FMNMX.FTZ R8, R6, R89, !PT ;  /* 0x0000005906087209 */ /* 0x001fca0007810000 */
[----:B------:R-:W0:Y:S02]  /*36b0*/  SHFL.BFLY PT, R89, R8, 0x1, 0x1f ;  /* 0x0c201f0008597f89 */ /* 0x000e2400000e0000 */
[----:B0-----:R-:W-:-:S04]  /*36c0*/  FMNMX.FTZ R89, R8, R89, !PT ;  /* 0x0000005908597209 */ /* 0x001fc80007810000 */
[C---:B------:R-:W-:Y:S01]  /*36d0*/  FSETP.NEU.FTZ.AND P0, PT, R89.reuse, -INF , PT ;  /* 0xff8000005900780b */ /* 0x040fe20003f1d000 */
[----:B------:R-:W-:-:S05]  /*36e0*/  FFMA.FTZ R109, R89, R88, -8 ;  /* 0xc1000000596d7423 */ /* 0x000fca0000010058 */
[----:B------:R-:W-:Y:S02]  /*36f0*/  FSEL R109, R109, RZ, P0 ;  /* 0x000000ff6d6d7208 */ /* 0x000fe40000000000 */
[----:B------:R-:W-:-:S03]  /*3700*/  ISETP.NE.AND P0, PT, R120, RZ, PT ;  /* 0x000000ff7800720c */ /* 0x000fc60003f05270 */
[-CC-:B------:R-:W-:Y:S01]  /*3710*/  FFMA.FTZ R29, R12, R88.reuse, -R109.reuse ;  /* 0x000000580c1d7223 */ /* 0x180fe2000001086d */
[----:B------:R-:W-:Y:S01]  /*3720*/  FMNMX.FTZ R12, R11, R5, !PT ;  /* 0x000000050b0c7209 */ /* 0x000fe20007810000 */
[-CC-:B------:R-:W-:Y:S01]  /*3730*/  FFMA.FTZ R37, R24, R88.reuse, -R109.reuse ;  /* 0x0000005818257223 */ /* 0x180fe2000001086d */
        /* <DEDUP_REMOVED lines=19> */
[----:B------:R-:W0:Y:S01]  /*3870*/  MUFU.EX2 R29, R29 ;  /* 0x0000001d001d7308 */ /* 0x000e220000000800 */
[----:B------:R-:W-:-:S01]  /*3880*/  FFMA.FTZ R85, R84, R88, -R109 ;  /* 0x0000005854557223 */ /* 0x000fc2000001086d */
[--C-:B------:R-:W-:Y:S01]  /*3890*/  FFMA.FTZ R103, R76, R88, -R109.reuse ;  /* 0x000000584c677223 */ /* 0x100fe2000001086d */
[----:B------:R-:W-:Y:S01]  /*38a0*/  FMNMX.FTZ R20, R27, R20, !PT ;  /* 0x000000141b147209 */ /* 0x000fe20007810000 */
[-CC-:B------:R-:W-:Y:S01]  /*38b0*/  FFMA.FTZ R117, R72, R88.reuse, -R109.reuse ;  /* 0x0000005848757223 */ /* 0x180fe2000001086d */
[----:B------:R-:W-:-:S01]  /*38c0*/  FFMA.FTZ R133, R58, R88, -R109 ;  /* 0x000000583a857223 */ /* 0x000fc2000001086d */
[--C-:B------:R-:W-:Y:S01]  /*38d0*/  FFMA.FTZ R26, R26, R88, -R109.reuse ;  /* 0x000000581a1a7223 */ /* 0x100fe2000001086d */
[----:B------:R-:W-:Y:S01]  /*38e0*/  FMNMX.FTZ R20, R21, R20, !PT ;  /* 0x0000001415147209 */ /* 0x000fe20007810000 */
[----:B------:R-:W1:Y:S01]  /*38f0*/  MUFU.EX2 R8, R8 ;  /* 0x0000000800087308 */ /* 0x000e620000000800 */
        /* <DEDUP_REMOVED lines=15> */
[----:B------:R2:W-:Y:S01]  /*39f0*/  MUFU.EX2 R20, R48 ;  /* 0x0000003000147308 */ /* 0x0005e20000000800 */
        /* <DEDUP_REMOVED lines=8> */
[----:B--2---:R-:W-:-:S01]  /*3a80*/  FFMA.FTZ R48, R46, R88, -R109 ;  /* 0x000000582e307223 */ /* 0x004fc2000001086d */
[----:B------:R-:W-:Y:S01]  /*3a90*/  IMAD.MOV.U32 R86, RZ, RZ, R87 ;  /* 0x000000ffff567224 */ /* 0x000fe200078e0057 */
        /* <DEDUP_REMOVED lines=36> */
[----:B--2---:R-:W-:Y:S01]  /*3ce0*/  FMNMX.FTZ R48, R131, R46, !PT ;  /* 0x0000002e83307209 */ /* 0x004fe20007810000 */
[-CC-:B------:R-:W-:Y:S01]  /*3cf0*/  FFMA.FTZ R46, R95, R88.reuse, -R109.reuse ;  /* 0x000000585f2e7223 */ /* 0x180fe2000001086d */
[----:B------:R-:W-:-:S03]  /*3d00*/  FFMA.FTZ R95, R56, R88, -R109 ;  /* 0x00000058385f7223 */ /* 0x000fc6000001086d */
[----:B------:R-:W3:Y:S01]  /*3d10*/  SHFL.BFLY PT, R91, R48, 0x2, 0x1f ;  /* 0x0c401f00305b7f89 */ /* 0x000ee200000e0000 */
[----:B------:R-:W-:Y:S08]  /*3d20*/  MUFU.EX2 R113, R113 ;  /* 0x0000007100717308 */ /* 0x000ff00000000800 */
[----:B------:R-:W-:Y:S08]  /*3d30*/  MUFU.EX2 R115, R115 ;  /* 0x0000007300737308 */ /* 0x000ff00000000800 */
[----:B------:R-:W-:Y:S01]  /*3d40*/  MUFU.EX2 R117, R117 ;  /* 0x0000007500757308 */ /* 0x000fe20000000800 */
[----:B---3--:R-:W-:-:S07]  /*3d50*/  FMNMX.FTZ R50, R48, R91, !PT ;  /* 0x0000005b30327209 */ /* 0x008fce0007810000 */
[----:B------:R-:W-:Y:S01]  /*3d60*/  MUFU.EX2 R119, R119 ;  /* 0x0000007700777308 */ /* 0x000fe20000000800 */
[----:B------:R-:W-:-:S01]  /*3d70*/  FFMA.FTZ R48, R64, R88, -R109 ;  /* 0x0000005840307223 */ /* 0x000fc2000001086d */
[----:B------:R-:W2:Y:S06]  /*3d80*/  SHFL.BFLY PT, R91, R50, 0x1, 0x1f ;  /* 0x0c201f00325b7f89 */ /* 0x000eac00000e0000 */
[----:B------:R-:W-:Y:S08]  /*3d90*/  MUFU.EX2 R30, R30 ;  /* 0x0000001e001e7308 */ /* 0x000ff00000000800 */
[----:B------:R-:W-:Y:S08]  /*3da0*/  MUFU.EX2 R97, R97 ;  /* 0x0000006100617308 */ /* 0x000ff00000000800 */
[----:B------:R-:W-:Y:S01]  /*3db0*/  MUFU.EX2 R38, R38 ;  /* 0x0000002600267308 */ /* 0x000fe20000000800 */
[----:B--2---:R-:W-:-:S04]  /*3dc0*/  FMNMX.FTZ R91, R50, R91, !PT ;  /* 0x0000005b325b7209 */ /* 0x004fc80007810000 */
[C---:B------:R-:W-:Y:S01]  /*3dd0*/  FSETP.NEU.FTZ.AND P1, PT, R91.reuse, -INF , PT ;  /* 0xff8000005b00780b */ /* 0x040fe20003f3d000 */
[----:B------:R-:W-:-:S02]  /*3de0*/  FFMA.FTZ R50, R91, R88, -8 ;  /* 0xc10000005b327423 */ /* 0x000fc40000010058 */
[----:B------:R-:W-:Y:S03]  /*3df0*/  MUFU.EX2 R79, R79 ;  /* 0x0000004f004f7308 */ /* 0x000fe60000000800 */
[----:B------:R-:W-:Y:S01]  /*3e00*/  FSEL R66, R50, RZ, P1 ;  /* 0x000000ff32427208 */ /* 0x000fe20000800000 */
[----:B------:R-:W-:Y:S01]  /*3e10*/  FFMA.FTZ R50, R82, R88, -R109 ;  /* 0x0000005852327223 */ /* 0x000fe2000001086d */
[----:B------:R-:W-:-:S03]  /*3e20*/  PLOP3.LUT P1, PT, PT, PT, UP0, 0x80, 0x0 ;  /* 0x000000000000781c */ /* 0x000fc60003f2f008 */
        /* <DEDUP_REMOVED lines=10> */
[----:B------:R-:W-:Y:S01]  /*3ed0*/  FFMA.FTZ R13, R13, R88, -R66 ;  /* 0x000000580d0d7223 */ /* 0x000fe20000010842 */
[----:B0-----:R-:W-:-:S01]  /*3ee0*/  FADD.FTZ R31, R6, R29 ;  /* 0x0000001d061f7221 */ /* 0x001fc20000010000 */
[-CC-:B------:R-:W-:Y:S01]  /*3ef0*/  FFMA.FTZ R35, R35, R88.reuse, -R66.reuse ;  /* 0x0000005823237223 */ /* 0x180fe20000010842 */
[----:B------:R-:W-:-:S01]  /*3f00*/  FFMA.FTZ R73, R73, R88, -R66 ;  /* 0x0000005849497223 */ /* 0x000fc20000010842 */
[----:B------:R-:W-:Y:S01]  /*3f10*/  FFMA.FTZ R9, R39, R88, -R66 ;  /* 0x0000005827097223 */ /* 0x000fe20000010842 */
[----:B-1----:R-:W-:-:S01]  /*3f20*/  FADD.FTZ R82, R8, R31 ;  /* 0x0000001f08527221 */ /* 0x002fc20000010000 */
        /* <DEDUP_REMOVED lines=17> */
[----:B-1----:R-:W-:-:S01]  /*4040*/  FFMA.FTZ R7, R21, R88, -R66 ;  /* 0x0000005815077223 */ /* 0x002fc20000010842 */
[-CC-:B------:R-:W-:Y:S01]  /*4050*/  FFMA.FTZ R21, R51, R88.reuse, -R66.reuse ;  /* 0x0000005833157223 */ /* 0x180fe20000010842 */
[----:B------:R-:W-:-:S01]  /*4060*/  FFMA.FTZ R75, R75, R88, -R66 ;  /* 0x000000584b4b7223 */ /* 0x000fc20000010842 */
[-CC-:B------:R-:W-:Y:S01]  /*4070*/  FFMA.FTZ R93, R93, R88.reuse, -R66.reuse ;  /* 0x000000585d5d7223 */ /* 0x180fe20000010842 */
[----:B------:R-:W-:-:S01]  /*4080*/  FFMA.FTZ R101, R101, R88, -R66 ;  /* 0x0000005865657223 */ /* 0x000fc20000010842 */
[-CC-:B------:R-:W-:Y:S01]  /*4090*/  FFMA.FTZ R105, R105, R88.reuse, -R66.reuse ;  /* 0x0000005869697223 */ /* 0x180fe20000010842 */
[----:B------:R-:W-:-:S01]  /*40a0*/  FFMA.FTZ R121, R121, R88, -R66 ;  /* 0x0000005879797223 */ /* 0x000fc20000010842 */
[----:B------:R-:W1:Y:S01]  /*40b0*/  MUFU.EX2 R5, R5 ;  /* 0x0000000500057308 */ /* 0x000e620000000800 */
[----:B---3--:R-:W-:-:S01]  /*40c0*/  FFMA.FTZ R15, R61, R88, -R66 ;  /* 0x000000583d0f7223 */ /* 0x008fc20000010842 */
[-CC-:B------:R-:W-:Y:S01]  /*40d0*/  FFMA.FTZ R123, R123, R88.reuse, -R66.reuse ;  /* 0x000000587b7b7223 */ /* 0x180fe20000010842 */
[----:B------:R-:W-:-:S01]  /*40e0*/  FFMA.FTZ R125, R125, R88, -R66 ;  /* 0x000000587d7d7223 */ /* 0x000fc20000010842 */
[-CC-:B------:R-:W-:Y:S01]  /*40f0*/  FFMA.FTZ R127, R127, R88.reuse, -R66.reuse ;  /* 0x000000587f7f7223 */ /* 0x180fe20000010842 */
[----:B------:R-:W-:-:S01]  /*4100*/  FFMA.FTZ R129, R129, R88, -R66 ;  /* 0x0000005881817223 */ /* 0x000fc20000010842 */
[----:B------:R-:W-:Y:S01]  /*4110*/  MOV R77, R87 ;  /* 0x00000057004d7202 */ /* 0x000fe20000000f00 */
[--C-:B------:R-:W-:Y:S01]  /*4120*/  IMAD.MOV.U32 R61, RZ, RZ, R87.reuse ;  /* 0x000000ffff3d7224 */ /* 0x100fe200078e0057 */
[----:B------:R-:W3:Y:S01]  /*4130*/  MUFU.EX2 R54, R54 ;  /* 0x0000003600367308 */ /* 0x000ee20000000800 */
[----:B------:R-:W-:-:S02]  /*4140*/  IMAD.MOV.U32 R57, RZ, RZ, R87 ;  /* 0x000000ffff397224 */ /* 0x000fc400078e0057 */
[--C-:B------:R-:W-:Y:S02]  /*4150*/  IMAD.MOV.U32 R53, RZ, RZ, R87.reuse ;  /* 0x000000ffff357224 */ /* 0x100fe400078e0057 */
[--C-:B------:R-:W-:Y:S02]  /*4160*/  IMAD.MOV.U32 R51, RZ, RZ, R87.reuse ;  /* 0x000000ffff337224 */ /* 0x100fe400078e0057 */
[--C-:B------:R-:W-:Y:S01]  /*4170*/  IMAD.MOV.U32 R47, RZ, RZ, R87.reuse ;  /* 0x000000ffff2f7224 */ /* 0x100fe200078e0057 */
[----:B------:R0:W-:Y:S01]  /*4180*/  MUFU.EX2 R70, R27 ;  /* 0x0000001b00467308 */ /* 0x0001e20000000800 */
[----:B------:R-:W-:-:S07]  /*4190*/  IMAD.MOV.U32 R39, RZ, RZ, R87 ;  /* 0x000000ffff277224 */ /* 0x000fce00078e0057 */
[----:B------:R5:W3:Y:S01]  /*41a0*/  MUFU.EX2 R25, R13 ;  /* 0x0000000d00197308 */ /* 0x000ae20000000800 */
[----:B0-----:R-:W-:-:S04]  /*41b0*/  FADD.FTZ R27, R11, R52 ;  /* 0x000000340b1b7221 */ /* 0x001fc80000010000 */
[----:B--2---:R-:W-:Y:S01]  /*41c0*/  FADD.FTZ R80, R68, R27 ;  /* 0x0000001b44507221 */ /* 0x004fe20000010000 */
[----:B------:R-:W-:-:S01]  /*41d0*/  FADD.FTZ R27, R33, R82 ;  /* 0x00000052211b7221 */ /* 0x000fc20000010000 */
[----:B------:R-:W-:Y:S01]  /*41e0*/  F2FP.SATFINITE.E4M3.F32.PACK_AB_MERGE_C R33, R33, R8, RZ ;  /* 0x000000082121723e */ /* 0x000fe200048070ff */
[----:B------:R-:W0:Y:S01]  /*41f0*/  MUFU.EX2 R7, R7 ;  /* 0x0000000700077308 */ /* 0x000e220000000800 */
[----:B----4-:R-:W-:-:S01]  /*4200*/  FADD.FTZ R80, R139, R80 ;  /* 0x000000508b507221 */ /* 0x010fc20000010000 */
[----:B------:R-:W-:Y:S01]  /*4210*/  FADD.FTZ R82, R10, R27 ;  /* 0x0000001b0a527221 */ /* 0x000fe20000010000 */
[----:B-----5:R-:W-:-:S01]  /*4220*/  FFMA.FTZ R13, R43, R88, -R66 ;  /* 0x000000582b0d7223 */ /* 0x020fc20000010842 */
[----:B------:R-:W-:Y:S01]  /*4230*/  F2FP.SATFINITE.E4M3.F32.PACK_AB_MERGE_C R169, R29, R6, R33 ;  /* 0x000000061da9723e */ /* 0x000fe20004807021 */
[----:B-1----:R-:W-:-:S01]  /*4240*/  FADD.FTZ R27, R5, R80 ;  /* 0x00000050051b7221 */ /* 0x002fc20000010000 */
[----:B------:R-:W-:Y:S01]  /*4250*/  FADD.FTZ R31, R37, R82 ;  /* 0x00000052251f7221 */ /* 0x000fe20000010000 */
[----:B------:R-:W-:Y:S01]  /*4260*/  F2FP.SATFINITE.E4M3.F32.PACK_AB_MERGE_C R68, R139, R68, RZ ;  /* 0x000000448b44723e */ /* 0x000fe200048070ff */
[----:B------:R-:W1:Y:S01]  /*4270*/  MUFU.EX2 R56, R56 ;  /* 0x0000003800387308 */ /* 0x000e620000000800 */
[----:B---3--:R-:W-:-:S01]  /*4280*/  FADD.FTZ R4, R54, R27 ;  /* 0x0000001b36047221 */ /* 0x008fc20000010000 */
[----:B------:R-:W-:Y:S01]  /*4290*/  FADD.FTZ R80, R12, R31 ;  /* 0x0000001f0c507221 */ /* 0x000fe20000010000 */
[----:B------:R-:W-:Y:S01]  /*42a0*/  F2FP.SATFINITE.E4M3.F32.PACK_AB_MERGE_C R168, R52, R11, R68 ;  /* 0x0000000b34a8723e */ /* 0x000fe20004807044 */
[----:B------:R-:W-:Y:S01]  /*42b0*/  FFMA.FTZ R66, R131, R88, -R66 ;  /* 0x0000005883427223 */ /* 0x000fe20000010842 */
[----:B------:R-:W-:-:S01]  /*42c0*/  FADD.FTZ R27, R25, R4 ;  /* 0x00000004191b7221 */ /* 0x000fc20000010000 */
[C---:B------:R-:W-:Y:S01]  /*42d0*/  FADD.FTZ R31, R71.reuse, R80 ;  /* 0x00000050471f7221 */ /* 0x040fe20000010000 */
[----:B------:R-:W-:Y:S01]  /*42e0*/  F2FP.SATFINITE.E4M3.F32.PACK_AB_MERGE_C R71, R71, R12, RZ ;  /* 0x0000000c4747723e */ /* 0x000fe200048070ff */
[----:B------:R-:W2:Y:S01]  /*42f0*/  MUFU.EX2 R35, R35 ;  /* 0x0000002300237308 */ /* 0x000ea20000000800 */
[----:B------:R-:W-:-:S01]  /*4300*/  FADD.FTZ R80, R70, R27 ;  /* 0x0000001b46507221 */ /* 0x000fc20000010000 */
[----:B------:R-:W-:Y:S01]  /*4310*/  FADD.FTZ R82, R14, R31 ;  /* 0x0000001f0e527221 */ /* 0x000fe20000010000 */
[----:B------:R-:W-:Y:S01]  /*4320*/  F2FP.SATFINITE.E4M3.F32.PACK_AB_MERGE_C R70, R70, R25, RZ ;  /* 0x000000194646723e */ /* 0x000fe200048070ff */
[----:B------:R-:W-:-:S02]  /*4330*/  IMAD.MOV.U32 R68, RZ, RZ, R87 ;  /* 0x000000ffff447224 */ /* 0x000fc400078e0057 */
[----:B0-----:R-:W-:-:S01]  /*4340*/  FADD.FTZ R27, R7, R80 ;  /* 0x00000050071b7221 */ /* 0x001fc20000010000 */
[----:B------:R-:W-:Y:S01]  /*4350*/  FADD.FTZ R31, R85, R82 ;  /* 0x00000052551f7221 */ /* 0x000fe20000010000 */
[----:B------:R-:W-:Y:S01]  /*4360*/  F2FP.SATFINITE.E4M3.F32.PACK_AB_MERGE_C R171, R37, R10, R71 ;  /* 0x0000000a25ab723e */ /* 0x000fe20004807047 */
[----:B------:R0:W3:Y:S01]  /*4370*/  MUFU.EX2 R72, R73 ;  /* 0x0000004900487308 */ /* 0x0000e20000000800 */
[----:B-1----:R-:W-:-:S01]  /*4380*/  FADD.FTZ R80, R56, R27 ;  /* 0x0000001b38507221 */ /* 0x002fc20000010000 */
[----:B------:R-:W-:Y:S01]  /*4390*/  FADD.FTZ R82, R20, R31 ;  /* 0x0000001f14527221 */ /* 0x000fe20000010000 */
[----:B------:R-:W-:Y:S01]  /*43a0*/  F2FP.SATFINITE.E4M3.F32.PACK_AB_MERGE_C R170, R54, R5, R70 ;  /* 0x0000000536aa723e */ /* 0x000fe20004807046 */
[----:B------:R-:W-:Y:S01]  /*43b0*/  IMAD.MOV.U32 R71, RZ, RZ, R87 ;  /* 0x000000ffff477224 */ /* 0x000fe200078e0057 */
[----:B------:R-:W-:Y:S01]  /*43c0*/  MOV R70, R87 ;  /* 0x0000005700467202 */ /* 0x000fe20000000f00 */
[C---:B------:R-:W-:Y:S01]  /*43d0*/  FADD.FTZ R31, R103.reuse, R82 ;  /* 0x00000052671f7221 */ /* 0x040fe20000010000 */
[----:B------:R-:W-:Y:S01]  /*43e0*/  F2FP.SATFINITE.E4M3.F32.PACK_AB_MERGE_C R103, R103, R20, RZ ;  /* 0x000000146767723e */ /* 0x000fe200048070ff */
[----:B------:R-:W1:Y:S01]  /*43f0*/  MUFU.EX2 R9, R9 ;  /* 0x0000000900097308 */ /* 0x000e620000000800 */
[----:B--2---:R-:W-:-:S01]  /*4400*/  FADD.FTZ R27, R35, R80 ;  /* 0x00000050231b7221 */ /* 0x004fc20000010000 */
[----:B------:R-:W-:Y:S01]  /*4410*/  FADD.FTZ R84, R24, R31 ;  /* 0x0000001f18547221 */ /* 0x000fe20000010000 */
[----:B------:R-:W-:Y:S01]  /*4420*/  F2FP.SATFINITE.E4M3.F32.PACK_AB_MERGE_C R173, R85, R14, R103 ;  /* 0x0000000e55ad723e */ /* 0x000fe20004807067 */
[----:B------:R-:W-:-:S02]  /*4430*/  IMAD.MOV.U32 R85, RZ, RZ, R87 ;  /* 0x000000ffff557224 */ /* 0x000fc400078e0057 */
[----:B------:R-:W-:-:S01]  /*4440*/  FADD.FTZ R31, R111, R84 ;  /* 0x000000546f1f7221 */ /* 0x000fc20000010000 */
[----:B0-----:R-:W-:Y:S01]  /*4450*/  IMAD.MOV.U32 R73, RZ, RZ, R87 ;  /* 0x000000ffff497224 */ /* 0x001fe200078e0057 */
[----:B------:R-:W0:Y:S01]  /*4460*/  MUFU.EX2 R58, R58 ;  /* 0x0000003a003a7308 */ /* 0x000e220000000800 */
[----:B---3--:R-:W-:-:S01]  /*4470*/  FADD.FTZ R82, R72, R27 ;  /* 0x0000001b48527221 */ /* 0x008fc20000010000 */
[----:B------:R-:W-:Y:S01]  /*4480*/  FADD.FTZ R84, R26, R31 ;  /* 0x0000001f1a547221 */ /* 0x000fe20000010000 */
[----:B------:R-:W-:Y:S01]  /*4490*/  F2FP.SATFINITE.E4M3.F32.PACK_AB_MERGE_C R35, R72, R35, RZ ;  /* 0x000000234823723e */ /* 0x000fe200048070ff */
[----:B------:R-:W-:Y:S02]  /*44a0*/  IMAD.MOV.U32 R72, RZ, RZ, R87 ;  /* 0x000000ffff487224 */ /* 0x000fe400078e0057 */
[----:B------:R-:W-:-:S01]  /*44b0*/  FADD.FTZ R31, R113, R84 ;  /* 0x00000054711f7221 */ /* 0x000fc20000010000 */
[----:B------:R-:W-:Y:S01]  /*44c0*/  F2FP.SATFINITE.E4M3.F32.PACK_AB_MERGE_C R113, R113, R26, RZ ;  /* 0x0000001a7171723e */ /* 0x000fe200048070ff */
[----:B------:R-:W2:Y:S01]  /*44d0*/  MUFU.EX2 R41, R41 ;  /* 0x0000002900297308 */ /* 0x000ea20000000800 */
[----:B-1----:R-:W-:-:S01]  /*44e0*/  FADD.FTZ R27, R9, R82 ;  /* 0x00000052091b7221 */ /* 0x002fc20000010000 */
[----:B------:R-:W-:Y:S01]  /*44f0*/  F2FP.SATFINITE.E4M3.F32.PACK_AB_MERGE_C R172, R56, R7, R35 ;  /* 0x0000000738ac723e */ /* 0x000fe20004807023 */
[----:B------:R-:W-:Y:S01]  /*4500*/  IMAD.MOV.U32 R54, RZ, RZ, R87 ;  /* 0x000000ffff367224 */ /* 0x000fe200078e0057 */
[----:B------:R-:W-:Y:S01]  /*4510*/  F2FP.SATFINITE.E4M3.F32.PACK_AB_MERGE_C R175, R111, R24, R113 ;  /* 0x000000186faf723e */ /* 0x000fe20004807071 */
[--C-:B------:R-:W-:Y:S01]  /*4520*/  IMAD.MOV.U32 R52, RZ, RZ, R87.reuse ;  /* 0x000000ffff347224 */ /* 0x100fe200078e0057 */
[----:B------:R-:W-:Y:S01]  /*4530*/  MOV R84, R87 ;  /* 0x0000005700547202 */ /* 0x000fe20000000f00 */
[----:B------:R-:W-:Y:S01]  /*4540*/  IMAD.MOV.U32 R43, RZ, RZ, R87 ;  /* 0x000000ffff2b7224 */ /* 0x000fe200078e0057 */
[----:B------:R1:W3:Y:S01]  /*4550*/  MUFU.EX2 R74, R81 ;  /* 0x00000051004a7308 */ /* 0x0002e20000000800 */
[----:B0-----:R-:W-:-:S01]  /*4560*/  FADD.FTZ R82, R58, R27 ;  /* 0x0000001b3a527221 */ /* 0x001fc20000010000 */
[-C--:B------:R-:W-:Y:S01]  /*4570*/  MOV R56, R87.reuse ;  /* 0x0000005700387202 */ /* 0x080fe20000000f00 */
[--C-:B------:R-:W-:Y:S01]  /*4580*/  IMAD.MOV.U32 R37, RZ, RZ, R87.reuse ;  /* 0x000000ffff257224 */ /* 0x100fe200078e0057 */
[----:B------:R-:W-:Y:S01]  /*4590*/  MOV R35, R87 ;  /* 0x0000005700237202 */ /* 0x000fe20000000f00 */
[----:B------:R-:W-:-:S02]  /*45a0*/  IMAD.MOV.U32 R33, RZ, RZ, R87 ;  /* 0x000000ffff217224 */ /* 0x000fc400078e0057 */
[----:B------:R-:W-:Y:S01]  /*45b0*/  IMAD.MOV.U32 R29, RZ, RZ, R87 ;  /* 0x000000ffff1d7224 */ /* 0x000fe200078e0057 */
[----:B------:R-:W0:Y:S01]  /*45c0*/  MUFU.EX2 R13, R13 ;  /* 0x0000000d000d7308 */ /* 0x000e220000000800 */
[----:B--2---:R-:W-:-:S01]  /*45d0*/  FADD.FTZ R27, R41, R82 ;  /* 0x00000052291b7221 */ /* 0x004fc20000010000 */
[----:B------:R-:W-:Y:S01]  /*45e0*/  FADD.FTZ R82, R28, R31 ;  /* 0x0000001f1c527221 */ /* 0x000fe20000010000 */
[--C-:B-1----:R-:W-:Y:S02]  /*45f0*/  IMAD.MOV.U32 R81, RZ, RZ, R87.reuse ;  /* 0x000000ffff517224 */ /* 0x102fe400078e0057 */
[----:B------:R-:W-:Y:S02]  /*4600*/  IMAD.MOV.U32 R24, RZ, RZ, R87 ;  /* 0x000000ffff187224 */ /* 0x000fe400078e0057 */
[----:B------:R-:W-:-:S01]  /*4610*/  FADD.FTZ R31, R115, R82 ;  /* 0x00000052731f7221 */ /* 0x000fc20000010000 */
[----:B------:R-:W-:Y:S01]  /*4620*/  IMAD.MOV.U32 R82, RZ, RZ, R87 ;  /* 0x000000ffff527224 */ /* 0x000fe200078e0057 */
[----:B------:R-:W1:Y:S01]  /*4630*/  MUFU.EX2 R60, R60 ;  /* 0x0000003c003c7308 */ /* 0x000e620000000800 */
[----:B---3--:R-:W-:-:S01]  /*4640*/  FADD.FTZ R12, R74, R27 ;  /* 0x0000001b4a0c7221 */ /* 0x008fc20000010000 */
[----:B------:R-:W-:Y:S01]  /*4650*/  FADD.FTZ R20, R32, R31 ;  /* 0x0000001f20147221 */ /* 0x000fe20000010000 */
[C---:B------:R-:W-:Y:S01]  /*4660*/  F2FP.SATFINITE.E4M3.F32.PACK_AB_MERGE_C R32, R117.reuse, R32, RZ ;  /* 0x000000207520723e */ /* 0x040fe200048070ff */
[----:B------:R-:W-:Y:S01]  /*4670*/  IMAD.MOV.U32 R31, RZ, RZ, R87 ;  /* 0x000000ffff1f7224 */ /* 0x000fe200078e0057 */
[----:B------:R-:W-:Y:S01]  /*4680*/  F2FP.SATFINITE.E4M3.F32.PACK_AB_MERGE_C R41, R74, R41, RZ ;  /* 0x000000294a29723e */ /* 0x000fe200048070ff */
[----:B------:R-:W-:Y:S01]  /*4690*/  FADD.FTZ R117, R117, R20 ;  /* 0x0000001475757221 */ /* 0x000fe20000010000 */
[----:B------:R-:W-:Y:S01]  /*46a0*/  F2FP.SATFINITE.E4M3.F32.PACK_AB_MERGE_C R177, R115, R28, R32 ;  /* 0x0000001c73b1723e */ /* 0x000fe20004807020 */
[----:B------:R-:W2:Y:S01]  /*46b0*/  MUFU.EX2 R45, R45 ;  /* 0x0000002d002d7308 */ /* 0x000ea20000000800 */
[----:B0-----:R-:W-:-:S01]  /*46c0*/  FADD.FTZ R27, R13, R12 ;  /* 0x0000000c0d1b7221 */ /* 0x001fc20000010000 */
[----:B------:R-:W-:Y:S01]  /*46d0*/  FADD.FTZ R26, R36, R117 ;  /* 0x00000075241a7221 */ /* 0x000fe20000010000 */
[----:B------:R-:W-:Y:S01]  /*46e0*/  F2FP.SATFINITE.E4M3.F32.PACK_AB_MERGE_C R174, R58, R9, R41 ;  /* 0x000000093aae723e */ /* 0x000fe20004807029 */
[--C-:B------:R-:W-:Y:S01]  /*46f0*/  IMAD.MOV.U32 R74, RZ, RZ, R87.reuse ;  /* 0x000000ffff4a7224 */ /* 0x100fe200078e0057 */
[----:B------:R-:W-:Y:S01]  /*4700*/  MOV R28, R87 ;  /* 0x00000057001c7202 */ /* 0x000fe20000000f00 */
[----:B------:R-:W-:-:S02]  /*4710*/  IMAD.MOV.U32 R58, RZ, RZ, R87 ;  /* 0x000000ffff3a7224 */ /* 0x000fc400078e0057 */
[----:B------:R0:W3:Y:S01]  /*4720*/  MUFU.EX2 R76, R59 ;  /* 0x0000003b004c7308 */ /* 0x0000e20000000800 */
[----:B-1----:R-:W-:-:S01]  /*4730*/  FADD.FTZ R12, R60, R27 ;  /* 0x0000001b3c0c7221 */ /* 0x002fc20000010000 */
[----:B------:R-:W-:Y:S01]  /*4740*/  FADD.FTZ R27, R119, R26 ;  /* 0x0000001a771b7221 */ /* 0x000fe20000010000 */
[--C-:B------:R-:W-:Y:S02]  /*4750*/  IMAD.MOV.U32 R41, RZ, RZ, R87.reuse ;  /* 0x000000ffff297224 */ /* 0x100fe400078e0057 */
[--C-:B------:R-:W-:Y:S02]  /*4760*/  IMAD.MOV.U32 R32, RZ, RZ, R87.reuse ;  /* 0x000000ffff207224 */ /* 0x100fe400078e0057 */
[----:B------:R-:W-:Y:S01]  /*4770*/  IMAD.MOV.U32 R26, RZ, RZ, R87 ;  /* 0x000000ffff1a7224 */ /* 0x000fe200078e0057 */
[----:B------:R-:W1:Y:S01]  /*4780*/  MUFU.EX2 R15, R15 ;  /* 0x0000000f000f7308 */ /* 0x000e620000000800 */
[----:B--2---:R-:W-:-:S01]  /*4790*/  FADD.FTZ R25, R45, R12 ;  /* 0x0000000c2d197221 */ /* 0x004fc20000010000 */
[----:B0-----:R-:W-:-:S06]  /*47a0*/  IMAD.MOV.U32 R59, RZ, RZ, R87 ;  /* 0x000000ffff3b7224 */ /* 0x001fcc00078e0057 */
[----:B------:R-:W0:Y:S01]  /*47b0*/  MUFU.EX2 R62, R62 ;  /* 0x0000003e003e7308 */ /* 0x000e220000000800 */
[----:B---3--:R-:W-:-:S01]  /*47c0*/  FADD.FTZ R20, R76, R25 ;  /* 0x000000194c147221 */ /* 0x008fc20000010000 */
[----:B------:R-:W-:Y:S01]  /*47d0*/  F2FP.SATFINITE.E4M3.F32.PACK_AB_MERGE_C R45, R76, R45, RZ ;  /* 0x0000002d4c2d723e */ /* 0x000fe200048070ff */
[----:B------:R-:W-:-:S03]  /*47e0*/  IMAD.MOV.U32 R76, RZ, RZ, R87 ;  /* 0x000000ffff4c7224 */ /* 0x000fc600078e0057 */
[----:B------:R-:W-:Y:S01]  /*47f0*/  F2FP.SATFINITE.E4M3.F32.PACK_AB_MERGE_C R176, R60, R13, R45 ;  /* 0x0000000d3cb0723e */ /* 0x000fe2000480702d */
[----:B------:R-:W-:Y:S01]  /*4800*/  IMAD.MOV.U32 R60, RZ, RZ, R87 ;  /* 0x000000ffff3c7224 */ /* 0x000fe200078e0057 */
[----:B------:R-:W2:Y:S01]  /*4810*/  MUFU.EX2 R49, R49 ;  /* 0x0000003100317308 */ /* 0x000ea20000000800 */
[----:B-1----:R-:W-:-:S01]  /*4820*/  FADD.FTZ R25, R15, R20 ;  /* 0x000000140f197221 */ /* 0x002fc20000010000 */
[----:B------:R-:W-:Y:S01]  /*4830*/  FADD.FTZ R20, R30, R27 ;  /* 0x0000001b1e147221 */ /* 0x000fe20000010000 */
[C---:B------:R-:W-:Y:S01]  /*4840*/  F2FP.SATFINITE.E4M3.F32.PACK_AB_MERGE_C R30, R97.reuse, R30, RZ ;  /* 0x0000001e611e723e */ /* 0x040fe200048070ff */
[----:B------:R-:W-:Y:S02]  /*4850*/  IMAD.MOV.U32 R45, RZ, RZ, R87 ;  /* 0x000000ffff2d7224 */ /* 0x000fe400078e0057 */
[----:B------:R-:W-:-:S01]  /*4860*/  FADD.FTZ R97, R97, R20 ;  /* 0x0000001461617221 */ /* 0x000fc20000010000 */
[----:B------:R-:W-:Y:S01]  /*4870*/  F2FP.SATFINITE.E4M3.F32.PACK_AB_MERGE_C R179, R119, R36, R30 ;  /* 0x0000002477b3723e */ /* 0x000fe2000480701e */
[----:B------:R1:W3:Y:S01]  /*4880*/  MUFU.EX2 R78, R63 ;  /* 0x0000003f004e7308 */ /* 0x0002e20000000800 */
[----:B0-----:R-:W-:-:S01]  /*4890*/  FADD.FTZ R6, R62, R25 ;  /* 0x000000193e067221 */ /* 0x001fc20000010000 */
[----:B------:R-:W-:Y:S01]  /*48a0*/  FADD.FTZ R10, R38, R97 ;  /* 0x00000061260a7221 */ /* 0x000fe20000010000 */
[----:B------:R-:W-:-:S02]  /*48b0*/  IMAD.MOV.U32 R36, RZ, RZ, R87 ;  /* 0x000000ffff247224 */ /* 0x000fc400078e0057 */
[----:B------:R-:W-:Y:S02]  /*48c0*/  IMAD.MOV.U32 R30, RZ, RZ, R87 ;  /* 0x000000ffff1e7224 */ /* 0x000fe400078e0057 */
[----:B------:R-:W-:-:S01]  /*48d0*/  FADD.FTZ R27, R79, R10 ;  /* 0x0000000a4f1b7221 */ /* 0x000fc20000010000 */
[----:B------:R-:W0:Y:S01]  /*48e0*/  MUFU.EX2 R21, R21 ;  /* 0x0000001500157308 */ /* 0x000e220000000800 */
[----:B--2---:R-:W-:-:S02]  /*48f0*/  FADD.FTZ R25, R49, R6 ;  /* 0x0000000631197221 */ /* 0x004fc40000010000 */
[----:B------:R-:W-:Y:S01]  /*4900*/  FADD.FTZ R14, R46, R27 ;  /* 0x0000001b2e0e7221 */ /* 0x000fe20000010000 */
[----:B-1----:R-:W-:-:S04]  /*4910*/  MOV R63, R87 ;  /* 0x00000057003f7202 */ /* 0x002fc80000000f00 */
        /* <DEDUP_REMOVED lines=11> */
[----:B------:R1:W3:Y:S01]  /*49d0*/  MUFU.EX2 R4, R65 ;  /* 0x0000004100047308 */ /* 0x0002e20000000800 */
[----:B--2---:R-:W-:-:S07]  /*49e0*/  FADD.FTZ R25, R55, R10 ;  /* 0x0000000a37197221 */ /* 0x004fce0000010000 */
[----:B------:R-:W2:Y:S01]  /*49f0*/  MUFU.EX2 R34, R34 ;  /* 0x0000002200227308 */ /* 0x000ea20000000800 */
[C---:B0-----:R-:W-:Y:S01]  /*4a00*/  F2FP.SATFINITE.E4M3.F32.PACK_AB_MERGE_C R46, R83.reuse, R46, RZ ;  /* 0x0000002e532e723e */ /* 0x041fe200048070ff */
[----:B------:R-:W-:Y:S01]  /*4a10*/  FADD.FTZ R83, R83, R14 ;  /* 0x0000000e53537221 */ /* 0x000fe20000010000 */
[--C-:B-1----:R-:W-:Y:S02]  /*4a20*/  IMAD.MOV.U32 R65, RZ, RZ, R87.reuse ;  /* 0x000000ffff417224 */ /* 0x102fe400078e0057 */
[----:B------:R-:W-:Y:S01]  /*4a30*/  F2FP.SATFINITE.E4M3.F32.PACK_AB_MERGE_C R181, R79, R38, R46 ;  /* 0x000000264fb5723e */ /* 0x000fe2000480702e */
[----:B------:R-:W-:Y:S02]  /*4a40*/  IMAD.MOV.U32 R79, RZ, RZ, R87 ;  /* 0x000000ffff4f7224 */ /* 0x000fe400078e0057 */
[----:B------:R-:W0:Y:S01]  /*4a50*/  MUFU.EX2 R67, R67 ;  /* 0x0000004300437308 */ /* 0x000e220000000800 */
[----:B---3--:R-:W-:-:S01]  /*4a60*/  FADD.FTZ R10, R4, R25 ;  /* 0x00000019040a7221 */ /* 0x008fc20000010000 */
[----:B------:R-:W-:Y:S01]  /*4a70*/  F2FP.SATFINITE.E4M3.F32.PACK_AB_MERGE_C R55, R4, R55, RZ ;  /* 0x000000370437723e */ /* 0x000fe200048070ff */
[----:B------:R-:W-:-:S02]  /*4a80*/  IMAD.MOV.U32 R46, RZ, RZ, R87 ;  /* 0x000000ffff2e7224 */ /* 0x000fc400078e0057 */
[----:B------:R-:W-:Y:S01]  /*4a90*/  IMAD.MOV.U32 R38, RZ, RZ, R87 ;  /* 0x000000ffff267224 */ /* 0x000fe200078e0057 */
[----:B------:R-:W-:Y:S01]  /*4aa0*/  F2FP.SATFINITE.E4M3.F32.PACK_AB_MERGE_C R180, R64, R21, R55 ;  /* 0x0000001540b4723e */ /* 0x000fe20004807037 */
[----:B------:R-:W-:Y:S01]  /*4ab0*/  IMAD.MOV.U32 R64, RZ, RZ, R87 ;  /* 0x000000ffff407224 */ /* 0x000fe200078e0057 */
[----:B------:R-:W1:Y:S01]  /*4ac0*/  MUFU.EX2 R95, R95 ;  /* 0x0000005f005f7308 */ /* 0x000e620000000800 */
[----:B--2---:R-:W-:-:S01]  /*4ad0*/  FADD.FTZ R14, R34, R83 ;  /* 0x00000053220e7221 */ /* 0x004fc20000010000 */
[--C-:B------:R-:W-:Y:S02]  /*4ae0*/  IMAD.MOV.U32 R83, RZ, RZ, R87.reuse ;  /* 0x000000ffff537224 */ /* 0x100fe400078e0057 */
[----:B------:R-:W-:-:S04]  /*4af0*/  IMAD.MOV.U32 R55, RZ, RZ, R87 ;  /* 0x000000ffff377224 */ /* 0x000fc800078e0057 */
[----:B------:R2:W3:Y:S01]  /*4b00*/  MUFU.EX2 R80, R69 ;  /* 0x0000004500507308 */ /* 0x0004e20000000800 */
[----:B0-----:R-:W-:-:S07]  /*4b10*/  FADD.FTZ R25, R67, R10 ;  /* 0x0000000a43197221 */ /* 0x001fce0000010000 */
[----:B------:R-:W-:Y:S01]  /*4b20*/  MUFU.EX2 R40, R40 ;  /* 0x0000002800287308 */ /* 0x000fe20000000800 */
[----:B-1----:R-:W-:-:S01]  /*4b30*/  FADD.FTZ R27, R95, R14 ;  /* 0x0000000e5f1b7221 */ /* 0x002fc20000010000 */
[----:B--2---:R-:W-:-:S06]  /*4b40*/  IMAD.MOV.U32 R69, RZ, RZ, R87 ;  /* 0x000000ffff457224 */ /* 0x004fcc00078e0057 */
[----:B------:R-:W0:Y:S01]  /*4b50*/  MUFU.EX2 R99, R99 ;  /* 0x0000006300637308 */ /* 0x000e220000000800 */
[----:B---3--:R-:W-:-:S01]  /*4b60*/  FADD.FTZ R10, R80, R25 ;  /* 0x00000019500a7221 */ /* 0x008fc20000010000 */
[----:B------:R-:W-:-:S06]  /*4b70*/  IMAD.MOV.U32 R25, RZ, RZ, R87 ;  /* 0x000000ffff197224 */ /* 0x000fcc00078e0057 */
[----:B------:R-:W1:Y:S08]  /*4b80*/  MUFU.EX2 R75, R75 ;  /* 0x0000004b004b7308 */ /* 0x000e700000000800 */
[----:B------:R-:W2:Y:S01]  /*4b90*/  MUFU.EX2 R8, R93 ;  /* 0x0000005d00087308 */ /* 0x000ea20000000800 */
[----:B0-----:R-:W-:Y:S01]  /*4ba0*/  F2FP.SATFINITE.E4M3.F32.PACK_AB_MERGE_C R20, R99, R40, RZ ;  /* 0x000000286314723e */ /* 0x001fe200048070ff */
[----:B------:R-:W-:Y:S01]  /*4bb0*/  FADD.FTZ R40, R40, R27 ;  /* 0x0000001b28287221 */ /* 0x000fe20000010000 */
[----:B------:R-:W-:-:S02]  /*4bc0*/  IMAD.MOV.U32 R27, RZ, RZ, R87 ;  /* 0x000000ffff1b7224 */ /* 0x000fc400078e0057 */
[----:B------:R-:W-:Y:S01]  /*4bd0*/  F2FP.SATFINITE.E4M3.F32.PACK_AB_MERGE_C R183, R95, R34, R20 ;  /* 0x000000225fb7723e */ /* 0x000fe20004807014 */
[----:B------:R-:W-:-:S01]  /*4be0*/  FADD.FTZ R99, R99, R40 ;  /* 0x0000002863637221 */ /* 0x000fc20000010000 */
[----:B------:R-:W-:Y:S01]  /*4bf0*/  IMAD.MOV.U32 R40, RZ, RZ, R87 ;  /* 0x000000ffff287224 */ /* 0x000fe200078e0057 */
[----:B------:R-:W0:Y:S01]  /*4c00*/  MUFU.EX2 R42, R42 ;  /* 0x0000002a002a7308 */ /* 0x000e220000000800 */
[----:B-1----:R-:W-:-:S01]  /*4c10*/  FADD.FTZ R11, R75, R10 ;  /* 0x0000000a4b0b7221 */ /* 0x002fc20000010000 */
[----:B------:R-:W-:-:S06]  /*4c20*/  IMAD.MOV.U32 R34, RZ, RZ, R87 ;  /* 0x000000ffff227224 */ /* 0x000fcc00078e0057 */
[----:B------:R-:W1:Y:S01]  /*4c30*/  MUFU.EX2 R101, R101 ;  /* 0x0000006500657308 */ /* 0x000e620000000800 */
[C---:B--2---:R-:W-:Y:S01]  /*4c40*/  F2FP.SATFINITE.E4M3.F32.PACK_AB_MERGE_C R75, R8.reuse, R75, RZ ;  /* 0x0000004b084b723e */ /* 0x044fe200048070ff */
[----:B------:R-:W-:-:S03]  /*4c50*/  FADD.FTZ R8, R8, R11 ;  /* 0x0000000b08087221 */ /* 0x000fc60000010000 */
[----:B------:R-:W-:Y:S01]  /*4c60*/  F2FP.SATFINITE.E4M3.F32.PACK_AB_MERGE_C R182, R80, R67, R75 ;  /* 0x0000004350b6723e */ /* 0x000fe2000480704b */
[----:B------:R-:W-:Y:S02]  /*4c70*/  IMAD.MOV.U32 R80, RZ, RZ, R87 ;  /* 0x000000ffff507224 */ /* 0x000fe400078e0057 */
[----:B------:R-:W2:Y:S01]  /*4c80*/  MUFU.EX2 R133, R133 ;  /* 0x0000008500857308 */ /* 0x000ea20000000800 */
[----:B0-----:R-:W-:-:S01]  /*4c90*/  FADD.FTZ R10, R42, R99 ;  /* 0x000000632a0a7221 */ /* 0x001fc20000010000 */
[--C-:B------:R-:W-:Y:S02]  /*4ca0*/  IMAD.MOV.U32 R75, RZ, RZ, R87.reuse ;  /* 0x000000ffff4b7224 */ /* 0x100fe400078e0057 */
[----:B------:R-:W-:-:S04]  /*4cb0*/  IMAD.MOV.U32 R67, RZ, RZ, R87 ;  /* 0x000000ffff437224 */ /* 0x000fc800078e0057 */
        /* <DEDUP_REMOVED lines=14> */
[----:B------:R-:W-:Y:S01]  /*4da0*/  IMAD.MOV.U32 R44, RZ, RZ, R87 ;  /* 0x000000ffff2c7224 */ /* 0x000fe200078e0057 */
[----:B------:R-:W-:Y:S01]  /*4db0*/  MOV R42, R87 ;  /* 0x00000057002a7202 */ /* 0x000fe20000000f00 */
[----:B------:R-:W0:Y:S01]  /*4dc0*/  MUFU.EX2 R125, R125 ;  /* 0x0000007d007d7308 */ /* 0x000e220000000800 */
[C---:B-1----:R-:W-:Y:S01]  /*4dd0*/  F2FP.SATFINITE.E4M3.F32.PACK_AB_MERGE_C R121, R6.reuse, R121, RZ ;  /* 0x000000790679723e */ /* 0x042fe200048070ff */
[----:B------:R-:W-:-:S03]  /*4de0*/  FADD.FTZ R6, R6, R5 ;  /* 0x0000000506067221 */ /* 0x000fc60000010000 */
        /* <DEDUP_REMOVED lines=17> */
[----:B------:R-:W-:Y:S01]  /*4f00*/  IMAD.MOV.U32 R48, RZ, RZ, R87 ;  /* 0x000000ffff307224 */ /* 0x000fe200078e0057 */
[C---:B--2---:R-:W-:Y:S02]  /*4f10*/  F2FP.SATFINITE.E4M3.F32.PACK_AB_MERGE_C R8, R66.reuse, R129, RZ ;  /* 0x000000814208723e */ /* 0x044fe400048070ff */
[----:B------:R-:W-:Y:S01]  /*4f20*/  FADD.FTZ R5, R66, R5 ;  /* 0x0000000542057221 */ /* 0x000fe20000010000 */
[----:B------:R-:W-:Y:S01]  /*4f30*/  IMAD.MOV.U32 R66, RZ, RZ, R87 ;  /* 0x000000ffff427224 */ /* 0x000fe200078e0057 */
[----:B------:R-:W-:Y:S01]  /*4f40*/  F2FP.SATFINITE.E4M3.F32.PACK_AB_MERGE_C R186, R4, R125, R8 ;  /* 0x0000007d04ba723e */ /* 0x000fe20004807008 */
[----:B------:R-:W-:Y:S06]  /*4f50*/  @!P1 BRA `(.L_x_245) ;  /* 0x0000003400709947 */ /* 0x000fec0003800000 */
[----:B------:R-:W-:Y:S01]  /*4f60*/  IMAD.MOV.U32 R6, RZ, RZ, R89 ;  /* 0x000000ffff067224 */ /* 0x000fe200078e0059 */
[----:B------:R-:W-:Y:S01]  /*4f70*/  CS2R R86, SRZ ;  /* 0x0000000000567805 */ /* 0x000fe2000001ff00 */
        /* <DEDUP_REMOVED lines=31> */
[----:B------:R-:W-:Y:S01]  /*5170*/  CS2R R24, SRZ ;  /* 0x0000000000187805 */ /* 0x000fe2000001ff00 */
[----:B------:R-:W-:Y:S01]  /*5180*/  UIADD3 UR48, UR48, -0x2, URZ ;  /* 0xfffffffe30307890 */ /* 0x000fe2000fffe03f */
[----:B------:R-:W-:Y:S01]  /*5190*/  UMOV UR29, UR36 ;  /* 0x00000024001d7c82 */ /* 0x000fe20008000000 */
[----:B------:R-:W-:-:S10]  /*51a0*/  UMOV UR28, UR37 ;  /* 0x00000025001c7c82 */ /* 0x000fd40008000000 */
.L_x_256:
[----:B------:R-:W-:Y:S01]  /*51b0*/  ISETP.NE.AND P2, PT, RZ, UR43, PT ;  /* 0x0000002bff007c0c */ /* 0x000fe2000bf45270 */
[----:B------:R-:W-:-:S04]  /*51c0*/  UISETP.NE.AND UP0, UPT, UR28, 0x1, UPT ;  /* 0x000000011c00788c */ /* 0x000fc8000bf05270 */
[----:B------:R-:W-:-:S04]  /*51d0*/  USEL UR36, URZ, 0x1, UP0 ;  /* 0x000000013f247887 */ /* 0x000fc80008000000 */
[----:B------:R-:W-:-:S04]  /*51e0*/  ULOP3.LUT UR36, UR29, UR36, URZ, 0x3c, !UPT ;  /* 0x000000241d247292 */ /* 0x000fc8000f8e3c3f */
[----:B------:R-:W-:Y:S08]  /*51f0*/  @P2 BRA `(.L_x_246) ;  /* 0x0000000000442947 */ /* 0x000ff00003800000 */
[----:B------:R-:W-:Y:S05]  /*5200*/  @!P0 BRA `(.L_x_247) ;  /* 0x0000000000048947 */ /* 0x000fea0003800000 */
[----:B------:R-:W-:Y:S01]  /*5210*/  BPT.TRAP 0x1 ;  /* 0x000000040000795c */ /* 0x000fe20000300000 */
.L_x_247:
[----:B------:R-:W0:Y:S01]  /*5220*/  S2UR UR10, SR_CgaCtaId ;  /* 0x00000000000a79c3 */ /* 0x000e220000008800 */
[----:B------:R-:W-:Y:S01]  /*5230*/  UIADD3 UR6, UR28, 0x1, URZ ;  /* 0x000000011c067890 */ /* 0x000fe2000fffe03f */
[----:B------:R-:W-:Y:S01]  /*5240*/  MOV R8, UR36 ;  /* 0x0000002400087c02 */ /* 0x000fe20008000f00 */
[----:B------:R-:W-:Y:S02]  /*5250*/  UMOV UR7, 0x400 ;  /* 0x0000040000077882 */ /* 0x000fe40000000000 */
[----:B------:R-:W-:Y:S01]  /*5260*/  UISETP.NE.AND UP0, UPT, UR6, 0x2, UPT ;  /* 0x000000020600788c */ /* 0x000fe2000bf05270 */
[----:B------:R-:W-:-:S03]  /*5270*/  SHF.L.U32 R8, R8, 0x1f, RZ ;  /* 0x0000001f08087819 */ /* 0x000fc600000006ff */
[----:B------:R-:W-:Y:S02]  /*5280*/  USEL UR6, UR6, URZ, UP0 ;  /* 0x0000003f06067287 */ /* 0x000fe40008000000 */
[----:B0-----:R-:W-:-:S04]  /*5290*/  ULEA UR7, UR10, UR7, 0x18 ;  /* 0x000000070a077291 */ /* 0x001fc8000f8ec03f */
[----:B------:R-:W-:-:S09]  /*52a0*/  ULEA UR6, UR6, UR7, 0x3 ;  /* 0x0000000706067291 */ /* 0x000fd2000f8e183f */
[----:B------:R0:W1:Y:S01]  /*52b0*/  SYNCS.PHASECHK.TRANS64.TRYWAIT P1, [UR6+0x22830], R8 ;  /* 0x02283008ff0075a7 */ /* 0x0000620008020146 */
[----:B------:R-:W-:Y:S05]  /*52c0*/  @!P0 BRA `(.L_x_248) ;  /* 0x0000000000048947 */ /* 0x000fea0003800000 */
[----:B------:R-:W-:Y:S01]  /*52d0*/  BPT.TRAP 0x1 ;  /* 0x000000040000795c */ /* 0x000fe20000300000 */
.L_x_248:
[----:B-1----:R-:W-:Y:S05]  /*52e0*/  @P1 BRA `(.L_x_246) ;  /* 0x0000000000081947 */ /* 0x002fea0003800000 */
[----:B------:R-:W1:Y:S02]  /*52f0*/  SYNCS.PHASECHK.TRANS64.TRYWAIT P1, [UR6+0x22830], R8 ;  /* 0x02283008ff0075a7 */ /* 0x000e640008020146 */
[----:B-1----:R-:W-:Y:S05]  /*5300*/  @!P1 BRA `(.L_x_249) ;  /* 0x000000cc00a89947 */ /* 0x002fea0003800000 */
.L_x_246:
        /* <DEDUP_REMOVED lines=130> */
.L_x_251:
[----:B------:R-:W0:Y:S01]  /*5b30*/  S2UR UR7, SR_CgaCtaId ;  /* 0x00000000000779c3 */ /* 0x000e220000008800 */
[----:B------:R-:W-:Y:S01]  /*5b40*/  UMOV UR6, 0x400 ;  /* 0x0000040000067882 */ /* 0x000fe20000000000 */
[----:B------:R-:W-:-:S05]  /*5b50*/  IMAD.U32 R8, RZ, RZ, UR29 ;  /* 0x0000001dff087e24 */ /* 0x000fca000f8e00ff */
[----:B------:R-:W-:Y:S01]  /*5b60*/  SHF.L.U32 R8, R8, 0x1f, RZ ;  /* 0x0000001f08087819 */ /* 0x000fe200000006ff */
[----:B0-----:R-:W-:-:S04]  /*5b70*/  ULEA UR6, UR7, UR6, 0x18 ;  /* 0x0000000607067291 */ /* 0x001fc8000f8ec03f */
[----:B------:R-:W-:-:S09]  /*5b80*/  ULEA UR6, UR28, UR6, 0x3 ;  /* 0x000000061c067291 */ /* 0x000fd2000f8e183f */
[----:B------:R0:W1:Y:S01]  /*5b90*/  SYNCS.PHASECHK.TRANS64.TRYWAIT P1, [UR6+0x22850], R8 ;  /* 0x02285008ff0075a7 */ /* 0x0000620008020146 */
[----:B------:R-:W-:Y:S05]  /*5ba0*/  @!P0 BRA `(.L_x_252) ;  /* 0x0000000000048947 */ /* 0x000fea0003800000 */
[----:B------:R-:W-:Y:S01]  /*5bb0*/  BPT.TRAP 0x1 ;  /* 0x000000040000795c */ /* 0x000fe20000300000 */
.L_x_252:
[----:B-1----:R-:W-:Y:S05]  /*5bc0*/  @P1 BRA `(.L_x_250) ;  /* 0x0000000000081947 */ /* 0x002fea0003800000 */
[----:B------:R-:W1:Y:S02]  /*5bd0*/  SYNCS.PHASECHK.TRANS64.TRYWAIT P1, [UR6+0x22850], R8 ;  /* 0x02285008ff0075a7 */ /* 0x000e640008020146 */
[----:B-1----:R-:W-:Y:S05]  /*5be0*/  @!P1 BRA `(.L_x_253) ;  /* 0x000000c400889947 */ /* 0x002fea0003800000 */
.L_x_250:
[----:B------:R-:W2:Y:S01]  /*5bf0*/  S2UR UR11, SR_CgaCtaId ;  /* 0x00000000000b79c3 */ /* 0x000ea20000008800 */
[----:B------:R-:W-:Y:S01]  /*5c00*/  UMOV UR6, 0x400 ;  /* 0x0000040000067882 */ /* 0x000fe20000000000 */
[----:B------:R-:W-:Y:S01]  /*5c10*/  WARPGROUP.ARRIVE ;  /* 0x00000000000079c5 */ /* 0x000fe20000000000 */
[----:B------:R-:W-:Y:S01]  /*5c20*/  UMOV UR7, 0xc0000010 ;  /* 0xc000001000077882 */ /* 0x000fe20000000000 */
[----:B01----:R-:W-:Y:S01]  /*5c30*/  IADD3 R8, -R22, 0xb, RZ ;  /* 0x0000000b16087810 */ /* 0x003fe20007ffe1ff */
[----:B--2---:R-:W-:-:S04]  /*5c40*/  ULEA UR14, UR11, UR6, 0x18 ;  /* 0x000000060b0e7291 */ /* 0x004fc8000f8ec03f */
[----:B------:R-:W-:-:S04]  /*5c50*/  UIADD3 UR6, UR14, 0x400, URZ ;  /* 0x000004000e067890 */ /* 0x000fc8000fffe03f */
        /* <DEDUP_REMOVED lines=30> */
.L_x_254:
[C---:B------:R-:W-:Y:S01]  /*5e40*/  FMUL.FTZ R9, R0.reuse, R152 ;  /* 0x0000009800097220 */ /* 0x040fe20000410000 */
[C---:B0-----:R-:W-:Y:S01]  /*5e50*/  FMUL.FTZ R8, R0.reuse, R153 ;  /* 0x0000009900087220 */ /* 0x041fe20000410000 */
        /* <DEDUP_REMOVED lines=97> */
[----:B------:R-:W-:Y:S01]  /*6470*/  FMUL.FTZ R103, R0, R103 ;  /* 0x0000006700677220 */ /* 0x000fe20000410000 */
[----:B------:R-:W-:-:S02]  /*6480*/  ULEA UR6, UR37, UR14, 0x3 ;  /* 0x0000000e25067291 */ /* 0x000fc4000f8e183f */
[----:B------:R-:W0:Y:S01]  /*6490*/  MUFU.TANH R161, R161 ;  /* 0x000000a100a17308 */ /* 0x000e220000002400 */
[----:B-1----:R-:W-:Y:S01]  /*64a0*/  FMNMX.FTZ R88, R14, R199, !PT ;  /* 0x000000c70e587209 */ /* 0x002fe20007810000 */
[----:B------:R-:W-:-:S04]  /*64b0*/  UIADD3 UR6, UR6, 0x22840, URZ ;  /* 0x0002284006067890 */ /* 0x000fc8000fffe03f */
[----:B------:R-:W-:Y:S02]  /*64c0*/  UPRMT UR6, UR11, 0x654, UR6 ;  /* 0x000006540b067896 */ /* 0x000fe40008000006 */
[----:B------:R-:W1:Y:S01]  /*64d0*/  MUFU.TANH R163, R163 ;  /* 0x000000a300a37308 */ /* 0x000e620000002400 */
[----:B--2---:R-:W-:-:S06]  /*64e0*/  FMNMX.FTZ R199, R15, R88, !PT ;  /* 0x000000580fc77209 */ /* 0x004fcc0007810000 */
[----:B------:R-:W-:Y:S01]  /*64f0*/  SYNCS.ARRIVE.TRANS64.RED.A1T0 RZ, [UR6], RZ ;  /* 0x000000ffffff79a7 */ /* 0x000fe20008100406 */
[----:B------:R-:W2:Y:S01]  /*6500*/  MUFU.TANH R20, R20 ;  /* 0x0000001400147308 */ /* 0x000ea20000002400 */
[----:B0-----:R-:W-:-:S07]  /*6510*/  FMNMX.FTZ R104, R161, R104, !PT ;  /* 0x00000068a1687209 */ /* 0x001fce0007810000 */
[----:B------:R-:W0:Y:S01]  /*6520*/  MUFU.TANH R21, R21 ;  /* 0x0000001500157308 */ /* 0x000e220000002400 */
[----:B-1----:R-:W-:-:S07]  /*6530*/  FMNMX.FTZ R104, R163, R104, !PT ;  /* 0x00000068a3687209 */ /* 0x002fce0007810000 */
[----:B------:R-:W1:Y:S01]  /*6540*/  MUFU.TANH R165, R165 ;  /* 0x000000a500a57308 */ /* 0x000e620000002400 */
[----:B--2---:R-:W-:Y:S01]  /*6550*/  FMNMX.FTZ R88, R20, R199, !PT ;  /* 0x000000c714587209 */ /* 0x004fe20007810000 */
[----:B------:R-:W-:-:S06]  /*6560*/  FMUL.FTZ R199, R0, R90 ;  /* 0x0000005a00c77220 */ /* 0x000fcc0000410000 */
        /* <DEDUP_REMOVED lines=51> */
[----:B-1----:R-:W-:Y:S01]  /*68a0*/  FMNMX.FTZ R90, R195, R104, !PT ;  /* 0x00000068c35a7209 */ /* 0x002fe20007810000 */
[----:B------:R-:W-:-:S06]  /*68b0*/  FMUL.FTZ R104, R0, R96 ;  /* 0x0000006000687220 */ /* 0x000fcc0000410000 */
        /* <DEDUP_REMOVED lines=73> */
[----:B--2---:R-:W-:-:S05]  /*6d50*/  FMNMX.FTZ R90, R110, R89, !PT ;  /* 0x000000596e5a7209 */ /* 0x004fca0007810000 */
[----:B------:R-:W2:Y:S01]  /*6d60*/  SHFL.BFLY PT, R89, R90, 0x2, 0x1f ;  /* 0x0c401f005a597f89 */ /* 0x000ea200000e0000 */
[----:B0-----:R-:W-:-:S04]  /*6d70*/  FMNMX.FTZ R88, R101, R88, !PT ;  /* 0x0000005865587209 */ /* 0x001fc80007810000 */
[----:B-1----:R-:W-:Y:S02]  /*6d80*/  FMNMX.FTZ R92, R103, R88, !PT ;  /* 0x00000058675c7209 */ /* 0x002fe40007810000 */
[----:B------:R-:W0:Y:S03]  /*6d90*/  LDC R88, c[0x0][0x988] ;  /* 0x00026200ff587b82 */ /* 0x000e260000000800 */
[----:B------:R-:W1:Y:S01]  /*6da0*/  SHFL.BFLY PT, R91, R92, 0x2, 0x1f ;  /* 0x0c401f005c5b7f89 */ /* 0x000e6200000e0000 */
[----:B--2---:R-:W-:Y:S02]  /*6db0*/  FMNMX.FTZ R94, R90, R89, !PT ;  /* 0x000000595a5e7209 */ /* 0x004fe40007810000 */
[----:B-1----:R-:W-:-:S03]  /*6dc0*/  FMNMX.FTZ R96, R92, R91, !PT ;  /* 0x0000005b5c607209 */ /* 0x002fc60007810000 */
[----:B------:R-:W1:Y:S04]  /*6dd0*/  SHFL.BFLY PT, R91, R94, 0x1, 0x1f ;  /* 0x0c201f005e5b7f89 */ /* 0x000e6800000e0000 */
[----:B------:R-:W2:Y:S01]  /*6de0*/  SHFL.BFLY PT, R89, R96, 0x1, 0x1f ;  /* 0x0c201f0060597f89 */ /* 0x000ea200000e0000 */
[----:B-1----:R-:W-:Y:S02]  /*6df0*/  FMNMX.FTZ R91, R94, R91, !PT ;  /* 0x0000005b5e5b7209 */ /* 0x002fe40007810000 */
[----:B--2---:R-:W-:-:S03]  /*6e00*/  FMNMX.FTZ R89, R96, R89, !PT ;  /* 0x0000005960597209 */ /* 0x004fc60007810000 */
[C---:B0-----:R-:W-:Y:S01]  /*6e10*/  FFMA.FTZ R114, R91.reuse, R88, -8 ;  /* 0xc10000005b727423 */ /* 0x041fe20000010058 */
[----:B------:R-:W-:-:S03]  /*6e20*/  FADD.FTZ R4, -R91, R4 ;  /* 0x000000045b047221 */ /* 0x000fc60000010100 */
[-CC-:B------:R-:W-:Y:S01]  /*6e30*/  FFMA.FTZ R112, R181, R88.reuse, -R114.reuse ;  /* 0x00000058b5707223 */ /* 0x180fe20000010872 */
[----:B------:R-:W-:-:S01]  /*6e40*/  FFMA.FTZ R181, R106, R88, -R114 ;  /* 0x000000586ab57223 */ /* 0x000fc20000010872 */
[-C--:B------:R-:W-:Y:S01]  /*6e50*/  FMUL.FTZ R98, R4, R88.reuse ;  /* 0x0000005804627220 */ /* 0x080fe20000410000 */
[----:B------:R-:W-:-:S01]  /*6e60*/  FFMA.FTZ R106, R108, R88, -R114 ;  /* 0x000000586c6a7223 */ /* 0x000fc20000010872 */
[C---:B------:R-:W-:Y:S01]  /*6e70*/  FADD.FTZ R4, -R89.reuse, R6 ;  /* 0x0000000659047221 */ /* 0x040fe20000010100 */
[----:B------:R-:W-:-:S01]  /*6e80*/  FFMA.FTZ R108, R89, R88, -8 ;  /* 0xc1000000596c7423 */ /* 0x000fc20000010058 */
[-CC-:B------:R-:W-:Y:S01]  /*6e90*/  FFMA.FTZ R9, R9, R88.reuse, -R114.reuse ;  /* 0x0000005809097223 */ /* 0x180fe20000010872 */
[----:B------:R-:W-:-:S01]  /*6ea0*/  FFMA.FTZ R8, R8, R88, -R114 ;  /* 0x0000005808087223 */ /* 0x000fc20000010872 */
[-C--:B------:R-:W-:Y:S01]  /*6eb0*/  FMUL.FTZ R4, R4, R88.reuse ;  /* 0x0000005804047220 */ /* 0x080fe20000410000 */
[----:B------:R-:W-:-:S01]  /*6ec0*/  FFMA.FTZ R11, R11, R88, -R108 ;  /* 0x000000580b0b7223 */ /* 0x000fc2000001086c */
[-C--:B------:R-:W-:Y:S01]  /*6ed0*/  FFMA.FTZ R10, R10, R88.reuse, -R108 ;  /* 0x000000580a0a7223 */ /* 0x080fe2000001086c */
[----:B------:R0:W-:Y:S01]  /*6ee0*/  MUFU.EX2 R6, R98 ;  /* 0x0000006200067308 */ /* 0x0001e20000000800 */
[----:B------:R-:W-:-:S01]  /*6ef0*/  FFMA.FTZ R90, R153, R88, -R114 ;  /* 0x00000058995a7223 */ /* 0x000fc20000010872 */
[-C--:B------:R-:W-:Y:S01]  /*6f00*/  FFMA.FTZ R12, R12, R88.reuse, -R108 ;  /* 0x000000580c0c7223 */ /* 0x080fe2000001086c */
[----:B------:R-:W-:-:S01]  /*6f10*/  FFMA.FTZ R153, R155, R88, -R114 ;  /* 0x000000589b997223 */ /* 0x000fc20000010872 */
[-C--:B------:R-:W-:Y:S01]  /*6f20*/  FFMA.FTZ R13, R13, R88.reuse, -R108 ;  /* 0x000000580d0d7223 */ /* 0x080fe2000001086c */
[----:B------:R-:W-:-:S01]  /*6f30*/  FFMA.FTZ R92, R157, R88, -R114 ;  /* 0x000000589d5c7223 */ /* 0x000fc20000010872 */
[-C--:B------:R-:W-:Y:S01]  /*6f40*/  FFMA.FTZ R14, R14, R88.reuse, -R108 ;  /* 0x000000580e0e7223 */ /* 0x080fe2000001086c */
[----:B------:R-:W-:-:S01]  /*6f50*/  FFMA.FTZ R155, R159, R88, -R114 ;  /* 0x000000589f9b7223 */ /* 0x000fc20000010872 */
[----:B------:R-:W1:Y:S01]  /*6f60*/  MUFU.EX2 R9, R9 ;  /* 0x0000000900097308 */ /* 0x000e620000000800 */
[----:B------:R-:W-:-:S01]  /*6f70*/  FFMA.FTZ R15, R15, R88, -R108 ;  /* 0x000000580f0f7223 */ /* 0x000fc2000001086c */
[-C--:B------:R-:W-:Y:S01]  /*6f80*/  FFMA.FTZ R94, R161, R88.reuse, -R114 ;  /* 0x00000058a15e7223 */ /* 0x080fe20000010872 */
        /* <DEDUP_REMOVED lines=9> */
[-C--:B------:R-:W-:Y:S01]  /*7020*/  FFMA.FTZ R137, R139, R88.reuse, -R108 ;  /* 0x000000588b897223 */ /* 0x080fe2000001086c */
[----:B0-----:R-:W-:-:S01]  /*7030*/  FFMA.FTZ R98, R169, R88, -R114 ;  /* 0x00000058a9627223 */ /* 0x001fc20000010872 */
[-CC-:B------:R-:W-:Y:S01]  /*7040*/  FFMA.FTZ R161, R171, R88.reuse, -R114.reuse ;  /* 0x00000058aba17223 */ /* 0x180fe20000010872 */
[----:B------:R-:W-:-:S01]  /*7050*/  FFMA.FTZ R100, R173, R88, -R114 ;  /* 0x00000058ad647223 */ /* 0x000fc20000010872 */
[----:B------:R-:W0:Y:S01]  /*7060*/  MUFU.EX2 R11, R11 ;  /* 0x0000000b000b7308 */ /* 0x000e220000000800 */
        /* <DEDUP_REMOVED lines=24> */
[----:B-1----:R-:W-:-:S01]  /*71f0*/  FADD.FTZ R5, R8, R5 ;  /* 0x0000000508057221 */ /* 0x002fc20000010000 */
[-CC-:B------:R-:W-:Y:S01]  /*7200*/  FFMA.FTZ R132, R227, R88.reuse, -R114.reuse ;  /* 0x00000058e3847223 */ /* 0x180fe20000010872 */
[----:B------:R-:W-:-:S01]  /*7210*/  FFMA.FTZ R177, R229, R88, -R114 ;  /* 0x00000058e5b17223 */ /* 0x000fc20000010872 */
[-C--:B------:R-:W-:Y:S01]  /*7220*/  FFMA.FTZ R104, R104, R88.reuse, -R114 ;  /* 0x0000005868687223 */ /* 0x080fe20000010872 */
[----:B------:R-:W-:-:S01]  /*7230*/  FFMA.FTZ R114, R141, R88, -R108 ;  /* 0x000000588d727223 */ /* 0x000fc2000001086c */
[-CC-:B------:R-:W-:Y:S01]  /*7240*/  FFMA.FTZ R139, R143, R88.reuse, -R108.reuse ;  /* 0x000000588f8b7223 */ /* 0x180fe2000001086c */
[----:B------:R-:W-:-:S01]  /*7250*/  FFMA.FTZ R134, R145, R88, -R108 ;  /* 0x0000005891867223 */ /* 0x000fc2000001086c */
[----:B------:R-:W1:Y:S01]  /*7260*/  MUFU.EX2 R12, R12 ;  /* 0x0000000c000c7308 */ /* 0x000e620000000800 */
        /* <DEDUP_REMOVED lines=19> */
[-CC-:B------:R-:W-:Y:S01]  /*73a0*/  FFMA.FTZ R97, R97, R88.reuse, -R108.reuse ;  /* 0x0000005861617223 */ /* 0x180fe2000001086c */
[----:B------:R-:W-:-:S01]  /*73b0*/  FFMA.FTZ R101, R101, R88, -R108 ;  /* 0x0000005865657223 */ /* 0x000fc2000001086c */
[----:B------:R-:W-:-:S02]  /*73c0*/  FFMA.FTZ R103, R103, R88, -R108 ;  /* 0x0000005867677223 */ /* 0x000fc4000001086c */
        /* <DEDUP_REMOVED lines=10> */
[-CC-:B------:R-:W-:Y:S01]  /*7470*/  FFMA.FTZ R146, R107, R88.reuse, -R108.reuse ;  /* 0x000000586b927223 */ /* 0x180fe2000001086c */
[----:B------:R-:W-:-:S01]  /*7480*/  FFMA.FTZ R107, R109, R88, -R108 ;  /* 0x000000586d6b7223 */ /* 0x000fc2000001086c */
[-CC-:B------:R-:W-:Y:S01]  /*7490*/  FFMA.FTZ R109, R113, R88.reuse, -R108.reuse ;  /* 0x00000058716d7223 */ /* 0x180fe2000001086c */
[----:B------:R-:W-:-:S03]  /*74a0*/  FFMA.FTZ R113, R199, R88, -R108 ;  /* 0x00000058c7717223 */ /* 0x000fc6000001086c */
        /* <DEDUP_REMOVED lines=15> */
[----:B--2---:R-:W-:-:S01]  /*75a0*/  FADD.FTZ R5, R159, R148 ;  /* 0x000000949f057221 */ /* 0x004fc20000010000 */
[-CC-:B------:R-:W-:Y:S01]  /*75b0*/  FFMA.FTZ R148, R111, R88.reuse, -R108.reuse ;  /* 0x000000586f947223 */ /* 0x180fe2000001086c */
[----:B------:R-:W-:-:S05]  /*75c0*/  FFMA.FTZ R111, R117, R88, -R108 ;  /* 0x00000058756f7223 */ /* 0x000fca000001086c */
        /* <DEDUP_REMOVED lines=15> */
[----:B-1----:R-:W-:-:S01]  /*76c0*/  FADD.FTZ R5, R163, R150 ;  /* 0x00000096a3057221 */ /* 0x002fc20000010000 */
[----:B------:R-:W-:-:S06]  /*76d0*/  FFMA.FTZ R150, R115, R88, -R108 ;  /* 0x0000005873967223 */ /* 0x000fcc000001086c */
        /* <DEDUP_REMOVED lines=16> */
[----:B------:R-:W-:-:S06]  /*77e0*/  FFMA.FTZ R152, R119, R88, -R108 ;  /* 0x0000005877987223 */ /* 0x000fcc000001086c */
        /* <DEDUP_REMOVED lines=16> */
[----:B------:R-:W-:-:S06]  /*78f0*/  FFMA.FTZ R154, R201, R88, -R108 ;  /* 0x00000058c99a7223 */ /* 0x000fcc000001086c */
        /* <DEDUP_REMOVED lines=71> */
[----:B--2---:R-:W-:-:S03]  /*7d70*/  FADD.FTZ R5, R185, R108 ;  /* 0x0000006cb9057221 */ /* 0x004fc60000010000 */
[----:B0-----:R-:W-:Y:S01]  /*7d80*/  FADD.FTZ R7, R103, R7 ;  /* 0x0000000767077221 */ /* 0x001fe20000010000 */
[----:B------:R-:W-:Y:S06]  /*7d90*/  @!P0 BRA `(.L_x_255) ;  /* 0x0000000000048947 */ /* 0x000fec0003800000 */
[----:B------:R-:W-:Y:S01]  /*7da0*/  BPT.TRAP 0x1 ;  /* 0x000000040000795c */ /* 0x000fe20000300000 */
.L_x_255:
        /* <DEDUP_REMOVED lines=14> */
[----:B------:R-:W-:Y:S01]  /*7e90*/  FMUL.FTZ R24, R24, R6 ;  /* 0x0000000618187220 */ /* 0x000fe20000410000 */
[----:B------:R-:W-:Y:S01]  /*7ea0*/  F2FP.SATFINITE.E4M3.F32.PACK_AB_MERGE_C R106, R185, R106, RZ ;  /* 0x0000006ab96a723e */ /* 0x000fe200048070ff */
[----:B------:R-:W-:Y:S01]  /*7eb0*/  FMUL.FTZ R25, R25, R6 ;  /* 0x0000000619197220 */ /* 0x000fe20000410000 */
[----:B------:R-:W-:Y:S01]  /*7ec0*/  F2FP.SATFINITE.E4M3.F32.PACK_AB_MERGE_C R20, R15, R14, R20 ;  /* 0x0000000e0f14723e */ /* 0x000fe20004807014 */
[----:B------:R-:W-:Y:S01]  /*7ed0*/  SYNCS.ARRIVE.TRANS64.RED.A1T0 RZ, [UR6], RZ ;  /* 0x000000ffffff79a7 */ /* 0x000fe20008100406 */
[----:B------:R-:W-:Y:S01]  /*7ee0*/  F2FP.SATFINITE.E4M3.F32.PACK_AB_MERGE_C R136, R141, R134, R136 ;  /* 0x000000868d88723e */ /* 0x000fe20004807088 */
        /* <DEDUP_REMOVED lines=18> */
[----:B------:R-:W-:Y:S01]  /*8010*/  FMUL.FTZ R45, R45, R6 ;  /* 0x000000062d2d7220 */ /* 0x000fe20000410000 */
[----:B------:R-:W-:Y:S01]  /*8020*/  F2FP.SATFINITE.E4M3.F32.PACK_AB_MERGE_C R124, R169, R124, RZ ;  /* 0x0000007ca97c723e */ /* 0x000fe200048070ff */
[-C--:B------:R-:W-:Y:S01]  /*8030*/  FMUL.FTZ R48, R48, R6.reuse ;  /* 0x0000000630307220 */ /* 0x080fe20000410000 */
[----:B------:R-:W-:Y:S01]  /*8040*/  F2FP.SATFINITE.E4M3.F32.PACK_AB_MERGE_C R111, R152, R111, RZ ;  /* 0x0000006f986f723e */ /* 0x000fe200048070ff */
[----:B------:R-:W-:Y:S01]  /*8050*/  FMUL.FTZ R49, R49, R6 ;  /* 0x0000000631317220 */ /* 0x000fe20000410000 */
[----:B------:R-:W-:Y:S01]  /*8060*/  F2FP.SATFINITE.E4M3.F32.PACK_AB_MERGE_C R13, R95, R162, RZ ;  /* 0x000000a25f0d723e */ /* 0x000fe200048070ff */
[----:B------:R-:W-:Y:S01]  /*8070*/  FMUL.FTZ R52, R52, R6 ;  /* 0x0000000634347220 */ /* 0x000fe20000410000 */
[----:B------:R-:W-:Y:S01]  /*8080*/  F2FP.SATFINITE.E4M3.F32.PACK_AB_MERGE_C R21, R103, R164, RZ ;  /* 0x000000a46715723e */ /* 0x000fe200048070ff */
[-C--:B------:R-:W-:Y:S01]  /*8090*/  FMUL.FTZ R53, R53, R6.reuse ;  /* 0x0000000635357220 */ /* 0x080fe20000410000 */
[----:B------:R-:W-:Y:S01]  /*80a0*/  F2FP.SATFINITE.E4M3.F32.PACK_AB_MERGE_C R107, R146, R105, R107 ;  /* 0x00000069926b723e */ /* 0x000fe2000480706b */
[----:B------:R-:W-:Y:S01]  /*80b0*/  FMUL.FTZ R56, R56, R6 ;  /* 0x0000000638387220 */ /* 0x000fe20000410000 */
[----:B------:R-:W-:Y:S01]  /*80c0*/  F2FP.SATFINITE.E4M3.F32.PACK_AB_MERGE_C R182, R171, R126, R128 ;  /* 0x0000007eabb6723e */ /* 0x000fe20004807080 */
[----:B------:R-:W-:Y:S01]  /*80d0*/  FMUL.FTZ R57, R57, R6 ;  /* 0x0000000639397220 */ /* 0x000fe20000410000 */
[----:B------:R-:W-:Y:S01]  /*80e0*/  F2FP.SATFINITE.E4M3.F32.PACK_AB_MERGE_C R184, R175, R130, R132 ;  /* 0x00000082afb8723e */ /* 0x000fe20004807084 */
[----:B------:R-:W-:Y:S01]  /*80f0*/  FMUL.FTZ R60, R60, R6 ;  /* 0x000000063c3c7220 */ /* 0x000fe20000410000 */
        /* <DEDUP_REMOVED lines=64> */
[----:B------:R-:W-:Y:S01]  /*8500*/  MOV R181, R107 ;  /* 0x0000006b00b57202 */ /* 0x000fe20000000f00 */
[----:B------:R-:W-:Y:S06]  /*8510*/  @P1 BRA `(.L_x_256) ;  /* 0xffffffcc00241947 */ /* 0x000fec000383ffff */
.L_x_245:
[----:B------:R-:W-:Y:S06]  /*8520*/  BAR.ARV 0x8, 0x180 ;  /* 0x0206000000007b1d */ /* 0x000fec0000002000 */
[----:B------:R-:W-:Y:S05]  /*8530*/  @!P0 BRA `(.L_x_257) ;  /* 0x0000000000048947 */ /* 0x000fea0003800000 */
[----:B------:R-:W-:Y:S01]  /*8540*/  BPT.TRAP 0x1 ;  /* 0x000000040000795c */ /* 0x000fe20000300000 */
.L_x_257:
        /* <DEDUP_REMOVED lines=9> */
.L_x_258:
[----:B-1----:R-:W-:Y:S05]  /*85e0*/  @P1 BRA `(.L_x_259) ;  /* 0x0000000000081947 */ /* 0x002fea0003800000 */
[----:B------:R-:W1:Y:S02]  /*85f0*/  SYNCS.PHASECHK.TRANS64.TRYWAIT P1, [UR9+0x22850], R0 ;  /* 0x02285000ff0075a7 */ /* 0x000e640008020149 */
[----:B-1----:R-:W-:Y:S05]  /*8600*/  @!P1 BRA `(.L_x_260) ;  /* 0x0000009c00189947 */ /* 0x002fea0003800000 */
.L_x_259:
[----:B------:R-:W-:Y:S01]  /*8610*/  UIADD3 UR4, UR4, 0x400, URZ ;  /* 0x0000040004047890 */ /* 0x000fe2000fffe03f */
[----:B------:R-:W-:Y:S01]  /*8620*/  WARPGROUP.ARRIVE ;  /* 0x00000000000079c5 */ /* 0x000fe20000000000 */
[----:B------:R-:W-:Y:S01]  /*8630*/  UMOV UR7, 0xc0000010 ;  /* 0xc000001000077882 */ /* 0x000fe20000000000 */
[----:B------:R-:W-:Y:S01]  /*8640*/  ULDC.64 UR10, c[0x0][0x9a0] ;  /* 0x00026800000a7ab9 */ /* 0x000fe20000000a00 */
[----:B------:R-:W-:Y:S01]  /*8650*/  USHF.R.U32.HI UR4, URZ, 0x4, UR4 ;  /* 0x000000043f047899 */ /* 0x000fe20008011604 */
[----:B------:R-:W-:Y:S01]  /*8660*/  IMAD.MOV.U32 R4, RZ, RZ, 0x3f800000 ;  /* 0x3f800000ff047424 */ /* 0x000fe200078e00ff */
[----:B------:R-:W-:Y:S02]  /*8670*/  UISETP.NE.U32.AND UP0, UPT, UR10, URZ, UPT ;  /* 0x0000003f0a00728c */ /* 0x000fe4000bf05070 */
[----:B------:R-:W-:Y:S02]  /*8680*/  ULOP3.LUT UR4, UR4, 0x3fff, URZ, 0xc0, !UPT ;  /* 0x00003fff04047892 */ /* 0x000fe4000f8ec03f */
[----:B------:R-:W-:-:S02]  /*8690*/  UISETP.NE.AND.EX UP0, UPT, UR11, URZ, UPT, UP0 ;  /* 0x0000003f0b00728c */ /* 0x000fc4000bf05300 */
[----:B------:R-:W-:-:S04]  /*86a0*/  ULOP3.LUT UR4, UR4, 0x10000, URZ, 0xfc, !UPT ;  /* 0x0001000004047892 */ /* 0x000fc8000f8efc3f */
[----:B------:R-:W-:Y:S01]  /*86b0*/  UIMAD UR8, UR37, 0x500, UR4 ;  /* 0x00000500250878a4 */ /* 0x000fe2000f8e0204 */
[----:B------:R-:W-:-:S03]  /*86c0*/  PLOP3.LUT P1, PT, PT, PT, UP0, 0x80, 0x0 ;  /* 0x000000000000781c */ /* 0x000fc60003f2f008 */
[----:B------:R-:W-:Y:S01]  /*86d0*/  UIADD3 UR4, UR8, 0x100, URZ ;  /* 0x0000010008047890 */ /* 0x000fe2000fffe03f */
[----:B------:R-:W-:Y:S02]  /*86e0*/  @UP0 ULDC.64 UR12, c[0x0][0x9c8] ;  /* 0x00027200000c0ab9 */ /* 0x000fe40000000a00 */
[----:B------:R-:W-:-:S06]  /*86f0*/  UMOV UR6, UR8 ;  /* 0x0000000800067c82 */ /* 0x000fcc0008000000 */
[----:B------:R-:W-:Y:S01]  /*8700*/  QGMMA.64x128x32.F32.E4M3.E4M3 R24, R168, gdesc[UR4], R24, gsb0 ;  /* 0x01e00004a8187df3 */ /* 0x000fe20008000818 */
[----:B------:R-:W-:Y:S01]  /*8710*/  UMOV UR7, 0xc0000010 ;  /* 0xc000001000077882 */ /* 0x000fe20000000000 */
[----:B------:R-:W-:Y:S01]  /*8720*/  UMOV UR6, UR4 ;  /* 0x0000000400067c82 */ /* 0x000fe20008000000 */
[----:B------:R-:W-:Y:S01]  /*8730*/  @UP0 UIMAD.WIDE.U32 UR4, UR39, UR12, URZ ;  /* 0x0000000c270402a5 */ /* 0x000fe2000f8e003f */
[----:B------:R-:W-:Y:S02]  /*8740*/  WARPGROUP.DEPBAR.LE gsb0, 0x0 ;  /* 0x00008000000079c5 */ /* 0x000fe40000010000 */
[----:B------:R-:W-:-:S06]  /*8750*/  WARPGROUP.ARRIVE ;  /* 0x00000000000079c5 */ /* 0x000fcc0000000000 */
[----:B------:R-:W-:Y:S01]  /*8760*/  QGMMA.64x128x32.F32.E4M3.E4M3 R24, R172, gdesc[UR4], R24, gsb0 ;  /* 0x01e00004ac187df3 */ /* 0x000fe20008000818 */
[----:B------:R-:W-:Y:S02]  /*8770*/  @UP0 UIMAD UR6, UR40, UR12, URZ ;  /* 0x0000000c280602a4 */ /* 0x000fe4000f8e023f */
[----:B------:R-:W-:Y:S02]  /*8780*/  @UP0 USHF.R.S32.HI UR7, URZ, 0x1f, UR46 ;  /* 0x0000001f3f070899 */ /* 0x000fe4000801142e */
[----:B------:R-:W-:-:S03]  /*8790*/  @UP0 UIMAD UR6, UR39, UR13, UR6 ;  /* 0x0000000d270602a4 */ /* 0x000fc6000f8e0206 */
[----:B------:R-:W-:Y:S01]  /*87a0*/  @UP0 ULDC.64 UR12, c[0x0][0x9d0] ;  /* 0x00027400000c0ab9 */ /* 0x000fe20000000a00 */
[----:B------:R-:W-:Y:S02]  /*87b0*/  @UP0 UIADD3 UR5, UR5, UR6, URZ ;  /* 0x0000000605050290 */ /* 0x000fe4000fffe03f */
[----:B------:R-:W-:Y:S02]  /*87c0*/  @UP0 UIMAD UR6, UR7, UR12, URZ ;  /* 0x0000000c070602a4 */ /* 0x000fe4000f8e023f */
[----:B------:R-:W-:Y:S02]  /*87d0*/  @UP0 UIMAD.WIDE.U32 UR4, UR46, UR12, UR4 ;  /* 0x0000000c2e0402a5 */ /* 0x000fe4000f8e0004 */
[----:B------:R-:W-:-:S04]  /*87e0*/  @UP0 UIMAD UR6, UR46, UR13, UR6 ;  /* 0x0000000d2e0602a4 */ /* 0x000fc8000f8e0206 */
[----:B------:R-:W-:Y:S02]  /*87f0*/  @UP0 UIADD3 UR5, UR5, UR6, URZ ;  /* 0x0000000605050290 */ /* 0x000fe4000fffe03f */
[----:B------:R-:W-:-:S04]  /*8800*/  @UP0 ULEA UR6, UP1, UR4, UR10, 0x2 ;  /* 0x0000000a04060291 */ /* 0x000fc8000f82103f */
[----:B------:R-:W-:Y:S02]  /*8810*/  @UP0 ULEA.HI.X UR7, UR4, UR11, UR5, 0x2, UP1 ;  /* 0x0000000b04070291 */ /* 0x000fe400088f1405 */
[----:B------:R-:W-:Y:S01]  /*8820*/  UIADD3 UR4, UR8, 0x200, URZ ;  /* 0x0000020008047890 */ /* 0x000fe2000fffe03f */
[----:B------:R-:W-:-:S03]  /*8830*/  IMAD.U32 R8, RZ, RZ, UR6 ;  /* 0x00000006ff087e24 */ /* 0x000fc6000f8e00ff */
[----:B------:R-:W-:Y:S01]  /*8840*/  IMAD.U32 R9, RZ, RZ, UR7 ;  /* 0x00000007ff097e24 */ /* 0x000fe2000f8e00ff */
[----:B------:R-:W-:Y:S02]  /*8850*/  UMOV UR7, 0xc0000010 ;  /* 0xc000001000077882 */ /* 0x000fe40000000000 */
[----:B------:R-:W-:Y:S02]  /*8860*/  UMOV UR6, UR4 ;  /* 0x0000000400067c82 */ /* 0x000fe40008000000 */
[----:B------:R2:W3:Y:S01]  /*8870*/  @P1 LDG.E R4, desc[UR50][R8.64] ;  /* 0x0000003208041981 */ /* 0x0004e2000c1e1900 */
[----:B------:R-:W-:Y:S01]  /*8880*/  UIADD3 UR4, UR8, 0x300, URZ ;  /* 0x0000030008047890 */ /* 0x000fe2000fffe03f */
[----:B------:R-:W-:Y:S02]  /*8890*/  WARPGROUP.DEPBAR.LE gsb0, 0x0 ;  /* 0x00008000000079c5 */ /* 0x000fe40000010000 */
[----:B------:R-:W-:-:S06]  /*88a0*/  WARPGROUP.ARRIVE ;  /* 0x00000000000079c5 */ /* 0x000fcc0000000000 */
[----:B------:R-:W-:Y:S01]  /*88b0*/  QGMMA.64x128x32.F32.E4M3.E4M3 R24, R176, gdesc[UR4], R24, gsb0 ;  /* 0x01e00004b0187df3 */ /* 0x000fe20008000818 */
[----:B------:R-:W-:Y:S01]  /*88c0*/  UMOV UR6, UR4 ;  /* 0x0000000400067c82 */ /* 0x000fe20008000000 */
[----:B------:R-:W-:Y:S01]  /*88d0*/  UMOV UR7, 0xc0000010 ;  /* 0xc000001000077882 */ /* 0x000fe20000000000 */
[----:B------:R-:W-:Y:S01]  /*88e0*/  UIADD3 UR8, UR8, 0x400, URZ ;  /* 0x0000040008087890 */ /* 0x000fe2000fffe03f */
[----:B01----:R-:W0:Y:S04]  /*88f0*/  SHFL.BFLY PT, R0, R5, 0x2, 0x1f ;  /* 0x0c401f0005007f89 */ /* 0x003e2800000e0000 */
[----:B------:R-:W1:Y:S01]  /*8900*/  SHFL.BFLY PT, R6, R7, 0x2, 0x1f ;  /* 0x0c401f0007067f89 */ /* 0x000e6200000e0000 */
[----:B------:R-:W-:Y:S02]  /*8910*/  WARPGROUP.DEPBAR.LE gsb0, 0x0 ;  /* 0x00008000000079c5 */ /* 0x000fe40000010000 */
[----:B------:R-:W-:-:S06]  /*8920*/  WARPGROUP.ARRIVE ;  /* 0x00000000000079c5 */ /* 0x000fcc0000000000 */
[----:B------:R-:W-:Y:S01]  /*8930*/  QGMMA.64x128x32.F32.E4M3.E4M3 R24, R180, gdesc[UR4], R24, gsb0 ;  /* 0x01e00004b4187df3 */ /* 0x000fe20008000818 */
[----:B------:R-:W-:Y:S01]  /*8940*/  UMOV UR6, UR8 ;  /* 0x0000000800067c82 */ /* 0x000fe20008000000 */
        /* <DEDUP_REMOVED lines=23> */
[----:B0-----:R-:W-:Y:S01]  /*8ac0*/  @P2 FMUL.FTZ R7, R7, 0.69314718246459960938 ;  /* 0x3f31721807072820 */ /* 0x001fe20000410000 */
[----:B------:R-:W-:Y:S01]  /*8ad0*/  @P3 FMUL.FTZ R15, R88, 0.69314718246459960938 ;  /* 0x3f317218580f3820 */ /* 0x000fe20000410000 */
[----:B------:R-:W-:Y:S01]  /*8ae0*/  MOV R3, 0xff800000 ;  /* 0xff80000000037802 */ /* 0x000fe20000000f00 */
[----:B------:R-:W-:-:S02]  /*8af0*/  IMAD.MOV.U32 R0, RZ, RZ, -0x800000 ;  /* 0xff800000ff007424 */ /* 0x000fc400078e00ff */
[----:B------:R-:W-:Y:S01]  /*8b00*/  @P2 FFMA.FTZ R3, R6, R91, R7 ;  /* 0x0000005b06032223 */ /* 0x000fe20000010007 */
[----:B-1----:R-:W-:Y:S01]  /*8b10*/  @P3 FMUL.FTZ R8, R8, 0.69314718246459960938 ;  /* 0x3f31721808083820 */ /* 0x002fe20000410000 */
[----:B---3--:R-:W-:-:S03]  /*8b20*/  FMUL.FTZ R6, R5, R4 ;  /* 0x0000000405067220 */ /* 0x008fc60000410000 */
[----:B------:R-:W-:Y:S01]  /*8b30*/  @P3 FFMA.FTZ R0, R15, R89, R8 ;  /* 0x000000590f003223 */ /* 0x000fe20000010008 */
[----:B--2---:R-:W-:Y:S01]  /*8b40*/  FMUL.FTZ R4, R9, R4 ;  /* 0x0000000409047220 */ /* 0x004fe20000410000 */
[----:B------:R-:W-:Y:S02]  /*8b50*/  WARPGROUP.DEPBAR.LE gsb0, 0x0 ;  /* 0x00008000000079c5 */ /* 0x000fe40000010000 */
[----:B------:R-:W-:Y:S05]  /*8b60*/  @!P0 BRA `(.L_x_261) ;  /* 0x0000000000048947 */ /* 0x000fea0003800000 */
[----:B------:R-:W-:Y:S01]  /*8b70*/  BPT.TRAP 0x1 ;  /* 0x000000040000795c */ /* 0x000fe20000300000 */
.L_x_261:
[----:B------:R-:W-:Y:S01]  /*8b80*/  UIADD3 UR4, UR9, 0x22860, URZ ;  /* 0x0002286009047890 */ /* 0x000fe2000fffe03f */
[-C--:B------:R-:W-:Y:S01]  /*8b90*/  FMUL.FTZ R101, R24, R6.reuse ;  /* 0x0000000618657220 */ /* 0x080fe20000410000 */
[----:B------:R-:W-:Y:S01]  /*8ba0*/  UIADD3 UR37, UR37, 0x1, URZ ;  /* 0x0000000125257890 */ /* 0x000fe2000fffe03f */
[-C--:B------:R-:W-:Y:S01]  /*8bb0*/  FMUL.FTZ R100, R28, R6.reuse ;  /* 0x000000061c647220 */ /* 0x080fe20000410000 */
[----:B------:R-:W-:Y:S01]  /*8bc0*/  UPRMT UR4, UR14, 0x654, UR4 ;  /* 0x000006540e047896 */ /* 0x000fe20008000004 */
[-C--:B------:R-:W-:Y:S01]  /*8bd0*/  FMUL.FTZ R98, R29, R6.reuse ;  /* 0x000000061d627220 */ /* 0x080fe20000410000 */
[----:B------:R-:W-:Y:S01]  /*8be0*/  UISETP.NE.AND UP0, UPT, UR37, 0x2, UPT ;  /* 0x000000022500788c */ /* 0x000fe2000bf05270 */
        /* <DEDUP_REMOVED lines=21> */
[----:B------:R-:W-:Y:S01]  /*8d40*/  SYNCS.ARRIVE.TRANS64.RED.A1T0 RZ, [UR4], RZ ;  /* 0x000000ffffff79a7 */ /* 0x000fe20008100404 */
        /* <DEDUP_REMOVED lines=14> */
[----:B------:R-:W-:Y:S01]  /*8e30*/  USEL UR4, URZ, 0x1, UP0 ;  /* 0x000000013f047887 */ /* 0x000fe20008000000 */
        /* <DEDUP_REMOVED lines=21> */
[----:B------:R-:W-:Y:S01]  /*8f90*/  PLOP3.LUT P0, PT, PT, PT, PT, 0x8, 0x0 ;  /* 0x000000000000781c */ /* 0x000fe20003f0e170 */
[-C--:B------:R-:W-:Y:S01]  /*8fa0*/  FMUL.FTZ R15, R79, R4.reuse ;  /* 0x000000044f0f7220 */ /* 0x080fe20000410000 */
[-C--:B------:R-:W-:Y:S01]  /*8fb0*/  FMUL.FTZ R12, R82, R4.reuse ;  /* 0x00000004520c7220 */ /* 0x080fe20000410000 */
[-C--:B------:R-:W-:Y:S01]  /*8fc0*/  FMUL.FTZ R8, R83, R4.reuse ;  /* 0x0000000453087220 */ /* 0x080fe20000410000 */
[-C--:B------:R-:W-:Y:S01]  /*8fd0*/  FMUL.FTZ R11, R86, R4.reuse ;  /* 0x00000004560b7220 */ /* 0x080fe20000410000 */
[----:B------:R-:W-:Y:S01]  /*8fe0*/  FMUL.FTZ R87, R87, R4 ;  /* 0x0000000457577220 */ /* 0x000fe20000410000 */
[----:B------:R-:W-:-:S02]  /*8ff0*/  UIADD3 UR44, UR44, 0x1, URZ ;  /* 0x000000012c2c7890 */ /* 0x000fc4000fffe03f */
[----:B------:R-:W-:Y:S02]  /*9000*/  USEL UR37, UR37, URZ, UP0 ;  /* 0x0000003f25257287 */ /* 0x000fe40008000000 */
[----:B------:R-:W-:-:S12]  /*9010*/  ULOP3.LUT UR36, UR36, UR4, URZ, 0x3c, !UPT ;  /* 0x0000000424247292 */ /* 0x000fd8000f8e3c3f */
.L_x_237:
[----:B------:R-:W0:Y:S01]  /*9020*/  S2R R7, SR_CgaCtaId ;  /* 0x0000000000077919 */ /* 0x000e220000008800 */
[----:B------:R-:W-:Y:S01]  /*9030*/  MOV R4, 0x400 ;  /* 0x0000040000047802 */ /* 0x000fe20000000f00 */
[----:B------:R-:W-:Y:S01]  /*9040*/  BSSY B0, `(.L_x_262) ;  /* 0x000027d000007945 */ /* 0x000fe20003800000 */
[----:B------:R-:W-:Y:S02]  /*9050*/  BAR.SYNC.DEFER_BLOCKING 0x5, 0x180 ;  /* 0x0146000000007b1d */ /* 0x000fe40000010000 */
[----:B0-----:R-:W-:-:S05]  /*9060*/  LEA R4, R7, R4, 0x18 ;  /* 0x0000000407047211 */ /* 0x001fca00078ec0ff */
[----:B------:R-:W0:Y:S02]  /*9070*/  LDS.128 R48, [R4+0x228d0] ;  /* 0x0228d00004307984 */ /* 0x000e240000000c00 */
[----:B0-----:R-:W-:Y:S02]  /*9080*/  R2UR UR5, R49 ;  /* 0x00000000310572ca */ /* 0x001fe400000e0000 */
[----:B------:R-:W-:Y:S01]  /*9090*/  R2UR UR46, R50 ;  /* 0x00000000322e72ca */ /* 0x000fe200000e0000 */
[----:B------:R-:W-:Y:S06]  /*90a0*/  BAR.ARV 0x4, 0x180 ;  /* 0x0106000000007b1d */ /* 0x000fec0000002000 */
[----:B------:R-:W-:Y:S08]  /*90b0*/  @P0 BRA `(.L_x_263) ;  /* 0x0000001800ec0947 */ /* 0x000ff00003800000 */
[----:B------:R-:W0:Y:S01]  /*90c0*/  S2R R54, SR_TID.X ;  /* 0x0000000000367919 */ /* 0x000e220000002100 */
[----:B------:R-:W-:Y:S01]  /*90d0*/  ULDC.64 UR6, c[0x4][0x38] ;  /* 0x01000e0000067ab9 */ /* 0x000fe20000000a00 */
[----:B0-----:R-:W-:-:S05]  /*90e0*/  IMAD.SHL.U32 R6, R54, 0x4, RZ ;  /* 0x0000000436067824 */ /* 0x001fca00078e00ff */
[----:B------:R-:W-:-:S04]  /*90f0*/  LOP3.LUT R6, R6, 0xc, RZ, 0xc0, !PT ;  /* 0x0000000c06067812 */ /* 0x000fc800078ec0ff */
[----:B------:R-:W-:-:S05]  /*9100*/  IADD3 R6, P0, R6, UR6, RZ ;  /* 0x0000000606067c10 */ /* 0x000fca000ff1e0ff */
[----:B------:R-:W-:Y:S01]  /*9110*/  IMAD.X R7, RZ, RZ, UR7, P0 ;  /* 0x00000007ff077e24 */ /* 0x000fe200080e06ff */
[----:B------:R-:W-:Y:S01]  /*9120*/  F2FP.BF16.F32.PACK_AB R30, R27, R30 ;  /* 0x0000001e1b1e723e */ /* 0x000fe200000010ff */
[----:B------:R-:W-:-:S03]  /*9130*/  ULDC.64 UR6, c[0x0][0xc00] ;  /* 0x0003000000067ab9 */ /* 0x000fc60000000a00 */
[----:B------:R0:W2:Y:S01]  /*9140*/  LDG.E.CONSTANT R48, desc[UR50][R6.64] ;  /* 0x0000003206307981 */ /* 0x0000a2000c1e9900 */
[----:B------:R-:W-:Y:S01]  /*9150*/  F2FP.BF16.F32.PACK_AB R11, R11, R12 ;  /* 0x0000000c0b0b723e */ /* 0x000fe200000010ff */
[----:B------:R-:W-:Y:S01]  /*9160*/  UISETP.NE.U32.AND UP0, UPT, UR6, URZ, UPT ;  /* 0x0000003f0600728c */ /* 0x000fe2000bf05070 */
[----:B------:R-:W-:Y:S01]  /*9170*/  F2FP.BF16.F32.PACK_AB R5, R92, R5 ;  /* 0x000000055c05723e */ /* 0x000fe200000010ff */
[----:B------:R-:W1:Y:S01]  /*9180*/  S2R R27, SR_SWINHI ;  /* 0x00000000001b7919 */ /* 0x000e620000002f00 */
[----:B------:R-:W-:Y:S01]  /*9190*/  F2FP.BF16.F32.PACK_AB R90, R90, R93 ;  /* 0x0000005d5a5a723e */ /* 0x000fe200000010ff */
[----:B------:R-:W-:Y:S01]  /*91a0*/  USHF.L.U32 UR8, UR39, 0x2, URZ ;  /* 0x0000000227087899 */ /* 0x000fe2000800063f */
[----:B------:R-:W-:Y:S01]  /*91b0*/  F2FP.BF16.F32.PACK_AB R10, R9, R10 ;  /* 0x0000000a090a723e */ /* 0x000fe200000010ff */
[----:B------:R-:W-:Y:S01]  /*91c0*/  UISETP.NE.AND.EX UP0, UPT, UR7, URZ, UPT, UP0 ;  /* 0x0000003f0700728c */ /* 0x000fe2000bf05300 */
[----:B------:R-:W-:Y:S01]  /*91d0*/  F2FP.BF16.F32.PACK_AB R12, R87, R8 ;  /* 0x00000008570c723e */ /* 0x000fe200000010ff */
[----:B------:R-:W-:Y:S01]  /*91e0*/  USHF.L.U64.HI UR9, UR39, 0x2, UR40 ;  /* 0x0000000227097899 */ /* 0x000fe20008010228 */
[----:B0-----:R-:W-:Y:S01]  /*91f0*/  LOP3.LUT P0, R6, R54, 0x3, RZ, 0xc0, !PT ;  /* 0x0000000336067812 */ /* 0x001fe2000780c0ff */
[----:B------:R-:W-:Y:S01]  /*9200*/  UIADD3 UR4, UP1, UR8, UR6, URZ ;  /* 0x0000000608047290 */ /* 0x000fe2000ff3e03f */
[----:B------:R-:W-:-:S02]  /*9210*/  F2FP.BF16.F32.PACK_AB R46, R43, R46 ;  /* 0x0000002e2b2e723e */ /* 0x000fc400000010ff */
[----:B------:R-:W-:Y:S01]  /*9220*/  ISETP.EQ.OR P0, PT, R6, 0x3, !P0 ;  /* 0x000000030600780c */ /* 0x000fe20004702670 */
[----:B------:R-:W-:Y:S01]  /*9230*/  UIADD3.X UR6, UR9, UR7, URZ, UP1, !UPT ;  /* 0x0000000709067290 */ /* 0x000fe20008ffe43f */
[----:B------:R-:W-:Y:S02]  /*9240*/  F2FP.BF16.F32.PACK_AB R57, R57, R64 ;  /* 0x000000403939723e */ /* 0x000fe400000010ff */
[----:B------:R-:W-:Y:S02]  /*9250*/  F2FP.BF16.F32.PACK_AB R60, R53, R60 ;  /* 0x0000003c353c723e */ /* 0x000fe400000010ff */
[----:B------:R-:W-:Y:S02]  /*9260*/  SEL R43, R5, R90, P0 ;  /* 0x0000005a052b7207 */ /* 0x000fe40000000000 */
[----:B------:R-:W-:Y:S02]  /*9270*/  F2FP.BF16.F32.PACK_AB R89, R52, R89 ;  /* 0x000000593459723e */ /* 0x000fe400000010ff */
[----:B------:R-:W-:-:S02]  /*9280*/  SEL R90, R90, R5, P0 ;  /* 0x000000055a5a7207 */ /* 0x000fc40000000000 */
[----:B------:R-:W-:Y:S02]  /*9290*/  F2FP.BF16.F32.PACK_AB R47, R47, R56 ;  /* 0x000000382f2f723e */ /* 0x000fe400000010ff */
[----:B------:R-:W-:Y:S02]  /*92a0*/  F2FP.BF16.F32.PACK_AB R13, R13, R14 ;  /* 0x0000000e0d0d723e */ /* 0x000fe400000010ff */
[----:B------:R-:W-:Y:S02]  /*92b0*/  SEL R63, R11, R12, P0 ;  /* 0x0000000c0b3f7207 */ /* 0x000fe40000000000 */
[----:B------:R-:W-:Y:S02]  /*92c0*/  SEL R52, R12, R11, P0 ;  /* 0x0000000b0c347207 */ /* 0x000fe40000000000 */
[----:B------:R-:W-:Y:S02]  /*92d0*/  F2FP.BF16.F32.PACK_AB R73, R73, R80 ;  /* 0x000000504949723e */ /* 0x000fe400000010ff */
[----:B------:R-:W-:-:S02]  /*92e0*/  MOV R6, R4 ;  /* 0x0000000400067202 */ /* 0x000fc40000000f00 */
[----:B-1----:R-:W-:Y:S02]  /*92f0*/  MOV R7, R27 ;  /* 0x0000001b00077202 */ /* 0x002fe40000000f00 */
[----:B------:R-:W-:Y:S02]  /*9300*/  F2FP.BF16.F32.PACK_AB R76, R69, R76 ;  /* 0x0000004c454c723e */ /* 0x000fe400000010ff */
[----:B------:R-:W-:Y:S01]  /*9310*/  F2FP.BF16.F32.PACK_AB R65, R65, R72 ;  /* 0x000000484141723e */ /* 0x000fe200000010ff */
[----:B------:R-:W-:Y:S01]  /*9320*/  IMAD.WIDE R8, R191, 0x2, R6 ;  /* 0x00000002bf087825 */ /* 0x000fe200078e0206 */
[----:B------:R-:W-:Y:S02]  /*9330*/  F2FP.BF16.F32.PACK_AB R68, R61, R68 ;  /* 0x000000443d44723e */ /* 0x000fe400000010ff */
[----:B------:R-:W-:Y:S02]  /*9340*/  F2FP.BF16.F32.PACK_AB R39, R39, R42 ;  /* 0x0000002a2727723e */ /* 0x000fe400000010ff */
[----:B------:R-:W-:-:S02]  /*9350*/  LOP3.LUT R5, R8, 0x380, RZ, 0xc0, !PT ;  /* 0x0000038008057812 */ /* 0x000fc400078ec0ff */
[----:B------:R-:W-:Y:S02]  /*9360*/  IADD3 R12, P6, R8, 0x20, RZ ;  /* 0x00000020080c7810 */ /* 0x000fe40007fde0ff */
[----:B------:R-:W-:Y:S02]  /*9370*/  F2FP.BF16.F32.PACK_AB R38, R35, R38 ;  /* 0x000000262326723e */ /* 0x000fe400000010ff */
[----:B------:R-:W-:Y:S02]  /*9380*/  SEL R61, R57, R60, P0 ;  /* 0x0000003c393d7207 */ /* 0x000fe40000000000 */
[----:B------:R-:W-:Y:S02]  /*9390*/  F2FP.BF16.F32.PACK_AB R31, R31, R34 ;  /* 0x000000221f1f723e */ /* 0x000fe400000010ff */
[----:B------:R-:W-:Y:S02]  /*93a0*/  SEL R60, R60, R57, P0 ;  /* 0x000000393c3c7207 */ /* 0x000fe40000000000 */
[----:B------:R-:W-:-:S02]  /*93b0*/  F2FP.BF16.F32.PACK_AB R44, R44, R45 ;  /* 0x0000002d2c2c723e */ /* 0x000fc400000010ff */
[----:B------:R-:W-:Y:S02]  /*93c0*/  F2FP.BF16.F32.PACK_AB R41, R40, R41 ;  /* 0x000000292829723e */ /* 0x000fe400000010ff */
[----:B------:R-:W-:Y:S02]  /*93d0*/  SEL R53, R13, R10, P0 ;  /* 0x0000000a0d357207 */ /* 0x000fe40000000000 */
[----:B------:R-:W-:Y:S02]  /*93e0*/  SEL R34, R10, R13, P0 ;  /* 0x0000000d0a227207 */ /* 0x000fe40000000000 */
[----:B------:R-:W-:Y:S02]  /*93f0*/  SEL R57, R47, R46, P0 ;  /* 0x0000002e2f397207 */ /* 0x000fe40000000000 */
[----:B------:R-:W-:Y:S02]  /*9400*/  SHF.R.U64 R5, R5, 0x3, RZ ;  /* 0x0000000305057819 */ /* 0x000fe400000012ff */
[----:B------:R-:W-:Y:S01]  /*9410*/  F2FP.BF16.F32.PACK_AB R28, R28, R29 ;  /* 0x0000001d1c1c723e */ /* 0x000fe200000010ff */
[----:B------:R-:W-:Y:S01]  /*9420*/  IMAD.X R29, RZ, RZ, R9, P6 ;  /* 0x000000ffff1d7224 */ /* 0x000fe200030e0609 */
[----:B------:R-:W-:-:S02]  /*9430*/  SEL R55, R73, R76, P0 ;  /* 0x0000004c49377207 */ /* 0x000fc40000000000 */
[----:B------:R-:W-:Y:S02]  /*9440*/  SEL R59, R65, R68, P0 ;  /* 0x00000044413b7207 */ /* 0x000fe40000000000 */
[----:B------:R-:W-:Y:S02]  /*9450*/  SEL R46, R46, R47, P0 ;  /* 0x0000002f2e2e7207 */ /* 0x000fe40000000000 */
[----:B------:R-:W-:Y:S02]  /*9460*/  LOP3.LUT R10, R12, 0x380, RZ, 0xc0, !PT ;  /* 0x000003800c0a7812 */ /* 0x000fe400078ec0ff */
[----:B------:R-:W-:Y:S02]  /*9470*/  F2FP.BF16.F32.PACK_AB R36, R36, R37 ;  /* 0x000000252424723e */ /* 0x000fe400000010ff */
[----:B------:R-:W-:Y:S02]  /*9480*/  F2FP.BF16.F32.PACK_AB R33, R32, R33 ;  /* 0x000000212021723e */ /* 0x000fe400000010ff */
[----:B------:R-:W-:-:S02]  /*9490*/  SEL R76, R76, R73, P0 ;  /* 0x000000494c4c7207 */ /* 0x000fc40000000000 */
[----:B------:R-:W-:Y:S02]  /*94a0*/  SEL R68, R68, R65, P0 ;  /* 0x0000004144447207 */ /* 0x000fe40000000000 */
[----:B------:R-:W-:Y:S02]  /*94b0*/  SEL R47, R39, R38, P0 ;  /* 0x00000026272f7207 */ /* 0x000fe40000000000 */
[----:B------:R-:W-:Y:S02]  /*94c0*/  SEL R42, R38, R39, P0 ;  /* 0x00000027262a7207 */ /* 0x000fe40000000000 */
[C---:B------:R-:W-:Y:S02]  /*94d0*/  IADD3 R65, P1, R8.reuse, 0x40, RZ ;  /* 0x0000004008417810 */ /* 0x040fe40007f3e0ff */
[C---:B------:R-:W-:Y:S02]  /*94e0*/  IADD3 R67, P2, R8.reuse, 0x60, RZ ;  /* 0x0000006008437810 */ /* 0x040fe40007f5e0ff */
[C---:B------:R-:W-:Y:S01]  /*94f0*/  IADD3 R38, P3, R8.reuse, 0x4000, RZ ;  /* 0x0000400008267810 */ /* 0x040fe20007f7e0ff */
[----:B------:R-:W-:Y:S01]  /*9500*/  IMAD.X R27, RZ, RZ, R9, P1 ;  /* 0x000000ffff1b7224 */ /* 0x000fe200008e0609 */
[----:B------:R-:W-:-:S02]  /*9510*/  IADD3 R69, P4, R8, 0x4020, RZ ;  /* 0x0000402008457810 */ /* 0x000fc40007f9e0ff */
[C---:B------:R-:W-:Y:S02]  /*9520*/  IADD3 R71, P5, R8.reuse, 0x4040, RZ ;  /* 0x0000404008477810 */ /* 0x040fe40007fbe0ff */
[----:B------:R-:W-:Y:S02]  /*9530*/  IADD3 R73, P6, R8, 0x4060, RZ ;  /* 0x0000406008497810 */ /* 0x000fe40007fde0ff */
[----:B------:R-:W-:Y:S01]  /*9540*/  F2FP.BF16.F32.PACK_AB R21, R21, R24 ;  /* 0x000000181515723e */ /* 0x000fe200000010ff */
[--C-:B------:R-:W-:Y:S01]  /*9550*/  IMAD.X R13, RZ, RZ, R9.reuse, P5 ;  /* 0x000000ffff0d7224 */ /* 0x100fe200028e0609 */
[----:B------:R-:W-:Y:S01]  /*9560*/  SEL R49, R44, R41, P0 ;  /* 0x000000292c317207 */ /* 0x000fe20000000000 */
[----:B------:R-:W-:Y:S01]  /*9570*/  IMAD.X R11, RZ, RZ, R9, P6 ;  /* 0x000000ffff0b7224 */ /* 0x000fe200030e0609 */
[----:B------:R-:W-:Y:S02]  /*9580*/  LOP3.LUT R8, R5, R8, RZ, 0x3c, !PT ;  /* 0x0000000805087212 */ /* 0x000fe400078e3cff */
[----:B------:R-:W-:-:S02]  /*9590*/  SEL R44, R41, R44, P0 ;  /* 0x0000002c292c7207 */ /* 0x000fc40000000000 */
[----:B------:R-:W-:Y:S02]  /*95a0*/  SHF.R.U64 R5, R10, 0x3, RZ ;  /* 0x000000030a057819 */ /* 0x000fe400000012ff */
[----:B------:R-:W-:Y:S02]  /*95b0*/  SEL R41, R36, R33, P0 ;  /* 0x0000002124297207 */ /* 0x000fe40000000000 */
[----:B------:R-:W-:Y:S02]  /*95c0*/  SEL R36, R33, R36, P0 ;  /* 0x0000002421247207 */ /* 0x000fe40000000000 */
[----:B------:R-:W-:Y:S02]  /*95d0*/  F2FP.BF16.F32.PACK_AB R25, R25, R26 ;  /* 0x0000001a1919723e */ /* 0x000fe400000010ff */
[----:B------:R-:W-:Y:S01]  /*95e0*/  F2FP.BF16.F32.PACK_AB R20, R15, R20 ;  /* 0x000000140f14723e */ /* 0x000fe200000010ff */
[----:B------:R-:W-:Y:S01]  /*95f0*/  IMAD.X R15, RZ, RZ, R9, P4 ;  /* 0x000000ffff0f7224 */ /* 0x000fe200020e0609 */
[----:B------:R-:W-:-:S02]  /*9600*/  SEL R33, R28, R21, P0 ;  /* 0x000000151c217207 */ /* 0x000fc40000000000 */
[----:B------:R-:W-:Y:S02]  /*9610*/  SEL R32, R21, R28, P0 ;  /* 0x0000001c15207207 */ /* 0x000fe40000000000 */
[----:B------:R-:W-:Y:S02]  /*9620*/  LOP3.LUT R28, R5, R12, RZ, 0x3c, !PT ;  /* 0x0000000c051c7212 */ /* 0x000fe400078e3cff */
[----:B------:R-:W-:Y:S02]  /*9630*/  SEL R39, R31, R30, P0 ;  /* 0x0000001e1f277207 */ /* 0x000fe40000000000 */
[----:B------:R-:W-:Y:S02]  /*9640*/  LOP3.LUT R5, R38, 0x380, RZ, 0xc0, !PT ;  /* 0x0000038026057812 */ /* 0x000fe400078ec0ff */
[----:B------:R-:W-:Y:S02]  /*9650*/  SEL R30, R30, R31, P0 ;  /* 0x0000001f1e1e7207 */ /* 0x000fe40000000000 */
[----:B------:R-:W-:-:S02]  /*9660*/  SEL R31, R25, R20, P0 ;  /* 0x00000014191f7207 */ /* 0x000fc40000000000 */
[----:B------:R-:W-:Y:S01]  /*9670*/  SEL R50, R20, R25, P0 ;  /* 0x0000001914327207 */ /* 0x000fe20000000000 */
[----:B------:R-:W-:Y:S01]  /*9680*/  IMAD.X R25, RZ, RZ, R9, P2 ;  /* 0x000000ffff197224 */ /* 0x000fe200010e0609 */
[----:B------:R-:W-:Y:S02]  /*9690*/  LOP3.LUT R14, R65, 0x380, RZ, 0xc0, !PT ;  /* 0x00000380410e7812 */ /* 0x000fe400078ec0ff */
[----:B------:R-:W-:Y:S02]  /*96a0*/  F2FP.BF16.F32.PACK_AB R100, R100, R101 ;  /* 0x000000656464723e */ /* 0x000fe400000010ff */
[----:B------:R-:W-:Y:S02]  /*96b0*/  F2FP.BF16.F32.PACK_AB R99, R98, R99 ;  /* 0x000000636263723e */ /* 0x000fe400000010ff */
[----:B------:R-:W-:Y:S02]  /*96c0*/  LOP3.LUT R20, R67, 0x380, RZ, 0xc0, !PT ;  /* 0x0000038043147812 */ /* 0x000fe400078ec0ff */
[----:B------:R-:W-:-:S02]  /*96d0*/  F2FP.BF16.F32.PACK_AB R96, R96, R97 ;  /* 0x000000616060723e */ /* 0x000fc400000010ff */
[----:B------:R-:W-:Y:S02]  /*96e0*/  F2FP.BF16.F32.PACK_AB R95, R94, R95 ;  /* 0x0000005f5e5f723e */ /* 0x000fe400000010ff */
[----:B------:R-:W-:Y:S02]  /*96f0*/  SHF.R.U64 R5, R5, 0x3, RZ ;  /* 0x0000000305057819 */ /* 0x000fe400000012ff */
[----:B------:R-:W-:Y:S02]  /*9700*/  SHF.R.U64 R10, R14, 0x3, RZ ;  /* 0x000000030e0a7819 */ /* 0x000fe400000012ff */
[----:B------:R-:W-:Y:S02]  /*9710*/  SEL R35, R100, R99, P0 ;  /* 0x0000006364237207 */ /* 0x000fe40000000000 */
[----:B------:R-:W-:Y:S02]  /*9720*/  SHF.R.U64 R14, R20, 0x3, RZ ;  /* 0x00000003140e7819 */ /* 0x000fe400000012ff */
[----:B------:R-:W-:-:S02]  /*9730*/  SEL R100, R99, R100, P0 ;  /* 0x0000006463647207 */ /* 0x000fc40000000000 */
[----:B------:R-:W-:Y:S02]  /*9740*/  SEL R37, R96, R95, P0 ;  /* 0x0000005f60257207 */ /* 0x000fe40000000000 */
[----:B------:R-:W-:Y:S02]  /*9750*/  LOP3.LUT R20, R5, R38, RZ, 0x3c, !PT ;  /* 0x0000002605147212 */ /* 0x000fe400078e3cff */
[----:B------:R-:W-:Y:S02]  /*9760*/  SEL R96, R95, R96, P0 ;  /* 0x000000605f607207 */ /* 0x000fe40000000000 */
[----:B------:R-:W-:Y:S02]  /*9770*/  F2FP.BF16.F32.PACK_AB R88, R88, R91 ;  /* 0x0000005b5858723e */ /* 0x000fe400000010ff */
[----:B------:R-:W-:Y:S02]  /*9780*/  LOP3.LUT R26, R10, R65, RZ, 0x3c, !PT ;  /* 0x000000410a1a7212 */ /* 0x000fe400078e3cff */
[----:B------:R-:W-:-:S02]  /*9790*/  SEL R45, R88, R89, P0 ;  /* 0x00000059582d7207 */ /* 0x000fc40000000000 */
[----:B------:R-:W-:Y:S02]  /*97a0*/  LOP3.LUT R10, R69, 0x380, RZ, 0xc0, !PT ;  /* 0x00000380450a7812 */ /* 0x000fe400078ec0ff */
[----:B------:R-:W-:Y:S02]  /*97b0*/  LOP3.LUT R40, R73, 0x380, RZ, 0xc0, !PT ;  /* 0x0000038049287812 */ /* 0x000fe400078ec0ff */
[----:B------:R-:W-:Y:S02]  /*97c0*/  SEL R88, R89, R88, P0 ;  /* 0x0000005859587207 */ /* 0x000fe40000000000 */
[----:B------:R-:W-:Y:S02]  /*97d0*/  IADD3.X R21, RZ, R9, RZ, P3, !PT ;  /* 0x00000009ff157210 */ /* 0x000fe40001ffe4ff */
[----:B------:R-:W-:Y:S02]  /*97e0*/  SHF.R.U64 R10, R10, 0x3, RZ ;  /* 0x000000030a0a7819 */ /* 0x000fe400000012ff */
[----:B------:R-:W-:-:S02]  /*97f0*/  SHF.R.U64 R40, R40, 0x3, RZ ;  /* 0x0000000328287819 */ /* 0x000fc400000012ff */
[----:B------:R-:W-:Y:S02]  /*9800*/  MOV R62, R20 ;  /* 0x00000014003e7202 */ /* 0x000fe40000000f00 */
[----:B------:R-:W-:Y:S02]  /*9810*/  LOP3.LUT R24, R14, R67, RZ, 0x3c, !PT ;  /* 0x000000430e187212 */ /* 0x000fe400078e3cff */
[----:B------:R-:W-:Y:S02]  /*9820*/  LOP3.LUT R14, R10, R69, RZ, 0x3c, !PT ;  /* 0x000000450a0e7212 */ /* 0x000fe400078e3cff */
[----:B------:R-:W-:Y:S02]  /*9830*/  LOP3.LUT R10, R40, R73, RZ, 0x3c, !PT ;  /* 0x00000049280a7212 */ /* 0x000fe400078e3cff */
[----:B------:R-:W-:Y:S02]  /*9840*/  LOP3.LUT R12, R71, 0x380, RZ, 0xc0, !PT ;  /* 0x00000380470c7812 */ /* 0x000fe400078ec0ff */
[----:B------:R-:W-:-:S02]  /*9850*/  MOV R66, R8 ;  /* 0x0000000800427202 */ /* 0x000fc40000000f00 */
[----:B------:R-:W-:Y:S02]  /*9860*/  SHF.R.U64 R12, R12, 0x3, RZ ;  /* 0x000000030c0c7819 */ /* 0x000fe400000012ff */
[----:B------:R-:W-:Y:S02]  /*9870*/  MOV R54, R10 ;  /* 0x0000000a00367202 */ /* 0x000fe40000000f00 */
[----:B------:R-:W-:Y:S02]  /*9880*/  LOP3.LUT R12, R12, R71, RZ, 0x3c, !PT ;  /* 0x000000470c0c7212 */ /* 0x000fe400078e3cff */
[----:B------:R-:W-:Y:S02]  /*9890*/  MOV R58, R14 ;  /* 0x0000000e003a7202 */ /* 0x000fe40000000f00 */
[----:B------:R-:W-:Y:S02]  /*98a0*/  MOV R56, R12 ;  /* 0x0000000c00387202 */ /* 0x000fe40000000f00 */
[----:B------:R-:W-:-:S02]  /*98b0*/  MOV R65, R28 ;  /* 0x0000001c00417202 */ /* 0x000fc40000000f00 */
[----:B------:R-:W-:Y:S02]  /*98c0*/  MOV R29, R26 ;  /* 0x0000001a001d7202 */ /* 0x000fe40000000f00 */
[----:B------:R-:W-:Y:S02]  /*98d0*/  MOV R64, R24 ;  /* 0x0000001800407202 */ /* 0x000fe40000000f00 */
[----:B------:R-:W-:Y:S02]  /*98e0*/  PLOP3.LUT P2, PT, PT, PT, UP0, 0x80, 0x0 ;  /* 0x000000000000781c */ /* 0x000fe40003f4f008 */
[----:B--2---:R-:W-:Y:S01]  /*98f0*/  LOP3.LUT R5, R48, 0x2, RZ, 0x3c, !PT ;  /* 0x0000000230057812 */ /* 0x004fe200078e3cff */
[----:B------:R-:W-:Y:S04]  /*9900*/  SHFL.IDX PT, R35, R35, R48, 0x1c1f ;  /* 0x001c1f3023237589 */ /* 0x000fe800000e0000 */
[----:B------:R-:W0:Y:S04]  /*9910*/  SHFL.IDX PT, R100, R100, R5, 0x1c1f ;  /* 0x001c1f0564647589 */ /* 0x000e2800000e0000 */
[----:B------:R-:W-:Y:S04]  /*9920*/  SHFL.IDX PT, R55, R55, R48, 0x1c1f ;  /* 0x001c1f3037377589 */ /* 0x000fe800000e0000 */
[----:B------:R-:W1:Y:S04]  /*9930*/  SHFL.IDX PT, R76, R76, R5, 0x1c1f ;  /* 0x001c1f054c4c7589 */ /* 0x000e6800000e0000 */
[----:B------:R-:W-:Y:S04]  /*9940*/  SHFL.IDX PT, R37, R37, R48, 0x1c1f ;  /* 0x001c1f3025257589 */ /* 0x000fe800000e0000 */
[----:B------:R-:W-:Y:S04]  /*9950*/  SHFL.IDX PT, R43, R43, R48, 0x1c1f ;  /* 0x001c1f302b2b7589 */ /* 0x000fe800000e0000 */
[----:B------:R-:W-:Y:S04]  /*9960*/  SHFL.IDX PT, R59, R59, R48, 0x1c1f ;  /* 0x001c1f303b3b7589 */ /* 0x000fe800000e0000 */
[----:B------:R-:W2:Y:S01]  /*9970*/  SHFL.IDX PT, R96, R96, R5, 0x1c1f ;  /* 0x001c1f0560607589 */ /* 0x000ea200000e0000 */
[----:B0-----:R-:W-:-:S02]  /*9980*/  SEL R8, R35, R100, P0 ;  /* 0x0000006423087207 */ /* 0x001fc40000000000 */
[----:B------:R-:W-:Y:S01]  /*9990*/  SEL R10, R100, R35, P0 ;  /* 0x00000023640a7207 */ /* 0x000fe20000000000 */
[----:B------:R-:W-:Y:S04]  /*99a0*/  SHFL.IDX PT, R90, R90, R5, 0x1c1f ;  /* 0x001c1f055a5a7589 */ /* 0x000fe800000e0000 */
[----:B------:R-:W0:Y:S01]  /*99b0*/  SHFL.IDX PT, R68, R68, R5, 0x1c1f ;  /* 0x001c1f0544447589 */ /* 0x000e2200000e0000 */
[----:B-1----:R-:W-:Y:S02]  /*99c0*/  SEL R9, R55, R76, P0 ;  /* 0x0000004c37097207 */ /* 0x002fe40000000000 */
[----:B------:R-:W-:Y:S01]  /*99d0*/  SEL R11, R76, R55, P0 ;  /* 0x000000374c0b7207 */ /* 0x000fe20000000000 */
[----:B------:R-:W-:Y:S04]  /*99e0*/  SHFL.IDX PT, R61, R61, R48, 0x1c1f ;  /* 0x001c1f303d3d7589 */ /* 0x000fe800000e0000 */
[----:B------:R-:W1:Y:S01]  /*99f0*/  SHFL.IDX PT, R60, R60, R5, 0x1c1f ;  /* 0x001c1f053c3c7589 */ /* 0x000e6200000e0000 */
[----:B------:R-:W-:Y:S01]  /*9a00*/  BAR.SYNC.DEFER_BLOCKING 0x1, 0x100 ;  /* 0x0044000000007b1d */ /* 0x000fe20000010000 */
[----:B--2---:R-:W-:-:S02]  /*9a10*/  SEL R12, R37, R96, P0 ;  /* 0x00000060250c7207 */ /* 0x004fc40000000000 */
[----:B------:R-:W-:-:S03]  /*9a20*/  SEL R14, R96, R37, P0 ;  /* 0x00000025600e7207 */ /* 0x000fc60000000000 */
[----:B------:R-:W-:Y:S04]  /*9a30*/  SHFL.IDX PT, R41, R41, R48, 0x1c1f ;  /* 0x001c1f3029297589 */ /* 0x000fe800000e0000 */
[----:B------:R-:W2:Y:S01]  /*9a40*/  SHFL.IDX PT, R36, R36, R5, 0x1c1f ;  /* 0x001c1f0524247589 */ /* 0x000ea200000e0000 */
[----:B0-----:R-:W-:Y:S02]  /*9a50*/  SEL R13, R59, R68, P0 ;  /* 0x000000443b0d7207 */ /* 0x001fe40000000000 */
[----:B------:R-:W-:Y:S01]  /*9a60*/  SEL R15, R68, R59, P0 ;  /* 0x0000003b440f7207 */ /* 0x000fe20000000000 */
[----:B------:R-:W-:Y:S04]  /*9a70*/  SHFL.IDX PT, R45, R45, R48, 0x1c1f ;  /* 0x001c1f302d2d7589 */ /* 0x000fe800000e0000 */
[----:B------:R-:W-:Y:S01]  /*9a80*/  SHFL.IDX PT, R33, R33, R48, 0x1c1f ;  /* 0x001c1f3021217589 */ /* 0x000fe200000e0000 */
[----:B-1----:R-:W-:-:S02]  /*9a90*/  SEL R89, R61, R60, P0 ;  /* 0x0000003c3d597207 */ /* 0x002fc40000000000 */
[----:B------:R-:W-:Y:S01]  /*9aa0*/  SEL R91, R60, R61, P0 ;  /* 0x0000003d3c5b7207 */ /* 0x000fe20000000000 */
[----:B------:R-:W-:Y:S04]  /*9ab0*/  SHFL.IDX PT, R57, R57, R48, 0x1c1f ;  /* 0x001c1f3039397589 */ /* 0x000fe800000e0000 */
[----:B------:R0:W1:Y:S04]  /*9ac0*/  SHFL.IDX PT, R20, R88, R5, 0x1c1f ;  /* 0x001c1f0558147589 */ /* 0x00006800000e0000 */
[----:B------:R-:W3:Y:S04]  /*9ad0*/  SHFL.IDX PT, R46, R46, R5, 0x1c1f ;  /* 0x001c1f052e2e7589 */ /* 0x000ee800000e0000 */
[----:B------:R2:W-:Y:S01]  /*9ae0*/  SHFL.IDX PT, R38, R32, R5, 0x1c1f ;  /* 0x001c1f0520267589 */ /* 0x0005e200000e0000 */
[----:B0-----:R-:W-:-:S03]  /*9af0*/  SEL R88, R43, R90, P0 ;  /* 0x0000005a2b587207 */ /* 0x001fc60000000000 */
[----:B------:R-:W-:Y:S01]  /*9b00*/  SHFL.IDX PT, R49, R49, R48, 0x1c1f ;  /* 0x001c1f3031317589 */ /* 0x000fe200000e0000 */
[----:B------:R-:W-:-:S03]  /*9b10*/  SEL R90, R90, R43, P0 ;  /* 0x0000002b5a5a7207 */ /* 0x000fc60000000000 */
[----:B------:R-:W-:Y:S01]  /*9b20*/  SHFL.IDX PT, R53, R53, R48, 0x1c1f ;  /* 0x001c1f3035357589 */ /* 0x000fe200000e0000 */
[----:B--2---:R-:W-:-:S03]  /*9b30*/  SEL R32, R41, R36, P0 ;  /* 0x0000002429207207 */ /* 0x004fc60000000000 */
[----:B------:R-:W-:Y:S04]  /*9b40*/  SHFL.IDX PT, R47, R47, R48, 0x1c1f ;  /* 0x001c1f302f2f7589 */ /* 0x000fe800000e0000 */
[----:B------:R-:W-:Y:S01]  /*9b50*/  SHFL.IDX PT, R39, R39, R48, 0x1c1f ;  /* 0x001c1f3027277589 */ /* 0x000fe200000e0000 */
[----:B-1----:R-:W-:Y:S02]  /*9b60*/  SEL R24, R45, R20, P0 ;  /* 0x000000142d187207 */ /* 0x002fe40000000000 */
[----:B------:R-:W-:Y:S01]  /*9b70*/  SEL R26, R20, R45, P0 ;  /* 0x0000002d141a7207 */ /* 0x000fe20000000000 */
[----:B------:R-:W-:Y:S01]  /*9b80*/  SHFL.IDX PT, R21, R31, R48, 0x1c1f ;  /* 0x001c1f301f157589 */ /* 0x000fe200000e0000 */
[----:B---3--:R-:W-:Y:S02]  /*9b90*/  SEL R25, R57, R46, P0 ;  /* 0x0000002e39197207 */ /* 0x008fe40000000000 */
[----:B------:R-:W-:Y:S01]  /*9ba0*/  SEL R27, R46, R57, P0 ;  /* 0x000000392e1b7207 */ /* 0x000fe20000000000 */
[----:B------:R-:W-:Y:S04]  /*9bb0*/  SHFL.IDX PT, R63, R63, R48, 0x1c1f ;  /* 0x001c1f303f3f7589 */ /* 0x000fe800000e0000 */
[----:B------:R-:W0:Y:S04]  /*9bc0*/  SHFL.IDX PT, R44, R44, R5, 0x1c1f ;  /* 0x001c1f052c2c7589 */ /* 0x000e2800000e0000 */
[----:B------:R-:W1:Y:S04]  /*9bd0*/  SHFL.IDX PT, R42, R42, R5, 0x1c1f ;  /* 0x001c1f052a2a7589 */ /* 0x000e6800000e0000 */
[----:B------:R-:W2:Y:S04]  /*9be0*/  SHFL.IDX PT, R48, R30, R5, 0x1c1f ;  /* 0x001c1f051e307589 */ /* 0x000ea800000e0000 */
[----:B------:R-:W3:Y:S04]  /*9bf0*/  SHFL.IDX PT, R50, R50, R5, 0x1c1f ;  /* 0x001c1f0532327589 */ /* 0x000ee800000e0000 */
[----:B------:R4:W3:Y:S04]  /*9c00*/  SHFL.IDX PT, R40, R34, R5, 0x1c1f ;  /* 0x001c1f0522287589 */ /* 0x0008e800000e0000 */
[----:B------:R-:W3:Y:S04]  /*9c10*/  SHFL.IDX PT, R52, R52, R5, 0x1c1f ;  /* 0x001c1f0534347589 */ /* 0x000ee800000e0000 */
[----:B------:R3:W-:Y:S01]  /*9c20*/  STSM.16.M88.4 [R66], R8 ;  /* 0x0000000842007844 */ /* 0x0007e20000000200 */
[----:B0-----:R-:W-:-:S02]  /*9c30*/  SEL R28, R49, R44, P0 ;  /* 0x0000002c311c7207 */ /* 0x001fc40000000000 */
[----:B----4-:R-:W-:Y:S01]  /*9c40*/  SEL R34, R36, R41, P0 ;  /* 0x0000002924227207 */ /* 0x010fe20000000000 */
[----:B------:R0:W-:Y:S01]  /*9c50*/  STSM.16.M88.4 [R65], R12 ;  /* 0x0000000c41007844 */ /* 0x0001e20000000200 */
[----:B------:R-:W-:Y:S02]  /*9c60*/  SEL R36, R33, R38, P0 ;  /* 0x0000002621247207 */ /* 0x000fe40000000000 */
[----:B------:R-:W-:Y:S01]  /*9c70*/  SEL R30, R44, R49, P0 ;  /* 0x000000312c1e7207 */ /* 0x000fe20000000000 */
[----:B------:R4:W-:Y:S01]  /*9c80*/  STSM.16.M88.4 [R29], R88 ;  /* 0x000000581d007844 */ /* 0x0009e20000000200 */
[----:B------:R-:W-:Y:S02]  /*9c90*/  SEL R38, R38, R33, P0 ;  /* 0x0000002126267207 */ /* 0x000fe40000000000 */
[----:B-1----:R-:W-:Y:S01]  /*9ca0*/  SEL R31, R42, R47, P0 ;  /* 0x0000002f2a1f7207 */ /* 0x002fe20000000000 */
[----:B------:R-:W-:Y:S01]  /*9cb0*/  STSM.16.M88.4 [R64], R24 ;  /* 0x0000001840007844 */ /* 0x000fe20000000200 */
[----:B--2---:R-:W-:-:S02]  /*9cc0*/  SEL R33, R39, R48, P0 ;  /* 0x0000003027217207 */ /* 0x004fc40000000000 */
[----:B------:R-:W-:Y:S01]  /*9cd0*/  SEL R35, R48, R39, P0 ;  /* 0x0000002730237207 */ /* 0x000fe20000000000 */
[----:B---3--:R-:W-:Y:S01]  /*9ce0*/  IMAD.U32 R8, RZ, RZ, UR4 ;  /* 0x00000004ff087e24 */ /* 0x008fe2000f8e00ff */
[----:B------:R-:W-:Y:S01]  /*9cf0*/  SEL R37, R21, R50, P0 ;  /* 0x0000003215257207 */ /* 0x000fe20000000000 */
[----:B------:R-:W-:Y:S01]  /*9d00*/  IMAD.U32 R9, RZ, RZ, UR6 ;  /* 0x00000006ff097e24 */ /* 0x000fe2000f8e00ff */
[----:B------:R-:W-:Y:S01]  /*9d10*/  SEL R39, R50, R21, P0 ;  /* 0x0000001532277207 */ /* 0x000fe20000000000 */
[----:B------:R-:W-:Y:S01]  /*9d20*/  ULDC.64 UR6, c[0x0][0xc08] ;  /* 0x0003020000067ab9 */ /* 0x000fe20000000a00 */
[----:B0-----:R-:W-:Y:S02]  /*9d30*/  SEL R12, R53, R40, P0 ;  /* 0x00000028350c7207 */ /* 0x001fe40000000000 */
[----:B------:R-:W-:Y:S02]  /*9d40*/  SEL R14, R40, R53, P0 ;  /* 0x00000035280e7207 */ /* 0x000fe40000000000 */
[----:B----4-:R-:W-:-:S02]  /*9d50*/  SEL R29, R47, R42, P0 ;  /* 0x0000002a2f1d7207 */ /* 0x010fc40000000000 */
[----:B------:R-:W-:Y:S02]  /*9d60*/  SEL R13, R63, R52, P0 ;  /* 0x000000343f0d7207 */ /* 0x000fe40000000000 */
[----:B------:R-:W-:Y:S01]  /*9d70*/  SEL R15, R52, R63, P0 ;  /* 0x0000003f340f7207 */ /* 0x000fe20000000000 */
[----:B------:R-:W-:Y:S01]  /*9d80*/  STSM.16.M88.4 [R62], R28 ;  /* 0x0000001c3e007844 */ /* 0x000fe20000000200 */
[----:B------:R-:W-:Y:S01]  /*9d90*/  UMOV UR4, URZ ;  /* 0x0000003f00047c82 */ /* 0x000fe20008000000 */
[----:B------:R-:W0:Y:S02]  /*9da0*/  LDC R50, c[0x0][0xbe8] ;  /* 0x0002fa00ff327b82 */ /* 0x000e240000000800 */
[----:B------:R-:W-:Y:S04]  /*9db0*/  STSM.16.M88.4 [R58], R32 ;  /* 0x000000203a007844 */ /* 0x000fe80000000200 */
[----:B------:R-:W-:Y:S04]  /*9dc0*/  STSM.16.M88.4 [R56], R36 ;  /* 0x0000002438007844 */ /* 0x000fe80000000200 */
[----:B------:R1:W-:Y:S01]  /*9dd0*/  STSM.16.M88.4 [R54], R12 ;  /* 0x0000000c36007844 */ /* 0x0003e20000000200 */
[----:B------:R-:W-:Y:S06]  /*9de0*/  BAR.SYNC.DEFER_BLOCKING 0x1, 0x100 ;  /* 0x0044000000007b1d */ /* 0x000fec0000010000 */
[----:B------:R-:W2:Y:S01]  /*9df0*/  @P2 LDG.E R5, desc[UR50][R8.64] ;  /* 0x0000003208052981 */ /* 0x000ea2000c1e1900 */
[----:B------:R-:W-:Y:S01]  /*9e00*/  UISETP.NE.U32.AND UP1, UPT, UR6, URZ, UPT ;  /* 0x0000003f0600728c */ /* 0x000fe2000bf25070 */
[----:B0-----:R-:W-:Y:S01]  /*9e10*/  ISETP.NE.AND P1, PT, R50, 0x1, PT ;  /* 0x000000013200780c */ /* 0x001fe20003f25270 */
[----:B-1----:R-:W-:-:S02]  /*9e20*/  IMAD.U32 R13, RZ, RZ, UR41 ;  /* 0x00000029ff0d7e24 */ /* 0x002fc4000f8e00ff */
[----:B------:R-:W-:-:S06]  /*9e30*/  UISETP.NE.AND.EX UP1, UPT, UR7, URZ, UPT, UP1 ;  /* 0x0000003f0700728c */ /* 0x000fcc000bf25310 */
[----:B------:R-:W-:-:S04]  /*9e40*/  PLOP3.LUT P0, PT, PT, PT, UP1, 0x80, 0x0 ;  /* 0x000000000000781c */ /* 0x000fc80003f0f018 */
[----:B------:R-:W0:Y:S01]  /*9e50*/  @P1 LDC R10, c[0x0][0xbec] ;  /* 0x0002fb00ff0a1b82 */ /* 0x000e220000000800 */
[----:B------:R-:W-:-:S03]  /*9e60*/  @UP1 UIADD3 UR6, UP2, UR8, UR6, URZ ;  /* 0x0000000608061290 */ /* 0x000fc6000ff5e03f */
[----:B------:R-:W-:Y:S01]  /*9e70*/  ULDC UR8, c[0x0][0xa88] ;  /* 0x0002a20000087ab9 */ /* 0x000fe20000000800 */
[----:B------:R-:W-:Y:S02]  /*9e80*/  @UP1 UIADD3.X UR7, UR9, UR7, URZ, UP2, !UPT ;  /* 0x0000000709071290 */ /* 0x000fe400097fe43f */
[----:B------:R-:W-:Y:S01]  /*9e90*/  MOV R14, UR6 ;  /* 0x00000006000e7c02 */ /* 0x000fe20008000f00 */
[----:B------:R-:W1:Y:S03]  /*9ea0*/  @P1 LDC R20, c[0x0][0xbf0] ;  /* 0x0002fc00ff141b82 */ /* 0x000e660000000800 */
[----:B------:R-:W-:Y:S01]  /*9eb0*/  IMAD.U32 R15, RZ, RZ, UR7 ;  /* 0x00000007ff0f7e24 */ /* 0x000fe2000f8e00ff */
[----:B--2---:R-:W-:Y:S01]  /*9ec0*/  @P2 R2UR UR4, R5 ;  /* 0x00000000050422ca */ /* 0x004fe200000e0000 */
[----:B------:R-:W-:-:S06]  /*9ed0*/  IMAD.U32 R5, RZ, RZ, UR8 ;  /* 0x00000008ff057e24 */ /* 0x000fcc000f8e00ff */
[----:B------:R2:W5:Y:S01]  /*9ee0*/  @P0 LDG.E R5, desc[UR50][R14.64] ;  /* 0x000000320e050981 */ /* 0x000562000c1e1900 */
[----:B01----:R-:W-:Y:S07]  /*9ef0*/  @P0 BRA `(.L_x_264) ;  /* 0x0000000000100947 */ /* 0x003fee0003800000 */
[----:B------:R-:W-:Y:S05]  /*9f00*/  @!P2 BRA `(.L_x_264) ;  /* 0x00000000000ca947 */ /* 0x000fea0003800000 */
[----:B------:R-:W3:Y:S04]  /*9f10*/  LDG.E R12, desc[UR50][R8.64] ;  /* 0x00000032080c7981 */ /* 0x000ee8000c1e1900 */
[----:B-----5:R-:W3:Y:S02]  /*9f20*/  LDG.E R5, desc[UR50][R8.64+0x4] ;  /* 0x0000043208057981 */ /* 0x020ee4000c1e1900 */
[----:B---3--:R-:W-:-:S07]  /*9f30*/  IMAD.IADD R5, R5, 0x1, -R12 ;  /* 0x0000000105057824 */ /* 0x008fce00078e0a0c */
.L_x_264:
[----:B------:R-:W-:Y:S01]  /*9f40*/  USHF.R.S32.HI UR14, URZ, 0x1f, UR42 ;  /* 0x0000001f3f0e7899 */ /* 0x000fe2000801142a */
[----:B------:R-:W-:Y:S01]  /*9f50*/  IMAD R13, R13, 0x80, R190 ;  /* 0x000000800d0d7824 */ /* 0x000fe200078e02be */
[----:B------:R-:W-:Y:S01]  /*9f60*/  ULDC.64 UR12, c[0x0][0xb90] ;  /* 0x0002e400000c7ab9 */ /* 0x000fe20000000a00 */
[----:B------:R-:W-:Y:S01]  /*9f70*/  USHF.R.S32.HI UR9, URZ, 0x1f, UR4 ;  /* 0x0000001f3f097899 */ /* 0x000fe20008011404 */
[----:B-----5:R-:W-:Y:S01]  /*9f80*/  IMAD R53, R5, R50, RZ ;  /* 0x0000003205357224 */ /* 0x020fe200078e02ff */
[----:B------:R-:W-:Y:S01]  /*9f90*/  UIMAD UR10, UR14, UR12, URZ ;  /* 0x0000000c0e0a72a4 */ /* 0x000fe2000f8e023f */
[----:B------:R-:W-:Y:S01]  /*9fa0*/  @P1 IMAD.HI.U32 R9, R13, R10, RZ ;  /* 0x0000000a0d091227 */ /* 0x000fe200078e00ff */
[----:B------:R-:W-:Y:S01]  /*9fb0*/  UMOV UR8, UR4 ;  /* 0x0000000400087c82 */ /* 0x000fe20008000000 */
[----:B------:R-:W-:Y:S02]  /*9fc0*/  USEL UR40, UR40, URZ, !UP0 ;  /* 0x0000003f28287287 */ /* 0x000fe4000c000000 */
[----:B------:R-:W-:Y:S01]  /*9fd0*/  UIMAD.WIDE.U32 UR6, UR42, UR12, UR8 ;  /* 0x0000000c2a0672a5 */ /* 0x000fe2000f8e0008 */
[----:B------:R-:W-:Y:S01]  /*9fe0*/  IMAD.MOV.U32 R8, RZ, RZ, R13 ;  /* 0x000000ffff087224 */ /* 0x000fe200078e000d */
[----:B------:R-:W-:Y:S01]  /*9ff0*/  UIMAD UR10, UR42, UR13, UR10 ;  /* 0x0000000d2a0a72a4 */ /* 0x000fe2000f8e020a */
[----:B------:R-:W-:Y:S01]  /*a000*/  @P1 SHF.R.U32.HI R8, RZ, R20, R9 ;  /* 0x00000014ff081219 */ /* 0x000fe20000011609 */
[----:B------:R-:W-:Y:S01]  /*a010*/  USEL UR39, UR39, URZ, !UP0 ;  /* 0x0000003f27277287 */ /* 0x000fe2000c000000 */
[----:B------:R-:W-:Y:S01]  /*a020*/  IMAD R9, R18, 0x40, R2 ;  /* 0x0000004012097824 */ /* 0x000fe200078e0202 */
[----:B------:R-:W-:Y:S01]  /*a030*/  ULDC.64 UR12, c[0x0][0xb98] ;  /* 0x0002e600000c7ab9 */ /* 0x000fe20000000a00 */
[----:B------:R-:W-:Y:S01]  /*a040*/  UIADD3 UR7, UR7, UR10, URZ ;  /* 0x0000000a07077290 */ /* 0x000fe2000fffe03f */
[----:B------:R-:W-:Y:S01]  /*a050*/  IADD3 R11, -R8, RZ, RZ ;  /* 0x000000ff080b7210 */ /* 0x000fe20007ffe1ff */
[----:B------:R-:W-:Y:S01]  /*a060*/  UIMAD UR8, UR40, UR12, URZ ;  /* 0x0000000c280872a4 */ /* 0x000fe2000f8e023f */
[----:B------:R-:W-:Y:S01]  /*a070*/  IMAD.WIDE R6, R9, 0x2, R6 ;  /* 0x0000000209067825 */ /* 0x000fe200078e0206 */
[----:B------:R-:W-:Y:S01]  /*a080*/  UIMAD.WIDE.U32 UR6, UR39, UR12, UR6 ;  /* 0x0000000c270672a5 */ /* 0x000fe2000f8e0006 */
[----:B------:R-:W-:Y:S01]  /*a090*/  SHF.R.S32.HI R9, RZ, 0x1f, R8 ;  /* 0x0000001fff097819 */ /* 0x000fe20000011408 */
[----:B------:R-:W-:Y:S01]  /*a0a0*/  UIMAD UR8, UR39, UR13, UR8 ;  /* 0x0000000d270872a4 */ /* 0x000fe2000f8e0208 */
[----:B------:R-:W-:Y:S01]  /*a0b0*/  IMAD R11, R50, R11, R13 ;  /* 0x0000000b320b7224 */ /* 0x000fe200078e020d */
[----:B--2---:R-:W-:Y:S01]  /*a0c0*/  IADD3 R15, P3, R6, 0x2000, RZ ;  /* 0x00002000060f7810 */ /* 0x004fe20007f7e0ff */
[----:B------:R-:W-:Y:S01]  /*a0d0*/  ULDC.64 UR10, c[0x0][0xaa0] ;  /* 0x0002a800000a7ab9 */ /* 0x000fe20000000a00 */
[----:B------:R-:W-:-:S02]  /*a0e0*/  IADD3 R8, P2, R8, UR6, RZ ;  /* 0x0000000608087c10 */ /* 0x000fc4000ff5e0ff */
[----:B------:R-:W-:Y:S01]  /*a0f0*/  IMAD.U32 R10, RZ, RZ, UR8 ;  /* 0x00000008ff0a7e24 */ /* 0x000fe2000f8e00ff */
[----:B------:R-:W-:Y:S02]  /*a100*/  LOP3.LUT R12, R15, 0x380, RZ, 0xc0, !PT ;  /* 0x000003800f0c7812 */ /* 0x000fe400078ec0ff */
[----:B------:R-:W-:Y:S02]  /*a110*/  IADD3 R25, P0, R6, 0x1000, RZ ;  /* 0x0000100006197810 */ /* 0x000fe40007f1e0ff */
[----:B------:R-:W-:Y:S01]  /*a120*/  IADD3.X R9, R9, UR7, R10, P2, !PT ;  /* 0x0000000709097c10 */ /* 0x000fe200097fe40a */
[----:B------:R-:W-:Y:S01]  /*a130*/  ULDC.64 UR6, c[0x0][0xb88] ;  /* 0x0002e20000067ab9 */ /* 0x000fe20000000a00 */
[----:B------:R-:W-:Y:S02]  /*a140*/  SHF.R.S32.HI R10, RZ, 0x1f, R11 ;  /* 0x0000001fff0a7819 */ /* 0x000fe4000001140b */
[----:B------:R-:W-:Y:S01]  /*a150*/  SHF.R.U64 R12, R12, 0x3, RZ ;  /* 0x000000030c0c7819 */ /* 0x000fe200000012ff */
[----:B------:R-:W-:Y:S01]  /*a160*/  IMAD.WIDE.U32 R8, R11, UR6, R8 ;  /* 0x000000060b087c25 */ /* 0x000fe2000f8e0008 */
[----:B------:R-:W-:-:S02]  /*a170*/  IADD3 R13, P2, R6, 0x3000, RZ ;  /* 0x00003000060d7810 */ /* 0x000fc40007f5e0ff */
[----:B------:R-:W-:Y:S01]  /*a180*/  LOP3.LUT R12, R12, R15, RZ, 0x3c, !PT ;  /* 0x0000000f0c0c7212 */ /* 0x000fe200078e3cff */
[----:B------:R-:W-:Y:S01]  /*a190*/  IMAD R14, R10, UR6, RZ ;  /* 0x000000060a0e7c24 */ /* 0x000fe2000f8e02ff */
[----:B------:R-:W-:Y:S02]  /*a1a0*/  LOP3.LUT R24, R25, 0x380, RZ, 0xc0, !PT ;  /* 0x0000038019187812 */ /* 0x000fe400078ec0ff */
[----:B------:R-:W-:Y:S01]  /*a1b0*/  LOP3.LUT R10, R13, 0x380, RZ, 0xc0, !PT ;  /* 0x000003800d0a7812 */ /* 0x000fe200078ec0ff */
[----:B------:R-:W-:Y:S01]  /*a1c0*/  IMAD R15, R11, UR7, R14 ;  /* 0x000000070b0f7c24 */ /* 0x000fe2000f8e020e */
[----:B------:R-:W-:Y:S01]  /*a1d0*/  ULDC.64 UR6, c[0x0][0xb50] ;  /* 0x0002d40000067ab9 */ /* 0x000fe20000000a00 */
[----:B------:R-:W-:Y:S01]  /*a1e0*/  SHF.R.U64 R24, R24, 0x3, RZ ;  /* 0x0000000318187819 */ /* 0x000fe200000012ff */
[----:B------:R-:W-:Y:S01]  /*a1f0*/  IMAD.X R11, RZ, RZ, R7, P2 ;  /* 0x000000ffff0b7224 */ /* 0x000fe200010e0607 */
[----:B------:R-:W-:Y:S01]  /*a200*/  SHF.R.U64 R10, R10, 0x3, RZ ;  /* 0x000000030a0a7819 */ /* 0x000fe200000012ff */
[----:B------:R-:W-:Y:S01]  /*a210*/  IMAD.IADD R9, R9, 0x1, R15 ;  /* 0x0000000109097824 */ /* 0x000fe200078e020f */
[----:B------:R-:W-:-:S02]  /*a220*/  LEA R15, P4, R8, UR6, 0x2 ;  /* 0x00000006080f7c11 */ /* 0x000fc4000f8810ff */
[----:B------:R-:W-:Y:S01]  /*a230*/  LOP3.LUT R24, R24, R25, RZ, 0x3c, !PT ;  /* 0x0000001918187212 */ /* 0x000fe200078e3cff */
[----:B------:R-:W-:Y:S01]  /*a240*/  IMAD.X R25, RZ, RZ, R7, P0 ;  /* 0x000000ffff197224 */ /* 0x000fe200000e0607 */
[----:B------:R-:W-:Y:S01]  /*a250*/  LEA.HI.X R26, R8, UR7, R9, 0x2, P4 ;  /* 0x00000007081a7c11 */ /* 0x000fe2000a0f1409 */
[----:B------:R-:W-:Y:S01]  /*a260*/  IMAD.U32 R9, RZ, RZ, UR41 ;  /* 0x00000029ff097e24 */ /* 0x000fe2000f8e00ff */
[----:B------:R-:W-:Y:S01]  /*a270*/  SHFL.IDX PT, R20, R15, RZ, 0x1c1f ;  /* 0x001c1fff0f147589 */ /* 0x000fe200000e0000 */
[----:B------:R-:W-:Y:S02]  /*a280*/  LOP3.LUT R10, R10, R13, RZ, 0x3c, !PT ;  /* 0x0000000d0a0a7212 */ /* 0x000fe400078e3cff */
[----:B------:R-:W-:Y:S01]  /*a290*/  IMAD R28, R9, 0x80, R188 ;  /* 0x00000080091c7824 */ /* 0x000fe200078e02bc */
[----:B------:R-:W0:Y:S01]  /*a2a0*/  SHFL.IDX PT, R21, R26, RZ, 0x1c1f ;  /* 0x001c1fff1a157589 */ /* 0x000e2200000e0000 */
[----:B------:R-:W-:Y:S02]  /*a2b0*/  LOP3.LUT P0, RZ, R19, 0x3, RZ, 0xc0, !PT ;  /* 0x0000000313ff7812 */ /* 0x000fe4000780c0ff */
[----:B------:R-:W-:Y:S01]  /*a2c0*/  VIADD R8, R28, 0x8 ;  /* 0x000000081c087836 */ /* 0x000fe20000000000 */
[----:B------:R-:W-:Y:S01]  /*a2d0*/  SHFL.IDX PT, R48, R15, 0x1, 0x1c1f ;  /* 0x003c1f000f307f89 */ /* 0x000fe200000e0000 */
[----:B------:R-:W-:-:S02]  /*a2e0*/  IADD3.X R13, RZ, R7, RZ, P3, !PT ;  /* 0x00000007ff0d7210 */ /* 0x000fc40001ffe4ff */
[----:B------:R-:W-:Y:S01]  /*a2f0*/  IADD3 R14, P3, R6, 0x7000, RZ ;  /* 0x00007000060e7810 */ /* 0x000fe20007f7e0ff */
[----:B------:R-:W1:Y:S01]  /*a300*/  SHFL.IDX PT, R49, R26, 0x1, 0x1c1f ;  /* 0x003c1f001a317f89 */ /* 0x000e6200000e0000 */
[-C--:B------:R-:W-:Y:S02]  /*a310*/  ISETP.GE.OR P2, PT, R28, R53.reuse, P0 ;  /* 0x000000351c00720c */ /* 0x080fe40000746670 */
[----:B------:R-:W-:Y:S01]  /*a320*/  ISETP.GE.OR P0, PT, R8, R53, P0 ;  /* 0x000000350800720c */ /* 0x000fe20000706670 */
[----:B------:R-:W-:Y:S01]  /*a330*/  IMAD.X R33, RZ, RZ, R7, P3 ;  /* 0x000000ffff217224 */ /* 0x000fe200018e0607 */
[----:B------:R-:W-:Y:S02]  /*a340*/  LOP3.LUT R5, R14, 0x380, RZ, 0xc0, !PT ;  /* 0x000003800e057812 */ /* 0x000fe400078ec0ff */
[C---:B------:R-:W-:Y:S02]  /*a350*/  IADD3 R45, P6, R6.reuse, 0x4000, RZ ;  /* 0x00004000062d7810 */ /* 0x040fe40007fde0ff */
[----:B------:R-:W-:-:S02]  /*a360*/  IADD3 R41, P5, R6, 0x5000, RZ ;  /* 0x0000500006297810 */ /* 0x000fc40007fbe0ff */
[C---:B------:R-:W-:Y:S02]  /*a370*/  IADD3 R37, P4, R6.reuse, 0x6000, RZ ;  /* 0x0000600006257810 */ /* 0x040fe40007f9e0ff */
[----:B------:R-:W-:Y:S02]  /*a380*/  LOP3.LUT R9, R6, 0x380, RZ, 0xc0, !PT ;  /* 0x0000038006097812 */ /* 0x000fe400078ec0ff */
[----:B------:R-:W-:Y:S01]  /*a390*/  SHF.R.U64 R5, R5, 0x3, RZ ;  /* 0x0000000305057819 */ /* 0x000fe200000012ff */
[----:B0-----:R0:W-:Y:S01]  /*a3a0*/  @!P2 ST.E desc[UR50][R20.64], R3 ;  /* 0x000000031400a985 */ /* 0x0011e2000c101932 */
[----:B------:R-:W-:Y:S02]  /*a3b0*/  LOP3.LUT R44, R45, 0x380, RZ, 0xc0, !PT ;  /* 0x000003802d2c7812 */ /* 0x000fe400078ec0ff */
[----:B------:R-:W-:Y:S02]  /*a3c0*/  LOP3.LUT R40, R41, 0x380, RZ, 0xc0, !PT ;  /* 0x0000038029287812 */ /* 0x000fe400078ec0ff */
[----:B------:R-:W-:-:S02]  /*a3d0*/  LOP3.LUT R36, R37, 0x380, RZ, 0xc0, !PT ;  /* 0x0000038025247812 */ /* 0x000fc400078ec0ff */
[----:B------:R-:W-:Y:S01]  /*a3e0*/  SHF.R.U64 R9, R9, 0x3, RZ ;  /* 0x0000000309097819 */ /* 0x000fe200000012ff */
[----:B-1----:R1:W-:Y:S01]  /*a3f0*/  @!P0 ST.E desc[UR50][R48.64], R0 ;  /* 0x0000000030008985 */ /* 0x0023e2000c101932 */
[----:B------:R-:W-:Y:S02]  /*a400*/  SHF.R.U64 R44, R44, 0x3, RZ ;  /* 0x000000032c2c7819 */ /* 0x000fe400000012ff */
[----:B------:R-:W-:Y:S01]  /*a410*/  SHF.R.U64 R40, R40, 0x3, RZ ;  /* 0x0000000328287819 */ /* 0x000fe200000012ff */
[----:B------:R-:W-:Y:S01]  /*a420*/  UIMAD UR8, UR9, UR10, URZ ;  /* 0x0000000a090872a4 */ /* 0x000fe2000f8e023f */
[----:B------:R-:W-:Y:S01]  /*a430*/  SHF.R.U64 R36, R36, 0x3, RZ ;  /* 0x0000000324247819 */ /* 0x000fe200000012ff */
[----:B------:R-:W-:Y:S01]  /*a440*/  UIMAD.WIDE.U32 UR6, UR4, UR10, URZ ;  /* 0x0000000a040672a5 */ /* 0x000fe2000f8e003f */
[----:B------:R-:W-:Y:S01]  /*a450*/  LOP3.LUT R6, R9, R6, RZ, 0x3c, !PT ;  /* 0x0000000609067212 */ /* 0x000fe200078e3cff */
[----:B------:R-:W5:Y:S01]  /*a460*/  LD.E.128 R24, desc[UR50][R24.64] ;  /* 0x0000003218187980 */ /* 0x000f62000c101d00 */
[----:B------:R-:W-:-:S02]  /*a470*/  LOP3.LUT R32, R5, R14, RZ, 0x3c, !PT ;  /* 0x0000000e05207212 */ /* 0x000fc400078e3cff */
[----:B------:R-:W2:Y:S01]  /*a480*/  @P1 LDC R5, c[0x0][0xbec] ;  /* 0x0002fb00ff051b82 */ /* 0x000ea20000000800 */
[----:B------:R-:W-:Y:S01]  /*a490*/  LOP3.LUT R44, R44, R45, RZ, 0x3c, !PT ;  /* 0x0000002d2c2c7212 */ /* 0x000fe200078e3cff */
[--C-:B------:R-:W-:Y:S01]  /*a4a0*/  IMAD.X R45, RZ, RZ, R7.reuse, P6 ;  /* 0x000000ffff2d7224 */ /* 0x100fe200030e0607 */
[----:B------:R-:W-:Y:S01]  /*a4b0*/  LOP3.LUT R40, R40, R41, RZ, 0x3c, !PT ;  /* 0x0000002928287212 */ /* 0x000fe200078e3cff */
[--C-:B------:R-:W-:Y:S01]  /*a4c0*/  IMAD.X R41, RZ, RZ, R7.reuse, P5 ;  /* 0x000000ffff297224 */ /* 0x100fe200028e0607 */
[----:B------:R-:W-:Y:S01]  /*a4d0*/  LOP3.LUT R36, R36, R37, RZ, 0x3c, !PT ;  /* 0x0000002524247212 */ /* 0x000fe200078e3cff */
[----:B------:R-:W-:Y:S01]  /*a4e0*/  IMAD.X R37, RZ, RZ, R7, P4 ;  /* 0x000000ffff257224 */ /* 0x000fe200020e0607 */
[----:B------:R3:W5:Y:S01]  /*a4f0*/  LD.E.128 R28, desc[UR50][R6.64] ;  /* 0x00000032061c7980 */ /* 0x000762000c101d00 */
[----:B------:R-:W-:Y:S01]  /*a500*/  UIMAD UR8, UR4, UR11, UR8 ;  /* 0x0000000b040872a4 */ /* 0x000fe2000f8e0208 */
[----:B0-----:R-:W-:Y:S01]  /*a510*/  MOV R3, UR41 ;  /* 0x0000002900037c02 */ /* 0x001fe20008000f00 */
[----:B-1----:R-:W-:Y:S01]  /*a520*/  IMAD R0, R17, 0x20, R18 ;  /* 0x0000002011007824 */ /* 0x002fe200078e0212 */
[----:B------:R-:W-:Y:S01]  /*a530*/  ULDC.64 UR10, c[0x0][0xae8] ;  /* 0x0002ba00000a7ab9 */ /* 0x000fe20000000a00 */
[----:B------:R-:W5:Y:S01]  /*a540*/  LD.E.128 R12, desc[UR50][R12.64] ;  /* 0x000000320c0c7980 */ /* 0x000f62000c101d00 */
[----:B------:R-:W-:-:S03]  /*a550*/  MOV R49, UR41 ;  /* 0x0000002900317c02 */ /* 0x000fc60008000f00 */
[----:B------:R-:W5:Y:S01]  /*a560*/  LD.E.128 R8, desc[UR50][R10.64] ;  /* 0x000000320a087980 */ /* 0x000f62000c101d00 */
[----:B---3--:R-:W0:Y:S01]  /*a570*/  @P1 LDC R7, c[0x0][0xbf0] ;  /* 0x0002fc00ff071b82 */ /* 0x008e220000000800 */
[----:B------:R-:W-:Y:S02]  /*a580*/  UIADD3 UR7, UR7, UR8, URZ ;  /* 0x0000000807077290 */ /* 0x000fe4000fffe03f */
[----:B------:R-:W-:Y:S01]  /*a590*/  UIMAD UR4, UR14, UR10, URZ ;  /* 0x0000000a0e0472a4 */ /* 0x000fe2000f8e023f */
[----:B------:R-:W-:Y:S01]  /*a5a0*/  IMAD R20, R3, 0x80, R0 ;  /* 0x0000008003147824 */ /* 0x000fe200078e0200 */
[----:B------:R-:W-:Y:S01]  /*a5b0*/  UIMAD.WIDE.U32 UR6, UR42, UR10, UR6 ;  /* 0x0000000a2a0672a5 */ /* 0x000fe2000f8e0006 */
[----:B------:R-:W5:Y:S01]  /*a5c0*/  LD.E.128 R44, desc[UR50][R44.64] ;  /* 0x000000322c2c7980 */ /* 0x000f62000c101d00 */
[----:B------:R-:W-:Y:S01]  /*a5d0*/  UIMAD UR4, UR42, UR11, UR4 ;  /* 0x0000000b2a0472a4 */ /* 0x000fe2000f8e0204 */
[----:B--2---:R-:W-:Y:S01]  /*a5e0*/  @P1 IMAD.HI.U32 R0, R20, R5, RZ ;  /* 0x0000000514001227 */ /* 0x004fe200078e00ff */
[----:B------:R-:W-:Y:S01]  /*a5f0*/  ULDC.64 UR8, c[0x0][0xaf0] ;  /* 0x0002bc0000087ab9 */ /* 0x000fe20000000a00 */
[----:B------:R-:W5:Y:S01]  /*a600*/  LD.E.128 R40, desc[UR50][R40.64] ;  /* 0x0000003228287980 */ /* 0x000f62000c101d00 */
[----:B------:R-:W-:-:S02]  /*a610*/  UIADD3 UR7, UR7, UR4, URZ ;  /* 0x0000000407077290 */ /* 0x000fc4000fffe03f */
[----:B------:R-:W-:Y:S01]  /*a620*/  UIMAD UR4, UR40, UR8, URZ ;  /* 0x00000008280472a4 */ /* 0x000fe2000f8e023f */
[----:B------:R-:W-:Y:S01]  /*a630*/  IMAD.MOV.U32 R3, RZ, RZ, R20 ;  /* 0x000000ffff037224 */ /* 0x000fe200078e0014 */
[----:B------:R-:W-:Y:S01]  /*a640*/  UIMAD.WIDE.U32 UR6, UR39, UR8, UR6 ;  /* 0x00000008270672a5 */ /* 0x000fe2000f8e0006 */
[----:B------:R-:W5:Y:S01]  /*a650*/  LD.E.128 R36, desc[UR50][R36.64] ;  /* 0x0000003224247980 */ /* 0x000f62000c101d00 */
[----:B------:R-:W-:-:S03]  /*a660*/  UIMAD UR4, UR39, UR9, UR4 ;  /* 0x00000009270472a4 */ /* 0x000fc6000f8e0204 */
[----:B------:R-:W5:Y:S01]  /*a670*/  LD.E.128 R32, desc[UR50][R32.64] ;  /* 0x0000003220207980 */ /* 0x000f62000c101d00 */
[----:B0-----:R-:W-:Y:S01]  /*a680*/  @P1 SHF.R.U32.HI R3, RZ, R7, R0 ;  /* 0x00000007ff031219 */ /* 0x001fe20000011600 */
[----:B------:R-:W-:Y:S01]  /*a690*/  UIADD3 UR4, UR7, UR4, URZ ;  /* 0x0000000407047290 */ /* 0x000fe2000fffe03f */
[----:B------:R-:W-:Y:S01]  /*a6a0*/  IMAD.U32 R6, RZ, RZ, UR6 ;  /* 0x00000006ff067e24 */ /* 0x000fe2000f8e00ff */
[----:B------:R-:W-:Y:S01]  /*a6b0*/  @!PT LDS RZ, [RZ] ;  /* 0x00000000fffff984 */ /* 0x000fe20000000800 */
[----:B------:R-:W-:Y:S01]  /*a6c0*/  @!PT LDS RZ, [RZ] ;  /* 0x00000000fffff984 */ /* 0x000fe20000000800 */
[----:B------:R-:W-:Y:S01]  /*a6d0*/  @!PT LDS RZ, [RZ] ;  /* 0x00000000fffff984 */ /* 0x000fe20000000800 */
[----:B------:R-:W-:Y:S01]  /*a6e0*/  @!PT LDS RZ, [RZ] ;  /* 0x00000000fffff984 */ /* 0x000fe20000000800 */
[----:B------:R0:W-:Y:S06]  /*a6f0*/  MEMBAR.ALL.CTA ;  /* 0x0000000000007992 */ /* 0x0001ec0000008000 */
[----:B0-----:R-:W0:Y:S01]  /*a700*/  FENCE.VIEW.ASYNC.S ;  /* 0x00000000000073c6 */ /* 0x001e220000000000 */
[--C-:B------:R-:W-:Y:S01]  /*a710*/  SHF.R.S32.HI R0, RZ, 0x1f, R3.reuse ;  /* 0x0000001fff007819 */ /* 0x100fe20000011403 */
[----:B------:R-:W-:-:S02]  /*a720*/  IMAD.MOV R5, RZ, RZ, -R3 ;  /* 0x000000ffff057224 */ /* 0x000fc400078e0a03 */
[----:B------:R-:W-:Y:S01]  /*a730*/  IMAD.U32 R7, RZ, RZ, UR7 ;  /* 0x00000007ff077e24 */ /* 0x000fe2000f8e00ff */
[----:B------:R-:W-:Y:S01]  /*a740*/  ULDC.64 UR6, c[0x0][0xae0] ;  /* 0x0002b80000067ab9 */ /* 0x000fe20000000a00 */
[----:B------:R-:W-:Y:S02]  /*a750*/  IMAD R5, R50, R5, R20 ;  /* 0x0000000532057224 */ /* 0x000fe400078e0214 */
[----:B------:R-:W-:Y:S02]  /*a760*/  IMAD R0, R0, UR6, RZ ;  /* 0x0000000600007c24 */ /* 0x000fe4000f8e02ff */
[----:B------:R-:W-:Y:S02]  /*a770*/  IMAD.U32 R7, RZ, RZ, UR4 ;  /* 0x00000004ff077e24 */ /* 0x000fe4000f8e00ff */
[C---:B------:R-:W-:Y:S01]  /*a780*/  IMAD R21, R3.reuse, UR7, R0 ;  /* 0x0000000703157c24 */ /* 0x040fe2000f8e0200 */
[----:B------:R-:W-:Y:S01]  /*a790*/  SHF.R.S32.HI R0, RZ, 0x1f, R5 ;  /* 0x0000001fff007819 */ /* 0x000fe20000011405 */
[----:B------:R-:W-:Y:S01]  /*a7a0*/  IMAD.WIDE.U32 R6, R3, UR6, R6 ;  /* 0x0000000603067c25 */ /* 0x000fe2000f8e0006 */
[----:B------:R-:W-:-:S03]  /*a7b0*/  ULDC.64 UR6, c[0x0][0xad8] ;  /* 0x0002b60000067ab9 */ /* 0x000fc60000000a00 */
[----:B------:R-:W-:Y:S02]  /*a7c0*/  IMAD.IADD R7, R7, 0x1, R21 ;  /* 0x0000000107077824 */ /* 0x000fe400078e0215 */
[----:B------:R-:W-:Y:S02]  /*a7d0*/  IMAD R20, R0, UR6, RZ ;  /* 0x0000000600147c24 */ /* 0x000fe4000f8e02ff */
[----:B------:R-:W-:Y:S02]  /*a7e0*/  IMAD R48, R49, 0x80, R18 ;  /* 0x0000008031307824 */ /* 0x000fe400078e0212 */
[C---:B------:R-:W-:Y:S02]  /*a7f0*/  IMAD R3, R5.reuse, UR7, R20 ;  /* 0x0000000705037c24 */ /* 0x040fe4000f8e0214 */
[----:B------:R-:W-:Y:S01]  /*a800*/  IMAD.WIDE.U32 R6, R5, UR6, R6 ;  /* 0x0000000605067c25 */ /* 0x000fe2000f8e0006 */
[----:B------:R-:W-:Y:S01]  /*a810*/  ISETP.GE.AND P2, PT, R48, R53, PT ;  /* 0x000000353000720c */ /* 0x000fe20003f46270 */
[----:B------:R-:W-:-:S02]  /*a820*/  ULDC.64 UR6, c[0x0][0xa80] ;  /* 0x0002a00000067ab9 */ /* 0x000fc40000000a00 */
[----:B------:R-:W-:Y:S01]  /*a830*/  IMAD.IADD R3, R7, 0x1, R3 ;  /* 0x0000000107037824 */ /* 0x000fe200078e0203 */
[----:B------:R-:W-:Y:S01]  /*a840*/  LEA R20, P3, R6, UR6, 0x1 ;  /* 0x0000000606147c11 */ /* 0x000fe2000f8608ff */
[----:B------:R-:W-:Y:S02]  /*a850*/  VIADD R4, R4, 0x22820 ;  /* 0x0002282004047836 */ /* 0x000fe40000000000 */
[----:B------:R-:W-:Y:S01]  /*a860*/  VIADD R0, R48, 0x20 ;  /* 0x0000002030007836 */ /* 0x000fe20000000000 */
[----:B------:R-:W-:Y:S02]  /*a870*/  LEA.HI.X R3, R6, UR7, R3, 0x1, P3 ;  /* 0x0000000706037c11 */ /* 0x000fe400098f0c03 */
[----:B------:R-:W-:Y:S02]  /*a880*/  PRMT R4, RZ, 0x654, R4 ;  /* 0x00000654ff047816 */ /* 0x000fe40000000004 */
[-C--:B------:R-:W-:Y:S01]  /*a890*/  ISETP.GE.AND P0, PT, R0, R53.reuse, PT ;  /* 0x000000350000720c */ /* 0x080fe20003f06270 */
[----:B------:R-:W-:Y:S01]  /*a8a0*/  VIADD R0, R48, 0x40 ;  /* 0x0000004030007836 */ /* 0x000fe20000000000 */
[----:B0-----:R0:W-:Y:S01]  /*a8b0*/  SYNCS.ARRIVE.TRANS64.RED.A1T0 RZ, [R4+URZ], RZ ;  /* 0x000000ff04ff79a7 */ /* 0x0011e2000810043f */
[----:B------:R0:W1:Y:S01]  /*a8c0*/  SHFL.IDX PT, R5, R20, RZ, 0x181f ;  /* 0x00181fff14057589 */ /* 0x00006200000e0000 */
[----:B------:R-:W-:Y:S03]  /*a8d0*/  BSSY B1, `(.L_x_265) ;  /* 0x000000d000017945 */ /* 0x000fe60003800000 */
[----:B------:R0:W2:Y:S01]  /*a8e0*/  SHFL.IDX PT, R7, R3, RZ, 0x181f ;  /* 0x00181fff03077589 */ /* 0x0000a200000e0000 */
[----:B------:R-:W-:Y:S01]  /*a8f0*/  ISETP.GE.AND P1, PT, R0, R53, PT ;  /* 0x000000350000720c */ /* 0x000fe20003f26270 */
[----:B------:R-:W-:-:S12]  /*a900*/  @P2 BRA `(.L_x_266) ;  /* 0x0000000000242947 */ /* 0x000fd80003800000 */
[----:B------:R-:W-:Y:S02]  /*a910*/  ULDC UR4, c[0x0][0xac8] ;  /* 0x0002b20000047ab9 */ /* 0x000fe40000000800 */
[----:B------:R-:W-:Y:S02]  /*a920*/  ISETP.GE.AND P2, PT, R2, UR4, PT ;  /* 0x0000000402007c0c */ /* 0x000fe4000bf46270 */
[----:B------:R-:W-:-:S11]  /*a930*/  ISETP.GE.AND P3, PT, R16, UR4, PT ;  /* 0x0000000410007c0c */ /* 0x000fd6000bf66270 */
[-C--:B01----:R-:W-:Y:S02]  /*a940*/  @!P2 LEA R4, P4, R2, R5.reuse, 0x1 ;  /* 0x000000050204a211 */ /* 0x083fe400078808ff */
[----:B------:R-:W-:Y:S02]  /*a950*/  @!P3 LEA R6, P5, R16, R5, 0x1 ;  /* 0x000000051006b211 */ /* 0x000fe400078a08ff */
[-C--:B--2---:R-:W-:Y:S02]  /*a960*/  @!P2 LEA.HI.X R5, R2, R7.reuse, R193, 0x1, P4 ;  /* 0x000000070205a211 */ /* 0x084fe400020f0cc1 */
[----:B------:R-:W-:-:S03]  /*a970*/  @!P3 LEA.HI.X R7, R16, R7, R192, 0x1, P5 ;  /* 0x000000071007b211 */ /* 0x000fc600028f0cc0 */
[----:B-----5:R3:W-:Y:S04]  /*a980*/  @!P2 ST.E.128 desc[UR50][R4.64], R28 ;  /* 0x0000001c0400a985 */ /* 0x0207e8000c101d32 */
[----:B------:R3:W-:Y:S02]  /*a990*/  @!P3 ST.E.128 desc[UR50][R6.64], R44 ;  /* 0x0000002c0600b985 */ /* 0x0007e4000c101d32 */
.L_x_266:
[----:B------:R-:W-:Y:S05]  /*a9a0*/  BSYNC B1 ;  /* 0x0000000000017941 */ /* 0x000fea0003800000 */
.L_x_265:
[----:B--23--:R2:W3:Y:S01]  /*a9b0*/  SHFL.IDX PT, R7, R3, 0x1, 0x181f ;  /* 0x00381f0003077f89 */ /* 0x00c4e200000e0000 */
[----:B------:R-:W-:Y:S03]  /*a9c0*/  BSSY B1, `(.L_x_267) ;  /* 0x000000c000017945 */ /* 0x000fe60003800000 */
[----:B-1----:R2:W1:Y:S01]  /*a9d0*/  SHFL.IDX PT, R5, R20, 0x1, 0x181f ;  /* 0x00381f0014057f89 */ /* 0x00246200000e0000 */
[----:B------:R-:W-:Y:S05]  /*a9e0*/  @P0 BRA `(.L_x_268) ;  /* 0x0000000000240947 */ /* 0x000fea0003800000 */
[----:B------:R-:W-:Y:S02]  /*a9f0*/  ULDC UR4, c[0x0][0xac8] ;  /* 0x0002b20000047ab9 */ /* 0x000fe40000000800 */
[----:B------:R-:W-:Y:S02]  /*aa00*/  ISETP.GE.AND P3, PT, R2, UR4, PT ;  /* 0x0000000402007c0c */ /* 0x000fe4000bf66270 */
[----:B------:R-:W-:-:S11]  /*aa10*/  ISETP.GE.AND P4, PT, R16, UR4, PT ;  /* 0x0000000410007c0c */ /* 0x000fd6000bf86270 */
[-C--:B01----:R-:W-:Y:S02]  /*aa20*/  @!P3 LEA R4, P0, R2, R5.reuse, 0x1 ;  /* 0x000000050204b211 */ /* 0x083fe400078008ff */
[----:B------:R-:W-:Y:S02]  /*aa30*/  @!P4 LEA R6, P2, R16, R5, 0x1 ;  /* 0x000000051006c211 */ /* 0x000fe400078408ff */
[-C--:B---3--:R-:W-:Y:S02]  /*aa40*/  @!P3 LEA.HI.X R5, R2, R7.reuse, R193, 0x1, P0 ;  /* 0x000000070205b211 */ /* 0x088fe400000f0cc1 */
[----:B------:R-:W-:-:S03]  /*aa50*/  @!P4 LEA.HI.X R7, R16, R7, R192, 0x1, P2 ;  /* 0x000000071007c211 */ /* 0x000fc600010f0cc0 */
[----:B-----5:R4:W-:Y:S04]  /*aa60*/  @!P3 ST.E.128 desc[UR50][R4.64], R24 ;  /* 0x000000180400b985 */ /* 0x0209e8000c101d32 */
[----:B------:R4:W-:Y:S02]  /*aa70*/  @!P4 ST.E.128 desc[UR50][R6.64], R40 ;  /* 0x000000280600c985 */ /* 0x0009e4000c101d32 */
.L_x_268:
[----:B------:R-:W-:Y:S05]  /*aa80*/  BSYNC B1 ;  /* 0x0000000000017941 */ /* 0x000fea0003800000 */
.L_x_267:
[----:B---34-:R3:W4:Y:S01]  /*aa90*/  SHFL.IDX PT, R7, R3, 0x2, 0x181f ;  /* 0x00581f0003077f89 */ /* 0x01872200000e0000 */
        /* <DEDUP_REMOVED lines=8> */
[-C--:B----4-:R-:W-:Y:S02]  /*ab20*/  @!P2 LEA.HI.X R5, R2, R7.reuse, R193, 0x1, P0 ;  /* 0x000000070205a211 */ /* 0x090fe400000f0cc1 */
[----:B------:R-:W-:-:S03]  /*ab30*/  @!P3 LEA.HI.X R7, R16, R7, R192, 0x1, P1 ;  /* 0x000000071007b211 */ /* 0x000fc600008f0cc0 */
[----:B-----5:R0:W-:Y:S04]  /*ab40*/  @!P2 ST.E.128 desc[UR50][R4.64], R12 ;  /* 0x0000000c0400a985 */ /* 0x0201e8000c101d32 */
[----:B------:R0:W-:Y:S02]  /*ab50*/  @!P3 ST.E.128 desc[UR50][R6.64], R36 ;  /* 0x000000240600b985 */ /* 0x0001e4000c101d32 */
.L_x_270:
[----:B------:R-:W-:Y:S05]  /*ab60*/  BSYNC B1 ;  /* 0x0000000000017941 */ /* 0x000fea0003800000 */
.L_x_269:
[----:B------:R-:W-:Y:S01]  /*ab70*/  IADD3 R0, R48, 0x60, RZ ;  /* 0x0000006030007810 */ /* 0x000fe20007ffe0ff */
[----:B0-23--:R-:W0:Y:S03]  /*ab80*/  SHFL.IDX PT, R3, R3, 0x3, 0x181f ;  /* 0x00781f0003037f89 */ /* 0x00de2600000e0000 */
[----:B------:R-:W-:Y:S01]  /*ab90*/  ISETP.GE.AND P0, PT, R0, R53, PT ;  /* 0x000000350000720c */ /* 0x000fe20003f06270 */
[----:B----4-:R2:W3:-:S12]  /*aba0*/  SHFL.IDX PT, R7, R20, 0x3, 0x181f ;  /* 0x00781f0014077f89 */ /* 0x0104d800000e0000 */
[----:B--2---:R-:W-:Y:S05]  /*abb0*/  @P0 BRA `(.L_x_271) ;  /* 0x0000000c00140947 */ /* 0x004fea0003800000 */
[----:B------:R-:W-:Y:S02]  /*abc0*/  ULDC UR4, c[0x0][0xac8] ;  /* 0x0002b20000047ab9 */ /* 0x000fe40000000800 */
[----:B------:R-:W-:-:S13]  /*abd0*/  ISETP.GE.AND P1, PT, R2, UR4, PT ;  /* 0x0000000402007c0c */ /* 0x000fda000bf26270 */
[----:B---3--:R-:W-:-:S04]  /*abe0*/  @!P1 LEA R4, P0, R2, R7, 0x1 ;  /* 0x0000000702049211 */ /* 0x008fc800078008ff */
[----:B01----:R-:W-:Y:S02]  /*abf0*/  @!P1 LEA.HI.X R5, R2, R3, R193, 0x1, P0 ;  /* 0x0000000302059211 */ /* 0x003fe400000f0cc1 */
[----:B------:R-:W-:-:S03]  /*ac00*/  ISETP.GE.AND P0, PT, R16, UR4, PT ;  /* 0x0000000410007c0c */ /* 0x000fc6000bf06270 */
[----:B-----5:R2:W-:Y:S10]  /*ac10*/  @!P1 ST.E.128 desc[UR50][R4.64], R8 ;  /* 0x0000000804009985 */ /* 0x0205f4000c101d32 */
[----:B------:R-:W-:Y:S05]  /*ac20*/  @P0 BRA `(.L_x_271) ;  /* 0x0000000800f80947 */ /* 0x000fea0003800000 */
[----:B--2---:R-:W-:-:S04]  /*ac30*/  LEA R4, P0, R16, R7, 0x1 ;  /* 0x0000000710047211 */ /* 0x004fc800078008ff */
[----:B------:R-:W-:-:S05]  /*ac40*/  LEA.HI.X R5, R16, R3, R192, 0x1, P0 ;  /* 0x0000000310057211 */ /* 0x000fca00000f0cc0 */
[----:B------:R4:W-:Y:S01]  /*ac50*/  ST.E.128 desc[UR50][R4.64], R32 ;  /* 0x0000002004007985 */ /* 0x0009e2000c101d32 */
[----:B------:R-:W-:Y:S05]  /*ac60*/  BRA `(.L_x_271) ;  /* 0x0000000800e87947 */ /* 0x000fea0003800000 */
.L_x_263:
[----:B------:R-:W-:Y:S01]  /*ac70*/  ULDC.64 UR6, c[0x0][0xc00] ;  /* 0x0003000000067ab9 */ /* 0x000fe20000000a00 */
[----:B------:R-:W-:Y:S01]  /*ac80*/  ULDC UR4, c[0x0][0xa88] ;  /* 0x0002a20000047ab9 */ /* 0x000fe20000000800 */
[----:B------:R-:W-:Y:S01]  /*ac90*/  UISETP.NE.U32.AND UP0, UPT, UR6, URZ, UPT ;  /* 0x0000003f0600728c */ /* 0x000fe2000bf05070 */
[----:B------:R-:W0:Y:S03]  /*aca0*/  LDC R11, c[0x0][0xbe8] ;  /* 0x0002fa00ff0b7b82 */ /* 0x000e260000000800 */
[----:B------:R-:W-:-:S03]  /*acb0*/  UISETP.NE.AND.EX UP0, UPT, UR7, URZ, UPT, UP0 ;  /* 0x0000003f0700728c */ /* 0x000fc6000bf05300 */
[----:B------:R-:W-:Y:S02]  /*acc0*/  ULDC.64 UR6, c[0x0][0xc00] ;  /* 0x0003000000067ab9 */ /* 0x000fe40000000a00 */
[----:B------:R-:W-:Y:S01]  /*acd0*/  UIMAD.WIDE UR6, UR39, 0x4, UR6 ;  /* 0x00000004270678a5 */ /* 0x000fe2000f8e0206 */
[----:B------:R-:W-:-:S05]  /*ace0*/  PLOP3.LUT P2, PT, PT, PT, UP0, 0x80, 0x0 ;  /* 0x000000000000781c */ /* 0x000fca0003f4f008 */
[----:B------:R-:W-:Y:S02]  /*acf0*/  IMAD.U32 R4, RZ, RZ, UR6 ;  /* 0x00000006ff047e24 */ /* 0x000fe4000f8e00ff */
[----:B------:R-:W-:Y:S01]  /*ad00*/  IMAD.U32 R5, RZ, RZ, UR7 ;  /* 0x00000007ff057e24 */ /* 0x000fe2000f8e00ff */
[----:B------:R-:W-:Y:S02]  /*ad10*/  ULDC.64 UR6, c[0x0][0xc08] ;  /* 0x0003020000067ab9 */ /* 0x000fe40000000a00 */
[----:B------:R-:W-:-:S03]  /*ad20*/  UISETP.NE.U32.AND UP1, UPT, UR6, URZ, UPT ;  /* 0x0000003f0600728c */ /* 0x000fc6000bf25070 */
[----:B------:R-:W2:Y:S01]  /*ad30*/  @P2 LDG.E R3, desc[UR50][R4.64] ;  /* 0x0000003204032981 */ /* 0x000ea2000c1e1900 */
[----:B------:R-:W-:Y:S01]  /*ad40*/  UISETP.NE.AND.EX UP1, UPT, UR7, URZ, UPT, UP1 ;  /* 0x0000003f0700728c */ /* 0x000fe2000bf25310 */
[----:B------:R-:W-:-:S05]  /*ad50*/  IMAD.U32 R0, RZ, RZ, UR4 ;  /* 0x00000004ff007e24 */ /* 0x000fca000f8e00ff */
[----:B------:R-:W-:-:S05]  /*ad60*/  PLOP3.LUT P3, PT, PT, PT, UP1, 0x80, 0x0 ;  /* 0x000000000000781c */ /* 0x000fca0003f6f018 */
[----:B------:R-:W-:Y:S02]  /*ad70*/  @UP1 ULDC.64 UR6, c[0x0][0xc08] ;  /* 0x0003020000061ab9 */ /* 0x000fe40000000a00 */
[----:B------:R-:W-:-:S06]  /*ad80*/  @UP1 UIMAD.WIDE UR6, UR39, 0x4, UR6 ;  /* 0x00000004270618a5 */ /* 0x000fcc000f8e0206 */
[----:B------:R-:W-:Y:S02]  /*ad90*/  IMAD.U32 R6, RZ, RZ, UR6 ;  /* 0x00000006ff067e24 */ /* 0x000fe4000f8e00ff */
[----:B------:R-:W-:-:S05]  /*ada0*/  IMAD.U32 R7, RZ, RZ, UR7 ;  /* 0x00000007ff077e24 */ /* 0x000fca000f8e00ff */
[----:B------:R1:W5:Y:S01]  /*adb0*/  @P3 LDG.E R0, desc[UR50][R6.64] ;  /* 0x0000003206003981 */ /* 0x000362000c1e1900 */
[----:B0-----:R-:W-:Y:S01]  /*adc0*/  ISETP.NE.AND P0, PT, R11, 0x1, PT ;  /* 0x000000010b00780c */ /* 0x001fe20003f05270 */
[----:B------:R-:W-:Y:S01]  /*add0*/  UMOV UR4, URZ ;  /* 0x0000003f00047c82 */ /* 0x000fe20008000000 */
[----:B------:R-:W-:Y:S01]  /*ade0*/  USHF.R.S32.HI UR10, URZ, 0x1f, UR42 ;  /* 0x0000001f3f0a7899 */ /* 0x000fe2000801142a */
[----:B------:R-:W-:-:S10]  /*adf0*/  ISETP.GE.AND P1, PT, R194, 0x80, PT ;  /* 0x00000080c200780c */ /* 0x000fd40003f26270 */
[----:B------:R-:W0:Y:S01]  /*ae00*/  @P0 LDC R9, c[0x0][0xbec] ;  /* 0x0002fb00ff090b82 */ /* 0x000e220000000800 */
[----:B--2---:R-:W-:-:S13]  /*ae10*/  @P2 R2UR UR4, R3 ;  /* 0x00000000030422ca */ /* 0x004fda00000e0000 */
[----:B------:R-:W-:Y:S01]  /*ae20*/  USHF.R.S32.HI UR9, URZ, 0x1f, UR4 ;  /* 0x0000001f3f097899 */ /* 0x000fe20008011404 */
[----:B01----:R-:W-:Y:S11]  /*ae30*/  @P3 BRA `(.L_x_272) ;  /* 0x0000000000103947 */ /* 0x003ff60003800000 */
[----:B------:R-:W-:Y:S05]  /*ae40*/  @!P2 BRA `(.L_x_272) ;  /* 0x00000000000ca947 */ /* 0x000fea0003800000 */
[----:B------:R-:W2:Y:S04]  /*ae50*/  LDG.E R3, desc[UR50][R4.64] ;  /* 0x0000003204037981 */ /* 0x000ea8000c1e1900 */
[----:B-----5:R-:W2:Y:S02]  /*ae60*/  LDG.E R0, desc[UR50][R4.64+0x4] ;  /* 0x0000043204007981 */ /* 0x020ea4000c1e1900 */
[----:B--2---:R-:W-:-:S07]  /*ae70*/  IMAD.IADD R0, R0, 0x1, -R3 ;  /* 0x0000000100007824 */ /* 0x004fce00078e0a03 */
.L_x_272:
[----:B------:R-:W-:Y:S01]  /*ae80*/  USEL UR39, UR39, URZ, !UP0 ;  /* 0x0000003f27277287 */ /* 0x000fe2000c000000 */
[----:B------:R-:W-:Y:S01]  /*ae90*/  BSSY B1, `(.L_x_273) ;  /* 0x000002d000017945 */ /* 0x000fe20003800000 */
[----:B------:R-:W-:-:S03]  /*aea0*/  USEL UR40, UR40, URZ, !UP0 ;  /* 0x0000003f28287287 */ /* 0x000fc6000c000000 */
[----:B------:R-:W-:Y:S09]  /*aeb0*/  @P1 BRA `(.L_x_274) ;  /* 0x0000000000a81947 */ /* 0x000ff20003800000 */
[----:B------:R-:W0:Y:S01]  /*aec0*/  S2R R4, SR_TID.X ;  /* 0x0000000000047919 */ /* 0x000e220000002100 */
[----:B------:R-:W1:Y:S01]  /*aed0*/  LDC R6, c[0x0][0xbe8] ;  /* 0x0002fa00ff067b82 */ /* 0x000e620000000800 */
[----:B------:R-:W-:-:S05]  /*aee0*/  MOV R3, UR41 ;  /* 0x0000002900037c02 */ /* 0x000fca0008000f00 */
[----:B0-----:R-:W-:Y:S02]  /*aef0*/  IMAD R3, R3, 0x80, R4 ;  /* 0x0000008003037824 */ /* 0x001fe400078e0204 */
[----:B-1---5:R-:W-:Y:S02]  /*af00*/  IMAD R4, R0, R6, RZ ;  /* 0x0000000600047224 */ /* 0x022fe400078e02ff */
[----:B------:R-:W-:-:S05]  /*af10*/  VIADD R5, R3, 0xffffff80 ;  /* 0xffffff8003057836 */ /* 0x000fca0000000000 */
[----:B------:R-:W-:-:S13]  /*af20*/  ISETP.GE.AND P1, PT, R5, R4, PT ;  /* 0x000000040500720c */ /* 0x000fda0003f26270 */
[----:B------:R-:W-:Y:S05]  /*af30*/  @P1 BRA `(.L_x_274) ;  /* 0x0000000000881947 */ /* 0x000fea0003800000 */
[----:B------:R-:W-:Y:S01]  /*af40*/  ISETP.NE.AND P1, PT, R6, 0x1, PT ;  /* 0x000000010600780c */ /* 0x000fe20003f25270 */
[----:B------:R-:W-:Y:S01]  /*af50*/  ULDC.64 UR12, c[0x0][0xb90] ;  /* 0x0002e400000c7ab9 */ /* 0x000fe20000000a00 */
[----:B------:R-:W-:Y:S01]  /*af60*/  UMOV UR6, UR4 ;  /* 0x0000000400067c82 */ /* 0x000fe20008000000 */
[----:B------:R-:W-:Y:S01]  /*af70*/  UIMAD UR8, UR10, UR12, URZ ;  /* 0x0000000c0a0872a4 */ /* 0x000fe2000f8e023f */
[----:B------:R-:W-:Y:S02]  /*af80*/  UMOV UR7, UR9 ;  /* 0x0000000900077c82 */ /* 0x000fe40008000000 */
[----:B------:R-:W-:Y:S02]  /*af90*/  UIMAD.WIDE.U32 UR6, UR42, UR12, UR6 ;  /* 0x0000000c2a0672a5 */ /* 0x000fe4000f8e0006 */
[----:B------:R-:W-:-:S03]  /*afa0*/  UIMAD UR8, UR42, UR13, UR8 ;  /* 0x0000000d2a0872a4 */ /* 0x000fc6000f8e0208 */
[----:B------:R-:W-:Y:S02]  /*afb0*/  ULDC.64 UR12, c[0x0][0xb98] ;  /* 0x0002e600000c7ab9 */ /* 0x000fe40000000a00 */
[----:B------:R-:W0:Y:S01]  /*afc0*/  @P1 LDC R4, c[0x0][0xbec] ;  /* 0x0002fb00ff041b82 */ /* 0x000e220000000800 */
[----:B------:R-:W-:Y:S02]  /*afd0*/  UIADD3 UR7, UR7, UR8, URZ ;  /* 0x0000000807077290 */ /* 0x000fe4000fffe03f */
[----:B------:R-:W-:Y:S02]  /*afe0*/  UIMAD UR8, UR40, UR12, URZ ;  /* 0x0000000c280872a4 */ /* 0x000fe4000f8e023f */
[----:B------:R-:W-:Y:S02]  /*aff0*/  UIMAD.WIDE.U32 UR6, UR39, UR12, UR6 ;  /* 0x0000000c270672a5 */ /* 0x000fe4000f8e0006 */
[----:B------:R-:W-:Y:S01]  /*b000*/  UIMAD UR8, UR39, UR13, UR8 ;  /* 0x0000000d270872a4 */ /* 0x000fe2000f8e0208 */
[----:B------:R-:W1:Y:S02]  /*b010*/  @P1 LDC R8, c[0x0][0xbf0] ;  /* 0x0002fc00ff081b82 */ /* 0x000e640000000800 */
[----:B------:R-:W-:Y:S01]  /*b020*/  ULDC.64 UR12, c[0x0][0xb88] ;  /* 0x0002e200000c7ab9 */ /* 0x000fe20000000a00 */
[----:B0-----:R-:W-:-:S04]  /*b030*/  @P1 IMAD.HI.U32 R3, R5, R4, RZ ;  /* 0x0000000405031227 */ /* 0x001fc800078e00ff */
[----:B------:R-:W-:Y:S01]  /*b040*/  IMAD.MOV.U32 R4, RZ, RZ, R5 ;  /* 0x000000ffff047224 */ /* 0x000fe200078e0005 */
[----:B-1----:R-:W-:Y:S01]  /*b050*/  @P1 SHF.R.U32.HI R4, RZ, R8, R3 ;  /* 0x00000008ff041219 */ /* 0x002fe20000011603 */
[----:B------:R-:W-:-:S04]  /*b060*/  IMAD.U32 R8, RZ, RZ, UR8 ;  /* 0x00000008ff087e24 */ /* 0x000fc8000f8e00ff */
[----:B------:R-:W-:-:S04]  /*b070*/  IMAD.MOV R3, RZ, RZ, -R4 ;  /* 0x000000ffff037224 */ /* 0x000fc800078e0a04 */
[----:B------:R-:W-:Y:S01]  /*b080*/  IMAD R3, R6, R3, R5 ;  /* 0x0000000306037224 */ /* 0x000fe200078e0205 */
[----:B------:R-:W-:Y:S02]  /*b090*/  SHF.R.S32.HI R5, RZ, 0x1f, R4 ;  /* 0x0000001fff057819 */ /* 0x000fe40000011404 */
[----:B------:R-:W-:Y:S02]  /*b0a0*/  IADD3 R4, P1, R4, UR6, RZ ;  /* 0x0000000604047c10 */ /* 0x000fe4000ff3e0ff */
[----:B------:R-:W-:Y:S02]  /*b0b0*/  SHF.R.S32.HI R6, RZ, 0x1f, R3 ;  /* 0x0000001fff067819 */ /* 0x000fe40000011403 */
[----:B------:R-:W-:Y:S01]  /*b0c0*/  IADD3.X R5, R5, UR7, R8, P1, !PT ;  /* 0x0000000705057c10 */ /* 0x000fe20008ffe408 */
[----:B------:R-:W-:Y:S02]  /*b0d0*/  ULDC.64 UR6, c[0x0][0xb50] ;  /* 0x0002d40000067ab9 */ /* 0x000fe40000000a00 */
[----:B------:R-:W-:-:S02]  /*b0e0*/  IMAD R6, R6, UR12, RZ ;  /* 0x0000000c06067c24 */ /* 0x000fc4000f8e02ff */
[----:B------:R-:W-:-:S04]  /*b0f0*/  IMAD.WIDE.U32 R4, R3, UR12, R4 ;  /* 0x0000000c03047c25 */ /* 0x000fc8000f8e0004 */
[----:B------:R-:W-:Y:S01]  /*b100*/  IMAD R7, R3, UR13, R6 ;  /* 0x0000000d03077c24 */ /* 0x000fe2000f8e0206 */
[----:B------:R-:W-:-:S03]  /*b110*/  LEA R6, P1, R4, UR6, 0x2 ;  /* 0x0000000604067c11 */ /* 0x000fc6000f8210ff */
[----:B------:R-:W-:-:S05]  /*b120*/  IMAD.IADD R3, R5, 0x1, R7 ;  /* 0x0000000105037824 */ /* 0x000fca00078e0207 */
[----:B------:R-:W-:Y:S02]  /*b130*/  LEA.HI.X R7, R4, UR7, R3, 0x2, P1 ;  /* 0x0000000704077c11 */ /* 0x000fe400088f1403 */
[----:B------:R-:W-:-:S05]  /*b140*/  MOV R3, 0xff800000 ;  /* 0xff80000000037802 */ /* 0x000fca0000000f00 */
[----:B------:R0:W-:Y:S02]  /*b150*/  STG.E desc[UR50][R6.64], R3 ;  /* 0x0000000306007986 */ /* 0x0001e4000c101932 */
.L_x_274:
[----:B------:R-:W-:Y:S05]  /*b160*/  BSYNC B1 ;  /* 0x0000000000017941 */ /* 0x000fea0003800000 */
.L_x_273:
[----:B------:R-:W1:Y:S01]  /*b170*/  @P0 LDC R5, c[0x0][0xbf0] ;  /* 0x0002fc00ff050b82 */ /* 0x000e620000000800 */
[----:B------:R-:W-:Y:S01]  /*b180*/  ULDC.64 UR12, c[0x0][0xaa0] ;  /* 0x0002a800000c7ab9 */ /* 0x000fe20000000a00 */
[----:B0-----:R-:W-:Y:S01]  /*b190*/  IMAD R3, R17, 0x20, R18 ;  /* 0x0000002011037824 */ /* 0x001fe200078e0212 */
[----:B------:R-:W-:Y:S01]  /*b1a0*/  UIMAD UR8, UR9, UR12, URZ ;  /* 0x0000000c090872a4 */ /* 0x000fe2000f8e023f */
[----:B------:R-:W-:Y:S01]  /*b1b0*/  IMAD.U32 R8, RZ, RZ, UR41 ;  /* 0x00000029ff087e24 */ /* 0x000fe2000f8e00ff */
[----:B------:R-:W-:Y:S01]  /*b1c0*/  UIMAD.WIDE.U32 UR6, UR4, UR12, URZ ;  /* 0x0000000c040672a5 */ /* 0x000fe2000f8e003f */
[----:B------:R-:W-:Y:S01]  /*b1d0*/  IMAD.U32 R13, RZ, RZ, UR41 ;  /* 0x00000029ff0d7e24 */ /* 0x000fe2000f8e00ff */
[----:B------:R-:W-:Y:S01]  /*b1e0*/  UIMAD UR8, UR4, UR13, UR8 ;  /* 0x0000000d040872a4 */ /* 0x000fe2000f8e0208 */
[----:B------:R-:W-:Y:S01]  /*b1f0*/  IMAD R8, R8, 0x80, R3 ;  /* 0x0000008008087824 */ /* 0x000fe200078e0203 */
[----:B------:R-:W-:Y:S01]  /*b200*/  BSSY B1, `(.L_x_275) ;  /* 0x0000036000017945 */ /* 0x000fe20003800000 */
[----:B------:R-:W-:Y:S01]  /*b210*/  ULDC.64 UR12, c[0x0][0xae8] ;  /* 0x0002ba00000c7ab9 */ /* 0x000fe20000000a00 */
[----:B------:R-:W-:Y:S01]  /*b220*/  UIADD3 UR7, UR7, UR8, URZ ;  /* 0x0000000807077290 */ /* 0x000fe2000fffe03f */
[----:B------:R-:W-:Y:S01]  /*b230*/  @P0 IMAD.HI.U32 R4, R8, R9, RZ ;  /* 0x0000000908040227 */ /* 0x000fe200078e00ff */
[----:B------:R-:W-:-:S02]  /*b240*/  UIMAD UR4, UR10, UR12, URZ ;  /* 0x0000000c0a0472a4 */ /* 0x000fc4000f8e023f */
[----:B------:R-:W-:Y:S01]  /*b250*/  UIMAD.WIDE.U32 UR6, UR42, UR12, UR6 ;  /* 0x0000000c2a0672a5 */ /* 0x000fe2000f8e0006 */
[----:B------:R-:W-:Y:S01]  /*b260*/  IMAD.MOV.U32 R3, RZ, RZ, R8 ;  /* 0x000000ffff037224 */ /* 0x000fe200078e0008 */
[----:B------:R-:W-:Y:S01]  /*b270*/  UIMAD UR4, UR42, UR13, UR4 ;  /* 0x0000000d2a0472a4 */ /* 0x000fe2000f8e0204 */
[----:B------:R-:W-:-:S03]  /*b280*/  ULDC.64 UR8, c[0x0][0xaf0] ;  /* 0x0002bc0000087ab9 */ /* 0x000fc60000000a00 */
[----:B------:R-:W-:Y:S02]  /*b290*/  UIADD3 UR7, UR7, UR4, URZ ;  /* 0x0000000407077290 */ /* 0x000fe4000fffe03f */
[----:B------:R-:W-:Y:S01]  /*b2a0*/  UIMAD UR4, UR40, UR8, URZ ;  /* 0x00000008280472a4 */ /* 0x000fe2000f8e023f */
[----:B-1----:R-:W-:Y:S01]  /*b2b0*/  @P0 SHF.R.U32.HI R3, RZ, R5, R4 ;  /* 0x00000005ff030219 */ /* 0x002fe20000011604 */
[----:B------:R-:W-:Y:S02]  /*b2c0*/  UIMAD.WIDE.U32 UR6, UR39, UR8, UR6 ;  /* 0x00000008270672a5 */ /* 0x000fe4000f8e0006 */
[----:B------:R-:W-:Y:S01]  /*b2d0*/  UIMAD UR4, UR39, UR9, UR4 ;  /* 0x00000009270472a4 */ /* 0x000fe2000f8e0204 */
[--C-:B------:R-:W-:Y:S01]  /*b2e0*/  SHF.R.S32.HI R4, RZ, 0x1f, R3.reuse ;  /* 0x0000001fff047819 */ /* 0x100fe20000011403 */
[----:B------:R-:W-:Y:S01]  /*b2f0*/  IMAD.MOV R7, RZ, RZ, -R3 ;  /* 0x000000ffff077224 */ /* 0x000fe200078e0a03 */
[----:B------:R-:W-:Y:S01]  /*b300*/  ULDC.64 UR8, c[0x0][0xae0] ;  /* 0x0002b80000087ab9 */ /* 0x000fe20000000a00 */
[----:B------:R-:W-:-:S02]  /*b310*/  UIADD3 UR4, UR7, UR4, URZ ;  /* 0x0000000407047290 */ /* 0x000fc4000fffe03f */
[----:B------:R-:W-:Y:S01]  /*b320*/  MOV R5, UR7 ;  /* 0x0000000700057c02 */ /* 0x000fe20008000f00 */
[----:B------:R-:W-:Y:S02]  /*b330*/  IMAD R6, R4, UR8, RZ ;  /* 0x0000000804067c24 */ /* 0x000fe4000f8e02ff */
[----:B------:R-:W-:Y:S01]  /*b340*/  IMAD.U32 R4, RZ, RZ, UR6 ;  /* 0x00000006ff047e24 */ /* 0x000fe2000f8e00ff */
[----:B------:R-:W-:Y:S01]  /*b350*/  ULDC.64 UR6, c[0x0][0xad8] ;  /* 0x0002b60000067ab9 */ /* 0x000fe20000000a00 */
[----:B------:R-:W-:Y:S02]  /*b360*/  IMAD.U32 R5, RZ, RZ, UR4 ;  /* 0x00000004ff057e24 */ /* 0x000fe4000f8e00ff */
[----:B------:R-:W-:Y:S02]  /*b370*/  IMAD R7, R11, R7, R8 ;  /* 0x000000070b077224 */ /* 0x000fe400078e0208 */
[C---:B------:R-:W-:Y:S02]  /*b380*/  IMAD R9, R3.reuse, UR9, R6 ;  /* 0x0000000903097c24 */ /* 0x040fe4000f8e0206 */
[----:B------:R-:W-:Y:S01]  /*b390*/  IMAD.WIDE.U32 R4, R3, UR8, R4 ;  /* 0x0000000803047c25 */ /* 0x000fe2000f8e0004 */
[----:B------:R-:W-:-:S03]  /*b3a0*/  SHF.R.S32.HI R3, RZ, 0x1f, R7 ;  /* 0x0000001fff037819 */ /* 0x000fc60000011407 */
[----:B------:R-:W-:Y:S02]  /*b3b0*/  IMAD.IADD R5, R5, 0x1, R9 ;  /* 0x0000000105057824 */ /* 0x000fe400078e0209 */
[----:B------:R-:W-:Y:S02]  /*b3c0*/  IMAD R6, R3, UR6, RZ ;  /* 0x0000000603067c24 */ /* 0x000fe4000f8e02ff */
[----:B------:R-:W-:Y:S02]  /*b3d0*/  IMAD R8, R13, 0x80, R18 ;  /* 0x000000800d087824 */ /* 0x000fe400078e0212 */
[----:B-----5:R-:W-:Y:S02]  /*b3e0*/  IMAD R11, R0, R11, RZ ;  /* 0x0000000b000b7224 */ /* 0x020fe400078e02ff */
[C---:B------:R-:W-:Y:S02]  /*b3f0*/  IMAD R3, R7.reuse, UR7, R6 ;  /* 0x0000000707037c24 */ /* 0x040fe4000f8e0206 */
[----:B------:R-:W-:Y:S01]  /*b400*/  IMAD.WIDE.U32 R4, R7, UR6, R4 ;  /* 0x0000000607047c25 */ /* 0x000fe2000f8e0004 */
[----:B------:R-:W-:Y:S01]  /*b410*/  ISETP.GE.AND P2, PT, R8, R11, PT ;  /* 0x0000000b0800720c */ /* 0x000fe20003f46270 */
[----:B------:R-:W-:-:S02]  /*b420*/  ULDC.64 UR6, c[0x0][0xa80] ;  /* 0x0002a00000067ab9 */ /* 0x000fc40000000a00 */
[----:B------:R-:W-:Y:S01]  /*b430*/  VIADD R0, R8, 0x20 ;  /* 0x0000002008007836 */ /* 0x000fe20000000000 */
[----:B------:R-:W-:Y:S02]  /*b440*/  IADD3 R3, R5, R3, RZ ;  /* 0x0000000305037210 */ /* 0x000fe40007ffe0ff */
[----:B------:R-:W-:Y:S02]  /*b450*/  LEA R6, P3, R4, UR6, 0x1 ;  /* 0x0000000604067c11 */ /* 0x000fe4000f8608ff */
[-C--:B------:R-:W-:Y:S01]  /*b460*/  ISETP.GE.AND P1, PT, R0, R11.reuse, PT ;  /* 0x0000000b0000720c */ /* 0x080fe20003f26270 */
[----:B------:R-:W-:Y:S01]  /*b470*/  VIADD R0, R8, 0x40 ;  /* 0x0000004008007836 */ /* 0x000fe20000000000 */
[----:B------:R-:W-:Y:S01]  /*b480*/  LEA.HI.X R3, R4, UR7, R3, 0x1, P3 ;  /* 0x0000000704037c11 */ /* 0x000fe200098f0c03 */
[----:B------:R0:W1:Y:S03]  /*b490*/  SHFL.IDX PT, R7, R6, RZ, 0x181f ;  /* 0x00181fff06077589 */ /* 0x00006600000e0000 */
[----:B------:R-:W-:Y:S01]  /*b4a0*/  ISETP.GE.AND P0, PT, R0, R11, PT ;  /* 0x0000000b0000720c */ /* 0x000fe20003f06270 */
[----:B------:R0:W2:Y:S01]  /*b4b0*/  SHFL.IDX PT, R5, R3, RZ, 0x181f ;  /* 0x00181fff03057589 */ /* 0x0000a200000e0000 */
[----:B------:R-:W-:Y:S11]  /*b4c0*/  @P2 BRA `(.L_x_276) ;  /* 0x0000000000242947 */ /* 0x000ff60003800000 */
[----:B------:R-:W-:Y:S02]  /*b4d0*/  ULDC UR4, c[0x0][0xac8] ;  /* 0x0002b20000047ab9 */ /* 0x000fe40000000800 */
[----:B------:R-:W-:Y:S02]  /*b4e0*/  ISETP.GE.AND P4, PT, R2, UR4, PT ;  /* 0x0000000402007c0c */ /* 0x000fe4000bf86270 */
[----:B------:R-:W-:-:S11]  /*b4f0*/  ISETP.GE.AND P5, PT, R16, UR4, PT ;  /* 0x0000000410007c0c */ /* 0x000fd6000bfa6270 */
[-C--:B-1----:R-:W-:Y:S02]  /*b500*/  @!P4 LEA R12, P2, R2, R7.reuse, 0x1 ;  /* 0x00000007020cc211 */ /* 0x082fe400078408ff */
[----:B------:R-:W-:Y:S02]  /*b510*/  @!P5 LEA R4, P3, R16, R7, 0x1 ;  /* 0x000000071004d211 */ /* 0x000fe400078608ff */
[-C--:B--2---:R-:W-:Y:S02]  /*b520*/  @!P4 LEA.HI.X R13, R2, R5.reuse, R193, 0x1, P2 ;  /* 0x00000005020dc211 */ /* 0x084fe400010f0cc1 */
[----:B------:R-:W-:-:S03]  /*b530*/  @!P5 LEA.HI.X R5, R16, R5, R192, 0x1, P3 ;  /* 0x000000051005d211 */ /* 0x000fc600018f0cc0 */
[----:B------:R3:W-:Y:S04]  /*b540*/  @!P4 ST.E.128 desc[UR50][R12.64], RZ ;  /* 0x000000ff0c00c985 */ /* 0x0007e8000c101d32 */
[----:B------:R3:W-:Y:S02]  /*b550*/  @!P5 ST.E.128 desc[UR50][R4.64], RZ ;  /* 0x000000ff0400d985 */ /* 0x0007e4000c101d32 */
.L_x_276:
[----:B------:R-:W-:Y:S05]  /*b560*/  BSYNC B1 ;  /* 0x0000000000017941 */ /* 0x000fea0003800000 */
.L_x_275:
[----:B--23--:R2:W3:Y:S01]  /*b570*/  SHFL.IDX PT, R5, R3, 0x1, 0x181f ;  /* 0x00381f0003057f89 */ /* 0x00c4e200000e0000 */
[----:B------:R-:W-:Y:S03]  /*b580*/  BSSY B1, `(.L_x_277) ;  /* 0x000000c000017945 */ /* 0x000fe60003800000 */
[----:B-1----:R2:W1:Y:S01]  /*b590*/  SHFL.IDX PT, R7, R6, 0x1, 0x181f ;  /* 0x00381f0006077f89 */ /* 0x00246200000e0000 */
[----:B------:R-:W-:Y:S05]  /*b5a0*/  @P1 BRA `(.L_x_278) ;  /* 0x0000000000241947 */ /* 0x000fea0003800000 */
[----:B------:R-:W-:Y:S02]  /*b5b0*/  ULDC UR4, c[0x0][0xac8] ;  /* 0x0002b20000047ab9 */ /* 0x000fe40000000800 */
[----:B------:R-:W-:Y:S02]  /*b5c0*/  ISETP.GE.AND P3, PT, R2, UR4, PT ;  /* 0x0000000402007c0c */ /* 0x000fe4000bf66270 */
[----:B------:R-:W-:-:S11]  /*b5d0*/  ISETP.GE.AND P4, PT, R16, UR4, PT ;  /* 0x0000000410007c0c */ /* 0x000fd6000bf86270 */
[-C--:B-1----:R-:W-:Y:S02]  /*b5e0*/  @!P3 LEA R12, P1, R2, R7.reuse, 0x1 ;  /* 0x00000007020cb211 */ /* 0x082fe400078208ff */
[----:B------:R-:W-:Y:S02]  /*b5f0*/  @!P4 LEA R4, P2, R16, R7, 0x1 ;  /* 0x000000071004c211 */ /* 0x000fe400078408ff */
[-C--:B---3--:R-:W-:Y:S02]  /*b600*/  @!P3 LEA.HI.X R13, R2, R5.reuse, R193, 0x1, P1 ;  /* 0x00000005020db211 */ /* 0x088fe400008f0cc1 */
[----:B------:R-:W-:-:S03]  /*b610*/  @!P4 LEA.HI.X R5, R16, R5, R192, 0x1, P2 ;  /* 0x000000051005c211 */ /* 0x000fc600010f0cc0 */
[----:B------:R4:W-:Y:S04]  /*b620*/  @!P3 ST.E.128 desc[UR50][R12.64], RZ ;  /* 0x000000ff0c00b985 */ /* 0x0009e8000c101d32 */
[----:B------:R4:W-:Y:S02]  /*b630*/  @!P4 ST.E.128 desc[UR50][R4.64], RZ ;  /* 0x000000ff0400c985 */ /* 0x0009e4000c101d32 */
.L_x_278:
[----:B------:R-:W-:Y:S05]  /*b640*/  BSYNC B1 ;  /* 0x0000000000017941 */ /* 0x000fea0003800000 */
.L_x_277:
[----:B---34-:R3:W4:Y:S01]  /*b650*/  SHFL.IDX PT, R5, R3, 0x2, 0x181f ;  /* 0x00581f0003057f89 */ /* 0x01872200000e0000 */
        /* <DEDUP_REMOVED lines=8> */
[-C--:B----4-:R-:W-:Y:S02]  /*b6e0*/  @!P2 LEA.HI.X R13, R2, R5.reuse, R193, 0x1, P0 ;  /* 0x00000005020da211 */ /* 0x090fe400000f0cc1 */
[----:B------:R-:W-:-:S03]  /*b6f0*/  @!P3 LEA.HI.X R5, R16, R5, R192, 0x1, P1 ;  /* 0x000000051005b211 */ /* 0x000fc600008f0cc0 */
[----:B------:R1:W-:Y:S04]  /*b700*/  @!P2 ST.E.128 desc[UR50][R12.64], RZ ;  /* 0x000000ff0c00a985 */ /* 0x0003e8000c101d32 */
[----:B------:R1:W-:Y:S02]  /*b710*/  @!P3 ST.E.128 desc[UR50][R4.64], RZ ;  /* 0x000000ff0400b985 */ /* 0x0003e4000c101d32 */
.L_x_280:
[----:B------:R-:W-:Y:S05]  /*b720*/  BSYNC B1 ;  /* 0x0000000000017941 */ /* 0x000fea0003800000 */
.L_x_279:
[----:B------:R-:W-:Y:S01]  /*b730*/  VIADD R0, R8, 0x60 ;  /* 0x0000006008007836 */ /* 0x000fe20000000000 */
[----:B0-23--:R-:W0:Y:S04]  /*b740*/  SHFL.IDX PT, R3, R3, 0x3, 0x181f ;  /* 0x00781f0003037f89 */ /* 0x00de2800000e0000 */
[----:B------:R-:W-:Y:S01]  /*b750*/  ISETP.GE.AND P0, PT, R0, R11, PT ;  /* 0x0000000b0000720c */ /* 0x000fe20003f06270 */
[----:B-1--4-:R1:W2:-:S12]  /*b760*/  SHFL.IDX PT, R5, R6, 0x3, 0x181f ;  /* 0x00781f0006057f89 */ /* 0x01229800000e0000 */
[----:B-1----:R-:W-:Y:S05]  /*b770*/  @P0 BRA `(.L_x_271) ;  /* 0x0000000000240947 */ /* 0x002fea0003800000 */
[----:B------:R-:W-:Y:S02]  /*b780*/  ULDC UR4, c[0x0][0xac8] ;  /* 0x0002b20000047ab9 */ /* 0x000fe40000000800 */
[----:B------:R-:W-:Y:S02]  /*b790*/  ISETP.GE.AND P2, PT, R2, UR4, PT ;  /* 0x0000000402007c0c */ /* 0x000fe4000bf46270 */
[----:B------:R-:W-:-:S11]  /*b7a0*/  ISETP.GE.AND P3, PT, R16, UR4, PT ;  /* 0x0000000410007c0c */ /* 0x000fd6000bf66270 */
[-C--:B--2---:R-:W-:Y:S02]  /*b7b0*/  @!P2 LEA R6, P0, R2, R5.reuse, 0x1 ;  /* 0x000000050206a211 */ /* 0x084fe400078008ff */
[----:B------:R-:W-:Y:S02]  /*b7c0*/  @!P3 LEA R4, P1, R16, R5, 0x1 ;  /* 0x000000051004b211 */ /* 0x000fe400078208ff */
[-C--:B0-----:R-:W-:Y:S02]  /*b7d0*/  @!P2 LEA.HI.X R7, R2, R3.reuse, R193, 0x1, P0 ;  /* 0x000000030207a211 */ /* 0x081fe400000f0cc1 */
[----:B------:R-:W-:-:S03]  /*b7e0*/  @!P3 LEA.HI.X R5, R16, R3, R192, 0x1, P1 ;  /* 0x000000031005b211 */ /* 0x000fc600008f0cc0 */
[----:B------:R0:W-:Y:S04]  /*b7f0*/  @!P2 ST.E.128 desc[UR50][R6.64], RZ ;  /* 0x000000ff0600a985 */ /* 0x0001e8000c101d32 */
[----:B------:R0:W-:Y:S02]  /*b800*/  @!P3 ST.E.128 desc[UR50][R4.64], RZ ;  /* 0x000000ff0400b985 */ /* 0x0001e4000c101d32 */
.L_x_271:
[----:B------:R-:W-:Y:S05]  /*b810*/  BSYNC B0 ;  /* 0x0000000000007941 */ /* 0x000fea0003800000 */
.L_x_262:
[----:B------:R-:W-:Y:S02]  /*b820*/  ULDC UR4, c[0x0][0xc3c] ;  /* 0x00030f0000047ab9 */ /* 0x000fe40000000800 */
[----:B------:R-:W-:-:S13]  /*b830*/  ISETP.GE.AND P0, PT, R51, UR4, PT ;  /* 0x0000000433007c0c */ /* 0x000fda000bf06270 */
[----:B------:R-:W-:Y:S05]  /*b840*/  @!P0 BRA `(.L_x_281) ;  /* 0xffffff5400448947 */ /* 0x000fea000383ffff */
[----:B------:R-:W-:Y:S05]  /*b850*/  EXIT ;  /* 0x000000000000794d */ /* 0x000fea0003800000 */
.L_x_234:
[----:B------:R-:W-:-:S08]  /*b860*/  NOP ;  /* 0x0000000000007918 */ /* 0x000fd00000000000 */
[----:B------:R-:W0:-:S00]  /*b870*/  USETMAXREG.DEALLOC.CTAPOOL 0x28 ;  /* 0x00000028000079c8 */ /* 0x000e0000080e0500 */
[----:B0-----:R-:W-:Y:S02]  /*b880*/  LOP3.LUT R0, R0, 0x3, RZ, 0xc0, !PT ;  /* 0x0000000300007812 */ /* 0x001fe400078ec0ff */
[----:B------:R-:W-:-:S04]  /*b890*/  LOP3.LUT R30, R30, 0xfffffbff, RZ, 0xc0, !PT ;  /* 0xfffffbff1e1e7812 */ /* 0x000fc800078ec0ff */
[----:B------:R-:W0:Y:S02]  /*b8a0*/  SHFL.IDX PT, R0, R0, RZ, 0x1f ;  /* 0x00001fff00007589 */ /* 0x000e2400000e0000 */
[----:B0-----:R-:W-:-:S13]  /*b8b0*/  ISETP.NE.AND P0, PT, R0, RZ, PT ;  /* 0x000000ff0000720c */ /* 0x001fda0003f05270 */
[----:B------:R-:W-:Y:S01]  /*b8c0*/  @P0 BAR.SYNC.DEFER_BLOCKING 0x5, 0x180 ;  /* 0x0146000000000b1d */ /* 0x000fe20000010000 */
[----:B------:R-:W-:Y:S02]  /*b8d0*/  @P0 MOV R3, 0x400 ;  /* 0x0000040000030802 */ /* 0x000fe40000000f00 */
[----:B------:R-:W-:Y:S02]  /*b8e0*/  @P0 LOP3.LUT R30, R30, 0x400, RZ, 0xfc, !PT ;  /* 0x000004001e1e0812 */ /* 0x000fe400078efcff */
[----:B------:R-:W-:-:S05]  /*b8f0*/  @P0 LEA R2, R2, R3, 0x18 ;  /* 0x0000000302020211 */ /* 0x000fca00078ec0ff */
[----:B------:R-:W0:Y:S02]  /*b900*/  @P0 LDS.128 R16, [R2+0x228d0] ;  /* 0x0228d00002100984 */ /* 0x000e240000000c00 */
[----:B0-----:R-:W-:Y:S01]  /*b910*/  @P0 R2UR UR40, R19 ;  /* 0x00000000132802ca */ /* 0x001fe200000e0000 */
[----:B------:R-:W-:Y:S06]  /*b920*/  @P0 BAR.ARV 0x4, 0x180 ;  /* 0x0106000000000b1d */ /* 0x000fec0000002000 */
[----:B------:R-:W-:Y:S08]  /*b930*/  @P0 BRA `(.L_x_282) ;  /* 0x00000008000c0947 */ /* 0x000ff00003800000 */
[----:B------:R-:W0:Y:S01]  /*b940*/  S2R R4, SR_TID.X ;  /* 0x0000000000047919 */ /* 0x000e220000002100 */
[----:B------:R-:W-:Y:S01]  /*b950*/  ULDC UR4, c[0x0][0xc3c] ;  /* 0x00030f0000047ab9 */ /* 0x000fe20000000800 */
[----:B------:R-:W-:Y:S01]  /*b960*/  IMAD.MOV.U32 R0, RZ, RZ, RZ ;  /* 0x000000ffff007224 */ /* 0x000fe200078e00ff */
[----:B------:R-:W1:Y:S01]  /*b970*/  LDC R11, c[0x0][0xc38] ;  /* 0x00030e00ff0b7b82 */ /* 0x000e620000000800 */
[----:B0-----:R-:W-:-:S04]  /*b980*/  LOP3.LUT R5, R4, 0x1f, RZ, 0xc0, !PT ;  /* 0x0000001f04057812 */ /* 0x001fc800078ec0ff */
[----:B------:R-:W-:-:S04]  /*b990*/  ISETP.NE.AND P0, PT, R5, 0x1f, PT ;  /* 0x0000001f0500780c */ /* 0x000fc80003f05270 */
[----:B------:R-:W-:-:S13]  /*b9a0*/  ISETP.GE.OR P1, PT, R5, UR4, !P0 ;  /* 0x0000000405007c0c */ /* 0x000fda000c726670 */
[----:B------:R-:W0:Y:S02]  /*b9b0*/  @!P1 LDC.64 R2, c[0x0][0xc80] ;  /* 0x00032000ff029b82 */ /* 0x000e240000000a00 */
[----:B0-----:R-:W-:-:S05]  /*b9c0*/  @!P1 IMAD.WIDE.U32 R2, R5, 0x4, R2 ;  /* 0x0000000405029825 */ /* 0x001fca00078e0002 */
[----:B------:R-:W2:Y:S01]  /*b9d0*/  @!P1 LDG.E R0, desc[UR50][R2.64] ;  /* 0x0000003202009981 */ /* 0x000ea2000c1e1900 */
[C---:B------:R-:W-:Y:S01]  /*b9e0*/  ISETP.NE.AND P1, PT, R5.reuse, RZ, PT ;  /* 0x000000ff0500720c */ /* 0x040fe20003f25270 */
[----:B------:R-:W-:Y:S01]  /*b9f0*/  UMOV UR4, URZ ;  /* 0x0000003f00047c82 */ /* 0x000fe20008000000 */
[C---:B------:R-:W-:Y:S01]  /*ba00*/  ISETP.GE.U32.AND P2, PT, R5.reuse, 0x2, PT ;  /* 0x000000020500780c */ /* 0x040fe20003f46070 */
[----:B------:R-:W-:Y:S01]  /*ba10*/  IMAD.MOV.U32 R16, RZ, RZ, RZ ;  /* 0x000000ffff107224 */ /* 0x000fe200078e00ff */
[C---:B------:R-:W-:Y:S02]  /*ba20*/  ISETP.GE.U32.AND P3, PT, R5.reuse, 0x4, PT ;  /* 0x000000040500780c */ /* 0x040fe40003f66070 */
[C---:B------:R-:W-:Y:S02]  /*ba30*/  ISETP.GE.U32.AND P4, PT, R5.reuse, 0x8, PT ;  /* 0x000000080500780c */ /* 0x040fe40003f86070 */
[----:B------:R-:W-:Y:S01]  /*ba40*/  ISETP.GE.U32.AND P5, PT, R5, 0x10, PT ;  /* 0x000000100500780c */ /* 0x000fe20003fa6070 */
[----:B--2---:R-:W0:Y:S02]  /*ba50*/  SHFL.UP PT, R4, R0, 0x1, RZ ;  /* 0x0420000000047989 */ /* 0x004e2400000e00ff */
[----:B0-----:R-:W-:-:S05]  /*ba60*/  SEL R7, R4, RZ, P1 ;  /* 0x000000ff04077207 */ /* 0x001fca0000800000 */
[----:B------:R-:W-:-:S05]  /*ba70*/  IMAD.IADD R7, R0, 0x1, R7 ;  /* 0x0000000100077824 */ /* 0x000fca00078e0207 */
[----:B------:R-:W0:Y:S02]  /*ba80*/  SHFL.UP PT, R4, R7, 0x2, RZ ;  /* 0x0440000007047989 */ /* 0x000e2400000e00ff */
        /* <DEDUP_REMOVED lines=9> */
[----:B0-----:R-:W-:-:S04]  /*bb20*/  SEL R7, R6, RZ, P5 ;  /* 0x000000ff06077207 */ /* 0x001fc80002800000 */
[----:B------:R-:W-:Y:S02]  /*bb30*/  IADD3 R6, R2, R7, RZ ;  /* 0x0000000702067210 */ /* 0x000fe40007ffe0ff */
[----:B------:R-:W0:Y:S03]  /*bb40*/  S2R R7, SR_CTAID.X ;  /* 0x0000000000077919 */ /* 0x000e260000002500 */
[----:B------:R-:W1:Y:S02]  /*bb50*/  SHFL.IDX PT, R4, R6, 0x1f, 0x1f ;  /* 0x03e01f0006047f89 */ /* 0x000e6400000e0000 */
[----:B-1----:R-:W-:-:S04]  /*bb60*/  IMAD R4, R4, R11, RZ ;  /* 0x0000000b04047224 */ /* 0x002fc800078e02ff */
[----:B------:R-:W-:Y:S01]  /*bb70*/  IMAD.MOV.U32 R3, RZ, RZ, R4 ;  /* 0x000000ffff037224 */ /* 0x000fe200078e0004 */
[----:B0-----:R-:W-:-:S13]  /*bb80*/  ISETP.GT.AND P6, PT, R4, R7, PT ;  /* 0x000000070400720c */ /* 0x001fda0003fc4270 */
[----:B------:R-:W-:Y:S05]  /*bb90*/  @P6 BRA `(.L_x_283) ;  /* 0x0000000000946947 */ /* 0x000fea0003800000 */
[----:B------:R-:W-:Y:S01]  /*bba0*/  IMAD.MOV.U32 R4, RZ, RZ, R3 ;  /* 0x000000ffff047224 */ /* 0x000fe200078e0003 */
[----:B------:R-:W-:Y:S01]  /*bbb0*/  UMOV UR4, URZ ;  /* 0x0000003f00047c82 */ /* 0x000fe20008000000 */
[----:B------:R-:W-:-:S05]  /*bbc0*/  ULDC UR5, c[0x0][0xc3c] ;  /* 0x00030f0000057ab9 */ /* 0x000fca0000000800 */
.L_x_287:
[----:B------:R-:W-:-:S04]  /*bbd0*/  UIADD3 UR4, UR4, 0x1f, URZ ;  /* 0x0000001f04047890 */ /* 0x000fc8000fffe03f */
[----:B------:R-:W-:-:S06]  /*bbe0*/  UISETP.GE.AND UP0, UPT, UR4, UR5, UPT ;  /* 0x000000050400728c */ /* 0x000fcc000bf06270 */
[----:B------:R-:W-:-:S13]  /*bbf0*/  PLOP3.LUT P6, PT, PT, PT, UP0, 0x40, 0x0 ;  /* 0x000000000000781c */ /* 0x000fda0003fce808 */
[----:B------:R-:W-:Y:S05]  /*bc00*/  @!P6 BRA `(.L_x_284) ;  /* 0x00000004002ce947 */ /* 0x000fea0003800000 */
[----:B------:R-:W-:Y:S01]  /*bc10*/  VIADD R9, R5, UR4 ;  /* 0x0000000405097c36 */ /* 0x000fe20008000000 */
[----:B------:R-:W-:Y:S01]  /*bc20*/  BSSY B0, `(.L_x_285) ;  /* 0x0000007000007945 */ /* 0x000fe20003800000 */
[----:B------:R-:W-:-:S03]  /*bc30*/  IMAD.MOV.U32 R0, RZ, RZ, RZ ;  /* 0x000000ffff007224 */ /* 0x000fc600078e00ff */
[----:B------:R-:W-:-:S13]  /*bc40*/  ISETP.GE.OR P6, PT, R9, UR5, !P0 ;  /* 0x0000000509007c0c */ /* 0x000fda000c7c6670 */
[----:B------:R-:W-:Y:S05]  /*bc50*/  @P6 BRA `(.L_x_286) ;  /* 0x00000000000c6947 */ /* 0x000fea0003800000 */
[----:B------:R-:W0:Y:S02]  /*bc60*/  LDC.64 R2, c[0x0][0xc80] ;  /* 0x00032000ff027b82 */ /* 0x000e240000000a00 */
[----:B0-----:R-:W-:-:S05]  /*bc70*/  IMAD.WIDE R2, R9, 0x4, R2 ;  /* 0x0000000409027825 */ /* 0x001fca00078e0202 */
[----:B------:R0:W5:Y:S02]  /*bc80*/  LDG.E R0, desc[UR50][R2.64] ;  /* 0x0000003202007981 */ /* 0x000164000c1e1900 */
.L_x_286:
[----:B------:R-:W-:Y:S05]  /*bc90*/  BSYNC B0 ;  /* 0x0000000000007941 */ /* 0x000fea0003800000 */
.L_x_285:
[----:B0----5:R-:W0:Y:S02]  /*bca0*/  SHFL.UP PT, R2, R0, 0x1, RZ ;  /* 0x0420000000027989 */ /* 0x021e2400000e00ff */
[----:B0-----:R-:W-:-:S05]  /*bcb0*/  SEL R3, R2, RZ, P1 ;  /* 0x000000ff02037207 */ /* 0x001fca0000800000 */
[----:B------:R-:W-:-:S05]  /*bcc0*/  IMAD.IADD R3, R0, 0x1, R3 ;  /* 0x0000000100037824 */ /* 0x000fca00078e0203 */
[----:B------:R-:W0:Y:S02]  /*bcd0*/  SHFL.UP PT, R2, R3, 0x2, RZ ;  /* 0x0440000003027989 */ /* 0x000e2400000e00ff */
[----:B0-----:R-:W-:-:S04]  /*bce0*/  SEL R2, R2, RZ, P2 ;  /* 0x000000ff02027207 */ /* 0x001fc80001000000 */
[----:B------:R-:W-:-:S05]  /*bcf0*/  IADD3 R2, R3, R2, RZ ;  /* 0x0000000203027210 */ /* 0x000fca0007ffe0ff */
        /* <DEDUP_REMOVED lines=8> */
[----:B------:R-:W-:Y:S02]  /*bd80*/  IMAD.IADD R6, R6, 0x1, R11 ;  /* 0x0000000106067824 */ /* 0x000fe400078e020b */
[----:B------:R-:W0:Y:S03]  /*bd90*/  LDC R11, c[0x0][0xc38] ;  /* 0x00030e00ff0b7b82 */ /* 0x000e260000000800 */
[----:B------:R-:W0:Y:S02]  /*bda0*/  SHFL.IDX PT, R3, R6, 0x1f, 0x1f ;  /* 0x03e01f0006037f89 */ /* 0x000e2400000e0000 */
[----:B0-----:R-:W-:-:S04]  /*bdb0*/  IMAD R3, R3, R11, RZ ;  /* 0x0000000b03037224 */ /* 0x001fc800078e02ff */
[----:B------:R-:W-:-:S05]  /*bdc0*/  IMAD.IADD R4, R3, 0x1, R4 ;  /* 0x0000000103047824 */ /* 0x000fca00078e0204 */
[----:B------:R-:W-:-:S13]  /*bdd0*/  ISETP.GT.AND P6, PT, R4, R7, PT ;  /* 0x000000070400720c */ /* 0x000fda0003fc4270 */
[----:B------:R-:W-:Y:S05]  /*bde0*/  @!P6 BRA `(.L_x_287) ;  /* 0xfffffffc0078e947 */ /* 0x000fea000383ffff */
.L_x_283:
[----:B------:R-:W-:-:S04]  /*bdf0*/  IMAD.IADD R8, R4, 0x1, -R3 ;  /* 0x0000000104087824 */ /* 0x000fc800078e0a03 */
[----:B------:R-:W-:-:S05]  /*be00*/  IMAD R2, R6, R11, R8 ;  /* 0x0000000b06027224 */ /* 0x000fca00078e0208 */
[----:B------:R-:W-:-:S13]  /*be10*/  ISETP.GT.AND P0, PT, R2, R7, PT ;  /* 0x000000070200720c */ /* 0x000fda0003f04270 */
[----:B------:R-:W-:Y:S02]  /*be20*/  VOTEU.ANY UR5, UPT, !P0 ;  /* 0x0000000000057886 */ /* 0x000fe400040e0100 */
[----:B------:R-:W-:Y:S02]  /*be30*/  UPOPC UR40, UR5 ;  /* 0x00000005002872bf */ /* 0x000fe40008000000 */
[----:B------:R-:W-:-:S04]  /*be40*/  ISETP.NE.AND P0, PT, RZ, UR5, PT ;  /* 0x00000005ff007c0c */ /* 0x000fc8000bf05270 */
[----:B------:R-:W-:-:S05]  /*be50*/  IMAD.U32 R13, RZ, RZ, UR40 ;  /* 0x00000028ff0d7e24 */ /* 0x000fca000f8e00ff */
[----:B------:R-:W0:Y:S02]  /*be60*/  SHFL.IDX PT, R10, R0, R13, 0x1f ;  /* 0x00001f0d000a7589 */ /* 0x000e2400000e0000 */
[----:B0-----:R-:W-:-:S04]  /*be70*/  IABS R9, R10 ;  /* 0x0000000a00097213 */ /* 0x001fc80000000000 */
[----:B------:R-:W0:Y:S08]  /*be80*/  I2F.RP R4, R9 ;  /* 0x0000000900047306 */ /* 0x000e300000209400 */
[----:B0-----:R-:W0:Y:S02]  /*be90*/  MUFU.RCP R4, R4 ;  /* 0x0000000400047308 */ /* 0x001e240000001000 */
[----:B0-----:R-:W-:-:S06]  /*bea0*/  IADD3 R2, R4, 0xffffffe, RZ ;  /* 0x0ffffffe04027810 */ /* 0x001fcc0007ffe0ff */
[----:B------:R0:W1:Y:S01]  /*beb0*/  F2I.FTZ.U32.TRUNC.NTZ R3, R2 ;  /* 0x0000000200037305 */ /* 0x000062000021f000 */
[----:B------:R-:W-:Y:S05]  /*bec0*/  @!P0 BRA `(.L_x_288) ;  /* 0x00000000000c8947 */ /* 0x000fea0003800000 */
[----:B------:R-:W-:-:S06]  /*bed0*/  UIADD3 UR5, UR40, -0x1, URZ ;  /* 0xffffffff28057890 */ /* 0x000fcc000fffe03f */
[----:B------:R-:W-:-:S05]  /*bee0*/  IMAD.U32 R13, RZ, RZ, UR5 ;  /* 0x00000005ff0d7e24 */ /* 0x000fca000f8e00ff */
[----:B------:R2:W3:Y:S02]  /*bef0*/  SHFL.IDX PT, R16, R6, R13, 0x1f ;  /* 0x00001f0d06107589 */ /* 0x0004e400000e0000 */
.L_x_288:
[----:B---3--:R-:W-:Y:S01]  /*bf00*/  IMAD R16, R16, R11, R8 ;  /* 0x0000000b10107224 */ /* 0x008fe200078e0208 */
[----:B0-----:R-:W-:Y:S01]  /*bf10*/  IABS R2, R10 ;  /* 0x0000000a00027213 */ /* 0x001fe20000000000 */
[----:B-1----:R-:W-:Y:S01]  /*bf20*/  IMAD.MOV R0, RZ, RZ, -R3 ;  /* 0x000000ffff007224 */ /* 0x002fe200078e0a03 */
[----:B------:R-:W-:Y:S01]  /*bf30*/  UIADD3 UR40, UR40, UR4, URZ ;  /* 0x0000000428287290 */ /* 0x000fe2000fffe03f */
[----:B------:R-:W-:Y:S02]  /*bf40*/  IMAD.IADD R11, R7, 0x1, -R16 ;  /* 0x00000001070b7824 */ /* 0x000fe400078e0a10 */
[----:B------:R-:W-:Y:S02]  /*bf50*/  IMAD.MOV R4, RZ, RZ, -R2 ;  /* 0x000000ffff047224 */ /* 0x000fe400078e0a02 */
[----:B------:R-:W-:Y:S01]  /*bf60*/  IMAD R7, R0, R9, RZ ;  /* 0x0000000900077224 */ /* 0x000fe200078e02ff */
[----:B------:R-:W-:Y:S01]  /*bf70*/  IABS R0, R11 ;  /* 0x0000000b00007213 */ /* 0x000fe20000000000 */
[----:B------:R-:W-:-:S04]  /*bf80*/  IMAD.MOV.U32 R2, RZ, RZ, RZ ;  /* 0x000000ffff027224 */ /* 0x000fc800078e00ff */
[----:B------:R-:W-:-:S04]  /*bf90*/  IMAD.HI.U32 R2, R3, R7, R2 ;  /* 0x0000000703027227 */ /* 0x000fc800078e0002 */
[----:B------:R-:W-:Y:S01]  /*bfa0*/  IMAD.MOV.U32 R3, RZ, RZ, R0 ;  /* 0x000000ffff037224 */ /* 0x000fe200078e0000 */
[----:B------:R-:W-:-:S03]  /*bfb0*/  MOV R0, R4 ;  /* 0x0000000400007202 */ /* 0x000fc60000000f00 */
[----:B------:R-:W-:-:S04]  /*bfc0*/  IMAD.HI.U32 R2, R2, R3, RZ ;  /* 0x0000000302027227 */ /* 0x000fc800078e00ff */
[----:B------:R-:W-:-:S05]  /*bfd0*/  IMAD R0, R2, R0, R3 ;  /* 0x0000000002007224 */ /* 0x000fca00078e0203 */
[----:B------:R-:W-:-:S13]  /*bfe0*/  ISETP.GT.U32.AND P1, PT, R9, R0, PT ;  /* 0x000000000900720c */ /* 0x000fda0003f24070 */
[----:B------:R-:W-:Y:S02]  /*bff0*/  @!P1 IMAD.IADD R0, R0, 0x1, -R9 ;  /* 0x0000000100009824 */ /* 0x000fe400078e0a09 */
[----:B------:R-:W-:Y:S01]  /*c000*/  @!P1 VIADD R2, R2, 0x1 ;  /* 0x0000000102029836 */ /* 0x000fe20000000000 */
[----:B------:R-:W-:Y:S02]  /*c010*/  ISETP.NE.AND P1, PT, R10, RZ, PT ;  /* 0x000000ff0a00720c */ /* 0x000fe40003f25270 */
[----:B------:R-:W-:Y:S02]  /*c020*/  ISETP.GE.U32.AND P0, PT, R0, R9, PT ;  /* 0x000000090000720c */ /* 0x000fe40003f06070 */
[----:B------:R-:W-:-:S04]  /*c030*/  LOP3.LUT R0, R11, R10, RZ, 0x3c, !PT ;  /* 0x0000000a0b007212 */ /* 0x000fc800078e3cff */
[----:B------:R-:W-:-:S07]  /*c040*/  ISETP.GE.AND P2, PT, R0, RZ, PT ;  /* 0x000000ff0000720c */ /* 0x000fce0003f46270 */
[----:B------:R-:W-:-:S06]  /*c050*/  @P0 VIADD R2, R2, 0x1 ;  /* 0x0000000102020836 */ /* 0x000fcc0000000000 */
[----:B------:R-:W-:Y:S01]  /*c060*/  @!P2 IMAD.MOV R2, RZ, RZ, -R2 ;  /* 0x000000ffff02a224 */ /* 0x000fe200078e0a02 */
[----:B------:R-:W-:-:S05]  /*c070*/  @!P1 LOP3.LUT R2, RZ, R10, RZ, 0x33, !PT ;  /* 0x0000000aff029212 */ /* 0x000fca00078e33ff */
[--C-:B------:R-:W-:Y:S02]  /*c080*/  IMAD.MOV R17, RZ, RZ, -R2.reuse ;  /* 0x000000ffff117224 */ /* 0x100fe400078e0a02 */
[----:B------:R-:W-:Y:S02]  /*c090*/  IMAD.MOV.U32 R18, RZ, RZ, R2 ;  /* 0x000000ffff127224 */ /* 0x000fe400078e0002 */
[----:B------:R-:W-:Y:S01]  /*c0a0*/  IMAD R17, R10, R17, R11 ;  /* 0x000000110a117224 */ /* 0x000fe200078e020b */
[----:B------:R-:W-:Y:S06]  /*c0b0*/  BRA `(.L_x_289) ;  /* 0x0000000000107947 */ /* 0x000fec0003800000 */
.L_x_284:
[----:B------:R-:W-:Y:S01]  /*c0c0*/  MOV R16, R7 ;  /* 0x0000000700107202 */ /* 0x000fe20000000f00 */
[----:B------:R-:W-:Y:S01]  /*c0d0*/  IMAD.MOV.U32 R17, RZ, RZ, RZ ;  /* 0x000000ffff117224 */ /* 0x000fe200078e00ff */
[----:B------:R-:W-:Y:S01]  /*c0e0*/  ULDC UR40, c[0x0][0xc3c] ;  /* 0x00030f0000287ab9 */ /* 0x000fe20000000800 */
[----:B------:R-:W-:-:S07]  /*c0f0*/  IMAD.MOV.U32 R18, RZ, RZ, RZ ;  /* 0x000000ffff127224 */ /* 0x000fce00078e00ff */
.L_x_289:
[----:B------:R-:W-:Y:S01]  /*c100*/  ISETP.NE.AND P0, PT, R5, RZ, PT ;  /* 0x000000ff0500720c */ /* 0x000fe20003f05270 */
[----:B------:R-:W-:-:S12]  /*c110*/  IMAD.U32 R19, RZ, RZ, UR40 ;  /* 0x00000028ff137e24 */ /* 0x000fd8000f8e00ff */
[----:B------:R-:W0:Y:S01]  /*c120*/  @!P0 S2R R3, SR_CgaCtaId ;  /* 0x0000000000038919 */ /* 0x000e220000008800 */
[----:B------:R-:W-:-:S04]  /*c130*/  @!P0 MOV R0, 0x400 ;  /* 0x0000040000008802 */ /* 0x000fc80000000f00 */
[----:B0-----:R-:W-:-:S05]  /*c140*/  @!P0 LEA R0, R3, R0, 0x18 ;  /* 0x0000000003008211 */ /* 0x001fca00078ec0ff */
[----:B------:R0:W-:Y:S01]  /*c150*/  @!P0 STS.128 [R0+0x228d0], R16 ;  /* 0x0228d01000008388 */ /* 0x0001e20000000c00 */
[----:B------:R-:W-:Y:S06]  /*c160*/  BAR.ARV 0x5, 0x180 ;  /* 0x0146000000007b1d */ /* 0x000fec0000002000 */
.L_x_282:
[----:B------:R-:W-:Y:S01]  /*c170*/  ULDC UR4, c[0x0][0xc3c] ;  /* 0x00030f0000047ab9 */ /* 0x000fe20000000800 */
[----:B------:R1:W-:Y:S01]  /*c180*/  STL [R1+0x18], RZ ;  /* 0x000018ff01007387 */ /* 0x0003e20000100800 */
[----:B------:R-:W-:Y:S01]  /*c190*/  UISETP.GE.AND UP0, UPT, UR40, UR4, UPT ;  /* 0x000000042800728c */ /* 0x000fe2000bf06270 */
[----:B------:R-:W-:Y:S02]  /*c1a0*/  IMAD.MOV.U32 R35, RZ, RZ, 0x1 ;  /* 0x00000001ff237424 */ /* 0x000fe400078e00ff */
[----:B------:R-:W-:-:S03]  /*c1b0*/  IMAD.MOV.U32 R32, RZ, RZ, RZ ;  /* 0x000000ffff207224 */ /* 0x000fc600078e00ff */
[----:B------:R-:W-:-:S13]  /*c1c0*/  PLOP3.LUT P0, PT, PT, PT, UP0, 0x80, 0x0 ;  /* 0x000000000000781c */ /* 0x000fda0003f0f008 */
[----:B-1----:R-:W-:Y:S05]  /*c1d0*/  @P0 BRA `(.L_x_290) ;  /* 0x0000005800c00947 */ /* 0x002fea0003800000 */
[----:B------:R-:W1:Y:S01]  /*c1e0*/  S2R R10, SR_TID.X ;  /* 0x00000000000a7919 */ /* 0x000e620000002100 */
[----:B------:R-:W3:Y:S01]  /*c1f0*/  S2UR UR4, SR_CgaCtaId ;  /* 0x00000000000479c3 */ /* 0x000ee20000008800 */
[----:B------:R-:W-:Y:S01]  /*c200*/  MOV R22, 0x400 ;  /* 0x0000040000167802 */ /* 0x000fe20000000f00 */
[----:B------:R-:W-:Y:S01]  /*c210*/  IMAD.MOV.U32 R32, RZ, RZ, RZ ;  /* 0x000000ffff207224 */ /* 0x000fe200078e00ff */
[----:B------:R-:W-:Y:S01]  /*c220*/  MOV R35, 0x1 ;  /* 0x0000000100237802 */ /* 0x000fe20000000f00 */
[----:B------:R-:W-:Y:S02]  /*c230*/  ULOP3.LUT UR46, UR38, 0x2, URZ, 0xfc, !UPT ;  /* 0x00000002262e7892 */ /* 0x000fe4000f8efc3f */
[----:B------:R-:W-:Y:S01]  /*c240*/  ULOP3.LUT UR48, UR38, 0x1, URZ, 0xfc, !UPT ;  /* 0x0000000126307892 */ /* 0x000fe2000f8efc3f */
[----:B------:R-:W-:Y:S01]  /*c250*/  ULDC UR49, c[0x0][0xc] ;  /* 0x0000030000317ab9 */ /* 0x000fe20000000800 */
[C---:B-1----:R-:W-:Y:S01]  /*c260*/  IMAD.SHL.U32 R5, R10.reuse, 0x20, RZ ;  /* 0x000000200a057824 */ /* 0x042fe200078e00ff */
[C---:B------:R-:W-:Y:S01]  /*c270*/  LOP3.LUT R8, R10.reuse, 0x7f, RZ, 0xc0, !PT ;  /* 0x0000007f0a087812 */ /* 0x040fe200078ec0ff */
[C---:B------:R-:W-:Y:S01]  /*c280*/  IMAD.SHL.U32 R9, R10.reuse, 0x4, RZ ;  /* 0x000000040a097824 */ /* 0x040fe200078e00ff */
[----:B------:R-:W-:-:S02]  /*c290*/  SHF.L.U32 R2, R10, 0x7, RZ ;  /* 0x000000070a027819 */ /* 0x000fc400000006ff */
[C---:B------:R-:W-:Y:S02]  /*c2a0*/  LOP3.LUT R4, R5.reuse, 0x80, RZ, 0xc0, !PT ;  /* 0x0000008005047812 */ /* 0x040fe400078ec0ff */
[----:B0-----:R-:W-:Y:S02]  /*c2b0*/  SHF.R.U32.HI R0, RZ, 0x5, R8 ;  /* 0x00000005ff007819 */ /* 0x001fe40000011608 */
[----:B------:R-:W-:Y:S02]  /*c2c0*/  LOP3.LUT R3, R2, 0x380, RZ, 0xc0, !PT ;  /* 0x0000038002037812 */ /* 0x000fe400078ec0ff */
[C---:B------:R-:W-:Y:S02]  /*c2d0*/  LOP3.LUT R7, R5.reuse, 0x60, RZ, 0xc0, !PT ;  /* 0x0000006005077812 */ /* 0x040fe400078ec0ff */
[----:B--2---:R-:W-:Y:S01]  /*c2e0*/  LOP3.LUT R6, R4, 0x10, R10, 0xf8, !PT ;  /* 0x0000001004067812 */ /* 0x004fe200078ef80a */
[----:B------:R-:W-:Y:S01]  /*c2f0*/  IMAD.SHL.U32 R4, R10, 0x10, RZ ;  /* 0x000000100a047824 */ /* 0x000fe200078e00ff */
[----:B------:R-:W-:Y:S01]  /*c300*/  LOP3.LUT R5, R5, 0x100, RZ, 0xc0, !PT ;  /* 0x0000010005057812 */ /* 0x000fe200078ec0ff */
[----:B------:R-:W-:Y:S01]  /*c310*/  IMAD R3, R0, 0x10, R3 ;  /* 0x0000001000037824 */ /* 0x000fe200078e0203 */
[----:B------:R-:W-:Y:S01]  /*c320*/  LOP3.LUT R6, R6, 0x10, R9, 0x78, !PT ;  /* 0x0000001006067812 */ /* 0x000fe200078e7809 */
[----:B------:R-:W-:Y:S01]  /*c330*/  IMAD R7, R0, 0x200, R7 ;  /* 0x0000020000077824 */ /* 0x000fe200078e0207 */
[----:B------:R-:W-:Y:S01]  /*c340*/  LOP3.LUT R0, R4, 0x3f0, RZ, 0xc0, !PT ;  /* 0x000003f004007812 */ /* 0x000fe200078ec0ff */
[----:B------:R-:W-:Y:S01]  /*c350*/  IMAD.SHL.U32 R9, R10, 0x2, RZ ;  /* 0x000000020a097824 */ /* 0x000fe200078e00ff */
[----:B------:R-:W-:-:S02]  /*c360*/  LOP3.LUT R3, R3, 0x70, R4, 0x78, !PT ;  /* 0x0000007003037812 */ /* 0x000fc400078e7804 */
[----:B------:R-:W-:Y:S02]  /*c370*/  IADD3 R5, R6, R7, R5 ;  /* 0x0000000706057210 */ /* 0x000fe40007ffe005 */
[----:B------:R-:W-:Y:S02]  /*c380*/  LOP3.LUT R9, R0, 0x70, R9, 0x78, !PT ;  /* 0x0000007000097812 */ /* 0x000fe400078e7809 */
[----:B------:R-:W-:Y:S01]  /*c390*/  LOP3.LUT R0, R3, 0xc00, R2, 0xf8, !PT ;  /* 0x00000c0003007812 */ /* 0x000fe200078ef802 */
[----:B------:R-:W-:Y:S01]  /*c3a0*/  STL [R1+0x8], R5 ;  /* 0x0000080501007387 */ /* 0x000fe20000100800 */
[----:B---3--:R-:W-:Y:S01]  /*c3b0*/  IMAD.U32 R3, RZ, RZ, UR4 ;  /* 0x00000004ff037e24 */ /* 0x008fe2000f8e00ff */
[----:B------:R-:W-:Y:S02]  /*c3c0*/  LOP3.LUT P0, RZ, R10, 0x4, RZ, 0xc0, !PT ;  /* 0x000000040aff7812 */ /* 0x000fe4000780c0ff */
[----:B------:R0:W-:Y:S01]  /*c3d0*/  STL [R1+0xc], R0 ;  /* 0x00000c0001007387 */ /* 0x0001e20000100800 */
[----:B------:R-:W-:-:S02]  /*c3e0*/  SHF.R.U32.HI R2, RZ, 0x3, R8 ;  /* 0x00000003ff027819 */ /* 0x000fc40000011608 */
[----:B------:R-:W-:Y:S01]  /*c3f0*/  LEA R22, R3, R22, 0x18 ;  /* 0x0000001603167211 */ /* 0x000fe200078ec0ff */
[----:B------:R-:W-:Y:S01]  /*c400*/  STL [R1+0x18], RZ ;  /* 0x000018ff01007387 */ /* 0x000fe20000100800 */
[----:B------:R-:W-:-:S03]  /*c410*/  LOP3.LUT R31, R4, 0x70, RZ, 0xc0, !PT ;  /* 0x00000070041f7812 */ /* 0x000fc600078ec0ff */
[----:B------:R1:W-:Y:S01]  /*c420*/  STL [R1], R3 ;  /* 0x0000000301007387 */ /* 0x0003e20000100800 */
[----:B0-----:R-:W-:-:S05]  /*c430*/  IMAD.MOV.U32 R0, RZ, RZ, 0x40 ;  /* 0x00000040ff007424 */ /* 0x001fca00078e00ff */
[----:B------:R-:W-:Y:S02]  /*c440*/  SEL R0, R0, 0xffffffc0, !P0 ;  /* 0xffffffc000007807 */ /* 0x000fe40004000000 */
[--C-:B-1----:R-:W-:Y:S02]  /*c450*/  LOP3.LUT R3, R2, 0x70, R4.reuse, 0xf8, !PT ;  /* 0x0000007002037812 */ /* 0x102fe400078ef804 */
[----:B------:R-:W-:Y:S01]  /*c460*/  LOP3.LUT R2, R9, 0x400, R4, 0xf8, !PT ;  /* 0x0000040009027812 */ /* 0x000fe200078ef804 */
[----:B------:R0:W-:Y:S01]  /*c470*/  STL [R1+0x10], R0 ;  /* 0x0000100001007387 */ /* 0x0001e20000100800 */
[----:B------:R-:W-:-:S03]  /*c480*/  LOP3.LUT R3, R3, 0x80, RZ, 0xfc, !PT ;  /* 0x0000008003037812 */ /* 0x000fc600078efcff */
[----:B------:R1:W-:Y:S01]  /*c490*/  STL [R1+0x4], R2 ;  /* 0x0000040201007387 */ /* 0x0003e20000100800 */
[----:B0-----:R-:W-:-:S05]  /*c4a0*/  IMAD.IADD R0, R22, 0x1, R2 ;  /* 0x0000000116007824 */ /* 0x001fca00078e0202 */
[----:B------:R1:W-:Y:S02]  /*c4b0*/  STL [R1+0x14], R0 ;  /* 0x0000140001007387 */ /* 0x0003e40000100800 */
.L_x_363:
[----:B------:R-:W-:Y:S01]  /*c4c0*/  ULDC.64 UR4, c[0x0][0xc88] ;  /* 0x0003220000047ab9 */ /* 0x000fe20000000a00 */
[----:B------:R-:W-:Y:S01]  /*c4d0*/  ULDC.64 UR6, c[0x0][0xa18] ;  /* 0x0002860000067ab9 */ /* 0x000fe20000000a00 */
[----:B------:R-:W-:Y:S01]  /*c4e0*/  UIMAD.WIDE UR4, UR40, 0x4, UR4 ;  /* 0x00000004280478a5 */ /* 0x000fe2000f8e0204 */
[----:B------:R-:W-:-:S05]  /*c4f0*/  ULDC.64 UR8, c[0x0][0xa00] ;  /* 0x0002800000087ab9 */ /* 0x000fca0000000a00 */
[----:B01----:R-:W-:Y:S02]  /*c500*/  IMAD.U32 R2, RZ, RZ, UR4 ;  /* 0x00000004ff027e24 */ /* 0x003fe4000f8e00ff */
[----:B------:R-:W-:Y:S01]  /*c510*/  IMAD.U32 R3, RZ, RZ, UR5 ;  /* 0x00000005ff037e24 */ /* 0x000fe2000f8e00ff */
[----:B------:R-:W-:-:S04]  /*c520*/  ULDC.64 UR4, c[0x0][0xa28] ;  /* 0x00028a0000047ab9 */ /* 0x000fc80000000a00 */
[----:B------:R-:W2:Y:S01]  /*c530*/  LDG.E R2, desc[UR50][R2.64] ;  /* 0x0000003202027981 */ /* 0x000ea2000c1e1900 */
[----:B------:R-:W-:Y:S02]  /*c540*/  UISETP.NE.U32.AND UP1, UPT, UR4, URZ, UPT ;  /* 0x0000003f0400728c */ /* 0x000fe4000bf25070 */
[----:B------:R-:W-:Y:S02]  /*c550*/  UISETP.NE.U32.AND UP0, UPT, UR6, URZ, UPT ;  /* 0x0000003f0600728c */ /* 0x000fe4000bf05070 */
[----:B------:R-:W-:Y:S02]  /*c560*/  UISETP.NE.AND.EX UP1, UPT, UR5, URZ, UPT, UP1 ;  /* 0x0000003f0500728c */ /* 0x000fe4000bf25310 */
[----:B------:R-:W-:Y:S02]  /*c570*/  UISETP.NE.AND.EX UP0, UPT, UR7, URZ, UPT, UP0 ;  /* 0x0000003f0700728c */ /* 0x000fe4000bf05300 */
[----:B------:R-:W-:Y:S02]  /*c580*/  UISETP.NE.U32.AND UP2, UPT, UR8, URZ, UPT ;  /* 0x0000003f0800728c */ /* 0x000fe4000bf45070 */
[----:B------:R-:W-:-:S02]  /*c590*/  PLOP3.LUT P0, PT, PT, PT, UP1, 0x80, 0x0 ;  /* 0x000000000000781c */ /* 0x000fc40003f0f018 */
[----:B------:R-:W-:Y:S01]  /*c5a0*/  PLOP3.LUT P1, PT, PT, PT, UP0, 0x80, 0x0 ;  /* 0x000000000000781c */ /* 0x000fe20003f2f008 */
[----:B------:R-:W-:Y:S01]  /*c5b0*/  UISETP.NE.AND.EX UP5, UPT, UR9, URZ, UPT, UP2 ;  /* 0x0000003f0900728c */ /* 0x000fe2000bfa5320 */
[----:B------:R-:W-:-:S03]  /*c5c0*/  IMAD.MOV.U32 R24, RZ, RZ, RZ ;  /* 0x000000ffff187224 */ /* 0x000fc600078e00ff */
[----:B------:R-:W-:Y:S02]  /*c5d0*/  UP2UR UR47, UPR, URZ, 0x20 ;  /* 0x000000203f2f7883 */ /* 0x000fe40008000000 */
[----:B------:R-:W-:Y:S02]  /*c5e0*/  PLOP3.LUT P2, PT, PT, PT, UP5, 0x80, 0x0 ;  /* 0x000000000000781c */ /* 0x000fe40003f4f058 */
[----:B--2---:R-:W-:-:S13]  /*c5f0*/  R2UR UR44, R2 ;  /* 0x00000000022c72ca */ /* 0x004fda00000e0000 */
[----:B------:R-:W-:Y:S02]  /*c600*/  USHF.R.S32.HI UR45, URZ, 0x1f, UR44 ;  /* 0x0000001f3f2d7899 */ /* 0x000fe4000801142c */
[----:B------:R-:W-:Y:S02]  /*c610*/  @UP1 ULEA UR4, UP3, UR44, UR4, 0x2 ;  /* 0x000000042c041291 */ /* 0x000fe4000f86103f */
[----:B------:R-:W-:Y:S02]  /*c620*/  USHF.L.U32 UR36, UR44, 0x2, URZ ;  /* 0x000000022c247899 */ /* 0x000fe4000800063f */
[----:B------:R-:W-:Y:S02]  /*c630*/  @UP1 ULEA.HI.X UR5, UR44, UR5, UR45, 0x2, UP3 ;  /* 0x000000052c051291 */ /* 0x000fe400098f142d */
[----:B------:R-:W-:Y:S01]  /*c640*/  USHF.L.U64.HI UR37, UR44, 0x2, UR45 ;  /* 0x000000022c257899 */ /* 0x000fe2000801022d */
[----:B------:R-:W-:Y:S01]  /*c650*/  IMAD.U32 R2, RZ, RZ, UR4 ;  /* 0x00000004ff027e24 */ /* 0x000fe2000f8e00ff */
[----:B------:R-:W-:-:S02]  /*c660*/  @UP0 UIADD3 UR6, UP4, UR36, UR6, URZ ;  /* 0x0000000624060290 */ /* 0x000fc4000ff9e03f */
[----:B------:R-:W-:Y:S02]  /*c670*/  MOV R3, UR5 ;  /* 0x0000000500037c02 */ /* 0x000fe40008000f00 */
[----:B------:R-:W-:Y:S02]  /*c680*/  @UP0 UIADD3.X UR7, UR37, UR7, URZ, UP4, !UPT ;  /* 0x0000000725070290 */ /* 0x000fe4000a7fe43f */
[----:B------:R-:W-:Y:S01]  /*c690*/  UIADD3 UR8, UP0, UR36, UR8, URZ ;  /* 0x0000000824087290 */ /* 0x000fe2000ff1e03f */
[----:B------:R0:W5:Y:S03]  /*c6a0*/  @P0 LDG.E R0, desc[UR50][R2.64] ;  /* 0x0000003202000981 */ /* 0x000166000c1e1900 */
[----:B------:R-:W-:Y:S01]  /*c6b0*/  UIADD3.X UR4, UR37, UR9, URZ, UP0, !UPT ;  /* 0x0000000925047290 */ /* 0x000fe200087fe43f */
[----:B0-----:R-:W-:Y:S02]  /*c6c0*/  IMAD.U32 R2, RZ, RZ, UR6 ;  /* 0x00000006ff027e24 */ /* 0x001fe4000f8e00ff */
[----:B------:R-:W-:-:S05]  /*c6d0*/  IMAD.U32 R3, RZ, RZ, UR7 ;  /* 0x00000007ff037e24 */ /* 0x000fca000f8e00ff */
[----:B------:R0:W2:Y:S02]  /*c6e0*/  @P1 LDG.E R4, desc[UR50][R2.64] ;  /* 0x0000003202041981 */ /* 0x0000a4000c1e1900 */
[----:B0-----:R-:W-:Y:S02]  /*c6f0*/  IMAD.U32 R2, RZ, RZ, UR8 ;  /* 0x00000008ff027e24 */ /* 0x001fe4000f8e00ff */
[----:B------:R-:W-:-:S05]  /*c700*/  IMAD.U32 R3, RZ, RZ, UR4 ;  /* 0x00000004ff037e24 */ /* 0x000fca000f8e00ff */
[----:B------:R0:W5:Y:S01]  /*c710*/  @P2 LDG.E R24, desc[UR50][R2.64] ;  /* 0x0000003202182981 */ /* 0x000162000c1e1900 */
[----:B--2---:R-:W-:Y:S01]  /*c720*/  @P1 R2UR UR41, R4 ;  /* 0x00000000042912ca */ /* 0x004fe200000e0000 */
[----:B0-----:R-:W-:-:S14]  /*c730*/  @P1 BRA `(.L_x_291) ;  /* 0x0000000000241947 */ /* 0x001fdc0003800000 */
[----:B------:R-:W-:Y:S01]  /*c740*/  UISETP.NE.AND UP0, UPT, UR47, URZ, UPT ;  /* 0x0000003f2f00728c */ /* 0x000fe2000bf05270 */
[----:B------:R-:W-:-:S05]  /*c750*/  ULDC UR41, c[0x0][0x288] ;  /* 0x0000a20000297ab9 */ /* 0x000fca0000000800 */
[----:B------:R-:W-:-:S13]  /*c760*/  PLOP3.LUT P1, PT, PT, PT, UP0, 0x40, 0x0 ;  /* 0x000000000000781c */ /* 0x000fda0003f2e808 */
[----:B------:R-:W-:Y:S05]  /*c770*/  @P1 BRA `(.L_x_291) ;  /* 0x0000000000141947 */ /* 0x000fea0003800000 */
[----:B------:R-:W2:Y:S04]  /*c780*/  LDG.E R5, desc[UR50][R2.64] ;  /* 0x0000003202057981 */ /* 0x000ea8000c1e1900 */
[----:B------:R-:W3:Y:S01]  /*c790*/  LDG.E R4, desc[UR50][R2.64+0x4] ;  /* 0x0000043202047981 */ /* 0x000ee2000c1e1900 */
[----:B--2---:R-:W-:Y:S02]  /*c7a0*/  R2UR UR4, R5 ;  /* 0x00000000050472ca */ /* 0x004fe400000e0000 */
[----:B---3--:R-:W-:-:S13]  /*c7b0*/  R2UR UR41, R4 ;  /* 0x00000000042972ca */ /* 0x008fda00000e0000 */
[----:B------:R-:W-:-:S12]  /*c7c0*/  UIADD3 UR41, -UR4, UR41, URZ ;  /* 0x0000002904297290 */ /* 0x000fd8000fffe13f */
.L_x_291:
[----:B------:R-:W-:Y:S01]  /*c7d0*/  UMOV UR39, URZ ;  /* 0x0000003f00277c82 */ /* 0x000fe20008000000 */
[----:B------:R-:W-:Y:S01]  /*c7e0*/  ULDC.64 UR6, c[0x0][0xa20] ;  /* 0x0002880000067ab9 */ /* 0x000fe20000000a00 */
[----:B-----5:R-:W-:Y:S01]  /*c7f0*/  @P0 R2UR UR39, R0 ;  /* 0x00000000002702ca */ /* 0x020fe200000e0000 */
[----:B------:R-:W-:Y:S01]  /*c800*/  ULDC.64 UR4, c[0x0][0x418] ;  /* 0x0001060000047ab9 */ /* 0x000fe20000000a00 */
[----:B------:R-:W-:Y:S01]  /*c810*/  ISETP.NE.U32.AND P0, PT, RZ, UR6, PT ;  /* 0x00000006ff007c0c */ /* 0x000fe2000bf05070 */
[----:B------:R-:W-:Y:S01]  /*c820*/  UISETP.NE.U32.AND UP0, UPT, UR4, URZ, UPT ;  /* 0x0000003f0400728c */ /* 0x000fe2000bf05070 */
[----:B------:R-:W-:Y:S01]  /*c830*/  IMAD.U32 R34, RZ, RZ, UR44 ;  /* 0x0000002cff227e24 */ /* 0x000fe2000f8e00ff */
[----:B------:R-:W-:Y:S01]  /*c840*/  ULDC UR42, c[0x0][0x2f0] ;  /* 0x0000bc00002a7ab9 */ /* 0x000fe20000000800 */
[----:B------:R-:W-:Y:S01]  /*c850*/  ISETP.NE.AND.EX P0, PT, RZ, UR7, PT, P0 ;  /* 0x00000007ff007c0c */ /* 0x000fe2000bf05300 */
[----:B------:R-:W-:Y:S01]  /*c860*/  UISETP.NE.AND.EX UP0, UPT, UR5, URZ, UPT, UP0 ;  /* 0x0000003f0500728c */ /* 0x000fe2000bf05300 */
[----:B------:R-:W-:-:S03]  /*c870*/  ULDC UR4, c[0x0][0x424] ;  /* 0x0001090000047ab9 */ /* 0x000fc60000000800 */
[----:B------:R-:W-:-:S04]  /*c880*/  USEL UR4, UR4, 0x1, UP0 ;  /* 0x0000000104047887 */ /* 0x000fc80008000000 */
[----:B------:R-:W-:-:S04]  /*c890*/  UIMAD UR42, UR4, UR42, URZ ;  /* 0x0000002a042a72a4 */ /* 0x000fc8000f8e023f */
[----:B------:R-:W-:Y:S08]  /*c8a0*/  @!P0 BRA `(.L_x_292) ;  /* 0x00000000001c8947 */ /* 0x000ff00003800000 */
[----:B------:R-:W-:-:S04]  /*c8b0*/  UIADD3 UR4, UP0, UR36, UR6, URZ ;  /* 0x0000000624047290 */ /* 0x000fc8000ff1e03f */
[----:B------:R-:W-:Y:S02]  /*c8c0*/  UIADD3.X UR5, UR37, UR7, URZ, UP0, !UPT ;  /* 0x0000000725057290 */ /* 0x000fe400087fe43f */
[----:B------:R-:W-:-:S04]  /*c8d0*/  MOV R2, UR4 ;  /* 0x0000000400027c02 */ /* 0x000fc80008000f00 */
[----:B------:R-:W-:-:S05]  /*c8e0*/  IMAD.U32 R3, RZ, RZ, UR5 ;  /* 0x00000005ff037e24 */ /* 0x000fca000f8e00ff */
[----:B------:R-:W2:Y:S02]  /*c8f0*/  LDG.E R2, desc[UR50][R2.64] ;  /* 0x0000003202027981 */ /* 0x000ea4000c1e1900 */
[----:B--2---:R-:W-:Y:S01]  /*c900*/  R2UR UR42, R2 ;  /* 0x00000000022a72ca */ /* 0x004fe200000e0000 */
[----:B------:R-:W-:-:S14]  /*c910*/  BRA `(.L_x_293) ;  /* 0x00000000002c7947 */ /* 0x000fdc0003800000 */
.L_x_292:
[----:B------:R-:W-:Y:S02]  /*c920*/  ULDC.64 UR4, c[0x0][0xa08] ;  /* 0x0002820000047ab9 */ /* 0x000fe40000000a00 */
[----:B------:R-:W-:-:S04]  /*c930*/  ISETP.NE.U32.AND P0, PT, RZ, UR4, PT ;  /* 0x00000004ff007c0c */ /* 0x000fc8000bf05070 */
[----:B------:R-:W-:-:S13]  /*c940*/  ISETP.NE.AND.EX P0, PT, RZ, UR5, PT, P0 ;  /* 0x00000005ff007c0c */ /* 0x000fda000bf05300 */
[----:B------:R-:W-:Y:S05]  /*c950*/  @!P0 BRA `(.L_x_293) ;  /* 0x00000000001c8947 */ /* 0x000fea0003800000 */
[----:B------:R-:W0:Y:S02]  /*c960*/  LDC.64 R2, c[0x0][0xa08] ;  /* 0x00028200ff027b82 */ /* 0x000e240000000a00 */
[----:B0-----:R-:W-:-:S05]  /*c970*/  IMAD.WIDE R2, R34, 0x4, R2 ;  /* 0x0000000422027825 */ /* 0x001fca00078e0202 */
[----:B------:R-:W2:Y:S04]  /*c980*/  LDG.E R4, desc[UR50][R2.64] ;  /* 0x0000003202047981 */ /* 0x000ea8000c1e1900 */
[----:B------:R-:W3:Y:S01]  /*c990*/  LDG.E R0, desc[UR50][R2.64+0x4] ;  /* 0x0000043202007981 */ /* 0x000ee2000c1e1900 */
[----:B--2---:R-:W-:Y:S02]  /*c9a0*/  R2UR UR42, R4 ;  /* 0x00000000042a72ca */ /* 0x004fe400000e0000 */
[----:B---3--:R-:W-:-:S13]  /*c9b0*/  R2UR UR4, R0 ;  /* 0x00000000000472ca */ /* 0x008fda00000e0000 */
[----:B------:R-:W-:-:S12]  /*c9c0*/  UIADD3 UR42, -UR42, UR4, URZ ;  /* 0x000000042a2a7290 */ /* 0x000fd8000fffe13f */
.L_x_293:
[----:B------:R-:W-:Y:S01]  /*c9d0*/  UIADD3 UR42, -UR39, UR42, URZ ;  /* 0x0000002a272a7290 */ /* 0x000fe2000fffe13f */
[----:B------:R-:W-:Y:S03]  /*c9e0*/  BSSY B7, `(.L_x_294) ;  /* 0x0000497000077945 */ /* 0x000fe60003800000 */
[----:B------:R-:W-:Y:S02]  /*c9f0*/  UIADD3 UR4, UR42, 0x9f, URZ ;  /* 0x0000009f2a047890 */ /* 0x000fe4000fffe03f */
[----:B------:R-:W-:Y:S02]  /*ca00*/  ISETP.LT.AND P0, PT, RZ, UR42, PT ;  /* 0x0000002aff007c0c */ /* 0x000fe4000bf01270 */
[----:B------:R-:W-:-:S04]  /*ca10*/  UIMAD.WIDE UR4, UR4, 0x66666667, URZ ;  /* 0x66666667040478a5 */ /* 0x000fc8000f8e023f */
[----:B------:R-:W-:-:S04]  /*ca20*/  USHF.R.U32.HI UR43, URZ, 0x1f, UR5 ;  /* 0x0000001f3f2b7899 */ /* 0x000fc80008011605 */
[----:B------:R-:W-:-:S03]  /*ca30*/  ULEA.HI.SX32 UR43, UR5, UR43, 0x1a ;  /* 0x0000002b052b7291 */ /* 0x000fc6000f8fd23f */
[----:B------:R-:W-:Y:S09]  /*ca40*/  @P0 BRA `(.L_x_295) ;  /* 0x0000000000440947 */ /* 0x000ff20003800000 */
[----:B------:R-:W0:Y:S02]  /*ca50*/  S2R R0, SR_TID.X ;  /* 0x0000000000007919 */ /* 0x000e240000002100 */
[----:B0-----:R-:W-:-:S04]  /*ca60*/  LOP3.LUT R0, R0, 0x7f, RZ, 0xc0, !PT ;  /* 0x0000007f00007812 */ /* 0x001fc800078ec0ff */
[----:B------:R-:W-:-:S13]  /*ca70*/  ISETP.NE.AND P0, PT, R0, RZ, PT ;  /* 0x000000ff0000720c */ /* 0x000fda0003f05270 */
[----:B------:R-:W-:Y:S05]  /*ca80*/  @P0 BRA `(.L_x_296) ;  /* 0x0000004800300947 */ /* 0x000fea0003800000 */
[----:B------:R-:W0:Y:S01]  /*ca90*/  S2R R5, SR_LANEID ;  /* 0x0000000000057919 */ /* 0x000e220000000000 */
[----:B------:R-:W-:Y:S01]  /*caa0*/  VOTEU.ANY UR4, UPT, PT ;  /* 0x0000000000047886 */ /* 0x000fe200038e0100 */
[----:B------:R-:W1:Y:S01]  /*cab0*/  LDC.64 R2, c[0x0][0xc60] ;  /* 0x00031800ff027b82 */ /* 0x000e620000000a00 */
[----:B------:R-:W0:Y:S02]  /*cac0*/  FLO.U32 R0, UR4 ;  /* 0x0000000400007d00 */ /* 0x000e2400080e0000 */
[----:B0-----:R-:W-:-:S06]  /*cad0*/  ISETP.EQ.U32.AND P0, PT, R0, R5, PT ;  /* 0x000000050000720c */ /* 0x001fcc0003f02070 */
[----:B------:R-:W1:Y:S07]  /*cae0*/  POPC R5, UR4 ;  /* 0x0000000400057d09 */ /* 0x000e6e0008000000 */
[----:B-1----:R-:W2:Y:S01]  /*caf0*/  @P0 ATOMG.E.ADD.STRONG.GPU PT, R3, desc[UR50][R2.64], R5 ;  /* 0x00000005020309a8 */ /* 0x002ea200081ee1f2 */
[----:B------:R-:W0:Y:S02]  /*cb00*/  S2R R4, SR_LTMASK ;  /* 0x0000000000047919 */ /* 0x000e240000003900 */
[----:B0-----:R-:W-:-:S04]  /*cb10*/  LOP3.LUT R4, R4, UR4, RZ, 0xc0, !PT ;  /* 0x0000000404047c12 */ /* 0x001fc8000f8ec0ff */
[----:B------:R-:W0:Y:S01]  /*cb20*/  POPC R7, R4 ;  /* 0x0000000400077309 */ /* 0x000e220000000000 */
[----:B--2---:R-:W0:Y:S02]  /*cb30*/  SHFL.IDX PT, R0, R3, R0, 0x1f ;  /* 0x00001f0003007589 */ /* 0x004e2400000e0000 */
[----:B0-----:R-:W-:Y:S01]  /*cb40*/  IADD3 R16, R0, UR49, R7 ;  /* 0x0000003100107c10 */ /* 0x001fe2000fffe007 */
[----:B------:R-:W-:Y:S06]  /*cb50*/  BRA `(.L_x_296) ;  /* 0x0000004400fc7947 */ /* 0x000fec0003800000 */
.L_x_295:
[----:B------:R-:W-:Y:S01]  /*cb60*/  VIADD R0, R22, 0x18400 ;  /* 0x0001840016007836 */ /* 0x000fe20000000000 */
[----:B------:R-:W-:Y:S04]  /*cb70*/  BSSY B6, `(.L_x_297) ;  /* 0x0000013000067945 */ /* 0x000fe80003800000 */
[----:B------:R-:W-:-:S13]  /*cb80*/  LOP3.LUT P0, RZ, R0, 0x3ff, RZ, 0xc0, !PT ;  /* 0x000003ff00ff7812 */ /* 0x000fda000780c0ff */
[----:B------:R-:W-:Y:S05]  /*cb90*/  @!P0 BRA `(.L_x_298) ;  /* 0x0000000000408947 */ /* 0x000fea0003800000 */
[----:B------:R-:W-:Y:S01]  /*cba0*/  MOV R2, 0x0 ;  /* 0x0000000000027802 */ /* 0x000fe20000000f00 */
[----:B------:R-:W-:Y:S01]  /*cbb0*/  ULDC.64 UR6, c[0x4][0x98] ;  /* 0x0100260000067ab9 */ /* 0x000fe20000000a00 */
[----:B------:R-:W-:Y:S01]  /*cbc0*/  ULDC.64 UR8, c[0x4][0xa0] ;  /* 0x0100280000087ab9 */ /* 0x000fe20000000a00 */
[----:B------:R-:W-:Y:S01]  /*cbd0*/  ULDC.64 UR4, c[0x4][0x8] ;  /* 0x0100020000047ab9 */ /* 0x000fe20000000a00 */
[----:B------:R-:W-:Y:S01]  /*cbe0*/  IMAD.U32 R4, RZ, RZ, UR6 ;  /* 0x00000006ff047e24 */ /* 0x000fe2000f8e00ff */
[----:B------:R-:W-:Y:S01]  /*cbf0*/  MOV R10, UR4 ;  /* 0x00000004000a7c02 */ /* 0x000fe20008000f00 */
[----:B------:R-:W0:Y:S01]  /*cc00*/  LDC.64 R2, c[0x4][R2] ;  /* 0x0100000002027b82 */ /* 0x000e220000000a00 */
[----:B------:R-:W-:Y:S02]  /*cc10*/  IMAD.U32 R5, RZ, RZ, UR7 ;  /* 0x00000007ff057e24 */ /* 0x000fe4000f8e00ff */
[----:B------:R-:W-:Y:S02]  /*cc20*/  IMAD.U32 R6, RZ, RZ, UR8 ;  /* 0x00000008ff067e24 */ /* 0x000fe4000f8e00ff */
[----:B------:R-:W-:-:S02]  /*cc30*/  IMAD.U32 R7, RZ, RZ, UR9 ;  /* 0x00000009ff077e24 */ /* 0x000fc4000f8e00ff */
[----:B------:R-:W-:Y:S02]  /*cc40*/  IMAD.U32 R11, RZ, RZ, UR5 ;  /* 0x00000005ff0b7e24 */ /* 0x000fe4000f8e00ff */
[----:B------:R-:W-:Y:S02]  /*cc50*/  IMAD.MOV.U32 R8, RZ, RZ, 0x70 ;  /* 0x00000070ff087424 */ /* 0x000fe400078e00ff */
[----:B------:R-:W-:Y:S02]  /*cc60*/  IMAD.MOV.U32 R12, RZ, RZ, 0x1 ;  /* 0x00000001ff0c7424 */ /* 0x000fe400078e00ff */
[----:B------:R-:W-:-:S07]  /*cc70*/  IMAD.MOV.U32 R13, RZ, RZ, RZ ;  /* 0x000000ffff0d7224 */ /* 0x000fce00078e00ff */
[----:B------:R-:W-:-:S07]  /*cc80*/  LEPC R20, `(.L_x_298) ;  /* 0x000000001014794e */ /* 0x000fce0000000000 */
[----:B0-----:R-:W-:Y:S05]  /*cc90*/  CALL.ABS.NOINC R2 ;  /* 0x0000000002007343 */ /* 0x001fea0003c00000 */
.L_x_298:
[----:B------:R-:W-:Y:S05]  /*cca0*/  BSYNC B6 ;  /* 0x0000000000067941 */ /* 0x000fea0003800000 */
.L_x_297:
[----:B------:R-:W-:Y:S01]  /*ccb0*/  VIADD R0, R22, 0xa400 ;  /* 0x0000a40016007836 */ /* 0x000fe20000000000 */
[----:B------:R-:W-:Y:S01]  /*ccc0*/  LOP3.LUT R30, R30, 0xfffffffe, RZ, 0xc0, !PT ;  /* 0xfffffffe1e1e7812 */ /* 0x000fe200078ec0ff */
[----:B------:R-:W-:Y:S03]  /*ccd0*/  BSSY B6, `(.L_x_299) ;  /* 0x0000014000067945 */ /* 0x000fe60003800000 */
[----:B------:R-:W-:-:S13]  /*cce0*/  LOP3.LUT P0, RZ, R0, 0x3ff, RZ, 0xc0, !PT ;  /* 0x000003ff00ff7812 */ /* 0x000fda000780c0ff */
[----:B------:R-:W-:Y:S01]  /*ccf0*/  @P0 LOP3.LUT R30, R30, 0x1, RZ, 0xfc, !PT ;  /* 0x000000011e1e0812 */ /* 0x000fe200078efcff */
[----:B------:R-:W-:Y:S06]  /*cd00*/  @!P0 BRA `(.L_x_300) ;  /* 0x0000000000408947 */ /* 0x000fec0003800000 */
[----:B------:R-:W-:Y:S01]  /*cd10*/  MOV R2, 0x0 ;  /* 0x0000000000027802 */ /* 0x000fe20000000f00 */
[----:B------:R-:W-:Y:S01]  /*cd20*/  ULDC.64 UR6, c[0x4][0x98] ;  /* 0x0100260000067ab9 */ /* 0x000fe20000000a00 */
[----:B------:R-:W-:Y:S01]  /*cd30*/  ULDC.64 UR8, c[0x4][0xa0] ;  /* 0x0100280000087ab9 */ /* 0x000fe20000000a00 */
[----:B------:R-:W-:Y:S01]  /*cd40*/  ULDC.64 UR4, c[0x4][0x10] ;  /* 0x0100040000047ab9 */ /* 0x000fe20000000a00 */
[----:B------:R-:W-:Y:S01]  /*cd50*/  IMAD.U32 R4, RZ, RZ, UR6 ;  /* 0x00000006ff047e24 */ /* 0x000fe2000f8e00ff */
[----:B------:R-:W-:Y:S01]  /*cd60*/  MOV R5, UR7 ;  /* 0x0000000700057c02 */ /* 0x000fe20008000f00 */
[----:B------:R-:W0:Y:S01]  /*cd70*/  LDC.64 R2, c[0x4][R2] ;  /* 0x0100000002027b82 */ /* 0x000e220000000a00 */
[----:B------:R-:W-:Y:S01]  /*cd80*/  IMAD.U32 R6, RZ, RZ, UR8 ;  /* 0x00000008ff067e24 */ /* 0x000fe2000f8e00ff */
[----:B------:R-:W-:Y:S01]  /*cd90*/  MOV R13, RZ ;  /* 0x000000ff000d7202 */ /* 0x000fe20000000f00 */
[----:B------:R-:W-:Y:S02]  /*cda0*/  IMAD.U32 R7, RZ, RZ, UR9 ;  /* 0x00000009ff077e24 */ /* 0x000fe4000f8e00ff */
[----:B------:R-:W-:-:S02]  /*cdb0*/  IMAD.U32 R10, RZ, RZ, UR4 ;  /* 0x00000004ff0a7e24 */ /* 0x000fc4000f8e00ff */
[----:B------:R-:W-:Y:S02]  /*cdc0*/  IMAD.U32 R11, RZ, RZ, UR5 ;  /* 0x00000005ff0b7e24 */ /* 0x000fe4000f8e00ff */
[----:B------:R-:W-:Y:S02]  /*cdd0*/  IMAD.MOV.U32 R8, RZ, RZ, 0x70 ;  /* 0x00000070ff087424 */ /* 0x000fe400078e00ff */
[----:B------:R-:W-:-:S07]  /*cde0*/  IMAD.MOV.U32 R12, RZ, RZ, 0x1 ;  /* 0x00000001ff0c7424 */ /* 0x000fce00078e00ff */
[----:B------:R-:W-:-:S07]  /*cdf0*/  LEPC R20, `(.L_x_300) ;  /* 0x000000001014794e */ /* 0x000fce0000000000 */
[----:B0-----:R-:W-:Y:S05]  /*ce00*/  CALL.ABS.NOINC R2 ;  /* 0x0000000002007343 */ /* 0x001fea0003c00000 */
.L_x_300:
[----:B------:R-:W-:Y:S05]  /*ce10*/  BSYNC B6 ;  /* 0x0000000000067941 */ /* 0x000fea0003800000 */
.L_x_299:
        /* <DEDUP_REMOVED lines=20> */
.L_x_302:
[----:B------:R-:W-:Y:S05]  /*cf60*/  BSYNC B6 ;  /* 0x0000000000067941 */ /* 0x000fea0003800000 */
.L_x_301:
[----:B------:R-:W-:Y:S01]  /*cf70*/  LOP3.LUT P6, RZ, R30, 0x1, RZ, 0xc0, !PT ;  /* 0x000000011eff7812 */ /* 0x000fe200078cc0ff */
[----:B------:R-:W-:-:S12]  /*cf80*/  BSSY B6, `(.L_x_303) ;  /* 0x0000012000067945 */ /* 0x000fd80003800000 */
        /* <DEDUP_REMOVED lines=17> */
.L_x_304:
[----:B------:R-:W-:Y:S05]  /*d0a0*/  BSYNC B6 ;  /* 0x0000000000067941 */ /* 0x000fea0003800000 */
.L_x_303:
[----:B------:R-:W-:Y:S01]  /*d0b0*/  ULDC.64 UR4, c[0x0][0x9f8] ;  /* 0x00027e0000047ab9 */ /* 0x000fe20000000a00 */
[----:B------:R-:W0:Y:S01]  /*d0c0*/  LDC R19, c[0x0][0x430] ;  /* 0x00010c00ff137b82 */ /* 0x000e220000000800 */
[----:B------:R-:W-:-:S04]  /*d0d0*/  UISETP.NE.U32.AND UP0, UPT, UR4, URZ, UPT ;  /* 0x0000003f0400728c */ /* 0x000fc8000bf05070 */
[----:B------:R-:W-:-:S06]  /*d0e0*/  UISETP.NE.AND.EX UP0, UPT, UR5, URZ, UPT, UP0 ;  /* 0x0000003f0500728c */ /* 0x000fcc000bf05300 */
[----:B------:R-:W-:-:S05]  /*d0f0*/  PLOP3.LUT P0, PT, PT, PT, UP0, 0x80, 0x0 ;  /* 0x000000000000781c */ /* 0x000fca0003f0f008 */
[----:B------:R-:W-:-:S04]  /*d100*/  @UP0 UIADD3 UR4, UP1, UR36, UR4, URZ ;  /* 0x0000000424040290 */ /* 0x000fc8000ff3e03f */
[----:B------:R-:W-:Y:S02]  /*d110*/  @UP0 UIADD3.X UR5, UR37, UR5, URZ, UP1, !UPT ;  /* 0x0000000525050290 */ /* 0x000fe40008ffe43f */
[----:B------:R-:W-:-:S04]  /*d120*/  IMAD.U32 R2, RZ, RZ, UR4 ;  /* 0x00000004ff027e24 */ /* 0x000fc8000f8e00ff */
[----:B------:R-:W-:-:S05]  /*d130*/  IMAD.U32 R3, RZ, RZ, UR5 ;  /* 0x00000005ff037e24 */ /* 0x000fca000f8e00ff */
[----:B------:R1:W5:Y:S01]  /*d140*/  @P0 LDG.E R34, desc[UR50][R2.64] ;  /* 0x0000003202220981 */ /* 0x000362000c1e1900 */
[----:B0-----:R-:W-:Y:S01]  /*d150*/  ISETP.NE.AND P2, PT, R19, 0x1, PT ;  /* 0x000000011300780c */ /* 0x001fe20003f45270 */
[----:B------:R-:W-:Y:S01]  /*d160*/  UMOV UR4, 0xffffffff ;  /* 0xffffffff00047882 */ /* 0x000fe20000000000 */
[----:B------:R-:W-:-:S11]  /*d170*/  LOP3.LUT R30, R30, 0xfffffff7, RZ, 0xc0, !PT ;  /* 0xfffffff71e1e7812 */ /* 0x000fd600078ec0ff */
[----:B------:R-:W-:Y:S01]  /*d180*/  @P2 LOP3.LUT R30, R30, 0x8, RZ, 0xfc, !PT ;  /* 0x000000081e1e2812 */ /* 0x000fe200078efcff */
[----:B-1----:R-:W-:Y:S06]  /*d190*/  BRA.DIV UR4, `(.L_x_305) ;  /* 0x00000052044c7947 */ /* 0x002fec000b800000 */
.L_x_383:
[----:B------:R-:W0:Y:S01]  /*d1a0*/  S2R R0, SR_TID.X ;  /* 0x0000000000007919 */ /* 0x000e220000002100 */
[----:B------:R-:W-:Y:S01]  /*d1b0*/  UMOV UR4, 0xa0 ;  /* 0x000000a000047882 */ /* 0x000fe20000000000 */
[----:B------:R-:W1:Y:S01]  /*d1c0*/  @P2 LDC R3, c[0x0][0x434] ;  /* 0x00010d00ff032b82 */ /* 0x000e620000000800 */
[----:B------:R-:W-:Y:S01]  /*d1d0*/  UIMAD UR4, UR43, UR4, -0xa0 ;  /* 0xffffff602b0474a4 */ /* 0x000fe2000f8e0204 */
[----:B------:R-:W2:Y:S01]  /*d1e0*/  S2R R9, SR_TID.X ;  /* 0x0000000000097919 */ /* 0x000ea20000002100 */
[----:B-----5:R-:W-:Y:S01]  /*d1f0*/  SHF.R.S32.HI R37, RZ, 0x1f, R34 ;  /* 0x0000001fff257819 */ /* 0x020fe20000011422 */
[----:B------:R-:W3:Y:S04]  /*d200*/  S2R R10, SR_TID.X ;  /* 0x00000000000a7919 */ /* 0x000ee80000002100 */
[----:B------:R-:W4:Y:S01]  /*d210*/  @P2 LDC R5, c[0x0][0x438] ;  /* 0x00010e00ff052b82 */ /* 0x000f220000000800 */
[C---:B0-----:R-:W-:Y:S01]  /*d220*/  LOP3.LUT R2, R0.reuse, 0x7f, RZ, 0xc0, !PT ;  /* 0x0000007f00027812 */ /* 0x041fe200078ec0ff */
[----:B------:R-:W-:-:S03]  /*d230*/  IMAD.SHL.U32 R0, R0, 0x10, RZ ;  /* 0x0000001000007824 */ /* 0x000fc600078e00ff */
[----:B------:R-:W-:Y:S02]  /*d240*/  SHF.R.U32.HI R2, RZ, 0x3, R2 ;  /* 0x00000003ff027819 */ /* 0x000fe40000011602 */
[----:B--2---:R-:W-:Y:S02]  /*d250*/  LOP3.LUT R9, R9, 0x7f, RZ, 0xc0, !PT ;  /* 0x0000007f09097812 */ /* 0x004fe400078ec0ff */
[----:B------:R-:W-:Y:S01]  /*d260*/  LOP3.LUT R0, R2, 0x70, R0, 0xf8, !PT ;  /* 0x0000007002007812 */ /* 0x000fe200078ef800 */
[----:B---3--:R-:W-:Y:S01]  /*d270*/  IMAD.SHL.U32 R12, R10, 0x10, RZ ;  /* 0x000000100a0c7824 */ /* 0x008fe200078e00ff */
[----:B------:R-:W-:-:S03]  /*d280*/  SHF.R.U32.HI R9, RZ, 0x3, R9 ;  /* 0x00000003ff097819 */ /* 0x000fc60000011609 */
[----:B------:R-:W-:Y:S01]  /*d290*/  VIADD R8, R0, UR4 ;  /* 0x0000000400087c36 */ /* 0x000fe20008000000 */
[----:B------:R-:W-:-:S04]  /*d2a0*/  LOP3.LUT R12, R9, 0x70, R12, 0xf8, !PT ;  /* 0x00000070090c7812 */ /* 0x000fc800078ef80c */
[C---:B------:R-:W-:Y:S01]  /*d2b0*/  ISETP.GE.AND P1, PT, R8.reuse, UR42, PT ;  /* 0x0000002a08007c0c */ /* 0x040fe2000bf26270 */
[----:B------:R-:W-:Y:S01]  /*d2c0*/  VIADD R8, R8, UR39 ;  /* 0x0000002708087c36 */ /* 0x000fe20008000000 */
[----:B------:R-:W-:-:S03]  /*d2d0*/  LOP3.LUT R12, R12, 0x80, RZ, 0xfc, !PT ;  /* 0x000000800c0c7812 */ /* 0x000fc600078efcff */
[----:B-1----:R-:W-:Y:S01]  /*d2e0*/  @P2 IMAD.HI.U32 R2, R8, R3, RZ ;  /* 0x0000000308022227 */ /* 0x002fe200078e00ff */
[----:B------:R-:W-:-:S04]  /*d2f0*/  MOV R0, R8 ;  /* 0x0000000800007202 */ /* 0x000fc80000000f00 */
[----:B----4-:R-:W-:-:S03]  /*d300*/  @P2 SHF.R.U32.HI R0, RZ, R5, R2 ;  /* 0x00000005ff002219 */ /* 0x010fc60000011602 */
[----:B------:R-:W0:Y:S01]  /*d310*/  @!P1 LDC.64 R6, c[0x0][0x428] ;  /* 0x00010a00ff069b82 */ /* 0x000e220000000a00 */
[----:B------:R-:W-:-:S07]  /*d320*/  @!P1 SHF.R.S32.HI R3, RZ, 0x1f, R0 ;  /* 0x0000001fff039819 */ /* 0x000fce0000011400 */
[----:B------:R-:W1:Y:S01]  /*d330*/  @!P1 LDC.64 R4, c[0x0][0x418] ;  /* 0x00010600ff049b82 */ /* 0x000e620000000a00 */
[----:B0-----:R-:W-:-:S04]  /*d340*/  @!P1 IMAD R2, R37, R6, RZ ;  /* 0x0000000625029224 */ /* 0x001fc800078e02ff */
[----:B------:R-:W-:Y:S02]  /*d350*/  @!P1 IMAD R7, R34, R7, R2 ;  /* 0x0000000722079224 */ /* 0x000fe400078e0202 */
[----:B------:R-:W-:-:S04]  /*d360*/  @!P1 IMAD.MOV.U32 R2, RZ, RZ, R0 ;  /* 0x000000ffff029224 */ /* 0x000fc800078e0000 */
[----:B------:R-:W-:-:S04]  /*d370*/  @!P1 IMAD.WIDE.U32 R2, R34, R6, R2 ;  /* 0x0000000622029225 */ /* 0x000fc800078e0002 */
[----:B------:R-:W-:Y:S01]  /*d380*/  @!P1 IMAD.IADD R3, R3, 0x1, R7 ;  /* 0x0000000103039824 */ /* 0x000fe200078e0207 */
[----:B-1----:R-:W-:Y:S01]  /*d390*/  @!P1 LEA R10, P0, R2, R4, 0x2 ;  /* 0x00000004020a9211 */ /* 0x002fe200078010ff */
[----:B------:R-:W-:Y:S02]  /*d3a0*/  VIADD R7, R12, UR4 ;  /* 0x000000040c077c36 */ /* 0x000fe40008000000 */
[----:B------:R-:W-:Y:S01]  /*d3b0*/  IMAD.MOV.U32 R6, RZ, RZ, RZ ;  /* 0x000000ffff067224 */ /* 0x000fe200078e00ff */
[----:B------:R-:W-:Y:S02]  /*d3c0*/  @!P1 LEA.HI.X R11, R2, R5, R3, 0x2, P0 ;  /* 0x00000005020b9211 */ /* 0x000fe400000f1403 */
[C---:B------:R-:W-:Y:S01]  /*d3d0*/  ISETP.GE.AND P0, PT, R7.reuse, UR42, PT ;  /* 0x0000002a07007c0c */ /* 0x040fe2000bf06270 */
[----:B------:R-:W0:Y:S01]  /*d3e0*/  @P2 LDC R2, c[0x0][0x434] ;  /* 0x00010d00ff022b82 */ /* 0x000e220000000800 */
[----:B------:R-:W-:Y:S01]  /*d3f0*/  VIADD R7, R7, UR39 ;  /* 0x0000002707077c36 */ /* 0x000fe20008000000 */
[----:B------:R1:W5:Y:S01]  /*d400*/  @!P1 LDG.E R6, desc[UR50][R10.64] ;  /* 0x000000320a069981 */ /* 0x000362000c1e1900 */
[----:B------:R-:W-:-:S03]  /*d410*/  ISETP.GT.U32.OR P0, PT, R12, 0x9f, P0 ;  /* 0x0000009f0c00780c */ /* 0x000fc60000704470 */
[----:B------:R-:W-:Y:S02]  /*d420*/  MOV R9, R7 ;  /* 0x0000000700097202 */ /* 0x000fe40000000f00 */
[----:B------:R-:W2:Y:S08]  /*d430*/  @P2 LDC R3, c[0x0][0x438] ;  /* 0x00010e00ff032b82 */ /* 0x000eb00000000800 */
[----:B------:R-:W3:Y:S01]  /*d440*/  @!P0 LDC.64 R4, c[0x0][0x428] ;  /* 0x00010a00ff048b82 */ /* 0x000ee20000000a00 */
[----:B0-----:R-:W-:-:S05]  /*d450*/  @P2 IMAD.HI.U32 R2, R7, R2, RZ ;  /* 0x0000000207022227 */ /* 0x001fca00078e00ff */
[----:B--2---:R-:W-:-:S04]  /*d460*/  @P2 SHF.R.U32.HI R9, RZ, R3, R2 ;  /* 0x00000003ff092219 */ /* 0x004fc80000011602 */
[----:B------:R-:W-:Y:S01]  /*d470*/  @!P0 SHF.R.S32.HI R3, RZ, 0x1f, R9 ;  /* 0x0000001fff038819 */ /* 0x000fe20000011409 */
[----:B---3--:R-:W-:-:S04]  /*d480*/  @!P0 IMAD R2, R37, R4, RZ ;  /* 0x0000000425028224 */ /* 0x008fc800078e02ff */
[----:B-1----:R-:W-:Y:S02]  /*d490*/  @!P0 IMAD R10, R34, R5, R2 ;  /* 0x00000005220a8224 */ /* 0x002fe400078e0202 */
[----:B------:R-:W-:-:S04]  /*d4a0*/  @!P0 IMAD.MOV.U32 R2, RZ, RZ, R9 ;  /* 0x000000ffff028224 */ /* 0x000fc800078e0009 */
[----:B------:R-:W-:Y:S02]  /*d4b0*/  @!P0 IMAD.WIDE.U32 R2, R34, R4, R2 ;  /* 0x0000000422028225 */ /* 0x000fe400078e0002 */
[----:B------:R-:W0:Y:S02]  /*d4c0*/  @!P0 LDC.64 R4, c[0x0][0x418] ;  /* 0x00010600ff048b82 */ /* 0x000e240000000a00 */
[----:B------:R-:W-:Y:S01]  /*d4d0*/  @!P0 IMAD.IADD R3, R10, 0x1, R3 ;  /* 0x000000010a038824 */ /* 0x000fe200078e0203 */
[----:B------:R-:W-:Y:S02]  /*d4e0*/  LOP3.LUT R30, R30, 0xfffffffd, RZ, 0xc0, !PT ;  /* 0xfffffffd1e1e7812 */ /* 0x000fe400078ec0ff */
[----:B0-----:R-:W-:-:S04]  /*d4f0*/  @!P0 LEA R10, P1, R2, R4, 0x2 ;  /* 0x00000004020a8211 */ /* 0x001fc800078210ff */
[----:B------:R-:W-:Y:S01]  /*d500*/  @!P0 LEA.HI.X R11, R2, R5, R3, 0x2, P1 ;  /* 0x00000005020b8211 */ /* 0x000fe200008f1403 */
[----:B------:R-:W-:Y:S02]  /*d510*/  IMAD.MOV.U32 R5, RZ, RZ, RZ ;  /* 0x000000ffff057224 */ /* 0x000fe400078e00ff */
[----:B------:R-:W-:-:S04]  /*d520*/  IMAD.U32 R2, RZ, RZ, UR46 ;  /* 0x0000002eff027e24 */ /* 0x000fc8000f8e00ff */
[----:B------:R0:W5:Y:S01]  /*d530*/  @!P0 LDG.E R5, desc[UR50][R10.64] ;  /* 0x000000320a058981 */ /* 0x000162000c1e1900 */
[----:B------:R-:W-:Y:S02]  /*d540*/  ISETP.GT.U32.AND P0, PT, R12, 0x9f, PT ;  /* 0x0000009f0c00780c */ /* 0x000fe40003f04070 */
[----:B------:R-:W-:Y:S01]  /*d550*/  ISETP.NE.AND P2, PT, R2, 0x3, PT ;  /* 0x000000030200780c */ /* 0x000fe20003f45270 */
[----:B------:R-:W-:Y:S01]  /*d560*/  IMAD.MOV R3, RZ, RZ, -R0 ;  /* 0x000000ffff037224 */ /* 0x000fe200078e0a00 */
[----:B------:R-:W-:-:S05]  /*d570*/  IADD3 R0, -R9, RZ, RZ ;  /* 0x000000ff09007210 */ /* 0x000fca0007ffe1ff */
[----:B------:R-:W-:-:S04]  /*d580*/  IMAD R7, R19, R0, R7 ;  /* 0x0000000013077224 */ /* 0x000fc800078e0207 */
[----:B------:R-:W-:Y:S01]  /*d590*/  @P0 LOP3.LUT R30, R30, 0x2, RZ, 0xfc, !PT ;  /* 0x000000021e1e0812 */ /* 0x000fe200078efcff */
[----:B------:R-:W-:-:S03]  /*d5a0*/  IMAD.U32 R0, RZ, RZ, UR43 ;  /* 0x0000002bff007e24 */ /* 0x000fc6000f8e00ff */
[----:B------:R-:W-:Y:S01]  /*d5b0*/  LOP3.LUT R30, R30, 0xfffffffb, RZ, 0xc0, !PT ;  /* 0xfffffffb1e1e7812 */ /* 0x000fe200078ec0ff */
[----:B------:R-:W-:Y:S01]  /*d5c0*/  IMAD R8, R19, R3, R8 ;  /* 0x0000000313087224 */ /* 0x000fe200078e0208 */
[----:B------:R-:W-:Y:S01]  /*d5d0*/  SHF.R.S32.HI R36, RZ, 0x1f, R18 ;  /* 0x0000001fff247819 */ /* 0x000fe20000011412 */
[----:B0-----:R-:W-:Y:S01]  /*d5e0*/  VIADD R11, R0, 0xffffffff ;  /* 0xffffffff000b7836 */ /* 0x001fe20000000000 */
[----:B------:R-:W-:Y:S01]  /*d5f0*/  @P2 LOP3.LUT R30, R30, 0x4, RZ, 0xfc, !PT ;  /* 0x000000041e1e2812 */ /* 0x000fe200078efcff */
[----:B------:R-:W-:Y:S06]  /*d600*/  @!P2 BRA `(.L_x_306) ;  /* 0x000000000004a947 */ /* 0x000fec0003800000 */
[----:B------:R-:W-:Y:S01]  /*d610*/  BPT.TRAP 0x1 ;  /* 0x000000040000795c */ /* 0x000fe20000300000 */
.L_x_306:
[----:B------:R-:W-:Y:S01]  /*d620*/  IMAD R0, R32, 0x8, R22 ;  /* 0x0000000820007824 */ /* 0x000fe200078e0216 */
[----:B------:R-:W-:Y:S01]  /*d630*/  SHF.L.U32 R28, R35, 0x1f, RZ ;  /* 0x0000001f231c7819 */ /* 0x000fe200000006ff */
[----:B------:R-:W-:Y:S01]  /*d640*/  BSSY B0, `(.L_x_307) ;  /* 0x0000004000007945 */ /* 0x000fe20003800000 */
[----:B------:R-:W-:Y:S02]  /*d650*/  SHF.R.S32.HI R23, RZ, 0x1f, R8 ;  /* 0x0000001fff177819 */ /* 0x000fe40000011408 */
[----:B------:R-:W0:Y:S02]  /*d660*/  SYNCS.PHASECHK.TRANS64.TRYWAIT P0, [R0+URZ+0x22880], R28 ;  /* 0x0228801c000075a7 */ /* 0x000e24000800017f */
[----:B0-----:R-:W-:Y:S05]  /*d670*/  @!P0 BRA `(.L_x_308) ;  /* 0x0000004c00408947 */ /* 0x001fea0003800000 */
.L_x_384:
[----:B------:R-:W-:Y:S05]  /*d680*/  BSYNC B0 ;  /* 0x0000000000007941 */ /* 0x000fea0003800000 */
.L_x_307:
[----:B------:R-:W2:Y:S01]  /*d690*/  LDL R12, [R1+0x4] ;  /* 0x00000400010c7983 */ /* 0x000ea20000100800 */
[----:B------:R-:W1:Y:S01]  /*d6a0*/  LDC R9, c[0x0][0x2f4] ;  /* 0x0000bd00ff097b82 */ /* 0x000e620000000800 */
[----:B------:R-:W-:Y:S01]  /*d6b0*/  ULDC.64 UR4, c[0x0][0x328] ;  /* 0x0000ca0000047ab9 */ /* 0x000fe20000000a00 */
[----:B-----5:R-:W-:Y:S01]  /*d6c0*/  SHF.R.S32.HI R25, RZ, 0x1f, R6 ;  /* 0x0000001fff197819 */ /* 0x020fe20000011406 */
[----:B------:R-:W-:Y:S01]  /*d6d0*/  IMAD R3, R23, UR4, RZ ;  /* 0x0000000417037c24 */ /* 0x000fe2000f8e02ff */
[----:B------:R-:W-:Y:S01]  /*d6e0*/  ULDC.64 UR6, c[0x0][0x338] ;  /* 0x0000ce0000067ab9 */ /* 0x000fe20000000a00 */
[----:B------:R-:W-:Y:S01]  /*d6f0*/  ULDC.64 UR8, c[0x0][0x330] ;  /* 0x0000cc0000087ab9 */ /* 0x000fe20000000a00 */
[----:B------:R-:W-:Y:S01]  /*d700*/  LOP3.LUT R30, R30, 0xfffffffe, RZ, 0xc0, !PT ;  /* 0xfffffffe1e1e7812 */ /* 0x000fe200078ec0ff */
[C---:B------:R-:W-:Y:S01]  /*d710*/  IMAD R4, R8.reuse, UR5, R3 ;  /* 0x0000000508047c24 */ /* 0x040fe2000f8e0203 */
[----:B------:R-:W-:Y:S01]  /*d720*/  ULDC.64 UR10, c[0x0][0x318] ;  /* 0x0000c600000a7ab9 */ /* 0x000fe20000000a00 */
[----:B------:R-:W-:-:S04]  /*d730*/  IMAD.WIDE.U32 R2, R8, UR4, RZ ;  /* 0x0000000408027c25 */ /* 0x000fc8000f8e00ff */
[----:B------:R-:W-:Y:S02]  /*d740*/  IMAD.IADD R3, R3, 0x1, R4 ;  /* 0x0000000103037824 */ /* 0x000fe400078e0204 */
[----:B------:R-:W-:Y:S02]  /*d750*/  IMAD R4, R25, UR6, RZ ;  /* 0x0000000619047c24 */ /* 0x000fe4000f8e02ff */
[----:B------:R-:W-:-:S04]  /*d760*/  IMAD.WIDE.U32 R2, R6, UR6, R2 ;  /* 0x0000000606027c25 */ /* 0x000fc8000f8e0002 */
[----:B------:R-:W-:Y:S01]  /*d770*/  IMAD R4, R6, UR7, R4 ;  /* 0x0000000706047c24 */ /* 0x000fe2000f8e0204 */
[----:B-1----:R-:W-:-:S04]  /*d780*/  ISETP.GE.AND P1, PT, R31, R9, PT ;  /* 0x000000091f00720c */ /* 0x002fc80003f26270 */
[----:B------:R-:W-:Y:S01]  /*d790*/  IADD3 R3, R3, R4, RZ ;  /* 0x0000000403037210 */ /* 0x000fe20007ffe0ff */
[----:B------:R-:W-:Y:S01]  /*d7a0*/  IMAD R21, R36, UR8, RZ ;  /* 0x0000000824157c24 */ /* 0x000fe2000f8e02ff */
[----:B------:R-:W1:Y:S01]  /*d7b0*/  S2R R13, SR_TID.X ;  /* 0x00000000000d7919 */ /* 0x000e620000002100 */
[----:B------:R-:W-:Y:S01]  /*d7c0*/  SHF.R.S32.HI R27, RZ, 0x1f, R7 ;  /* 0x0000001fff1b7819 */ /* 0x000fe20000011407 */
[----:B------:R-:W-:Y:S01]  /*d7d0*/  IMAD.WIDE.U32 R2, R18, UR8, R2 ;  /* 0x0000000812027c25 */ /* 0x000fe2000f8e0002 */
[----:B------:R-:W-:-:S03]  /*d7e0*/  ISETP.GE.AND P0, PT, R31, R9, PT ;  /* 0x000000091f00720c */ /* 0x000fc60003f06270 */
[----:B------:R-:W-:Y:S01]  /*d7f0*/  IMAD R21, R18, UR9, R21 ;  /* 0x0000000912157c24 */ /* 0x000fe2000f8e0215 */
[----:B------:R-:W-:Y:S01]  /*d800*/  @P1 LOP3.LUT R30, R30, 0x1, RZ, 0xfc, !PT ;  /* 0x000000011e1e1812 */ /* 0x000fe200078efcff */
[----:B------:R-:W-:Y:S01]  /*d810*/  IMAD R4, R27, UR4, RZ ;  /* 0x000000041b047c24 */ /* 0x000fe2000f8e02ff */
[----:B------:R-:W-:Y:S02]  /*d820*/  IADD3 R9, P1, R2, UR10, RZ ;  /* 0x0000000a02097c10 */ /* 0x000fe4000ff3e0ff */
[----:B------:R-:W-:Y:S01]  /*d830*/  SHF.R.S32.HI R26, RZ, 0x1f, R5 ;  /* 0x0000001fff1a7819 */ /* 0x000fe20000011405 */
[----:B------:R-:W-:Y:S01]  /*d840*/  IMAD R4, R7, UR5, R4 ;  /* 0x0000000507047c24 */ /* 0x000fe2000f8e0204 */
[----:B------:R-:W-:Y:S01]  /*d850*/  IADD3.X R10, R3, UR11, R21, P1, !PT ;  /* 0x0000000b030a7c10 */ /* 0x000fe20008ffe415 */
[----:B------:R-:W-:-:S04]  /*d860*/  IMAD.WIDE.U32 R2, R7, UR4, RZ ;  /* 0x0000000407027c25 */ /* 0x000fc8000f8e00ff */
[----:B------:R-:W-:Y:S02]  /*d870*/  IMAD.IADD R3, R3, 0x1, R4 ;  /* 0x0000000103037824 */ /* 0x000fe400078e0204 */
[----:B------:R-:W-:Y:S02]  /*d880*/  IMAD R4, R26, UR6, RZ ;  /* 0x000000061a047c24 */ /* 0x000fe4000f8e02ff */
[----:B------:R-:W-:-:S04]  /*d890*/  IMAD.WIDE.U32 R2, R5, UR6, R2 ;  /* 0x0000000605027c25 */ /* 0x000fc8000f8e0002 */
[----:B------:R-:W-:-:S04]  /*d8a0*/  IMAD R4, R5, UR7, R4 ;  /* 0x0000000705047c24 */ /* 0x000fc8000f8e0204 */
[----:B------:R-:W-:Y:S02]  /*d8b0*/  IMAD.IADD R3, R3, 0x1, R4 ;  /* 0x0000000103037824 */ /* 0x000fe400078e0204 */
[----:B------:R-:W-:Y:S01]  /*d8c0*/  IMAD.WIDE.U32 R2, R18, UR8, R2 ;  /* 0x0000000812027c25 */ /* 0x000fe2000f8e0002 */
[----:B-1----:R-:W-:Y:S02]  /*d8d0*/  LOP3.LUT R13, R13, 0x7f, RZ, 0xc0, !PT ;  /* 0x0000007f0d0d7812 */ /* 0x002fe400078ec0ff */
[----:B------:R-:W-:Y:S01]  /*d8e0*/  IADD3 R20, P1, R2, UR10, RZ ;  /* 0x0000000a02147c10 */ /* 0x000fe2000ff3e0ff */
[----:B------:R-:W-:Y:S01]  /*d8f0*/  IMAD.MOV.U32 R2, RZ, RZ, -0xa0 ;  /* 0xffffff60ff027424 */ /* 0x000fe200078e00ff */
[----:B------:R-:W-:-:S03]  /*d900*/  SHF.R.U32.HI R13, RZ, 0x3, R13 ;  /* 0x00000003ff0d7819 */ /* 0x000fc6000001160d */
[----:B------:R-:W-:-:S04]  /*d910*/  IMAD R11, R11, R2, UR42 ;  /* 0x0000002a0b0b7e24 */ /* 0x000fc8000f8e0202 */
[----:B------:R-:W-:Y:S01]  /*d920*/  IMAD.IADD R19, R11, 0x1, -R13 ;  /* 0x000000010b137824 */ /* 0x000fe200078e0a0d */
[----:B------:R-:W-:-:S04]  /*d930*/  IADD3.X R21, R21, UR11, R3, P1, !PT ;  /* 0x0000000b15157c10 */ /* 0x000fc80008ffe403 */
[----:B------:R-:W-:Y:S01]  /*d940*/  ISETP.GE.AND P1, PT, R19, 0x1, PT ;  /* 0x000000011300780c */ /* 0x000fe20003f26270 */
[----:B------:R-:W-:Y:S01]  /*d950*/  UMOV UR4, 0xffffffff ;  /* 0xffffffff00047882 */ /* 0x000fe20000000000 */
[----:B------:R-:W-:-:S11]  /*d960*/  LOP3.LUT R30, R30, 0xffffff7f, RZ, 0xc0, !PT ;  /* 0xffffff7f1e1e7812 */ /* 0x000fd600078ec0ff */
[----:B------:R-:W-:Y:S01]  /*d970*/  @P1 LOP3.LUT R30, R30, 0x80, RZ, 0xfc, !PT ;  /* 0x000000801e1e1812 */ /* 0x000fe200078efcff */
[----:B--2---:R-:W-:Y:S01]  /*d980*/  IMAD R4, R32, 0x5000, R12 ;  /* 0x0000500020047824 */ /* 0x004fe200078e020c */
[----:B------:R-:W-:Y:S06]  /*d990*/  BRA.DIV UR4, `(.L_x_309) ;  /* 0x0000004a048c7947 */ /* 0x000fec000b800000 */
[----:B------:R-:W1:Y:S01]  /*d9a0*/  SHFL.IDX PT, R2, R9, RZ, 0x181f ;  /* 0x00181fff09027589 */ /* 0x000e6200000e0000 */
[----:B------:R-:W-:Y:S02]  /*d9b0*/  IADD3 R4, R22, R4, RZ ;  /* 0x0000000416047210 */ /* 0x000fe40007ffe0ff */
[C---:B------:R-:W-:Y:S01]  /*d9c0*/  ISETP.GE.AND P3, PT, R19.reuse, 0x41, PT ;  /* 0x000000411300780c */ /* 0x040fe20003f66270 */
[----:B------:R-:W2:Y:S01]  /*d9d0*/  SHFL.IDX PT, R3, R10, RZ, 0x181f ;  /* 0x00181fff0a037589 */ /* 0x000ea200000e0000 */
[----:B------:R-:W-:Y:S02]  /*d9e0*/  LOP3.LUT R30, R30, 0xffffffef, RZ, 0xc0, !PT ;  /* 0xffffffef1e1e7812 */ /* 0x000fe400078ec0ff */
[C---:B------:R-:W-:Y:S02]  /*d9f0*/  ISETP.GE.AND P2, PT, R19.reuse, 0x61, PT ;  /* 0x000000611300780c */ /* 0x040fe40003f46270 */
[C---:B------:R-:W-:Y:S02]  /*da00*/  ISETP.GE.AND P5, PT, R19.reuse, 0x21, PT ;  /* 0x000000211300780c */ /* 0x040fe40003fa6270 */
[----:B------:R-:W-:-:S02]  /*da10*/  ISETP.GE.AND P4, PT, R19, 0x31, PT ;  /* 0x000000311300780c */ /* 0x000fc40003f86270 */
[----:B-1----:R-:W-:-:S05]  /*da20*/  IADD3 R2, P1, R31, R2, RZ ;  /* 0x000000021f027210 */ /* 0x002fca0007f3e0ff */
[----:B--2---:R-:W-:Y:S01]  /*da30*/  IMAD.X R3, RZ, RZ, R3, P1 ;  /* 0x000000ffff037224 */ /* 0x004fe200008e0603 */
[----:B------:R-:W-:-:S13]  /*da40*/  ISETP.LT.OR P1, PT, R19, 0x1, P0 ;  /* 0x000000011300780c */ /* 0x000fda0000721670 */
[----:B------:R-:W-:Y:S01]  /*da50*/  @!PT LDS RZ, [RZ] ;  /* 0x00000000fffff984 */ /* 0x000fe20000000800 */
[----:B------:R1:W-:Y:S04]  /*da60*/  LDGSTS.E.BYPASS.LTC128B.128 [R4+0xa400], desc[UR50][R2.64], !P1 ;  /* 0x0a40000002047fae */ /* 0x0003e8000c901d72 */
[----:B-1----:R-:W1:Y:S04]  /*da70*/  SHFL.IDX PT, R2, R9, 0x1, 0x181f ;  /* 0x00381f0009027f89 */ /* 0x002e6800000e0000 */
[----:B------:R-:W2:Y:S01]  /*da80*/  SHFL.IDX PT, R3, R10, 0x1, 0x181f ;  /* 0x00381f000a037f89 */ /* 0x000ea200000e0000 */
[----:B-1----:R-:W-:-:S05]  /*da90*/  IADD3 R2, P1, R31, R2, RZ ;  /* 0x000000021f027210 */ /* 0x002fca0007f3e0ff */
[----:B--2---:R-:W-:Y:S01]  /*daa0*/  IMAD.X R3, RZ, RZ, R3, P1 ;  /* 0x000000ffff037224 */ /* 0x004fe200008e0603 */
[----:B------:R-:W-:-:S13]  /*dab0*/  ISETP.LT.OR P1, PT, R19, 0x11, P0 ;  /* 0x000000111300780c */ /* 0x000fda0000721670 */
        /* <DEDUP_REMOVED lines=26> */
[----:B------:R-:W2:Y:S04]  /*dc60*/  SHFL.IDX PT, R3, R10, 0x6, 0x181f ;  /* 0x00d81f000a037f89 */ /* 0x000ea800000e0000 */
[----:B------:R-:W-:Y:S01]  /*dc70*/  SHFL.IDX PT, R10, R10, 0x7, 0x181f ;  /* 0x00f81f000a0a7f89 */ /* 0x000fe200000e0000 */
[----:B-1----:R-:W-:-:S04]  /*dc80*/  IADD3 R2, P1, R31, R2, RZ ;  /* 0x000000021f027210 */ /* 0x002fc80007f3e0ff */
[----:B--2---:R-:W-:Y:S02]  /*dc90*/  IADD3.X R3, RZ, R3, RZ, P1, !PT ;  /* 0x00000003ff037210 */ /* 0x004fe40000ffe4ff */
[----:B------:R-:W-:-:S13]  /*dca0*/  ISETP.LT.OR P1, PT, R19, 0x61, P0 ;  /* 0x000000611300780c */ /* 0x000fda0000721670 */
[----:B------:R1:W-:Y:S04]  /*dcb0*/  LDGSTS.E.BYPASS.LTC128B.128 [R4+0xd400], desc[UR50][R2.64], !P1 ;  /* 0x0d40000002047fae */ /* 0x0003e8000c901d72 */
[----:B-1----:R-:W1:Y:S02]  /*dcc0*/  SHFL.IDX PT, R2, R9, 0x7, 0x181f ;  /* 0x00f81f0009027f89 */ /* 0x002e6400000e0000 */
[----:B-1----:R-:W-:-:S05]  /*dcd0*/  IADD3 R2, P1, R31, R2, RZ ;  /* 0x000000021f027210 */ /* 0x002fca0007f3e0ff */
[----:B------:R-:W-:Y:S01]  /*dce0*/  IMAD.X R3, RZ, RZ, R10, P1 ;  /* 0x000000ffff037224 */ /* 0x000fe200008e060a */
[----:B------:R-:W-:-:S13]  /*dcf0*/  ISETP.LT.OR P1, PT, R19, 0x71, P0 ;  /* 0x000000711300780c */ /* 0x000fda0000721670 */
[----:B------:R1:W-:Y:S04]  /*dd00*/  LDGSTS.E.BYPASS.LTC128B.128 [R4+0xdc00], desc[UR50][R2.64], !P1 ;  /* 0x0dc0000002047fae */ /* 0x0003e8000c901d72 */
[----:B-1----:R-:W1:Y:S04]  /*dd10*/  SHFL.IDX PT, R2, R20, RZ, 0x181f ;  /* 0x00181fff14027589 */ /* 0x002e6800000e0000 */
[----:B------:R-:W2:Y:S04]  /*dd20*/  SHFL.IDX PT, R3, R21, RZ, 0x181f ;  /* 0x00181fff15037589 */ /* 0x000ea800000e0000 */
[----:B------:R-:W3:Y:S01]  /*dd30*/  SHFL.IDX PT, R21, R21, 0x1, 0x181f ;  /* 0x00381f0015157f89 */ /* 0x000ee200000e0000 */
[----:B-1----:R-:W-:-:S05]  /*dd40*/  IADD3 R2, P1, R31, R2, RZ ;  /* 0x000000021f027210 */ /* 0x002fca0007f3e0ff */
[----:B--2---:R-:W-:Y:S01]  /*dd50*/  IMAD.X R3, RZ, RZ, R3, P1 ;  /* 0x000000ffff037224 */ /* 0x004fe200008e0603 */
[----:B------:R-:W-:-:S13]  /*dd60*/  ISETP.LT.OR P1, PT, R19, 0x81, P0 ;  /* 0x000000811300780c */ /* 0x000fda0000721670 */
[----:B------:R1:W-:Y:S01]  /*dd70*/  LDGSTS.E.BYPASS.LTC128B.128 [R4+0xe400], desc[UR50][R2.64], !P1 ;  /* 0x0e40000002047fae */ /* 0x0003e2000c901d72 */
[----:B------:R-:W-:-:S03]  /*dd80*/  ISETP.GE.AND P1, PT, R19, 0x11, PT ;  /* 0x000000111300780c */ /* 0x000fc60003f26270 */
[----:B-1----:R1:W2:Y:S10]  /*dd90*/  SHFL.IDX PT, R2, R20, 0x1, 0x181f ;  /* 0x00381f0014027f89 */ /* 0x0022b400000e0000 */
[----:B------:R-:W-:-:S02]  /*dda0*/  @P1 LOP3.LUT R30, R30, 0x10, RZ, 0xfc, !PT ;  /* 0x000000101e1e1812 */ /* 0x000fc400078efcff */
        /* <DEDUP_REMOVED lines=10> */
[----:B------:R-:W-:-:S11]  /*de50*/  LOP3.LUT R30, R30, 0xfffffdff, RZ, 0xc0, !PT ;  /* 0xfffffdff1e1e7812 */ /* 0x000fd600078ec0ff */
[----:B-123--:R-:W-:-:S07]  /*de60*/  @P2 LOP3.LUT R30, R30, 0x200, RZ, 0xfc, !PT ;  /* 0x000002001e1e2812 */ /* 0x00efce00078efcff */
.L_x_406:
[----:B------:R-:W-:Y:S02]  /*de70*/  ISETP.LT.OR P0, PT, R19, 0x91, P0 ;  /* 0x000000911300780c */ /* 0x000fe40000701670 */
[----:B------:R-:W-:-:S05]  /*de80*/  IADD3 R2, P2, R31, R2, RZ ;  /* 0x000000021f027210 */ /* 0x000fca0007f5e0ff */
[----:B------:R-:W-:-:S06]  /*de90*/  IMAD.X R3, RZ, RZ, R21, P2 ;  /* 0x000000ffff037224 */ /* 0x000fcc00010e0615 */
[----:B------:R-:W-:Y:S01]  /*dea0*/  @!PT LDS RZ, [RZ] ;  /* 0x00000000fffff984 */ /* 0x000fe20000000800 */
[----:B------:R-:W-:Y:S01]  /*deb0*/  @!PT LDS RZ, [RZ] ;  /* 0x00000000fffff984 */ /* 0x000fe20000000800 */
[----:B------:R-:W-:Y:S01]  /*dec0*/  @!PT LDS RZ, [RZ] ;  /* 0x00000000fffff984 */ /* 0x000fe20000000800 */
[----:B------:R1:W-:Y:S01]  /*ded0*/  LDGSTS.E.BYPASS.LTC128B.128 [R4+0xec00], desc[UR50][R2.64], !P0 ;  /* 0x0ec0000002047fae */ /* 0x0003e2000c101d72 */
[----:B------:R-:W-:Y:S01]  /*dee0*/  PLOP3.LUT P0, PT, PT, PT, PT, 0x80, 0x0 ;  /* 0x000000000000781c */ /* 0x000fe20003f0f070 */
[----:B------:R-:W-:-:S12]  /*def0*/  NOP ;  /* 0x0000000000007918 */ /* 0x000fd80000000000 */
.L_x_310:
        /* <DEDUP_REMOVED lines=11> */
.L_x_311:
[----:B------:R1:W-:Y:S01]  /*dfb0*/  SYNCS.ARRIVE.TRANS64.A1T0 RZ, [R0+URZ+0x22870], RZ ;  /* 0x022870ff00ff79a7 */ /* 0x0003e2000810003f */
[----:B------:R-:W-:Y:S05]  /*dfc0*/  @!P6 BRA `(.L_x_312) ;  /* 0x000000000004e947 */ /* 0x000fea0003800000 */
[----:B------:R-:W-:Y:S01]  /*dfd0*/  BPT.TRAP 0x1 ;  /* 0x000000040000795c */ /* 0x000fe20000300000 */
.L_x_312:
[----:B------:R-:W2:Y:S01]  /*dfe0*/  SYNCS.PHASECHK.TRANS64.TRYWAIT P0, [R0+URZ+0x22840], R28 ;  /* 0x0228401c000075a7 */ /* 0x000ea2000800017f */
[----:B------:R-:W-:Y:S04]  /*dff0*/  BSSY B0, `(.L_x_313) ;  /* 0x0000002000007945 */ /* 0x000fe80003800000 */
[----:B--2---:R-:W-:Y:S05]  /*e000*/  @!P0 BRA `(.L_x_314) ;  /* 0x0000005000148947 */ /* 0x004fea0003800000 */
.L_x_407:
[----:B------:R-:W-:Y:S05]  /*e010*/  BSYNC B0 ;  /* 0x0000000000007941 */ /* 0x000fea0003800000 */
.L_x_313:
[----:B------:R-:W-:Y:S01]  /*e020*/  ULDC.64 UR4, c[0x0][0x300] ;  /* 0x0000c00000047ab9 */ /* 0x000fe20000000a00 */
[----:B------:R-:W-:Y:S01]  /*e030*/  ULDC.64 UR6, c[0x0][0x310] ;  /* 0x0000c40000067ab9 */ /* 0x000fe20000000a00 */
[----:B------:R-:W-:Y:S01]  /*e040*/  IMAD R9, R23, UR4, RZ ;  /* 0x0000000417097c24 */ /* 0x000fe2000f8e02ff */
[----:B------:R-:W-:Y:S01]  /*e050*/  ULDC.64 UR8, c[0x0][0x308] ;  /* 0x0000c20000087ab9 */ /* 0x000fe20000000a00 */
[C---:B------:R-:W-:Y:S01]  /*e060*/  IMAD.WIDE.U32 R2, R8.reuse, UR4, RZ ;  /* 0x0000000408027c25 */ /* 0x040fe2000f8e00ff */
[----:B------:R-:W-:Y:S01]  /*e070*/  ULDC.64 UR10, c[0x0][0x2e8] ;  /* 0x0000ba00000a7ab9 */ /* 0x000fe20000000a00 */
[----:B------:R-:W3:Y:S02]  /*e080*/  LDC R11, c[0x0][0x2f4] ;  /* 0x0000bd00ff0b7b82 */ /* 0x000ee40000000800 */
        /* <DEDUP_REMOVED lines=8> */
[C---:B------:R-:W-:Y:S02]  /*e110*/  IMAD R9, R18.reuse, UR9, R9 ;  /* 0x0000000912097c24 */ /* 0x040fe4000f8e0209 */
[----:B------:R-:W-:-:S04]  /*e120*/  IMAD.WIDE.U32 R2, R18, UR8, R2 ;  /* 0x0000000812027c25 */ /* 0x000fc8000f8e0002 */
[----:B------:R-:W-:Y:S01]  /*e130*/  IMAD R10, R7, UR5, R10 ;  /* 0x00000005070a7c24 */ /* 0x000fe2000f8e020a */
[----:B------:R-:W-:Y:S01]  /*e140*/  IADD3 R8, P0, R2, UR10, RZ ;  /* 0x0000000a02087c10 */ /* 0x000fe2000ff1e0ff */
[----:B------:R-:W-:Y:S01]  /*e150*/  IMAD R26, R26, UR6, RZ ;  /* 0x000000061a1a7c24 */ /* 0x000fe2000f8e02ff */
[----:B---3--:R-:W-:Y:S02]  /*e160*/  ISETP.GE.AND P2, PT, R31, R11, PT ;  /* 0x0000000b1f00720c */ /* 0x008fe40003f46270 */
[----:B------:R-:W-:Y:S01]  /*e170*/  IADD3.X R6, R3, UR11, R9, P0, !PT ;  /* 0x0000000b03067c10 */ /* 0x000fe200087fe409 */
[----:B------:R-:W-:Y:S01]  /*e180*/  IMAD.WIDE.U32 R2, R7, UR4, RZ ;  /* 0x0000000407027c25 */ /* 0x000fe2000f8e00ff */
[----:B------:R-:W-:-:S03]  /*e190*/  UMOV UR4, 0xffffffff ;  /* 0xffffffff00047882 */ /* 0x000fc60000000000 */
[----:B------:R-:W-:Y:S02]  /*e1a0*/  IMAD.IADD R3, R3, 0x1, R10 ;  /* 0x0000000103037824 */ /* 0x000fe400078e020a */
[C---:B------:R-:W-:Y:S02]  /*e1b0*/  IMAD R7, R5.reuse, UR7, R26 ;  /* 0x0000000705077c24 */ /* 0x040fe4000f8e021a */
[----:B------:R-:W-:-:S04]  /*e1c0*/  IMAD.WIDE.U32 R2, R5, UR6, R2 ;  /* 0x0000000605027c25 */ /* 0x000fc8000f8e0002 */
[----:B------:R-:W-:Y:S02]  /*e1d0*/  IMAD.IADD R3, R3, 0x1, R7 ;  /* 0x0000000103037824 */ /* 0x000fe400078e0207 */
[----:B------:R-:W-:-:S03]  /*e1e0*/  IMAD.WIDE.U32 R2, R18, UR8, R2 ;  /* 0x0000000812027c25 */ /* 0x000fc6000f8e0002 */
[----:B------:R-:W-:-:S04]  /*e1f0*/  IADD3 R7, P0, R2, UR10, RZ ;  /* 0x0000000a02077c10 */ /* 0x000fc8000ff1e0ff */
[----:B------:R-:W-:Y:S01]  /*e200*/  IADD3.X R5, R9, UR11, R3, P0, !PT ;  /* 0x0000000b09057c10 */ /* 0x000fe200087fe403 */
[----:B------:R-:W-:Y:S08]  /*e210*/  BRA.DIV UR4, `(.L_x_315) ;  /* 0x0000004e04a47947 */ /* 0x000ff0000b800000 */
[----:B------:R-:W3:Y:S01]  /*e220*/  SHFL.IDX PT, R14, R8, RZ, 0x181f ;  /* 0x00181fff080e7589 */ /* 0x000ee200000e0000 */
[C---:B------:R-:W-:Y:S02]  /*e230*/  LOP3.LUT P6, RZ, R30.reuse, 0x80, RZ, 0xc0, !PT ;  /* 0x000000801eff7812 */ /* 0x040fe400078cc0ff */
[----:B------:R-:W-:Y:S01]  /*e240*/  P2R R9, PR, RZ, 0x2 ;  /* 0x00000002ff097803 */ /* 0x000fe20000000000 */
[----:B------:R-:W4:Y:S01]  /*e250*/  SHFL.IDX PT, R2, R6, RZ, 0x181f ;  /* 0x00181fff06027589 */ /* 0x000f2200000e0000 */
[----:B------:R-:W-:-:S09]  /*e260*/  LOP3.LUT P1, RZ, R30, 0x10, RZ, 0xc0, !PT ;  /* 0x000000101eff7812 */ /* 0x000fd2000782c0ff */
[----:B---3--:R-:W-:Y:S02]  /*e270*/  @P6 IADD3 R10, P0, R31, R14, RZ ;  /* 0x0000000e1f0a6210 */ /* 0x008fe40007f1e0ff */
[----:B------:R-:W3:Y:S03]  /*e280*/  SHFL.IDX PT, R14, R8, 0x1, 0x181f ;  /* 0x00381f00080e7f89 */ /* 0x000ee600000e0000 */
[----:B----4-:R-:W-:Y:S02]  /*e290*/  @P6 IMAD.X R3, RZ, RZ, R2, P0 ;  /* 0x000000ffff036224 */ /* 0x010fe400000e0602 */
[----:B------:R-:W-:-:S05]  /*e2a0*/  @P6 IMAD.MOV.U32 R2, RZ, RZ, R10 ;  /* 0x000000ffff026224 */ /* 0x000fca00078e000a */
[----:B------:R4:W-:Y:S01]  /*e2b0*/  @P6 LDGSTS.E.BYPASS.LTC128B.128 [R4+0x18400], desc[UR50][R2.64], !P2 ;  /* 0x1840000002046fae */ /* 0x0009e2000d101d72 */
[----:B------:R-:W-:-:S03]  /*e2c0*/  LOP3.LUT P6, RZ, R30, 0x100, RZ, 0xc0, !PT ;  /* 0x000001001eff7812 */ /* 0x000fc600078cc0ff */
[----:B----4-:R-:W4:Y:S01]  /*e2d0*/  SHFL.IDX PT, R2, R6, 0x1, 0x181f ;  /* 0x00381f0006027f89 */ /* 0x010f2200000e0000 */
[----:B---3--:R-:W-:-:S03]  /*e2e0*/  @P1 IADD3 R10, P0, R31, R14, RZ ;  /* 0x0000000e1f0a1210 */ /* 0x008fc60007f1e0ff */
[----:B------:R-:W3:Y:S02]  /*e2f0*/  SHFL.IDX PT, R14, R8, 0x2, 0x181f ;  /* 0x00581f00080e7f89 */ /* 0x000ee400000e0000 */
[----:B----4-:R-:W-:Y:S01]  /*e300*/  @P1 IMAD.X R3, RZ, RZ, R2, P0 ;  /* 0x000000ffff031224 */ /* 0x010fe200000e0602 */
[----:B------:R-:W-:Y:S02]  /*e310*/  @P1 MOV R2, R10 ;  /* 0x0000000a00021202 */ /* 0x000fe40000000f00 */
[----:B---3--:R-:W-:-:S03]  /*e320*/  @P5 IADD3 R14, P0, R31, R14, RZ ;  /* 0x0000000e1f0e5210 */ /* 0x008fc60007f1e0ff */
[----:B------:R3:W-:Y:S01]  /*e330*/  @P1 LDGSTS.E.BYPASS.LTC128B.128 [R4+0x18c00], desc[UR50][R2.64], !P2 ;  /* 0x18c0000002041fae */ /* 0x0007e2000d101d72 */
[----:B------:R-:W-:-:S03]  /*e340*/  ISETP.NE.AND P1, PT, R9, RZ, PT ;  /* 0x000000ff0900720c */ /* 0x000fc60003f25270 */
[----:B---3--:R-:W3:Y:S02]  /*e350*/  SHFL.IDX PT, R2, R6, 0x2, 0x181f ;  /* 0x00581f0006027f89 */ /* 0x008ee400000e0000 */
[----:B---3--:R-:W-:Y:S02]  /*e360*/  @P5 IMAD.X R9, RZ, RZ, R2, P0 ;  /* 0x000000ffff095224 */ /* 0x008fe400000e0602 */
[----:B------:R-:W-:Y:S02]  /*e370*/  @P5 IMAD.MOV.U32 R2, RZ, RZ, R14 ;  /* 0x000000ffff025224 */ /* 0x000fe400078e000e */
[----:B------:R-:W-:Y:S01]  /*e380*/  @P5 IMAD.MOV.U32 R3, RZ, RZ, R9 ;  /* 0x000000ffff035224 */ /* 0x000fe200078e0009 */
[----:B------:R-:W3:Y:S04]  /*e390*/  SHFL.IDX PT, R14, R8, 0x3, 0x181f ;  /* 0x00781f00080e7f89 */ /* 0x000ee800000e0000 */
[----:B------:R4:W-:Y:S01]  /*e3a0*/  @P5 LDGSTS.E.BYPASS.LTC128B.128 [R4+0x19400], desc[UR50][R2.64], !P2 ;  /* 0x1940000002045fae */ /* 0x0009e2000d101d72 */
[----:B------:R-:W-:-:S03]  /*e3b0*/  LOP3.LUT P5, RZ, R30, 0x40, RZ, 0xc0, !PT ;  /* 0x000000401eff7812 */ /* 0x000fc600078ac0ff */
[----:B----4-:R-:W4:Y:S01]  /*e3c0*/  SHFL.IDX PT, R2, R6, 0x3, 0x181f ;  /* 0x00781f0006027f89 */ /* 0x010f2200000e0000 */
[----:B---3--:R-:W-:-:S05]  /*e3d0*/  @P4 IADD3 R14, P0, R31, R14, RZ ;  /* 0x0000000e1f0e4210 */ /* 0x008fca0007f1e0ff */
[----:B----4-:R-:W-:Y:S02]  /*e3e0*/  @P4 IMAD.X R9, RZ, RZ, R2, P0 ;  /* 0x000000ffff094224 */ /* 0x010fe400000e0602 */
[----:B------:R-:W-:Y:S02]  /*e3f0*/  @P4 IMAD.MOV.U32 R2, RZ, RZ, R14 ;  /* 0x000000ffff024224 */ /* 0x000fe400078e000e */
[----:B------:R-:W3:Y:S01]  /*e400*/  SHFL.IDX PT, R14, R8, 0x4, 0x181f ;  /* 0x00981f00080e7f89 */ /* 0x000ee200000e0000 */
[----:B------:R-:W-:-:S05]  /*e410*/  @P4 MOV R3, R9 ;  /* 0x0000000900034202 */ /* 0x000fca0000000f00 */
[----:B------:R4:W-:Y:S01]  /*e420*/  @P4 LDGSTS.E.BYPASS.LTC128B.128 [R4+0x19c00], desc[UR50][R2.64], !P2 ;  /* 0x19c0000002044fae */ /* 0x0009e2000d101d72 */
[----:B------:R-:W-:-:S03]  /*e430*/  LOP3.LUT P4, RZ, R30, 0x20, RZ, 0xc0, !PT ;  /* 0x000000201eff7812 */ /* 0x000fc6000788c0ff */
[----:B----4-:R-:W4:Y:S10]  /*e440*/  SHFL.IDX PT, R2, R6, 0x4, 0x181f ;  /* 0x00981f0006027f89 */ /* 0x010f3400000e0000 */
[----:B---3--:R-:W-:-:S05]  /*e450*/  @P4 IADD3 R14, P0, R31, R14, RZ ;  /* 0x0000000e1f0e4210 */ /* 0x008fca0007f1e0ff */
[----:B----4-:R-:W-:Y:S02]  /*e460*/  @P4 IMAD.X R9, RZ, RZ, R2, P0 ;  /* 0x000000ffff094224 */ /* 0x010fe400000e0602 */
[----:B------:R-:W-:Y:S02]  /*e470*/  @P4 IMAD.MOV.U32 R2, RZ, RZ, R14 ;  /* 0x000000ffff024224 */ /* 0x000fe400078e000e */
[----:B------:R-:W-:Y:S01]  /*e480*/  @P4 IMAD.MOV.U32 R3, RZ, RZ, R9 ;  /* 0x000000ffff034224 */ /* 0x000fe200078e0009 */
[----:B------:R-:W3:Y:S04]  /*e490*/  SHFL.IDX PT, R14, R8, 0x5, 0x181f ;  /* 0x00b81f00080e7f89 */ /* 0x000ee800000e0000 */
[----:B------:R4:W-:Y:S04]  /*e4a0*/  @P4 LDGSTS.E.BYPASS.LTC128B.128 [R4+0x1a400], desc[UR50][R2.64], !P2 ;  /* 0x1a40000002044fae */ /* 0x0009e8000d101d72 */
[----:B----4-:R-:W4:Y:S01]  /*e4b0*/  SHFL.IDX PT, R2, R6, 0x5, 0x181f ;  /* 0x00b81f0006027f89 */ /* 0x010f2200000e0000 */
[----:B---3--:R-:W-:-:S05]  /*e4c0*/  @P5 IADD3 R14, P0, R31, R14, RZ ;  /* 0x0000000e1f0e5210 */ /* 0x008fca0007f1e0ff */
[----:B----4-:R-:W-:Y:S02]  /*e4d0*/  @P5 IMAD.X R9, RZ, RZ, R2, P0 ;  /* 0x000000ffff095224 */ /* 0x010fe400000e0602 */
[----:B------:R-:W-:Y:S02]  /*e4e0*/  @P5 IMAD.MOV.U32 R2, RZ, RZ, R14 ;  /* 0x000000ffff025224 */ /* 0x000fe400078e000e */
[----:B------:R-:W3:Y:S01]  /*e4f0*/  SHFL.IDX PT, R14, R8, 0x6, 0x181f ;  /* 0x00d81f00080e7f89 */ /* 0x000ee200000e0000 */
[----:B------:R-:W-:-:S05]  /*e500*/  @P5 MOV R3, R9 ;  /* 0x0000000900035202 */ /* 0x000fca0000000f00 */
[----:B------:R4:W-:Y:S04]  /*e510*/  @P5 LDGSTS.E.BYPASS.LTC128B.128 [R4+0x1ac00], desc[UR50][R2.64], !P2 ;  /* 0x1ac0000002045fae */ /* 0x0009e8000d101d72 */
[----:B----4-:R-:W4:Y:S04]  /*e520*/  SHFL.IDX PT, R2, R6, 0x6, 0x181f ;  /* 0x00d81f0006027f89 */ /* 0x010f2800000e0000 */
[----:B------:R-:W-:Y:S01]  /*e530*/  SHFL.IDX PT, R6, R6, 0x7, 0x181f ;  /* 0x00f81f0006067f89 */ /* 0x000fe200000e0000 */
[----:B---3--:R-:W-:-:S05]  /*e540*/  @P6 IADD3 R14, P0, R31, R14, RZ ;  /* 0x0000000e1f0e6210 */ /* 0x008fca0007f1e0ff */
[----:B----4-:R-:W-:Y:S02]  /*e550*/  @P6 IMAD.X R9, RZ, RZ, R2, P0 ;  /* 0x000000ffff096224 */ /* 0x010fe400000e0602 */
[----:B------:R-:W-:Y:S02]  /*e560*/  @P6 IMAD.MOV.U32 R2, RZ, RZ, R14 ;  /* 0x000000ffff026224 */ /* 0x000fe400078e000e */
[----:B------:R-:W3:Y:S01]  /*e570*/  SHFL.IDX PT, R14, R8, 0x7, 0x181f ;  /* 0x00f81f00080e7f89 */ /* 0x000ee200000e0000 */
[----:B------:R-:W-:-:S05]  /*e580*/  @P6 IMAD.MOV.U32 R3, RZ, RZ, R9 ;  /* 0x000000ffff036224 */ /* 0x000fca00078e0009 */
[----:B------:R4:W-:Y:S01]  /*e590*/  @P6 LDGSTS.E.BYPASS.LTC128B.128 [R4+0x1b400], desc[UR50][R2.64], !P2 ;  /* 0x1b40000002046fae */ /* 0x0009e2000d101d72 */
[----:B---3--:R-:W-:-:S05]  /*e5a0*/  @P3 IADD3 R14, P0, R31, R14, RZ ;  /* 0x0000000e1f0e3210 */ /* 0x008fca0007f1e0ff */
[----:B------:R-:W-:Y:S02]  /*e5b0*/  @P3 IMAD.X R9, RZ, RZ, R6, P0 ;  /* 0x000000ffff093224 */ /* 0x000fe400000e0606 */
[----:B----4-:R-:W-:Y:S01]  /*e5c0*/  @P3 IMAD.MOV.U32 R2, RZ, RZ, R14 ;  /* 0x000000ffff023224 */ /* 0x010fe200078e000e */
[----:B------:R-:W-:Y:S02]  /*e5d0*/  SHFL.IDX PT, R6, R5, 0x1, 0x181f ;  /* 0x00381f0005067f89 */ /* 0x000fe400000e0000 */
[----:B------:R-:W-:Y:S02]  /*e5e0*/  @P3 MOV R3, R9 ;  /* 0x0000000900033202 */ /* 0x000fe40000000f00 */
[----:B------:R-:W3:Y:S04]  /*e5f0*/  SHFL.IDX PT, R14, R7, RZ, 0x181f ;  /* 0x00181fff070e7589 */ /* 0x000ee800000e0000 */
[----:B------:R4:W-:Y:S04]  /*e600*/  @P3 LDGSTS.E.BYPASS.LTC128B.128 [R4+0x1bc00], desc[UR50][R2.64], !P2 ;  /* 0x1bc0000002043fae */ /* 0x0009e8000d101d72 */
[----:B----4-:R-:W4:Y:S01]  /*e610*/  SHFL.IDX PT, R2, R5, RZ, 0x181f ;  /* 0x00181fff05027589 */ /* 0x010f2200000e0000 */
[----:B---3--:R-:W-:-:S05]  /*e620*/  @P1 IADD3 R14, P0, R31, R14, RZ ;  /* 0x0000000e1f0e1210 */ /* 0x008fca0007f1e0ff */
[----:B----4-:R-:W-:Y:S02]  /*e630*/  @P1 IMAD.X R9, RZ, RZ, R2, P0 ;  /* 0x000000ffff091224 */ /* 0x010fe400000e0602 */
[----:B------:R-:W-:Y:S02]  /*e640*/  @P1 IMAD.MOV.U32 R2, RZ, RZ, R14 ;  /* 0x000000ffff021224 */ /* 0x000fe400078e000e */
[----:B------:R-:W-:Y:S01]  /*e650*/  @P1 IMAD.MOV.U32 R3, RZ, RZ, R9 ;  /* 0x000000ffff031224 */ /* 0x000fe200078e0009 */
[----:B------:R3:W4:Y:S04]  /*e660*/  SHFL.IDX PT, R14, R7, 0x1, 0x181f ;  /* 0x00381f00070e7f89 */ /* 0x00072800000e0000 */
[----:B------:R3:W-:Y:S02]  /*e670*/  @P1 LDGSTS.E.BYPASS.LTC128B.128 [R4+0x1c400], desc[UR50][R2.64], !P2 ;  /* 0x1c40000002041fae */ /* 0x0007e4000d101d72 */
.L_x_429:
[----:B------:R-:W-:-:S13]  /*e680*/  LOP3.LUT P1, RZ, R30, 0x200, RZ, 0xc0, !PT ;  /* 0x000002001eff7812 */ /* 0x000fda000782c0ff */
[----:B---34-:R-:W-:-:S05]  /*e690*/  @P1 IADD3 R2, P0, R31, R14, RZ ;  /* 0x0000000e1f021210 */ /* 0x018fca0007f1e0ff */
[----:B------:R-:W-:Y:S01]  /*e6a0*/  @P1 IMAD.X R3, RZ, RZ, R6, P0 ;  /* 0x000000ffff031224 */ /* 0x000fe200000e0606 */
[----:B------:R-:W-:-:S04]  /*e6b0*/  PLOP3.LUT P0, PT, PT, PT, PT, 0x80, 0x0 ;  /* 0x000000000000781c */ /* 0x000fc80003f0f070 */
[----:B------:R-:W-:Y:S01]  /*e6c0*/  @!PT LDS RZ, [RZ] ;  /* 0x00000000fffff984 */ /* 0x000fe20000000800 */
[----:B------:R-:W-:Y:S01]  /*e6d0*/  @!PT LDS RZ, [RZ] ;  /* 0x00000000fffff984 */ /* 0x000fe20000000800 */
[----:B------:R-:W-:Y:S01]  /*e6e0*/  @!PT LDS RZ, [RZ] ;  /* 0x00000000fffff984 */ /* 0x000fe20000000800 */
[----:B------:R3:W-:Y:S01]  /*e6f0*/  @P1 LDGSTS.E.BYPASS.LTC128B.128 [R4+0x1cc00], desc[UR50][R2.64], !P2 ;  /* 0x1cc0000002041fae */ /* 0x0007e2000d101d72 */
[----:B------:R-:W-:-:S08]  /*e700*/  NOP ;  /* 0x0000000000007918 */ /* 0x000fd00000000000 */
.L_x_316:
[----:B------:R-:W-:Y:S02]  /*e710*/  PLOP3.LUT P1, PT, P1, P0, PT, 0xa2, 0x0 ;  /* 0x000000000000781c */ /* 0x000fe40000f21472 */
[----:B------:R-:W-:-:S08]  /*e720*/  @P0 R2UR P1, UR4, R0 ;  /* 0x00000000000402ca */ /* 0x000fd00000020000 */
[----:B------:R-:W-:-:S05]  /*e730*/  @P0 PLOP3.LUT P0, PT, P1, PT, PT, 0x80, 0x0 ;  /* 0x000000000000081c */ /* 0x000fca0000f0f070 */
[----:B------:R-:W-:Y:S01]  /*e740*/  @!P1 SYNCS.ARRIVE.TRANS64.RED.A0T1 RZ, [UR4+0x22830], RZ ;  /* 0x022830ffffff99a7 */ /* 0x000fe20008200404 */
[----:B------:R-:W-:Y:S07]  /*e750*/  @!P1 ARRIVES.LDGSTSBAR.64.TRANSCNT [UR4+0x22830] ;  /* 0x02283000ff0099b0 */ /* 0x000fee0008000a84 */
[----:B------:R-:W-:Y:S05]  /*e760*/  @P0 BRA.U.ANY `(.L_x_316) ;  /* 0xfffffffd00e80947 */ /* 0x000fea000393ffff */
[----:B------:R-:W-:Y:S01]  /*e770*/  NOP ;  /* 0x0000000000007918 */ /* 0x000fe20000000000 */
[----:B---3--:R-:W-:-:S05]  /*e780*/  IMAD.U32 R2, RZ, RZ, UR46 ;  /* 0x0000002eff027e24 */ /* 0x008fca000f8e00ff */
[----:B------:R-:W-:-:S13]  /*e790*/  ISETP.NE.AND P2, PT, R2, 0x3, PT ;  /* 0x000000030200780c */ /* 0x000fda0003f45270 */
[----:B------:R-:W-:Y:S05]  /*e7a0*/  @!P2 BRA `(.L_x_317) ;  /* 0x000000000004a947 */ /* 0x000fea0003800000 */
[----:B------:R-:W-:Y:S01]  /*e7b0*/  BPT.TRAP 0x1 ;  /* 0x000000040000795c */ /* 0x000fe20000300000 */
.L_x_317:
[----:B------:R3:W-:Y:S02]  /*e7c0*/  SYNCS.ARRIVE.TRANS64.A1T0 RZ, [R0+URZ+0x22830], RZ ;  /* 0x022830ff00ff79a7 */ /* 0x0007e4000810003f */
[----:B------:R-:W-:Y:S05]  /*e7d0*/  WARPSYNC.ALL ;  /* 0x0000000000007948 */ /* 0x000fea0003800000 */
[C---:B------:R-:W-:Y:S01]  /*e7e0*/  R2UR UR5, R24.reuse ;  /* 0x00000000180572ca */ /* 0x040fe200000e0000 */
[----:B------:R-:W-:Y:S01]  /*e7f0*/  ULDC.64 UR6, c[0x0][0x298] ;  /* 0x0000a60000067ab9 */ /* 0x000fe20000000a00 */
[----:B------:R-:W-:Y:S01]  /*e800*/  R2UR UR36, R24 ;  /* 0x00000000182472ca */ /* 0x000fe200000e0000 */
[----:B------:R-:W-:Y:S01]  /*e810*/  UISETP.NE.AND UP0, UPT, UR47, URZ, UPT ;  /* 0x0000003f2f00728c */ /* 0x000fe2000bf05270 */
[----:B0123--:R-:W-:Y:S01]  /*e820*/  IADD3 R0, R22, 0x14400, RZ ;  /* 0x0001440016007810 */ /* 0x00ffe20007ffe0ff */
[----:B------:R-:W-:Y:S02]  /*e830*/  BSSY B6, `(.L_x_318) ;  /* 0x000001b000067945 */ /* 0x000fe40003800000 */
[----:B------:R-:W-:Y:S01]  /*e840*/  USEL UR44, UR44, URZ, !UP0 ;  /* 0x0000003f2c2c7287 */ /* 0x000fe2000c000000 */
[----:B------:R-:W-:Y:S01]  /*e850*/  BAR.SYNC.DEFER_BLOCKING 0x8, 0x180 ;  /* 0x0206000000007b1d */ /* 0x000fe20000010000 */
[----:B------:R-:W-:Y:S01]  /*e860*/  LOP3.LUT P0, RZ, R0, 0x3ff, RZ, 0xc0, !PT ;  /* 0x000003ff00ff7812 */ /* 0x000fe2000780c0ff */
[----:B------:R-:W-:-:S03]  /*e870*/  USEL UR45, UR45, URZ, !UP0 ;  /* 0x0000003f2d2d7287 */ /* 0x000fc6000c000000 */
[----:B------:R-:W-:Y:S02]  /*e880*/  USHF.R.S32.HI UR4, URZ, 0x1f, UR5 ;  /* 0x0000001f3f047899 */ /* 0x000fe40008011405 */
[----:B------:R-:W-:Y:S02]  /*e890*/  UIMAD.WIDE.U32 UR36, UR36, UR6, URZ ;  /* 0x00000006242472a5 */ /* 0x000fe4000f8e003f */
[----:B------:R-:W-:-:S04]  /*e8a0*/  UIMAD UR4, UR4, UR6, URZ ;  /* 0x00000006040472a4 */ /* 0x000fc8000f8e023f */
[----:B------:R-:W-:-:S04]  /*e8b0*/  UIMAD UR4, UR5, UR7, UR4 ;  /* 0x00000007050472a4 */ /* 0x000fc8000f8e0204 */
[----:B------:R-:W-:Y:S01]  /*e8c0*/  UIADD3 UR47, UR37, UR4, URZ ;  /* 0x00000004252f7290 */ /* 0x000fe2000fffe03f */
[----:B------:R-:W-:Y:S11]  /*e8d0*/  @!P0 BRA `(.L_x_319) ;  /* 0x0000000000408947 */ /* 0x000ff60003800000 */
        /* <DEDUP_REMOVED lines=16> */
.L_x_319:
[----:B------:R-:W-:Y:S05]  /*e9e0*/  BSYNC B6 ;  /* 0x0000000000067941 */ /* 0x000fea0003800000 */
.L_x_318:
[----:B------:R0:W5:Y:S01]  /*e9f0*/  LDL R10, [R1+0x14] ;  /* 0x00001400010a7983 */ /* 0x0001620000100800 */
[----:B------:R-:W1:Y:S01]  /*ea00*/  LDC R5, c[0x0][0x448] ;  /* 0x00011200ff057b82 */ /* 0x000e620000000800 */
[----:B------:R-:W-:Y:S01]  /*ea10*/  R2UR UR6, R36 ;  /* 0x00000000240672ca */ /* 0x000fe200000e0000 */
[----:B------:R-:W-:Y:S01]  /*ea20*/  IMAD.SHL.U32 R4, R17, 0x80, RZ ;  /* 0x0000008011047824 */ /* 0x000fe200078e00ff */
[----:B------:R-:W2:Y:S01]  /*ea30*/  S2R R2, SR_TID.X ;  /* 0x0000000000027919 */ /* 0x000ea20000002100 */
[C---:B------:R-:W-:Y:S01]  /*ea40*/  R2UR UR7, R18.reuse ;  /* 0x00000000120772ca */ /* 0x040fe200000e0000 */
[----:B------:R-:W-:Y:S01]  /*ea50*/  ULDC.64 UR8, c[0x0][0x2d8] ;  /* 0x0000b60000087ab9 */ /* 0x000fe20000000a00 */
[----:B-1----:R-:W-:Y:S02]  /*ea60*/  ISETP.NE.AND P0, PT, R5, 0x1, PT ;  /* 0x000000010500780c */ /* 0x002fe40003f05270 */
[----:B------:R-:W-:Y:S02]  /*ea70*/  R2UR UR10, R18 ;  /* 0x00000000120a72ca */ /* 0x000fe400000e0000 */
[C---:B--2---:R-:W-:Y:S01]  /*ea80*/  LOP3.LUT R19, R2.reuse, 0x7f, RZ, 0xc0, !PT ;  /* 0x0000007f02137812 */ /* 0x044fe200078ec0ff */
[----:B------:R-:W-:-:S08]  /*ea90*/  IMAD.SHL.U32 R2, R2, 0x10, RZ ;  /* 0x0000001002027824 */ /* 0x000fd000078e00ff */
[----:B------:R-:W1:Y:S01]  /*eaa0*/  @P0 LDC R3, c[0x0][0x44c] ;  /* 0x00011300ff030b82 */ /* 0x000e620000000800 */
[----:B------:R-:W-:-:S04]  /*eab0*/  SHF.R.U32.HI R19, RZ, 0x3, R19 ;  /* 0x00000003ff137819 */ /* 0x000fc80000011613 */
[----:B------:R-:W-:-:S03]  /*eac0*/  LOP3.LUT R2, R19, 0x70, R2, 0xf8, !PT ;  /* 0x0000007013027812 */ /* 0x000fc600078ef802 */
[----:B------:R-:W2:Y:S01]  /*ead0*/  @P0 LDC R6, c[0x0][0x450] ;  /* 0x00011400ff060b82 */ /* 0x000ea20000000800 */
[----:B------:R-:W-:Y:S01]  /*eae0*/  UIMAD UR6, UR6, UR8, URZ ;  /* 0x00000008060672a4 */ /* 0x000fe2000f8e023f */
[----:B------:R-:W-:Y:S01]  /*eaf0*/  LOP3.LUT R0, R2, R4, RZ, 0xfc, !PT ;  /* 0x0000000402007212 */ /* 0x000fe200078efcff */
[----:B------:R-:W-:Y:S01]  /*eb00*/  UMOV UR4, UR36 ;  /* 0x0000002400047c82 */ /* 0x000fe20008000000 */
[----:B------:R-:W-:Y:S01]  /*eb10*/  UMOV UR5, UR47 ;  /* 0x0000002f00057c82 */ /* 0x000fe20008000000 */
[----:B------:R-:W-:Y:S02]  /*eb20*/  UIMAD UR6, UR10, UR9, UR6 ;  /* 0x000000090a0672a4 */ /* 0x000fe4000f8e0206 */
[----:B------:R-:W-:Y:S01]  /*eb30*/  UIMAD.WIDE.U32 UR4, UR7, UR8, UR4 ;  /* 0x00000008070472a5 */ /* 0x000fe2000f8e0004 */
[----:B------:R-:W-:Y:S02]  /*eb40*/  MOV R2, R0 ;  /* 0x0000000000027202 */ /* 0x000fe40000000f00 */
[----:B------:R-:W-:Y:S01]  /*eb50*/  ULDC.64 UR8, c[0x0][0x2e0] ;  /* 0x0000b80000087ab9 */ /* 0x000fe20000000a00 */
[----:B------:R-:W-:Y:S01]  /*eb60*/  UIADD3 UR5, UR5, UR6, URZ ;  /* 0x0000000605057290 */ /* 0x000fe2000fffe03f */
[----:B-1----:R-:W-:Y:S01]  /*eb70*/  @P0 IMAD.HI.U32 R3, R0, R3, RZ ;  /* 0x0000000300030227 */ /* 0x002fe200078e00ff */
[----:B------:R-:W-:Y:S01]  /*eb80*/  UIMAD UR6, UR45, UR8, URZ ;  /* 0x000000082d0672a4 */ /* 0x000fe2000f8e023f */
[----:B------:R-:W1:Y:S01]  /*eb90*/  S2R R19, SR_TID.X ;  /* 0x0000000000137919 */ /* 0x000e620000002100 */
[----:B------:R-:W-:-:S02]  /*eba0*/  UIMAD.WIDE.U32 UR4, UR44, UR8, UR4 ;  /* 0x000000082c0472a5 */ /* 0x000fc4000f8e0004 */
[----:B--2---:R-:W-:Y:S01]  /*ebb0*/  @P0 SHF.R.U32.HI R2, RZ, R6, R3 ;  /* 0x00000006ff020219 */ /* 0x004fe20000011603 */
[----:B------:R-:W-:-:S03]  /*ebc0*/  UIMAD UR6, UR44, UR9, UR6 ;  /* 0x000000092c0672a4 */ /* 0x000fc6000f8e0206 */
[--C-:B------:R-:W-:Y:S01]  /*ebd0*/  SHF.R.S32.HI R3, RZ, 0x1f, R2.reuse ;  /* 0x0000001fff037819 */ /* 0x100fe20000011402 */
[----:B------:R-:W-:Y:S01]  /*ebe0*/  IMAD.MOV R7, RZ, RZ, -R2 ;  /* 0x000000ffff077224 */ /* 0x000fe200078e0a02 */
[----:B------:R-:W-:Y:S01]  /*ebf0*/  ULDC.64 UR8, c[0x0][0x2d0] ;  /* 0x0000b40000087ab9 */ /* 0x000fe20000000a00 */
[----:B------:R-:W-:Y:S01]  /*ec00*/  UIADD3 UR5, UR5, UR6, URZ ;  /* 0x0000000605057290 */ /* 0x000fe2000fffe03f */
[----:B------:R-:W-:Y:S02]  /*ec10*/  IMAD.U32 R11, RZ, RZ, UR8 ;  /* 0x00000008ff0b7e24 */ /* 0x000fe4000f8e00ff */
[----:B------:R-:W-:Y:S02]  /*ec20*/  IMAD R3, R3, UR8, RZ ;  /* 0x0000000803037c24 */ /* 0x000fe4000f8e02ff */
[----:B------:R-:W-:Y:S02]  /*ec30*/  IMAD R7, R5, R7, R0 ;  /* 0x0000000705077224 */ /* 0x000fe400078e0200 */
[----:B------:R-:W-:-:S02]  /*ec40*/  IMAD R9, R2, UR9, R3 ;  /* 0x0000000902097c24 */ /* 0x000fc4000f8e0203 */
[----:B------:R-:W-:Y:S01]  /*ec50*/  IMAD.WIDE.U32 R2, R2, R11, UR4 ;  /* 0x0000000402027e25 */ /* 0x000fe2000f8e000b */
[----:B------:R-:W-:Y:S01]  /*ec60*/  SHF.R.S32.HI R0, RZ, 0x1f, R7 ;  /* 0x0000001fff007819 */ /* 0x000fe20000011407 */
[----:B------:R-:W-:Y:S02]  /*ec70*/  ULDC.64 UR4, c[0x0][0x2c8] ;  /* 0x0000b20000047ab9 */ /* 0x000fe40000000a00 */
[----:B------:R-:W-:Y:S02]  /*ec80*/  IMAD.IADD R3, R3, 0x1, R9 ;  /* 0x0000000103037824 */ /* 0x000fe400078e0209 */
[----:B------:R-:W-:Y:S02]  /*ec90*/  IMAD R0, R0, UR4, RZ ;  /* 0x0000000400007c24 */ /* 0x000fe4000f8e02ff */
[----:B------:R-:W-:-:S04]  /*eca0*/  IMAD.WIDE.U32 R2, R7, UR4, R2 ;  /* 0x0000000407027c25 */ /* 0x000fc8000f8e0002 */
[----:B------:R-:W-:Y:S01]  /*ecb0*/  IMAD R7, R7, UR5, R0 ;  /* 0x0000000507077c24 */ /* 0x000fe2000f8e0200 */
[----:B------:R-:W-:Y:S02]  /*ecc0*/  ULDC.64 UR4, c[0x0][0x280] ;  /* 0x0000a00000047ab9 */ /* 0x000fe40000000a00 */
[----:B------:R-:W-:Y:S01]  /*ecd0*/  IADD3 R0, P0, R2, UR4, RZ ;  /* 0x0000000402007c10 */ /* 0x000fe2000ff1e0ff */
[----:B------:R-:W-:-:S03]  /*ece0*/  ULDC UR4, c[0x0][0x2b8] ;  /* 0x0000ae0000047ab9 */ /* 0x000fc60000000800 */
[----:B------:R-:W-:Y:S02]  /*ecf0*/  IADD3.X R6, R3, UR5, R7, P0, !PT ;  /* 0x0000000503067c10 */ /* 0x000fe400087fe407 */
[----:B------:R-:W-:Y:S01]  /*ed00*/  ISETP.GE.AND P0, PT, R31, UR4, PT ;  /* 0x000000041f007c0c */ /* 0x000fe2000bf06270 */
[----:B------:R-:W-:Y:S01]  /*ed10*/  UMOV UR4, 0xffffffff ;  /* 0xffffffff00047882 */ /* 0x000fe20000000000 */
[----:B-1----:R-:W-:-:S04]  /*ed20*/  LOP3.LUT R19, R19, 0x7f, RZ, 0xc0, !PT ;  /* 0x0000007f13137812 */ /* 0x002fc800078ec0ff */
[----:B------:R-:W-:Y:S01]  /*ed30*/  SHF.R.U32.HI R17, RZ, 0x3, R19 ;  /* 0x00000003ff117819 */ /* 0x000fe20000011613 */
[----:B0-----:R-:W-:Y:S06]  /*ed40*/  BRA.DIV UR4, `(.L_x_320) ;  /* 0x0000004e04b47947 */ /* 0x001fec000b800000 */
[----:B------:R-:W0:Y:S01]  /*ed50*/  SHFL.IDX PT, R14, R0, RZ, 0x181f ;  /* 0x00181fff000e7589 */ /* 0x000e2200000e0000 */
[----:B------:R-:W-:Y:S02]  /*ed60*/  IMAD R5, R5, UR41, RZ ;  /* 0x0000002905057c24 */ /* 0x000fe4000f8e02ff */
[----:B------:R-:W-:Y:S01]  /*ed70*/  IMAD.IADD R4, R17, 0x1, R4 ;  /* 0x0000000111047824 */ /* 0x000fe200078e0204 */
[----:B------:R-:W1:Y:S03]  /*ed80*/  SHFL.IDX PT, R2, R6, RZ, 0x181f ;  /* 0x00181fff06027589 */ /* 0x000e6600000e0000 */
[C---:B------:R-:W-:Y:S01]  /*ed90*/  VIADD R8, R4.reuse, 0x10 ;  /* 0x0000001004087836 */ /* 0x040fe20000000000 */
[----:B------:R-:W-:Y:S01]  /*eda0*/  ISETP.GE.AND P2, PT, R4, R5, PT ;  /* 0x000000050400720c */ /* 0x000fe20003f46270 */
[----:B------:R-:W-:-:S12]  /*edb0*/  SHFL.IDX PT, R7, R6, 0x1, 0x181f ;  /* 0x00381f0006077f89 */ /* 0x000fd800000e0000 */
[----:B0-----:R-:W-:-:S05]  /*edc0*/  @!P2 IADD3 R14, P1, R31, R14, RZ ;  /* 0x0000000e1f0ea210 */ /* 0x001fca0007f3e0ff */
[----:B-1----:R-:W-:Y:S01]  /*edd0*/  @!P2 IMAD.X R3, RZ, RZ, R2, P1 ;  /* 0x000000ffff03a224 */ /* 0x002fe200008e0602 */
[----:B------:R-:W-:Y:S02]  /*ede0*/  @!P2 MOV R2, R14 ;  /* 0x0000000e0002a202 */ /* 0x000fe40000000f00 */
[----:B------:R-:W0:Y:S04]  /*edf0*/  SHFL.IDX PT, R14, R0, 0x1, 0x181f ;  /* 0x00381f00000e7f89 */ /* 0x000e2800000e0000 */
[----:B-----5:R0:W-:Y:S01]  /*ee00*/  @!P2 LDGSTS.E.BYPASS.LTC128B.128 [R10+0x14400], desc[UR50][R2.64], !P0 ;  /* 0x14400000020aafae */ /* 0x0201e2000c101d72 */
[----:B------:R-:W-:Y:S01]  /*ee10*/  ISETP.GE.AND P2, PT, R8, R5, PT ;  /* 0x000000050800720c */ /* 0x000fe20003f46270 */
[----:B------:R-:W-:-:S12]  /*ee20*/  VIADD R8, R4, 0x20 ;  /* 0x0000002004087836 */ /* 0x000fd80000000000 */
[----:B0-----:R-:W-:Y:S02]  /*ee30*/  @!P2 IADD3 R2, P1, R31, R14, RZ ;  /* 0x0000000e1f02a210 */ /* 0x001fe40007f3e0ff */
[----:B------:R-:W0:Y:S03]  /*ee40*/  SHFL.IDX PT, R14, R0, 0x2, 0x181f ;  /* 0x00581f00000e7f89 */ /* 0x000e2600000e0000 */
[----:B------:R-:W-:Y:S02]  /*ee50*/  @!P2 IMAD.X R3, RZ, RZ, R7, P1 ;  /* 0x000000ffff03a224 */ /* 0x000fe400008e0607 */
[----:B------:R-:W1:Y:S04]  /*ee60*/  SHFL.IDX PT, R7, R6, 0x2, 0x181f ;  /* 0x00581f0006077f89 */ /* 0x000e6800000e0000 */
[----:B------:R0:W-:Y:S01]  /*ee70*/  @!P2 LDGSTS.E.BYPASS.LTC128B.128 [R10+0x14c00], desc[UR50][R2.64], !P0 ;  /* 0x14c00000020aafae */ /* 0x0001e2000c101d72 */
[----:B------:R-:W-:Y:S01]  /*ee80*/  ISETP.GE.AND P2, PT, R8, R5, PT ;  /* 0x000000050800720c */ /* 0x000fe20003f46270 */
[----:B------:R-:W-:-:S12]  /*ee90*/  VIADD R8, R4, 0x30 ;  /* 0x0000003004087836 */ /* 0x000fd80000000000 */
[----:B0-----:R-:W-:Y:S02]  /*eea0*/  @!P2 IADD3 R2, P1, R31, R14, RZ ;  /* 0x0000000e1f02a210 */ /* 0x001fe40007f3e0ff */
[----:B------:R-:W0:Y:S03]  /*eeb0*/  SHFL.IDX PT, R14, R0, 0x3, 0x181f ;  /* 0x00781f00000e7f89 */ /* 0x000e2600000e0000 */
[----:B-1----:R-:W-:Y:S02]  /*eec0*/  @!P2 IMAD.X R3, RZ, RZ, R7, P1 ;  /* 0x000000ffff03a224 */ /* 0x002fe400008e0607 */
[----:B------:R-:W1:Y:S04]  /*eed0*/  SHFL.IDX PT, R7, R6, 0x3, 0x181f ;  /* 0x00781f0006077f89 */ /* 0x000e6800000e0000 */
[----:B------:R0:W-:Y:S01]  /*eee0*/  @!P2 LDGSTS.E.BYPASS.LTC128B.128 [R10+0x15400], desc[UR50][R2.64], !P0 ;  /* 0x15400000020aafae */ /* 0x0001e2000c101d72 */
[----:B------:R-:W-:Y:S01]  /*eef0*/  ISETP.GE.AND P2, PT, R8, R5, PT ;  /* 0x000000050800720c */ /* 0x000fe20003f46270 */
[----:B------:R-:W-:-:S12]  /*ef00*/  VIADD R8, R4, 0x40 ;  /* 0x0000004004087836 */ /* 0x000fd80000000000 */
[----:B0-----:R-:W-:Y:S02]  /*ef10*/  @!P2 IADD3 R2, P1, R31, R14, RZ ;  /* 0x0000000e1f02a210 */ /* 0x001fe40007f3e0ff */
[----:B------:R-:W0:Y:S02]  /*ef20*/  SHFL.IDX PT, R14, R0, 0x4, 0x181f ;  /* 0x00981f00000e7f89 */ /* 0x000e2400000e0000 */
[----:B-1----:R-:W-:Y:S02]  /*ef30*/  @!P2 IADD3.X R3, RZ, R7, RZ, P1, !PT ;  /* 0x00000007ff03a210 */ /* 0x002fe40000ffe4ff */
        /* <DEDUP_REMOVED lines=16> */
[----:B------:R-:W-:-:S13]  /*f040*/  ISETP.GE.AND P2, PT, R8, R5, PT ;  /* 0x000000050800720c */ /* 0x000fda0003f46270 */
[----:B0-----:R-:W-:Y:S02]  /*f050*/  @!P2 IADD3 R2, P1, R31, R14, RZ ;  /* 0x0000000e1f02a210 */ /* 0x001fe40007f3e0ff */
[----:B------:R0:W2:Y:S02]  /*f060*/  SHFL.IDX PT, R14, R0, 0x7, 0x181f ;  /* 0x00f81f00000e7f89 */ /* 0x0000a400000e0000 */
[----:B-1----:R-:W-:Y:S02]  /*f070*/  @!P2 IADD3.X R3, RZ, R7, RZ, P1, !PT ;  /* 0x00000007ff03a210 */ /* 0x002fe40000ffe4ff */
[----:B------:R0:W1:Y:S04]  /*f080*/  SHFL.IDX PT, R7, R6, 0x7, 0x181f ;  /* 0x00f81f0006077f89 */ /* 0x00006800000e0000 */
[----:B------:R0:W-:Y:S03]  /*f090*/  @!P2 LDGSTS.E.BYPASS.LTC128B.128 [R10+0x17400], desc[UR50][R2.64], !P0 ;  /* 0x17400000020aafae */ /* 0x0001e6000c101d72 */
.L_x_446:
[----:B------:R-:W-:-:S05]  /*f0a0*/  VIADD R4, R4, 0x70 ;  /* 0x0000007004047836 */ /* 0x000fca0000000000 */
[----:B------:R-:W-:-:S13]  /*f0b0*/  ISETP.GE.AND P1, PT, R4, R5, PT ;  /* 0x000000050400720c */ /* 0x000fda0003f26270 */
[----:B0-2---:R-:W-:-:S05]  /*f0c0*/  @!P1 IADD3 R2, P2, R31, R14, RZ ;  /* 0x0000000e1f029210 */ /* 0x005fca0007f5e0ff */
[----:B-1----:R-:W-:-:S05]  /*f0d0*/  @!P1 IMAD.X R3, RZ, RZ, R7, P2 ;  /* 0x000000ffff039224 */ /* 0x002fca00010e0607 */
[----:B------:R-:W-:Y:S01]  /*f0e0*/  @!PT LDS RZ, [RZ] ;  /* 0x00000000fffff984 */ /* 0x000fe20000000800 */
[----:B------:R-:W-:Y:S01]  /*f0f0*/  @!PT LDS RZ, [RZ] ;  /* 0x00000000fffff984 */ /* 0x000fe20000000800 */
[----:B------:R-:W-:Y:S01]  /*f100*/  @!PT LDS RZ, [RZ] ;  /* 0x00000000fffff984 */ /* 0x000fe20000000800 */
[----:B------:R0:W-:Y:S01]  /*f110*/  @!P1 LDGSTS.E.BYPASS.LTC128B.128 [R10+0x17c00], desc[UR50][R2.64], !P0 ;  /* 0x17c00000020a9fae */ /* 0x0001e2000c101d72 */
[----:B------:R-:W-:Y:S01]  /*f120*/  PLOP3.LUT P0, PT, PT, PT, PT, 0x80, 0x0 ;  /* 0x000000000000781c */ /* 0x000fe20003f0f070 */
[----:B------:R-:W-:-:S12]  /*f130*/  NOP ;  /* 0x0000000000007918 */ /* 0x000fd80000000000 */
.L_x_321:
[----:B------:R-:W-:Y:S02]  /*f140*/  PLOP3.LUT P1, PT, P1, P0, PT, 0xa2, 0x0 ;  /* 0x000000000000781c */ /* 0x000fe40000f21472 */
[----:B------:R-:W-:-:S08]  /*f150*/  @P0 R2UR P1, UR4, R22 ;  /* 0x00000000160402ca */ /* 0x000fd00000020000 */
[----:B------:R-:W-:-:S05]  /*f160*/  @P0 PLOP3.LUT P0, PT, P1, PT, PT, 0x80, 0x0 ;  /* 0x000000000000081c */ /* 0x000fca0000f0f070 */
[----:B------:R-:W-:Y:S01]  /*f170*/  @!P1 SYNCS.ARRIVE.TRANS64.RED.A0T1 RZ, [UR4+0x22800], RZ ;  /* 0x022800ffffff99a7 */ /* 0x000fe20008200404 */
[----:B------:R-:W-:Y:S07]  /*f180*/  @!P1 ARRIVES.LDGSTSBAR.64.TRANSCNT [UR4+0x22800] ;  /* 0x02280000ff0099b0 */ /* 0x000fee0008000a84 */
[----:B------:R-:W-:Y:S05]  /*f190*/  @P0 BRA.U.ANY `(.L_x_321) ;  /* 0xfffffffd00e80947 */ /* 0x000fea000393ffff */
[----:B0-----:R-:W2:Y:S02]  /*f1a0*/  LDL.LU R2, [R1+0x18] ;  /* 0x0000180001027983 */ /* 0x001ea40000300800 */
[----:B--2---:R-:W-:-:S05]  /*f1b0*/  VIADD R2, R2, 0x1 ;  /* 0x0000000102027836 */ /* 0x004fca0000000000 */
[----:B------:R0:W-:Y:S01]  /*f1c0*/  STL [R1+0x18], R2 ;  /* 0x0000180201007387 */ /* 0x0001e20000100800 */
[----:B------:R-:W-:-:S04]  /*f1d0*/  LEA.HI R0, R2, R2, RZ, 0x1 ;  /* 0x0000000202007211 */ /* 0x000fc800078f08ff */
[----:B------:R-:W-:-:S05]  /*f1e0*/  LOP3.LUT R0, R0, 0xfffffffe, RZ, 0xc0, !PT ;  /* 0xfffffffe00007812 */ /* 0x000fca00078ec0ff */
[----:B------:R-:W-:-:S05]  /*f1f0*/  IMAD.IADD R0, R2, 0x1, -R0 ;  /* 0x0000000102007824 */ /* 0x000fca00078e0a00 */
[----:B------:R-:W-:Y:S01]  /*f200*/  SHF.L.U32 R3, R0, 0x1f, RZ ;  /* 0x0000001f00037819 */ /* 0x000fe200000006ff */
[----:B------:R-:W-:Y:S01]  /*f210*/  NOP ;  /* 0x0000000000007918 */ /* 0x000fe20000000000 */
[----:B------:R0:W-:Y:S01]  /*f220*/  SYNCS.ARRIVE.TRANS64.A1T0 RZ, [R22+URZ+0x22800], RZ ;  /* 0x022800ff16ff79a7 */ /* 0x0001e2000810003f */
[----:B------:R-:W-:Y:S01]  /*f230*/  BSSY B0, `(.L_x_322) ;  /* 0x0000003000007945 */ /* 0x000fe20003800000 */
[----:B------:R-:W1:Y:S03]  /*f240*/  SYNCS.PHASECHK.TRANS64.TRYWAIT P0, [R22+URZ+0x22820], R3 ;  /* 0x02282003160075a7 */ /* 0x000e66000800017f */
[----:B01----:R-:W-:Y:S05]  /*f250*/  @!P0 BRA `(.L_x_323) ;  /* 0x0000005000a48947 */ /* 0x003fea0003800000 */
.L_x_447:
[----:B------:R-:W-:Y:S05]  /*f260*/  BSYNC B0 ;  /* 0x0000000000007941 */ /* 0x000fea0003800000 */
.L_x_322:
[----:B------:R-:W-:-:S06]  /*f270*/  UISETP.GE.AND UP0, UPT, UR42, 0xa1, UPT ;  /* 0x000000a12a00788c */ /* 0x000fcc000bf06270 */
[----:B------:R-:W-:-:S13]  /*f280*/  PLOP3.LUT P0, PT, PT, PT, UP0, 0x80, 0x0 ;  /* 0x000000000000781c */ /* 0x000fda0003f0f008 */
[----:B------:R-:W-:Y:S05]  /*f290*/  @!P0 BRA `(.L_x_324) ;  /* 0x00000018002c8947 */ /* 0x000fea0003800000 */
[----:B------:R-:W-:Y:S01]  /*f2a0*/  UIADD3 UR4, UR43, -0x2, URZ ;  /* 0xfffffffe2b047890 */ /* 0x000fe2000fffe03f */
[----:B------:R-:W-:Y:S01]  /*f2b0*/  IMAD.MOV.U32 R24, RZ, RZ, R35 ;  /* 0x000000ffff187224 */ /* 0x000fe200078e0023 */
[----:B------:R-:W-:-:S04]  /*f2c0*/  MOV R23, R32 ;  /* 0x0000002000177202 */ /* 0x000fc80000000f00 */
[----:B------:R-:W-:-:S07]  /*f2d0*/  IMAD.U32 R33, RZ, RZ, UR4 ;  /* 0x00000004ff217e24 */ /* 0x000fce000f8e00ff */
.L_x_344:
[----:B-1----:R-:W1:Y:S01]  /*f2e0*/  S2R R0, SR_TID.X ;  /* 0x0000000000007919 */ /* 0x002e620000002100 */
[----:B------:R-:W2:Y:S01]  /*f2f0*/  LDC R2, c[0x0][0x430] ;  /* 0x00010c00ff027b82 */ /* 0x000ea20000000800 */
[----:B------:R-:W-:Y:S05]  /*f300*/  YIELD ;  /* 0x0000000000007946 */ /* 0x000fea0003800000 */
[----:B------:R-:W3:Y:S01]  /*f310*/  S2R R7, SR_TID.X ;  /* 0x0000000000077919 */ /* 0x000ee20000002100 */
[----:B------:R-:W-:Y:S01]  /*f320*/  ULDC.64 UR4, c[0x0][0x428] ;  /* 0x00010a0000047ab9 */ /* 0x000fe20000000a00 */
[----:B--2---:R-:W-:Y:S02]  /*f330*/  ISETP.NE.AND P0, PT, R2, 0x1, PT ;  /* 0x000000010200780c */ /* 0x004fe40003f05270 */
[----:B-1----:R-:W-:Y:S01]  /*f340*/  LOP3.LUT R2, R0, 0x7f, RZ, 0xc0, !PT ;  /* 0x0000007f00027812 */ /* 0x002fe200078ec0ff */
[----:B------:R-:W-:-:S03]  /*f350*/  IMAD.MOV.U32 R0, RZ, RZ, 0xa0 ;  /* 0x000000a0ff007424 */ /* 0x000fc600078e00ff */
[----:B------:R-:W-:Y:S01]  /*f360*/  SHF.R.U32.HI R5, RZ, 0x3, R2 ;  /* 0x00000003ff057819 */ /* 0x000fe20000011602 */
[----:B------:R-:W-:-:S06]  /*f370*/  IMAD R9, R33, R0, UR39 ;  /* 0x0000002721097e24 */ /* 0x000fcc000f8e0200 */
[----:B0-----:R-:W0:Y:S01]  /*f380*/  @P0 LDC R3, c[0x0][0x434] ;  /* 0x00010d00ff030b82 */ /* 0x001e220000000800 */
[C---:B---3--:R-:W-:Y:S01]  /*f390*/  IMAD.SHL.U32 R8, R7.reuse, 0x10, RZ ;  /* 0x0000001007087824 */ /* 0x048fe200078e00ff */
[----:B------:R-:W-:-:S04]  /*f3a0*/  LOP3.LUT R2, R7, 0x7f, RZ, 0xc0, !PT ;  /* 0x0000007f07027812 */ /* 0x000fc800078ec0ff */
[----:B------:R-:W-:Y:S02]  /*f3b0*/  LOP3.LUT R8, R5, 0x70, R8, 0xf8, !PT ;  /* 0x0000007005087812 */ /* 0x000fe400078ef808 */
[----:B------:R-:W1:Y:S01]  /*f3c0*/  S2R R5, SR_TID.X ;  /* 0x0000000000057919 */ /* 0x000e620000002100 */
[----:B------:R-:W2:Y:S01]  /*f3d0*/  @P0 LDC R4, c[0x0][0x438] ;  /* 0x00010e00ff040b82 */ /* 0x000ea20000000800 */
[----:B------:R-:W-:Y:S01]  /*f3e0*/  SHF.R.U32.HI R7, RZ, 0x3, R2 ;  /* 0x00000003ff077819 */ /* 0x000fe20000011602 */
[----:B------:R-:W-:-:S05]  /*f3f0*/  IMAD.IADD R0, R8, 0x1, R9 ;  /* 0x0000000108007824 */ /* 0x000fca00078e0209 */
[----:B------:R-:W-:Y:S01]  /*f400*/  MOV R10, R0 ;  /* 0x00000000000a7202 */ /* 0x000fe20000000f00 */
[----:B------:R-:W3:Y:S01]  /*f410*/  @P0 LDC R6, c[0x0][0x434] ;  /* 0x00010d00ff060b82 */ /* 0x000ee20000000800 */
[----:B0-----:R-:W-:-:S07]  /*f420*/  @P0 IMAD.HI.U32 R3, R0, R3, RZ ;  /* 0x0000000300030227 */ /* 0x001fce00078e00ff */
[----:B------:R-:W0:Y:S01]  /*f430*/  @P0 LDC R2, c[0x0][0x438] ;  /* 0x00010e00ff020b82 */ /* 0x000e220000000800 */
[----:B--2---:R-:W-:-:S05]  /*f440*/  @P0 SHF.R.U32.HI R10, RZ, R4, R3 ;  /* 0x00000004ff0a0219 */ /* 0x004fca0000011603 */
[----:B------:R-:W-:Y:S02]  /*f450*/  IMAD.MOV.U32 R4, RZ, RZ, R10 ;  /* 0x000000ffff047224 */ /* 0x000fe400078e000a */
[----:B-1----:R-:W-:-:S05]  /*f460*/  IMAD.SHL.U32 R5, R5, 0x10, RZ ;  /* 0x0000001005057824 */ /* 0x002fca00078e00ff */
[----:B------:R-:W-:-:S04]  /*f470*/  LOP3.LUT R5, R7, 0x70, R5, 0xf8, !PT ;  /* 0x0000007007057812 */ /* 0x000fc800078ef805 */
[----:B------:R-:W-:-:S04]  /*f480*/  LOP3.LUT R5, R5, 0x80, RZ, 0xfc, !PT ;  /* 0x0000008005057812 */ /* 0x000fc800078efcff */
[C---:B------:R-:W-:Y:S01]  /*f490*/  ISETP.GT.U32.AND P1, PT, R5.reuse, 0x9f, PT ;  /* 0x0000009f0500780c */ /* 0x040fe20003f24070 */
[----:B------:R-:W-:Y:S01]  /*f4a0*/  IMAD.IADD R9, R5, 0x1, R9 ;  /* 0x0000000105097824 */ /* 0x000fe200078e0209 */
[----:B------:R-:W-:-:S03]  /*f4b0*/  SHF.R.S32.HI R5, RZ, 0x1f, R10 ;  /* 0x0000001fff057819 */ /* 0x000fc6000001140a */
[----:B---3--:R-:W-:-:S04]  /*f4c0*/  @P0 IMAD.HI.U32 R3, R9, R6, RZ ;  /* 0x0000000609030227 */ /* 0x008fc800078e00ff */
[----:B------:R-:W-:Y:S01]  /*f4d0*/  IMAD.MOV.U32 R11, RZ, RZ, R9 ;  /* 0x000000ffff0b7224 */ /* 0x000fe200078e0009 */
[----:B0-----:R-:W-:Y:S01]  /*f4e0*/  @P0 SHF.R.U32.HI R11, RZ, R2, R3 ;  /* 0x00000002ff0b0219 */ /* 0x001fe20000011603 */
[----:B------:R-:W-:Y:S02]  /*f4f0*/  IMAD R3, R37, UR4, RZ ;  /* 0x0000000425037c24 */ /* 0x000fe4000f8e02ff */
[----:B------:R-:W-:-:S04]  /*f500*/  IMAD.WIDE.U32 R4, R34, UR4, R4 ;  /* 0x0000000422047c25 */ /* 0x000fc8000f8e0004 */
[----:B------:R-:W-:Y:S01]  /*f510*/  IMAD R8, R34, UR5, R3 ;  /* 0x0000000522087c24 */ /* 0x000fe2000f8e0203 */
[--C-:B------:R-:W-:Y:S01]  /*f520*/  @!P1 SHF.R.S32.HI R3, RZ, 0x1f, R11.reuse ;  /* 0x0000001fff039819 */ /* 0x100fe2000001140b */
[----:B------:R-:W-:Y:S02]  /*f530*/  @!P1 IMAD.MOV.U32 R2, RZ, RZ, R11 ;  /* 0x000000ffff029224 */ /* 0x000fe400078e000b */
[----:B------:R-:W-:Y:S02]  /*f540*/  IMAD.IADD R5, R8, 0x1, R5 ;  /* 0x0000000108057824 */ /* 0x000fe400078e0205 */
[----:B------:R-:W-:Y:S01]  /*f550*/  @!P1 IMAD.WIDE.U32 R2, R34, UR4, R2 ;  /* 0x0000000422029c25 */ /* 0x000fe2000f8e0002 */
[----:B------:R-:W-:Y:S02]  /*f560*/  ULDC.64 UR4, c[0x0][0x418] ;  /* 0x0001060000047ab9 */ /* 0x000fe40000000a00 */
[----:B------:R-:W-:Y:S02]  /*f570*/  LEA R6, P0, R4, UR4, 0x2 ;  /* 0x0000000404067c11 */ /* 0x000fe4000f8010ff */
[----:B------:R-:W-:-:S02]  /*f580*/  @!P1 IADD3 R8, R8, R3, RZ ;  /* 0x0000000308089210 */ /* 0x000fc40007ffe0ff */
[----:B------:R-:W-:Y:S02]  /*f590*/  LEA.HI.X R7, R4, UR5, R5, 0x2, P0 ;  /* 0x0000000504077c11 */ /* 0x000fe400080f1405 */
[C---:B------:R-:W-:Y:S01]  /*f5a0*/  @!P1 LEA R4, P0, R2.reuse, UR4, 0x2 ;  /* 0x0000000402049c11 */ /* 0x040fe2000f8010ff */
[----:B------:R-:W-:Y:S01]  /*f5b0*/  IMAD.U32 R12, RZ, RZ, UR46 ;  /* 0x0000002eff0c7e24 */ /* 0x000fe2000f8e00ff */
[----:B------:R-:W-:Y:S02]  /*f5c0*/  ULDC UR4, c[0x0][0x430] ;  /* 0x00010c0000047ab9 */ /* 0x000fe40000000800 */
[----:B------:R-:W-:Y:S02]  /*f5d0*/  @!P1 LEA.HI.X R5, R2, UR5, R8, 0x2, P0 ;  /* 0x0000000502059c11 */ /* 0x000fe400080f1408 */
[----:B------:R0:W2:Y:S01]  /*f5e0*/  LDG.E R8, desc[UR50][R6.64] ;  /* 0x0000003206087981 */ /* 0x0000a2000c1e1900 */
[----:B------:R-:W-:Y:S01]  /*f5f0*/  ISETP.NE.AND P2, PT, R12, 0x3, PT ;  /* 0x000000030c00780c */ /* 0x000fe20003f45270 */
[----:B------:R-:W-:-:S02]  /*f600*/  VIADD R32, R23, 0x1 ;  /* 0x0000000117207836 */ /* 0x000fc40000000000 */
[----:B------:R-:W-:Y:S02]  /*f610*/  IMAD.MOV R3, RZ, RZ, -R10 ;  /* 0x000000ffff037224 */ /* 0x000fe400078e0a0a */
[----:B------:R-:W-:Y:S01]  /*f620*/  IMAD.MOV R2, RZ, RZ, -R11 ;  /* 0x000000ffff027224 */ /* 0x000fe200078e0a0b */
[----:B------:R-:W-:Y:S01]  /*f630*/  ISETP.NE.AND P0, PT, R32, 0x2, PT ;  /* 0x000000022000780c */ /* 0x000fe20003f05270 */
[----:B0-----:R-:W-:-:S03]  /*f640*/  IMAD.MOV.U32 R7, RZ, RZ, RZ ;  /* 0x000000ffff077224 */ /* 0x001fc600078e00ff */
[----:B------:R-:W-:Y:S01]  /*f650*/  SEL R35, RZ, 0x1, P0 ;  /* 0x00000001ff237807 */ /* 0x000fe20000000000 */
[----:B------:R-:W-:Y:S02]  /*f660*/  IMAD R9, R2, UR4, R9 ;  /* 0x0000000402097c24 */ /* 0x000fe4000f8e0209 */
[----:B------:R0:W5:Y:S01]  /*f670*/  @!P1 LDG.E R7, desc[UR50][R4.64] ;  /* 0x0000003204079981 */ /* 0x000162000c1e1900 */
[C---:B------:R-:W-:Y:S02]  /*f680*/  ISETP.GT.AND P1, PT, R33.reuse, RZ, PT ;  /* 0x000000ff2100720c */ /* 0x040fe40003f24270 */
[----:B------:R-:W-:Y:S02]  /*f690*/  SEL R32, R32, RZ, P0 ;  /* 0x000000ff20207207 */ /* 0x000fe40000000000 */
[----:B------:R-:W-:Y:S02]  /*f6a0*/  IADD3 R33, R33, -0x1, RZ ;  /* 0xffffffff21217810 */ /* 0x000fe40007ffe0ff */
[----:B------:R-:W-:Y:S01]  /*f6b0*/  LOP3.LUT R35, R24, R35, RZ, 0x3c, !PT ;  /* 0x0000002318237212 */ /* 0x000fe200078e3cff */
[----:B0-----:R-:W-:Y:S01]  /*f6c0*/  IMAD R4, R3, UR4, R0 ;  /* 0x0000000403047c24 */ /* 0x001fe2000f8e0200 */
[----:B--2---:R-:W-:Y:S01]  /*f6d0*/  SHF.R.S32.HI R28, RZ, 0x1f, R8 ;  /* 0x0000001fff1c7819 */ /* 0x004fe20000011408 */
[----:B------:R-:W-:Y:S06]  /*f6e0*/  @!P2 BRA `(.L_x_325) ;  /* 0x000000000004a947 */ /* 0x000fec0003800000 */
[----:B------:R-:W-:Y:S01]  /*f6f0*/  BPT.TRAP 0x1 ;  /* 0x000000040000795c */ /* 0x000fe20000300000 */
.L_x_325:
[----:B------:R-:W-:Y:S01]  /*f700*/  IMAD R0, R32, 0x8, R22 ;  /* 0x0000000820007824 */ /* 0x000fe200078e0216 */
[----:B------:R-:W-:Y:S01]  /*f710*/  SHF.L.U32 R29, R35, 0x1f, RZ ;  /* 0x0000001f231d7819 */ /* 0x000fe200000006ff */
[----:B------:R-:W-:Y:S01]  /*f720*/  BSSY B0, `(.L_x_326) ;  /* 0x0000004000007945 */ /* 0x000fe20003800000 */
[----:B------:R-:W-:Y:S02]  /*f730*/  SHF.R.S32.HI R27, RZ, 0x1f, R4 ;  /* 0x0000001fff1b7819 */ /* 0x000fe40000011404 */
[----:B------:R-:W0:Y:S02]  /*f740*/  SYNCS.PHASECHK.TRANS64.TRYWAIT P0, [R0+URZ+0x22880], R29 ;  /* 0x0228801d000075a7 */ /* 0x000e24000800017f */
[----:B0-----:R-:W-:Y:S05]  /*f750*/  @!P0 BRA `(.L_x_327) ;  /* 0x0000004c00788947 */ /* 0x001fea0003800000 */
.L_x_448:
[----:B------:R-:W-:Y:S05]  /*f760*/  BSYNC B0 ;  /* 0x0000000000007941 */ /* 0x000fea0003800000 */
.L_x_326:
[----:B------:R-:W2:Y:S01]  /*f770*/  LDL R6, [R1+0x4] ;  /* 0x0000040001067983 */ /* 0x000ea20000100800 */
[----:B------:R-:W-:Y:S01]  /*f780*/  ULDC.64 UR4, c[0x0][0x328] ;  /* 0x0000ca0000047ab9 */ /* 0x000fe20000000a00 */
[----:B------:R-:W-:Y:S01]  /*f790*/  ULDC.64 UR6, c[0x0][0x338] ;  /* 0x0000ce0000067ab9 */ /* 0x000fe20000000a00 */
[----:B------:R-:W-:Y:S01]  /*f7a0*/  IMAD R5, R27, UR4, RZ ;  /* 0x000000041b057c24 */ /* 0x000fe2000f8e02ff */
[----:B------:R-:W-:Y:S01]  /*f7b0*/  ULDC.64 UR8, c[0x0][0x330] ;  /* 0x0000cc0000087ab9 */ /* 0x000fe20000000a00 */
[C---:B------:R-:W-:Y:S01]  /*f7c0*/  IMAD.WIDE.U32 R2, R4.reuse, UR4, RZ ;  /* 0x0000000404027c25 */ /* 0x040fe2000f8e00ff */
[----:B------:R-:W-:Y:S01]  /*f7d0*/  SHF.R.S32.HI R26, RZ, 0x1f, R9 ;  /* 0x0000001fff1a7819 */ /* 0x000fe20000011409 */
[----:B------:R-:W-:Y:S01]  /*f7e0*/  ULDC.64 UR10, c[0x0][0x318] ;  /* 0x0000c600000a7ab9 */ /* 0x000fe20000000a00 */
[----:B-----5:R-:W-:Y:S01]  /*f7f0*/  SHF.R.S32.HI R25, RZ, 0x1f, R7 ;  /* 0x0000001fff197819 */ /* 0x020fe20000011407 */
[----:B------:R-:W-:Y:S01]  /*f800*/  IMAD R5, R4, UR5, R5 ;  /* 0x0000000504057c24 */ /* 0x000fe2000f8e0205 */
[----:B------:R-:W1:Y:S01]  /*f810*/  LDC R11, c[0x0][0x2f4] ;  /* 0x0000bd00ff0b7b82 */ /* 0x000e620000000800 */
[----:B------:R-:W-:-:S02]  /*f820*/  IMAD R10, R36, UR8, RZ ;  /* 0x00000008240a7c24 */ /* 0x000fc4000f8e02ff */
[----:B------:R-:W-:Y:S02]  /*f830*/  IMAD.IADD R3, R3, 0x1, R5 ;  /* 0x0000000103037824 */ /* 0x000fe400078e0205 */
[----:B------:R-:W-:Y:S02]  /*f840*/  IMAD R5, R28, UR6, RZ ;  /* 0x000000061c057c24 */ /* 0x000fe4000f8e02ff */
[----:B------:R-:W-:-:S04]  /*f850*/  IMAD.WIDE.U32 R2, R8, UR6, R2 ;  /* 0x0000000608027c25 */ /* 0x000fc8000f8e0002 */
[----:B------:R-:W-:Y:S02]  /*f860*/  IMAD R5, R8, UR7, R5 ;  /* 0x0000000708057c24 */ /* 0x000fe4000f8e0205 */
[----:B------:R-:W-:Y:S02]  /*f870*/  IMAD R10, R18, UR9, R10 ;  /* 0x00000009120a7c24 */ /* 0x000fe4000f8e020a */
[----:B------:R-:W-:Y:S02]  /*f880*/  IMAD.IADD R3, R3, 0x1, R5 ;  /* 0x0000000103037824 */ /* 0x000fe400078e0205 */
[----:B------:R-:W-:Y:S02]  /*f890*/  IMAD R5, R26, UR4, RZ ;  /* 0x000000041a057c24 */ /* 0x000fe4000f8e02ff */
[----:B------:R-:W-:-:S04]  /*f8a0*/  IMAD.WIDE.U32 R2, R18, UR8, R2 ;  /* 0x0000000812027c25 */ /* 0x000fc8000f8e0002 */
[----:B------:R-:W-:Y:S01]  /*f8b0*/  IMAD R5, R9, UR5, R5 ;  /* 0x0000000509057c24 */ /* 0x000fe2000f8e0205 */
[----:B------:R-:W-:Y:S02]  /*f8c0*/  IADD3 R17, P0, R2, UR10, RZ ;  /* 0x0000000a02117c10 */ /* 0x000fe4000ff1e0ff */
[----:B-1----:R-:W-:Y:S02]  /*f8d0*/  ISETP.GE.AND P2, PT, R31, R11, PT ;  /* 0x0000000b1f00720c */ /* 0x002fe40003f46270 */
        /* <DEDUP_REMOVED lines=11> */
[----:B--2---:R-:W-:Y:S01]  /*f990*/  IMAD R6, R32, 0x5000, R6 ;  /* 0x0000500020067824 */ /* 0x004fe200078e0206 */
[----:B------:R-:W-:Y:S07]  /*f9a0*/  BRA.DIV UR4, `(.L_x_328) ;  /* 0x0000004a04f87947 */ /* 0x000fee000b800000 */
[----:B------:R-:W1:Y:S01]  /*f9b0*/  SHFL.IDX PT, R2, R17, RZ, 0x181f ;  /* 0x00181fff11027589 */ /* 0x000e6200000e0000 */
[----:B------:R-:W-:-:S03]  /*f9c0*/  IMAD.IADD R6, R22, 0x1, R6 ;  /* 0x0000000116067824 */ /* 0x000fc600078e0206 */
[----:B------:R-:W2:Y:S04]  /*f9d0*/  SHFL.IDX PT, R3, R19, RZ, 0x181f ;  /* 0x00181fff13037589 */ /* 0x000ea800000e0000 */
[----:B------:R-:W3:Y:S04]  /*f9e0*/  SHFL.IDX PT, R12, R17, 0x1, 0x181f ;  /* 0x00381f00110c7f89 */ /* 0x000ee800000e0000 */
[----:B------:R-:W4:Y:S04]  /*f9f0*/  SHFL.IDX PT, R21, R19, 0x1, 0x181f ;  /* 0x00381f0013157f89 */ /* 0x000f2800000e0000 */
[----:B------:R-:W5:Y:S04]  /*fa00*/  SHFL.IDX PT, R11, R17, 0x2, 0x181f ;  /* 0x00581f00110b7f89 */ /* 0x000f6800000e0000 */
[----:B------:R-:W0:Y:S01]  /*fa10*/  SHFL.IDX PT, R20, R19, 0x2, 0x181f ;  /* 0x00581f0013147f89 */ /* 0x000e2200000e0000 */
[----:B-1----:R-:W-:-:S04]  /*fa20*/  IADD3 R2, P0, R31, R2, RZ ;  /* 0x000000021f027210 */ /* 0x002fc80007f1e0ff */
[----:B--2---:R-:W-:-:S05]  /*fa30*/  IADD3.X R3, RZ, R3, RZ, P0, !PT ;  /* 0x00000003ff037210 */ /* 0x004fca00007fe4ff */
[----:B------:R3:W-:Y:S02]  /*fa40*/  LDGSTS.E.BYPASS.LTC128B.128 [R6+0xa400], desc[UR50][R2.64], !P2 ;  /* 0x0a40000002067fae */ /* 0x0007e4000d101d72 */
[----:B---3--:R-:W-:Y:S02]  /*fa50*/  IADD3 R2, P0, R31, R12, RZ ;  /* 0x0000000c1f027210 */ /* 0x008fe40007f1e0ff */
[----:B------:R-:W-:Y:S03]  /*fa60*/  SHFL.IDX PT, R12, R5, RZ, 0x181f ;  /* 0x00181fff050c7589 */ /* 0x000fe600000e0000 */
[----:B----4-:R-:W-:-:S05]  /*fa70*/  IMAD.X R3, RZ, RZ, R21, P0 ;  /* 0x000000ffff037224 */ /* 0x010fca00000e0615 */
[----:B------:R5:W-:Y:S02]  /*fa80*/  LDGSTS.E.BYPASS.LTC128B.128 [R6+0xac00], desc[UR50][R2.64], !P2 ;  /* 0x0ac0000002067fae */ /* 0x000be4000d101d72 */
[----:B-----5:R-:W-:Y:S02]  /*fa90*/  IADD3 R2, P0, R31, R11, RZ ;  /* 0x0000000b1f027210 */ /* 0x020fe40007f1e0ff */
[----:B------:R-:W-:Y:S03]  /*faa0*/  SHFL.IDX PT, R11, R17, 0x7, 0x181f ;  /* 0x00f81f00110b7f89 */ /* 0x000fe600000e0000 */
[----:B0-----:R-:W-:-:S05]  /*fab0*/  IMAD.X R3, RZ, RZ, R20, P0 ;  /* 0x000000ffff037224 */ /* 0x001fca00000e0614 */
[----:B------:R0:W-:Y:S04]  /*fac0*/  LDGSTS.E.BYPASS.LTC128B.128 [R6+0xb400], desc[UR50][R2.64], !P2 ;  /* 0x0b40000002067fae */ /* 0x0001e8000d101d72 */
[----:B0-----:R-:W0:Y:S04]  /*fad0*/  SHFL.IDX PT, R2, R17, 0x3, 0x181f ;  /* 0x00781f0011027f89 */ /* 0x001e2800000e0000 */
[----:B------:R-:W1:Y:S01]  /*fae0*/  SHFL.IDX PT, R3, R19, 0x3, 0x181f ;  /* 0x00781f0013037f89 */ /* 0x000e6200000e0000 */
[----:B0-----:R-:W-:-:S05]  /*faf0*/  IADD3 R2, P0, R31, R2, RZ ;  /* 0x000000021f027210 */ /* 0x001fca0007f1e0ff */
[----:B-1----:R-:W-:-:S05]  /*fb00*/  IMAD.X R3, RZ, RZ, R3, P0 ;  /* 0x000000ffff037224 */ /* 0x002fca00000e0603 */
        /* <DEDUP_REMOVED lines=8> */
[----:B0-----:R-:W-:-:S04]  /*fb90*/  IADD3 R2, P0, R31, R2, RZ ;  /* 0x000000021f027210 */ /* 0x001fc80007f1e0ff */
[----:B-1----:R-:W-:-:S05]  /*fba0*/  IADD3.X R3, RZ, R3, RZ, P0, !PT ;  /* 0x00000003ff037210 */ /* 0x002fca00007fe4ff */
[----:B------:R0:W-:Y:S04]  /*fbb0*/  LDGSTS.E.BYPASS.LTC128B.128 [R6+0xcc00], desc[UR50][R2.64], !P2 ;  /* 0x0cc0000002067fae */ /* 0x0001e8000d101d72 */
[----:B0-----:R-:W0:Y:S04]  /*fbc0*/  SHFL.IDX PT, R2, R17, 0x6, 0x181f ;  /* 0x00d81f0011027f89 */ /* 0x001e2800000e0000 */
[----:B------:R-:W1:Y:S04]  /*fbd0*/  SHFL.IDX PT, R3, R19, 0x6, 0x181f ;  /* 0x00d81f0013037f89 */ /* 0x000e6800000e0000 */
[----:B------:R-:W2:Y:S04]  /*fbe0*/  SHFL.IDX PT, R19, R19, 0x7, 0x181f ;  /* 0x00f81f0013137f89 */ /* 0x000ea800000e0000 */
[----:B------:R-:W3:Y:S04]  /*fbf0*/  SHFL.IDX PT, R17, R10, RZ, 0x181f ;  /* 0x00181fff0a117589 */ /* 0x000ee800000e0000 */
[----:B------:R-:W4:Y:S01]  /*fc00*/  SHFL.IDX PT, R10, R10, 0x1, 0x181f ;  /* 0x00381f000a0a7f89 */ /* 0x000f2200000e0000 */
[----:B0-----:R-:W-:-:S05]  /*fc10*/  IADD3 R2, P0, R31, R2, RZ ;  /* 0x000000021f027210 */ /* 0x001fca0007f1e0ff */
[----:B-1----:R-:W-:-:S05]  /*fc20*/  IMAD.X R3, RZ, RZ, R3, P0 ;  /* 0x000000ffff037224 */ /* 0x002fca00000e0603 */
[----:B------:R0:W-:Y:S02]  /*fc30*/  LDGSTS.E.BYPASS.LTC128B.128 [R6+0xd400], desc[UR50][R2.64], !P2 ;  /* 0x0d40000002067fae */ /* 0x0001e4000d101d72 */
[----:B0-----:R-:W-:-:S05]  /*fc40*/  IADD3 R2, P0, R31, R11, RZ ;  /* 0x0000000b1f027210 */ /* 0x001fca0007f1e0ff */
[----:B--2---:R-:W-:-:S05]  /*fc50*/  IMAD.X R3, RZ, RZ, R19, P0 ;  /* 0x000000ffff037224 */ /* 0x004fca00000e0613 */
[----:B------:R0:W-:Y:S02]  /*fc60*/  LDGSTS.E.BYPASS.LTC128B.128 [R6+0xdc00], desc[UR50][R2.64], !P2 ;  /* 0x0dc0000002067fae */ /* 0x0001e4000d101d72 */
[----:B0-----:R-:W-:-:S05]  /*fc70*/  IADD3 R2, P0, R31, R12, RZ ;  /* 0x0000000c1f027210 */ /* 0x001fca0007f1e0ff */
[----:B---3--:R-:W-:-:S05]  /*fc80*/  IMAD.X R3, RZ, RZ, R17, P0 ;  /* 0x000000ffff037224 */ /* 0x008fca00000e0611 */
[----:B------:R0:W-:Y:S04]  /*fc90*/  LDGSTS.E.BYPASS.LTC128B.128 [R6+0xe400], desc[UR50][R2.64], !P2 ;  /* 0x0e40000002067fae */ /* 0x0001e8000d101d72 */
[----:B0---4-:R0:W1:Y:S02]  /*fca0*/  SHFL.IDX PT, R2, R5, 0x1, 0x181f ;  /* 0x00381f0005027f89 */ /* 0x01106400000e0000 */
.L_x_470:
        /* <DEDUP_REMOVED lines=8> */
.L_x_329:
        /* <DEDUP_REMOVED lines=11> */
.L_x_330:
[----:B------:R1:W-:Y:S01]  /*fde0*/  SYNCS.ARRIVE.TRANS64.A1T0 RZ, [R0+URZ+0x22870], RZ ;  /* 0x022870ff00ff79a7 */ /* 0x0003e2000810003f */
[----:B------:R-:W-:Y:S05]  /*fdf0*/  @!P3 BRA `(.L_x_331) ;  /* 0x000000000004b947 */ /* 0x000fea0003800000 */
[----:B------:R-:W-:Y:S01]  /*fe00*/  BPT.TRAP 0x1 ;  /* 0x000000040000795c */ /* 0x000fe20000300000 */
.L_x_331:
[----:B------:R-:W2:Y:S01]  /*fe10*/  SYNCS.PHASECHK.TRANS64.TRYWAIT P0, [R0+URZ+0x22840], R29 ;  /* 0x0228401d000075a7 */ /* 0x000ea2000800017f */
[----:B------:R-:W-:Y:S04]  /*fe20*/  BSSY B0, `(.L_x_332) ;  /* 0x0000002000007945 */ /* 0x000fe80003800000 */
[----:B--2---:R-:W-:Y:S05]  /*fe30*/  @!P0 BRA `(.L_x_333) ;  /* 0x0000005000908947 */ /* 0x004fea0003800000 */
.L_x_471:
[----:B------:R-:W-:Y:S05]  /*fe40*/  BSYNC B0 ;  /* 0x0000000000007941 */ /* 0x000fea0003800000 */
.L_x_332:
[----:B------:R-:W-:Y:S01]  /*fe50*/  ULDC.64 UR4, c[0x0][0x300] ;  /* 0x0000c00000047ab9 */ /* 0x000fe20000000a00 */
[----:B------:R-:W-:Y:S01]  /*fe60*/  ULDC.64 UR6, c[0x0][0x310] ;  /* 0x0000c40000067ab9 */ /* 0x000fe20000000a00 */
[----:B0-----:R-:W-:Y:S01]  /*fe70*/  IMAD R5, R27, UR4, RZ ;  /* 0x000000041b057c24 */ /* 0x001fe2000f8e02ff */
[----:B------:R-:W0:Y:S01]  /*fe80*/  LDC R10, c[0x0][0x2f4] ;  /* 0x0000bd00ff0a7b82 */ /* 0x000e220000000800 */
[----:B------:R-:W-:-:S04]  /*fe90*/  IMAD.WIDE.U32 R2, R4, UR4, RZ ;  /* 0x0000000404027c25 */ /* 0x000fc8000f8e00ff */
[----:B------:R-:W-:Y:S02]  /*fea0*/  IMAD R5, R4, UR5, R5 ;  /* 0x0000000504057c24 */ /* 0x000fe4000f8e0205 */
[----:B------:R-:W-:Y:S02]  /*feb0*/  IMAD R28, R28, UR6, RZ ;  /* 0x000000061c1c7c24 */ /* 0x000fe4000f8e02ff */
[----:B------:R-:W-:Y:S01]  /*fec0*/  IMAD R26, R26, UR4, RZ ;  /* 0x000000041a1a7c24 */ /* 0x000fe2000f8e02ff */
[----:B------:R-:W-:Y:S01]  /*fed0*/  IADD3 R3, R3, R5, RZ ;  /* 0x0000000503037210 */ /* 0x000fe20007ffe0ff */
[C---:B------:R-:W-:Y:S02]  /*fee0*/  IMAD R28, R8.reuse, UR7, R28 ;  /* 0x00000007081c7c24 */ /* 0x040fe4000f8e021c */
[----:B------:R-:W-:Y:S02]  /*fef0*/  IMAD R26, R9, UR5, R26 ;  /* 0x00000005091a7c24 */ /* 0x000fe4000f8e021a */
[----:B------:R-:W-:-:S04]  /*ff00*/  IMAD.WIDE.U32 R2, R8, UR6, R2 ;  /* 0x0000000608027c25 */ /* 0x000fc8000f8e0002 */
[----:B------:R-:W-:Y:S02]  /*ff10*/  IMAD.IADD R5, R3, 0x1, R28 ;  /* 0x0000000103057824 */ /* 0x000fe400078e021c */
[----:B------:R-:W-:Y:S02]  /*ff20*/  IMAD.MOV.U32 R4, RZ, RZ, R2 ;  /* 0x000000ffff047224 */ /* 0x000fe400078e0002 */
[----:B------:R-:W-:Y:S01]  /*ff30*/  IMAD.WIDE.U32 R2, R9, UR4, RZ ;  /* 0x0000000409027c25 */ /* 0x000fe2000f8e00ff */
[----:B------:R-:W-:Y:S01]  /*ff40*/  ULDC.64 UR4, c[0x0][0x308] ;  /* 0x0000c20000047ab9 */ /* 0x000fe20000000a00 */
[----:B0-----:R-:W-:Y:S02]  /*ff50*/  ISETP.GE.AND P2, PT, R31, R10, PT ;  /* 0x0000000a1f00720c */ /* 0x001fe40003f46270 */
[----:B------:R-:W-:Y:S02]  /*ff60*/  IMAD.IADD R3, R3, 0x1, R26 ;  /* 0x0000000103037824 */ /* 0x000fe400078e021a */
[----:B------:R-:W-:-:S02]  /*ff70*/  IMAD R25, R25, UR6, RZ ;  /* 0x0000000619197c24 */ /* 0x000fc4000f8e02ff */
[----:B------:R-:W-:-:S04]  /*ff80*/  IMAD.WIDE.U32 R2, R7, UR6, R2 ;  /* 0x0000000607027c25 */ /* 0x000fc8000f8e0002 */
[----:B------:R-:W-:Y:S01]  /*ff90*/  IMAD R25, R7, UR7, R25 ;  /* 0x0000000707197c24 */ /* 0x000fe2000f8e0219 */
[----:B------:R-:W-:Y:S01]  /*ffa0*/  ULDC.64 UR6, c[0x0][0x2e8] ;  /* 0x0000ba0000067ab9 */ /* 0x000fe20000000a00 */
[----:B------:R-:W-:-:S04]  /*ffb0*/  IMAD.WIDE.U32 R4, R18, UR4, R4 ;  /* 0x0000000412047c25 */ /* 0x000fc8000f8e0004 */
[----:B------:R-:W-:Y:S01]  /*ffc0*/  IMAD R7, R36, UR4, RZ ;  /* 0x0000000424077c24 */ /* 0x000fe2000f8e02ff */
[----:B------:R-:W-:Y:S01]  /*ffd0*/  IADD3 R9, P0, R4, UR6, RZ ;  /* 0x0000000604097c10 */ /* 0x000fe2000ff1e0ff */
[----:B------:R-:W-:Y:S02]  /*ffe0*/  IMAD.IADD R3, R3, 0x1, R25 ;  /* 0x0000000103037824 */ /* 0x000fe400078e0219 */
[C---:B------:R-:W-:Y:S02]  /*fff0*/  IMAD R8, R18.reuse, UR5, R7 ;  /* 0x0000000512087c24 */ /* 0x040fe4000f8e0207 */
[----:B------:R-:W-:Y:S01]  /*10000*/  IMAD.WIDE.U32 R2, R18, UR4, R2 ;  /* 0x0000000412027c25 */ /* 0x000fe2000f8e0002 */
[----:B------:R-:W-:Y:S02]  /*10010*/  UMOV UR4, 0xffffffff ;  /* 0xffffffff00047882 */ /* 0x000fe40000000000 */
[----:B------:R-:W-:Y:S02]  /*10020*/  IADD3.X R4, R8, UR7, R5, P0, !PT ;  /* 0x0000000708047c10 */ /* 0x000fe400087fe405 */
[----:B------:R-:W-:-:S04]  /*10030*/  IADD3 R7, P0, R2, UR6, RZ ;  /* 0x0000000602077c10 */ /* 0x000fc8000ff1e0ff */
[----:B------:R-:W-:Y:S01]  /*10040*/  IADD3.X R8, R8, UR7, R3, P0, !PT ;  /* 0x0000000708087c10 */ /* 0x000fe200087fe403 */
[----:B------:R-:W-:Y:S08]  /*10050*/  BRA.DIV UR4, `(.L_x_334) ;  /* 0x00000052041c7947 */ /* 0x000ff0000b800000 */
[----:B------:R-:W0:Y:S04]  /*10060*/  SHFL.IDX PT, R2, R9, RZ, 0x181f ;  /* 0x00181fff09027589 */ /* 0x000e2800000e0000 */
[----:B------:R-:W3:Y:S04]  /*10070*/  SHFL.IDX PT, R3, R4, RZ, 0x181f ;  /* 0x00181fff04037589 */ /* 0x000ee800000e0000 */
[----:B------:R-:W4:Y:S04]  /*10080*/  SHFL.IDX PT, R12, R9, 0x1, 0x181f ;  /* 0x00381f00090c7f89 */ /* 0x000f2800000e0000 */
[----:B------:R-:W5:Y:S04]  /*10090*/  SHFL.IDX PT, R10, R4, 0x1, 0x181f ;  /* 0x00381f00040a7f89 */ /* 0x000f6800000e0000 */
[----:B------:R-:W1:Y:S04]  /*100a0*/  SHFL.IDX PT, R11, R9, 0x2, 0x181f ;  /* 0x00581f00090b7f89 */ /* 0x000e6800000e0000 */
[----:B------:R-:W2:Y:S01]  /*100b0*/  SHFL.IDX PT, R5, R4, 0x2, 0x181f ;  /* 0x00581f0004057f89 */ /* 0x000ea200000e0000 */
[----:B0-----:R-:W-:-:S03]  /*100c0*/  IADD3 R2, P0, R31, R2, RZ ;  /* 0x000000021f027210 */ /* 0x001fc60007f1e0ff */
[----:B------:R-:W0:Y:S02]  /*100d0*/  SHFL.IDX PT, R14, R9, 0x3, 0x181f ;  /* 0x00781f00090e7f89 */ /* 0x000e2400000e0000 */
[----:B---3--:R-:W-:-:S05]  /*100e0*/  IMAD.X R3, RZ, RZ, R3, P0 ;  /* 0x000000ffff037224 */ /* 0x008fca00000e0603 */
[----:B------:R4:W-:Y:S02]  /*100f0*/  LDGSTS.E.BYPASS.LTC128B.128 [R6+0x18400], desc[UR50][R2.64], !P2 ;  /* 0x1840000002067fae */ /* 0x0009e4000d101d72 */
[----:B----4-:R-:W-:-:S04]  /*10100*/  IADD3 R2, P0, R31, R12, RZ ;  /* 0x0000000c1f027210 */ /* 0x010fc80007f1e0ff */
[----:B-----5:R-:W-:Y:S02]  /*10110*/  IADD3.X R3, RZ, R10, RZ, P0, !PT ;  /* 0x0000000aff037210 */ /* 0x020fe400007fe4ff */
[----:B------:R-:W-:Y:S04]  /*10120*/  SHFL.IDX PT, R10, R4, 0x7, 0x181f ;  /* 0x00f81f00040a7f89 */ /* 0x000fe800000e0000 */
[----:B------:R1:W-:Y:S02]  /*10130*/  LDGSTS.E.BYPASS.LTC128B.128 [R6+0x18c00], desc[UR50][R2.64], !P2 ;  /* 0x18c0000002067fae */ /* 0x0003e4000d101d72 */
[----:B-1----:R-:W-:-:S05]  /*10140*/  IADD3 R2, P0, R31, R11, RZ ;  /* 0x0000000b1f027210 */ /* 0x002fca0007f1e0ff */
[----:B--2---:R-:W-:Y:S02]  /*10150*/  IMAD.X R3, RZ, RZ, R5, P0 ;  /* 0x000000ffff037224 */ /* 0x004fe400000e0605 */
[----:B------:R-:W-:Y:S04]  /*10160*/  SHFL.IDX PT, R5, R7, RZ, 0x181f ;  /* 0x00181fff07057589 */ /* 0x000fe800000e0000 */
[----:B------:R1:W-:Y:S04]  /*10170*/  LDGSTS.E.BYPASS.LTC128B.128 [R6+0x19400], desc[UR50][R2.64], !P2 ;  /* 0x1940000002067fae */ /* 0x0003e8000d101d72 */
[----:B-1----:R-:W1:Y:S01]  /*10180*/  SHFL.IDX PT, R3, R4, 0x3, 0x181f ;  /* 0x00781f0004037f89 */ /* 0x002e6200000e0000 */
[----:B0-----:R-:W-:-:S03]  /*10190*/  IADD3 R2, P0, R31, R14, RZ ;  /* 0x0000000e1f027210 */ /* 0x001fc60007f1e0ff */
[----:B------:R-:W0:Y:S02]  /*101a0*/  SHFL.IDX PT, R14, R9, 0x4, 0x181f ;  /* 0x00981f00090e7f89 */ /* 0x000e2400000e0000 */
[----:B-1----:R-:W-:-:S05]  /*101b0*/  IMAD.X R3, RZ, RZ, R3, P0 ;  /* 0x000000ffff037224 */ /* 0x002fca00000e0603 */
        /* <DEDUP_REMOVED lines=8> */
[----:B------:R-:W-:Y:S02]  /*10240*/  SHFL.IDX PT, R14, R7, 0x1, 0x181f ;  /* 0x00381f00070e7f89 */ /* 0x000fe400000e0000 */
[----:B-1----:R-:W-:-:S05]  /*10250*/  IMAD.X R3, RZ, RZ, R3, P0 ;  /* 0x000000ffff037224 */ /* 0x002fca00000e0603 */
        /* <DEDUP_REMOVED lines=9> */
[----:B--2---:R-:W-:-:S04]  /*102f0*/  IADD3 R2, P0, R31, R9, RZ ;  /* 0x000000091f027210 */ /* 0x004fc80007f1e0ff */
[----:B------:R-:W-:-:S05]  /*10300*/  IADD3.X R3, RZ, R10, RZ, P0, !PT ;  /* 0x0000000aff037210 */ /* 0x000fca00007fe4ff */
[----:B------:R0:W-:Y:S02]  /*10310*/  LDGSTS.E.BYPASS.LTC128B.128 [R6+0x1bc00], desc[UR50][R2.64], !P2 ;  /* 0x1bc0000002067fae */ /* 0x0001e4000d101d72 */
[----:B0-----:R-:W-:-:S05]  /*10320*/  IADD3 R2, P0, R31, R5, RZ ;  /* 0x000000051f027210 */ /* 0x001fca0007f1e0ff */
[----:B---3--:R-:W-:-:S05]  /*10330*/  IMAD.X R3, RZ, RZ, R4, P0 ;  /* 0x000000ffff037224 */ /* 0x008fca00000e0604 */
[----:B----4-:R0:W-:Y:S03]  /*10340*/  LDGSTS.E.BYPASS.LTC128B.128 [R6+0x1c400], desc[UR50][R2.64], !P2 ;  /* 0x1c40000002067fae */ /* 0x0101e6000d101d72 */
.L_x_493:
[----:B0-----:R-:W-:-:S05]  /*10350*/  IADD3 R2, P0, R31, R14, RZ ;  /* 0x0000000e1f027210 */ /* 0x001fca0007f1e0ff */
[----:B------:R-:W-:Y:S01]  /*10360*/  IMAD.X R3, RZ, RZ, R8, P0 ;  /* 0x000000ffff037224 */ /* 0x000fe200000e0608 */
[----:B------:R-:W-:-:S04]  /*10370*/  PLOP3.LUT P0, PT, PT, PT, PT, 0x80, 0x0 ;  /* 0x000000000000781c */ /* 0x000fc80003f0f070 */
[----:B------:R-:W-:Y:S01]  /*10380*/  @!PT LDS RZ, [RZ] ;  /* 0x00000000fffff984 */ /* 0x000fe20000000800 */
[----:B------:R-:W-:Y:S01]  /*10390*/  @!PT LDS RZ, [RZ] ;  /* 0x00000000fffff984 */ /* 0x000fe20000000800 */
[----:B------:R-:W-:Y:S01]  /*103a0*/  @!PT LDS RZ, [RZ] ;  /* 0x00000000fffff984 */ /* 0x000fe20000000800 */
[----:B------:R0:W-:Y:S01]  /*103b0*/  LDGSTS.E.BYPASS.LTC128B.128 [R6+0x1cc00], desc[UR50][R2.64], !P2 ;  /* 0x1cc0000002067fae */ /* 0x0001e2000d101d72 */
[----:B------:R-:W-:-:S08]  /*103c0*/  NOP ;  /* 0x0000000000007918 */ /* 0x000fd00000000000 */
.L_x_335:
        /* <DEDUP_REMOVED lines=11> */
.L_x_336:
[----:B------:R0:W-:Y:S02]  /*10480*/  SYNCS.ARRIVE.TRANS64.A1T0 RZ, [R0+URZ+0x22830], RZ ;  /* 0x022830ff00ff79a7 */ /* 0x0001e4000810003f */
[----:B0-----:R-:W-:-:S05]  /*10490*/  IMAD.U32 R0, RZ, RZ, UR48 ;  /* 0x00000030ff007e24 */ /* 0x001fca000f8e00ff */
[----:B------:R-:W-:-:S13]  /*104a0*/  ISETP.NE.AND P0, PT, R0, 0x3, PT ;  /* 0x000000030000780c */ /* 0x000fda0003f05270 */
[----:B------:R-:W-:Y:S05]  /*104b0*/  @!P0 BRA `(.L_x_337) ;  /* 0x0000000000048947 */ /* 0x000fea0003800000 */
[----:B------:R-:W-:Y:S01]  /*104c0*/  BPT.TRAP 0x1 ;  /* 0x000000040000795c */ /* 0x000fe20000300000 */
.L_x_337:
[----:B------:R-:W-:Y:S01]  /*104d0*/  LOP3.LUT R0, R24, 0x1, RZ, 0x3c, !PT ;  /* 0x0000000118007812 */ /* 0x000fe200078e3cff */
[----:B------:R-:W-:Y:S01]  /*104e0*/  IMAD R17, R23, 0x8, R22 ;  /* 0x0000000817117824 */ /* 0x000fe200078e0216 */
[----:B------:R-:W-:Y:S02]  /*104f0*/  BSSY B0, `(.L_x_338) ;  /* 0x0000004000007945 */ /* 0x000fe40003800000 */
[----:B------:R-:W-:-:S04]  /*10500*/  SHF.L.U32 R0, R0, 0x1f, RZ ;  /* 0x0000001f00007819 */ /* 0x000fc800000006ff */
[----:B------:R-:W0:Y:S02]  /*10510*/  SYNCS.PHASECHK.TRANS64.TRYWAIT P2, [R17+URZ+0x22870], R0 ;  /* 0x02287000110075a7 */ /* 0x000e24000804017f */
[----:B0-----:R-:W-:Y:S05]  /*10520*/  @!P2 BRA `(.L_x_339) ;  /* 0x00000054008ca947 */ /* 0x001fea0003800000 */
.L_x_494:
[----:B------:R-:W-:Y:S05]  /*10530*/  BSYNC B0 ;  /* 0x0000000000007941 */ /* 0x000fea0003800000 */
.L_x_338:
[----:B------:R-:W-:-:S04]  /*10540*/  MOV R2, UR46 ;  /* 0x0000002e00027c02 */ /* 0x000fc80008000f00 */
[----:B------:R-:W-:-:S13]  /*10550*/  ISETP.NE.AND P2, PT, R2, 0x3, PT ;  /* 0x000000030200780c */ /* 0x000fda0003f45270 */
[----:B------:R-:W-:Y:S05]  /*10560*/  @!P2 BRA `(.L_x_340) ;  /* 0x000000000004a947 */ /* 0x000fea0003800000 */
[----:B------:R-:W-:Y:S01]  /*10570*/  BPT.TRAP 0x1 ;  /* 0x000000040000795c */ /* 0x000fe20000300000 */
.L_x_340:
[----:B0-----:R-:W-:Y:S01]  /*10580*/  SHF.L.U32 R0, R24, 0x1f, RZ ;  /* 0x0000001f18007819 */ /* 0x001fe200000006ff */
[----:B------:R-:W-:-:S03]  /*10590*/  IMAD R3, R23, 0x5000, RZ ;  /* 0x0000500017037824 */ /* 0x000fc600078e02ff */
[----:B------:R-:W0:Y:S02]  /*105a0*/  SYNCS.PHASECHK.TRANS64.TRYWAIT P2, [R17+URZ+0x22860], R0 ;  /* 0x02286000110075a7 */ /* 0x000e24000804017f */
[----:B0-----:R-:W-:Y:S05]  /*105b0*/  @!P2 BRA `(.L_x_341) ;  /* 0x00000054007ca947 */ /* 0x001fea0003800000 */
.L_x_495:
[----:B------:R-:W2:Y:S04]  /*105c0*/  LDL R4, [R1+0xc] ;  /* 0x00000c0001047983 */ /* 0x000ea80000100800 */
[----:B------:R-:W3:Y:S04]  /*105d0*/  LDL R2, [R1+0x10] ;  /* 0x0000100001027983 */ /* 0x000ee80000100800 */
[----:B------:R-:W4:Y:S01]  /*105e0*/  LDL R12, [R1+0x8] ;  /* 0x00000800010c7983 */ /* 0x000f220000100800 */
[----:B------:R-:W-:Y:S05]  /*105f0*/  WARPSYNC.ALL ;  /* 0x0000000000007948 */ /* 0x000fea0003800000 */
[----:B------:R-:W-:-:S05]  /*10600*/  IMAD.U32 R19, RZ, RZ, UR46 ;  /* 0x0000002eff137e24 */ /* 0x000fca000f8e00ff */
[----:B------:R-:W-:Y:S02]  /*10610*/  ISETP.NE.AND P2, PT, R19, 0x3, PT ;  /* 0x000000031300780c */ /* 0x000fe40003f45270 */
[----:B--2---:R-:W-:-:S05]  /*10620*/  LOP3.LUT R5, R3, R4, RZ, 0xfc, !PT ;  /* 0x0000000403057212 */ /* 0x004fca00078efcff */
[C---:B0-----:R-:W-:Y:S01]  /*10630*/  IMAD.IADD R0, R22.reuse, 0x1, R5 ;  /* 0x0000000116007824 */ /* 0x041fe200078e0205 */
[----:B----4-:R-:W-:-:S03]  /*10640*/  IADD3 R3, R22, R3, R12 ;  /* 0x0000000316037210 */ /* 0x010fc60007ffe00c */
[----:B---3--:R-:W-:Y:S01]  /*10650*/  IMAD.IADD R2, R2, 0x1, R0 ;  /* 0x0000000102027824 */ /* 0x008fe200078e0200 */
[----:B------:R-:W0:Y:S02]  /*10660*/  LDSM.16.MT88.4 R4, [R0+0xa400] ;  /* 0x00a400000004783b */ /* 0x000e240000004200 */
[C-C-:B0-----:R-:W-:Y:S02]  /*10670*/  PRMT R8, R4.reuse, 0x6420, R5.reuse ;  /* 0x0000642004087816 */ /* 0x141fe40000000005 */
[----:B------:R-:W-:Y:S02]  /*10680*/  PRMT R9, R4, 0x7531, R5 ;  /* 0x0000753104097816 */ /* 0x000fe40000000005 */
[C-C-:B------:R-:W-:Y:S02]  /*10690*/  PRMT R10, R6.reuse, 0x6420, R7.reuse ;  /* 0x00006420060a7816 */ /* 0x140fe40000000007 */
[----:B------:R-:W-:Y:S02]  /*106a0*/  PRMT R11, R6, 0x7531, R7 ;  /* 0x00007531060b7816 */ /* 0x000fe40000000007 */
[----:B------:R-:W0:Y:S04]  /*106b0*/  LDSM.16.MT88.4 R4, [R2+0xa400] ;  /* 0x00a400000204783b */ /* 0x000e280000004200 */
[----:B------:R-:W-:Y:S01]  /*106c0*/  STSM.16.M88.4 [R3+0x400], R8 ;  /* 0x0004000803007844 */ /* 0x000fe20000000200 */
[----:B0-----:R-:W-:-:S02]  /*106d0*/  PRMT R12, R4, 0x6420, R5 ;  /* 0x00006420040c7816 */ /* 0x001fc40000000005 */
[----:B------:R-:W-:Y:S02]  /*106e0*/  PRMT R13, R4, 0x7531, R5 ;  /* 0x00007531040d7816 */ /* 0x000fe40000000005 */
[C-C-:B------:R-:W-:Y:S02]  /*106f0*/  PRMT R14, R6.reuse, 0x6420, R7.reuse ;  /* 0x00006420060e7816 */ /* 0x140fe40000000007 */
[----:B------:R-:W-:-:S05]  /*10700*/  PRMT R15, R6, 0x7531, R7 ;  /* 0x00007531060f7816 */ /* 0x000fca0000000007 */
[----:B------:R-:W-:Y:S04]  /*10710*/  STSM.16.M88.4 [R3+0xc00], R12 ;  /* 0x000c000c03007844 */ /* 0x000fe80000000200 */
[----:B------:R-:W0:Y:S02]  /*10720*/  LDSM.16.MT88.4 R8, [R0+0xb400] ;  /* 0x00b400000008783b */ /* 0x000e240000004200 */
[C-C-:B0-----:R-:W-:Y:S02]  /*10730*/  PRMT R4, R8.reuse, 0x6420, R9.reuse ;  /* 0x0000642008047816 */ /* 0x141fe40000000009 */
[----:B------:R-:W-:Y:S02]  /*10740*/  PRMT R5, R8, 0x7531, R9 ;  /* 0x0000753108057816 */ /* 0x000fe40000000009 */
[----:B------:R-:W-:-:S02]  /*10750*/  PRMT R6, R10, 0x6420, R11 ;  /* 0x000064200a067816 */ /* 0x000fc4000000000b */
[----:B------:R-:W-:Y:S02]  /*10760*/  PRMT R7, R10, 0x7531, R11 ;  /* 0x000075310a077816 */ /* 0x000fe4000000000b */
[----:B------:R-:W0:Y:S04]  /*10770*/  LDSM.16.MT88.4 R8, [R2+0xb400] ;  /* 0x00b400000208783b */ /* 0x000e280000004200 */
[----:B------:R-:W-:Y:S01]  /*10780*/  STSM.16.M88.4 [R3+0x1400], R4 ;  /* 0x0014000403007844 */ /* 0x000fe20000000200 */
[C-C-:B0-----:R-:W-:Y:S02]  /*10790*/  PRMT R24, R8.reuse, 0x6420, R9.reuse ;  /* 0x0000642008187816 */ /* 0x141fe40000000009 */
[----:B------:R-:W-:Y:S02]  /*107a0*/  PRMT R25, R8, 0x7531, R9 ;  /* 0x0000753108197816 */ /* 0x000fe40000000009 */
[----:B------:R-:W-:-:S02]  /*107b0*/  PRMT R26, R10, 0x6420, R11 ;  /* 0x000064200a1a7816 */ /* 0x000fc4000000000b */
        /* <DEDUP_REMOVED lines=20> */
[----:B------:R0:W-:Y:S02]  /*10900*/  STSM.16.M88.4 [R3+0x3400], R4 ;  /* 0x0034000403007844 */ /* 0x0001e40000000200 */
[C-C-:B0-----:R-:W-:Y:S02]  /*10910*/  PRMT R4, R8.reuse, 0x6420, R9.reuse ;  /* 0x0000642008047816 */ /* 0x141fe40000000009 */
[----:B------:R-:W-:-:S02]  /*10920*/  PRMT R5, R8, 0x7531, R9 ;  /* 0x0000753108057816 */ /* 0x000fc40000000009 */
[C-C-:B------:R-:W-:Y:S02]  /*10930*/  PRMT R6, R10.reuse, 0x6420, R11.reuse ;  /* 0x000064200a067816 */ /* 0x140fe4000000000b */
[----:B------:R-:W-:-:S05]  /*10940*/  PRMT R7, R10, 0x7531, R11 ;  /* 0x000075310a077816 */ /* 0x000fca000000000b */
[----:B------:R-:W-:Y:S04]  /*10950*/  STSM.16.M88.4 [R3+0x3c00], R4 ;  /* 0x003c000403007844 */ /* 0x000fe80000000200 */
[----:B------:R-:W0:Y:S04]  /*10960*/  LDSM.16.MT88.4 R8, [R0+0xe400] ;  /* 0x00e400000008783b */ /* 0x000e280000004200 */
        /* <DEDUP_REMOVED lines=19> */
.L_x_342:
[----:B-1----:R1:W-:Y:S01]  /*10aa0*/  SYNCS.ARRIVE.TRANS64.A1T0 RZ, [R17+URZ+0x22850], RZ ;  /* 0x022850ff11ff79a7 */ /* 0x0023e2000810003f */
[----:B------:R-:W-:Y:S06]  /*10ab0*/  BAR.SYNC.DEFER_BLOCKING 0x2, 0x80 ;  /* 0x0082000000007b1d */ /* 0x000fec0000010000 */
[----:B------:R-:W-:Y:S05]  /*10ac0*/  @!P0 BRA `(.L_x_343) ;  /* 0x0000000000048947 */ /* 0x000fea0003800000 */
[----:B------:R-:W-:Y:S01]  /*10ad0*/  BPT.TRAP 0x1 ;  /* 0x000000040000795c */ /* 0x000fe20000300000 */
.L_x_343:
[----:B------:R-:W2:Y:S01]  /*10ae0*/  LDL R0, [R1] ;  /* 0x0000000001007983 */ /* 0x000ea20000100800 */
[----:B-1----:R-:W-:Y:S01]  /*10af0*/  VIADD R17, R17, 0x22880 ;  /* 0x0002288011117836 */ /* 0x002fe20000000000 */
[----:B------:R-:W-:Y:S01]  /*10b00*/  MOV R23, R32 ;  /* 0x0000002000177202 */ /* 0x000fe20000000f00 */
[----:B0-----:R-:W-:-:S03]  /*10b10*/  IMAD.MOV.U32 R24, RZ, RZ, R35 ;  /* 0x000000ffff187224 */ /* 0x001fc600078e0023 */
[----:B--2---:R-:W-:-:S04]  /*10b20*/  PRMT R17, R0, 0x654, R17 ;  /* 0x0000065400117816 */ /* 0x004fc80000000011 */
[----:B------:R1:W-:Y:S01]  /*10b30*/  SYNCS.ARRIVE.TRANS64.RED.A1T0 RZ, [R17+URZ], RZ ;  /* 0x000000ff11ff79a7 */ /* 0x0003e2000810043f */
[----:B------:R-:W-:Y:S05]  /*10b40*/  @P1 BRA `(.L_x_344) ;  /* 0xffffffe400e41947 */ /* 0x000fea000383ffff */
.L_x_324:
[----:B------:R-:W2:Y:S01]  /*10b50*/  S2R R0, SR_TID.X ;  /* 0x0000000000007919 */ /* 0x000ea20000002100 */
[----:B------:R-:W-:Y:S01]  /*10b60*/  BSSY B0, `(.L_x_345) ;  /* 0x0000012000007945 */ /* 0x000fe20003800000 */
[----:B--2---:R-:W-:Y:S01]  /*10b70*/  LOP3.LUT R2, R0, 0x7f, RZ, 0xc0, !PT ;  /* 0x0000007f00027812 */ /* 0x004fe200078ec0ff */
[----:B------:R-:W-:-:S03]  /*10b80*/  IMAD.U32 R0, RZ, RZ, UR48 ;  /* 0x00000030ff007e24 */ /* 0x000fc6000f8e00ff */
[----:B------:R-:W-:Y:S02]  /*10b90*/  ISETP.NE.AND P1, PT, R2, RZ, PT ;  /* 0x000000ff0200720c */ /* 0x000fe40003f25270 */
[----:B------:R-:W-:-:S11]  /*10ba0*/  ISETP.NE.AND P0, PT, R0, 0x3, PT ;  /* 0x000000030000780c */ /* 0x000fd60003f05270 */
[----:B------:R-:W-:Y:S05]  /*10bb0*/  @P1 BRA `(.L_x_346) ;  /* 0x0000000000301947 */ /* 0x000fea0003800000 */
[----:B------:R-:W2:Y:S01]  /*10bc0*/  S2R R5, SR_LANEID ;  /* 0x0000000000057919 */ /* 0x000ea20000000000 */
[----:B------:R-:W-:Y:S01]  /*10bd0*/  VOTEU.ANY UR4, UPT, PT ;  /* 0x0000000000047886 */ /* 0x000fe200038e0100 */
[----:B0-----:R-:W0:Y:S01]  /*10be0*/  LDC.64 R2, c[0x0][0xc60] ;  /* 0x00031800ff027b82 */ /* 0x001e220000000a00 */
[----:B------:R-:W2:Y:S02]  /*10bf0*/  FLO.U32 R0, UR4 ;  /* 0x0000000400007d00 */ /* 0x000ea400080e0000 */
[----:B--2---:R-:W-:-:S06]  /*10c00*/  ISETP.EQ.U32.AND P1, PT, R0, R5, PT ;  /* 0x000000050000720c */ /* 0x004fcc0003f22070 */
[----:B------:R-:W0:Y:S07]  /*10c10*/  POPC R5, UR4 ;  /* 0x0000000400057d09 */ /* 0x000e2e0008000000 */
[----:B0-----:R-:W2:Y:S01]  /*10c20*/  @P1 ATOMG.E.ADD.STRONG.GPU PT, R3, desc[UR50][R2.64], R5 ;  /* 0x00000005020319a8 */ /* 0x001ea200081ee1f2 */
[----:B------:R-:W0:Y:S02]  /*10c30*/  S2R R4, SR_LTMASK ;  /* 0x0000000000047919 */ /* 0x000e240000003900 */
[----:B0-----:R-:W-:-:S04]  /*10c40*/  LOP3.LUT R4, R4, UR4, RZ, 0xc0, !PT ;  /* 0x0000000404047c12 */ /* 0x001fc8000f8ec0ff */
[----:B------:R-:W0:Y:S01]  /*10c50*/  POPC R7, R4 ;  /* 0x0000000400077309 */ /* 0x000e220000000000 */
[----:B--2---:R-:W0:Y:S02]  /*10c60*/  SHFL.IDX PT, R0, R3, R0, 0x1f ;  /* 0x00001f0003007589 */ /* 0x004e2400000e0000 */
[----:B0-----:R-:W-:-:S07]  /*10c70*/  IADD3 R16, R0, UR49, R7 ;  /* 0x0000003100107c10 */ /* 0x001fce000fffe007 */
.L_x_346:
[----:B------:R-:W-:Y:S05]  /*10c80*/  BSYNC B0 ;  /* 0x0000000000007941 */ /* 0x000fea0003800000 */
.L_x_345:
[----:B------:R-:W-:Y:S05]  /*10c90*/  @!P0 BRA `(.L_x_347) ;  /* 0x0000000000048947 */ /* 0x000fea0003800000 */
[----:B------:R-:W-:Y:S01]  /*10ca0*/  BPT.TRAP 0x1 ;  /* 0x000000040000795c */ /* 0x000fe20000300000 */
.L_x_347:
[----:B------:R-:W-:Y:S01]  /*10cb0*/  LOP3.LUT R0, R35, 0x1, RZ, 0x3c, !PT ;  /* 0x0000000123007812 */ /* 0x000fe200078e3cff */
[----:B-1----:R-:W-:Y:S01]  /*10cc0*/  IMAD R17, R32, 0x8, R22 ;  /* 0x0000000820117824 */ /* 0x002fe200078e0216 */
[----:B------:R-:W-:Y:S02]  /*10cd0*/  BSSY B0, `(.L_x_348) ;  /* 0x0000004000007945 */ /* 0x000fe40003800000 */
[----:B------:R-:W-:-:S04]  /*10ce0*/  SHF.L.U32 R0, R0, 0x1f, RZ ;  /* 0x0000001f00007819 */ /* 0x000fc800000006ff */
[----:B------:R-:W1:Y:S02]  /*10cf0*/  SYNCS.PHASECHK.TRANS64.TRYWAIT P1, [R17+URZ+0x22870], R0 ;  /* 0x02287000110075a7 */ /* 0x000e64000802017f */
[----:B-1----:R-:W-:Y:S05]  /*10d00*/  @!P1 BRA `(.L_x_349) ;  /* 0x0000004c00bc9947 */ /* 0x002fea0003800000 */
.L_x_496:
[----:B------:R-:W-:Y:S05]  /*10d10*/  BSYNC B0 ;  /* 0x0000000000007941 */ /* 0x000fea0003800000 */
.L_x_348:
[----:B------:R-:W-:-:S05]  /*10d20*/  IMAD.U32 R2, RZ, RZ, UR46 ;  /* 0x0000002eff027e24 */ /* 0x000fca000f8e00ff */
[----:B------:R-:W-:-:S13]  /*10d30*/  ISETP.NE.AND P1, PT, R2, 0x3, PT ;  /* 0x000000030200780c */ /* 0x000fda0003f25270 */
[----:B------:R-:W-:Y:S05]  /*10d40*/  @!P1 BRA `(.L_x_350) ;  /* 0x0000000000049947 */ /* 0x000fea0003800000 */
[----:B------:R-:W-:Y:S01]  /*10d50*/  BPT.TRAP 0x1 ;  /* 0x000000040000795c */ /* 0x000fe20000300000 */
.L_x_350:
[----:B-1----:R-:W-:Y:S01]  /*10d60*/  SHF.L.U32 R0, R35, 0x1f, RZ ;  /* 0x0000001f23007819 */ /* 0x002fe200000006ff */
[----:B------:R-:W-:-:S03]  /*10d70*/  IMAD R19, R32, 0x5000, RZ ;  /* 0x0000500020137824 */ /* 0x000fc600078e02ff */
[----:B------:R-:W1:Y:S02]  /*10d80*/  SYNCS.PHASECHK.TRANS64.TRYWAIT P1, [R17+URZ+0x22860], R0 ;  /* 0x02286000110075a7 */ /* 0x000e64000802017f */
[----:B-1----:R-:W-:Y:S05]  /*10d90*/  @!P1 BRA `(.L_x_351) ;  /* 0x0000004c00ac9947 */ /* 0x002fea0003800000 */
.L_x_497:
[----:B------:R-:W0:Y:S04]  /*10da0*/  LDL R2, [R1+0xc] ;  /* 0x00000c0001027983 */ /* 0x000e280000100800 */
[----:B------:R-:W2:Y:S04]  /*10db0*/  LDL R4, [R1+0x10] ;  /* 0x0000100001047983 */ /* 0x000ea80000100800 */
[----:B------:R-:W1:Y:S01]  /*10dc0*/  LDL R18, [R1+0x8] ;  /* 0x0000080001127983 */ /* 0x000e620000100800 */
[----:B------:R-:W-:Y:S05]  /*10dd0*/  WARPSYNC.ALL ;  /* 0x0000000000007948 */ /* 0x000fea0003800000 */
[----:B0-----:R-:W-:-:S05]  /*10de0*/  LOP3.LUT R3, R19, R2, RZ, 0xfc, !PT ;  /* 0x0000000213037212 */ /* 0x001fca00078efcff */
[C---:B------:R-:W-:Y:S01]  /*10df0*/  IMAD.IADD R2, R22.reuse, 0x1, R3 ;  /* 0x0000000116027824 */ /* 0x040fe200078e0203 */
[----:B-1----:R-:W-:-:S03]  /*10e00*/  IADD3 R0, R22, R19, R18 ;  /* 0x0000001316007210 */ /* 0x002fc60007ffe012 */
[----:B--2---:R-:W-:Y:S01]  /*10e10*/  IMAD.IADD R3, R4, 0x1, R2 ;  /* 0x0000000104037824 */ /* 0x004fe200078e0202 */
[----:B------:R-:W0:Y:S01]  /*10e20*/  LDSM.16.MT88.4 R8, [R2+0xa400] ;  /* 0x00a400000208783b */ /* 0x000e220000004200 */
[----:B------:R-:W-:-:S03]  /*10e30*/  MOV R18, UR46 ;  /* 0x0000002e00127c02 */ /* 0x000fc60008000f00 */
[----:B------:R-:W1:Y:S01]  /*10e40*/  LDSM.16.MT88.4 R4, [R3+0xa400] ;  /* 0x00a400000304783b */ /* 0x000e620000004200 */
[----:B------:R-:W-:Y:S02]  /*10e50*/  ISETP.NE.AND P1, PT, R18, 0x3, PT ;  /* 0x000000031200780c */ /* 0x000fe40003f25270 */
[C-C-:B0-----:R-:W-:Y:S02]  /*10e60*/  PRMT R12, R8.reuse, 0x6420, R9.reuse ;  /* 0x00006420080c7816 */ /* 0x141fe40000000009 */
[----:B------:R-:W-:Y:S02]  /*10e70*/  PRMT R13, R8, 0x7531, R9 ;  /* 0x00007531080d7816 */ /* 0x000fe40000000009 */
[C-C-:B------:R-:W-:Y:S02]  /*10e80*/  PRMT R14, R10.reuse, 0x6420, R11.reuse ;  /* 0x000064200a0e7816 */ /* 0x140fe4000000000b */
[----:B------:R-:W-:Y:S02]  /*10e90*/  PRMT R15, R10, 0x7531, R11 ;  /* 0x000075310a0f7816 */ /* 0x000fe4000000000b */
[----:B-1----:R-:W-:-:S02]  /*10ea0*/  PRMT R8, R4, 0x6420, R5 ;  /* 0x0000642004087816 */ /* 0x002fc40000000005 */
[----:B------:R-:W-:Y:S01]  /*10eb0*/  PRMT R9, R4, 0x7531, R5 ;  /* 0x0000753104097816 */ /* 0x000fe20000000005 */
[----:B------:R-:W-:Y:S01]  /*10ec0*/  STSM.16.M88.4 [R0+0x400], R12 ;  /* 0x0004000c00007844 */ /* 0x000fe20000000200 */
        /* <DEDUP_REMOVED lines=59> */
.L_x_352:
[----:B-1----:R1:W-:Y:S01]  /*11280*/  SYNCS.ARRIVE.TRANS64.A1T0 RZ, [R17+URZ+0x22850], RZ ;  /* 0x022850ff11ff79a7 */ /* 0x0023e2000810003f */
[----:B------:R-:W-:Y:S06]  /*11290*/  BAR.SYNC.DEFER_BLOCKING 0x2, 0x80 ;  /* 0x0082000000007b1d */ /* 0x000fec0000010000 */
[----:B------:R-:W-:Y:S05]  /*112a0*/  @!P0 BRA `(.L_x_353) ;  /* 0x0000000000048947 */ /* 0x000fea0003800000 */
[----:B------:R-:W-:Y:S01]  /*112b0*/  BPT.TRAP 0x1 ;  /* 0x000000040000795c */ /* 0x000fe20000300000 */
.L_x_353:
[----:B0-----:R-:W2:Y:S01]  /*112c0*/  LDL R0, [R1] ;  /* 0x0000000001007983 */ /* 0x001ea20000100800 */
[----:B-1----:R-:W-:Y:S02]  /*112d0*/  VIADD R17, R17, 0x22880 ;  /* 0x0002288011117836 */ /* 0x002fe40000000000 */
[----:B------:R-:W-:-:S05]  /*112e0*/  VIADD R32, R32, 0x1 ;  /* 0x0000000120207836 */ /* 0x000fca0000000000 */
[----:B------:R-:W-:-:S04]  /*112f0*/  ISETP.NE.AND P0, PT, R32, 0x2, PT ;  /* 0x000000022000780c */ /* 0x000fc80003f05270 */
[----:B------:R-:W-:Y:S02]  /*11300*/  SEL R32, R32, RZ, P0 ;  /* 0x000000ff20207207 */ /* 0x000fe40000000000 */
[----:B--2---:R-:W-:Y:S02]  /*11310*/  PRMT R17, R0, 0x654, R17 ;  /* 0x0000065400117816 */ /* 0x004fe40000000011 */
[----:B------:R-:W-:Y:S02]  /*11320*/  SEL R0, RZ, 0x1, P0 ;  /* 0x00000001ff007807 */ /* 0x000fe40000000000 */
[----:B------:R0:W-:Y:S02]  /*11330*/  SYNCS.ARRIVE.TRANS64.RED.A1T0 RZ, [R17+URZ], RZ ;  /* 0x000000ff11ff79a7 */ /* 0x0001e4000810043f */
[----:B------:R-:W-:-:S07]  /*11340*/  LOP3.LUT R35, R35, R0, RZ, 0x3c, !PT ;  /* 0x0000000023237212 */ /* 0x000fce00078e3cff */
.L_x_296:
[----:B------:R-:W-:Y:S05]  /*11350*/  BSYNC B7 ;  /* 0x0000000000077941 */ /* 0x000fea0003800000 */
.L_x_294:
[----:B------:R-:W-:-:S13]  /*11360*/  LOP3.LUT P0, RZ, R30, 0x400, RZ, 0xc0, !PT ;  /* 0x000004001eff7812 */ /* 0x000fda000780c0ff */
[----:B------:R-:W-:Y:S05]  /*11370*/  @!P0 BRA `(.L_x_354) ;  /* 0x0000000000288947 */ /* 0x000fea0003800000 */
[----:B------:R-:W1:Y:S08]  /*11380*/  S2UR UR4, SR_CgaCtaId ;  /* 0x00000000000479c3 */ /* 0x000e700000008800 */
[----:B------:R-:W-:Y:S01]  /*11390*/  BAR.SYNC.DEFER_BLOCKING 0x5, 0x180 ;  /* 0x0146000000007b1d */ /* 0x000fe20000010000 */
[----:B------:R-:W-:Y:S01]  /*113a0*/  MOV R22, 0x400 ;  /* 0x0000040000167802 */ /* 0x000fe20000000f00 */
[----:B-1----:R-:W-:-:S05]  /*113b0*/  IMAD.U32 R0, RZ, RZ, UR4 ;  /* 0x00000004ff007e24 */ /* 0x002fca000f8e00ff */
[----:B------:R-:W-:Y:S01]  /*113c0*/  LEA R22, R0, R22, 0x18 ;  /* 0x0000001600167211 */ /* 0x000fe200078ec0ff */
[----:B------:R-:W-:Y:S04]  /*113d0*/  STL [R1], R0 ;  /* 0x0000000001007387 */ /* 0x000fe80000100800 */
[----:B0-----:R-:W0:Y:S02]  /*113e0*/  LDS.128 R16, [R22+0x228d0] ;  /* 0x0228d00016107984 */ /* 0x001e240000000c00 */
[----:B0-----:R-:W-:Y:S01]  /*113f0*/  R2UR UR40, R19 ;  /* 0x00000000132872ca */ /* 0x001fe200000e0000 */
[----:B------:R-:W-:Y:S06]  /*11400*/  BAR.ARV 0x4, 0x180 ;  /* 0x0106000000007b1d */ /* 0x000fec0000002000 */
[----:B------:R-:W-:Y:S08]  /*11410*/  BRA `(.L_x_355) ;  /* 0x0000000800207947 */ /* 0x000ff00003800000 */
.L_x_354:
[----:B------:R-:W1:Y:S01]  /*11420*/  S2R R0, SR_TID.X ;  /* 0x0000000000007919 */ /* 0x000e620000002100 */
[----:B------:R-:W-:Y:S01]  /*11430*/  ULDC UR4, c[0x0][0xc3c] ;  /* 0x00030f0000047ab9 */ /* 0x000fe20000000800 */
[----:B-1----:R-:W-:Y:S01]  /*11440*/  LOP3.LUT R8, R0, 0x1f, RZ, 0xc0, !PT ;  /* 0x0000001f00087812 */ /* 0x002fe200078ec0ff */
[----:B------:R-:W-:-:S03]  /*11450*/  IMAD.MOV.U32 R0, RZ, RZ, RZ ;  /* 0x000000ffff007224 */ /* 0x000fc600078e00ff */
[C---:B------:R-:W-:Y:S01]  /*11460*/  ISETP.NE.AND P0, PT, R8.reuse, 0x1f, PT ;  /* 0x0000001f0800780c */ /* 0x040fe20003f05270 */
[----:B------:R-:W-:-:S05]  /*11470*/  VIADD R5, R8, UR40 ;  /* 0x0000002808057c36 */ /* 0x000fca0008000000 */
[----:B------:R-:W-:Y:S01]  /*11480*/  ISETP.GE.OR P1, PT, R5, UR4, !P0 ;  /* 0x0000000405007c0c */ /* 0x000fe2000c726670 */
[----:B------:R-:W-:-:S12]  /*11490*/  ULDC UR4, c[0x0][0xc3c] ;  /* 0x00030f0000047ab9 */ /* 0x000fd80000000800 */
[----:B------:R-:W1:Y:S02]  /*114a0*/  @!P1 LDC.64 R2, c[0x0][0xc80] ;  /* 0x00032000ff029b82 */ /* 0x000e640000000a00 */
[----:B-1----:R-:W-:-:S05]  /*114b0*/  @!P1 IMAD.WIDE R2, R5, 0x4, R2 ;  /* 0x0000000405029825 */ /* 0x002fca00078e0202 */
[----:B------:R-:W2:Y:S01]  /*114c0*/  @!P1 LDG.E R0, desc[UR50][R2.64] ;  /* 0x0000003202009981 */ /* 0x000ea2000c1e1900 */
[C---:B------:R-:W-:Y:S02]  /*114d0*/  ISETP.NE.AND P1, PT, R8.reuse, RZ, PT ;  /* 0x000000ff0800720c */ /* 0x040fe40003f25270 */
[C---:B------:R-:W-:Y:S02]  /*114e0*/  ISETP.GE.U32.AND P2, PT, R8.reuse, 0x2, PT ;  /* 0x000000020800780c */ /* 0x040fe40003f46070 */
[C---:B------:R-:W-:Y:S02]  /*114f0*/  ISETP.GE.U32.AND P3, PT, R8.reuse, 0x4, PT ;  /* 0x000000040800780c */ /* 0x040fe40003f66070 */
[C---:B------:R-:W-:Y:S02]  /*11500*/  ISETP.GE.U32.AND P4, PT, R8.reuse, 0x8, PT ;  /* 0x000000080800780c */ /* 0x040fe40003f86070 */
[----:B------:R-:W-:Y:S01]  /*11510*/  ISETP.GE.U32.AND P5, PT, R8, 0x10, PT ;  /* 0x000000100800780c */ /* 0x000fe20003fa6070 */
[----:B--2---:R-:W1:Y:S02]  /*11520*/  SHFL.UP PT, R4, R0, 0x1, RZ ;  /* 0x0420000000047989 */ /* 0x004e6400000e00ff */
[----:B-1----:R-:W-:-:S04]  /*11530*/  SEL R5, R4, RZ, P1 ;  /* 0x000000ff04057207 */ /* 0x002fc80000800000 */
[----:B------:R-:W-:-:S05]  /*11540*/  IADD3 R5, R0, R5, RZ ;  /* 0x0000000500057210 */ /* 0x000fca0007ffe0ff */
[----:B------:R-:W1:Y:S02]  /*11550*/  SHFL.UP PT, R4, R5, 0x2, RZ ;  /* 0x0440000005047989 */ /* 0x000e6400000e00ff */
[----:B-1----:R-:W-:-:S05]  /*11560*/  SEL R4, R4, RZ, P2 ;  /* 0x000000ff04047207 */ /* 0x002fca0001000000 */
[----:B------:R-:W-:Y:S02]  /*11570*/  IMAD.IADD R4, R5, 0x1, R4 ;  /* 0x0000000105047824 */ /* 0x000fe400078e0204 */
[----:B------:R-:W-:Y:S04]  /*11580*/  SHFL.IDX PT, R5, R16, RZ, 0x1f ;  /* 0x00001fff10057589 */ /* 0x000fe800000e0000 */
[----:B------:R-:W1:Y:S02]  /*11590*/  SHFL.UP PT, R6, R4, 0x4, RZ ;  /* 0x0480000004067989 */ /* 0x000e6400000e00ff */
[----:B-1----:R-:W-:-:S05]  /*115a0*/  SEL R3, R6, RZ, P3 ;  /* 0x000000ff06037207 */ /* 0x002fca0001800000 */
[----:B------:R-:W-:Y:S02]  /*115b0*/  IMAD.IADD R6, R4, 0x1, R3 ;  /* 0x0000000104067824 */ /* 0x000fe400078e0203 */
[----:B------:R-:W-:Y:S04]  /*115c0*/  SHFL.IDX PT, R4, R16, 0x1, 0x1f ;  /* 0x00201f0010047f89 */ /* 0x000fe800000e0000 */
[----:B------:R-:W1:Y:S02]  /*115d0*/  SHFL.UP PT, R2, R6, 0x8, RZ ;  /* 0x0500000006027989 */ /* 0x000e6400000e00ff */
[----:B-1----:R-:W-:-:S05]  /*115e0*/  SEL R3, R2, RZ, P4 ;  /* 0x000000ff02037207 */ /* 0x002fca0002000000 */
[----:B------:R-:W-:-:S05]  /*115f0*/  IMAD.IADD R7, R6, 0x1, R3 ;  /* 0x0000000106077824 */ /* 0x000fca00078e0203 */
[----:B------:R-:W1:Y:S02]  /*11600*/  SHFL.UP PT, R2, R7, 0x10, RZ ;  /* 0x0600000007027989 */ /* 0x000e6400000e00ff */
[----:B-1----:R-:W-:-:S05]  /*11610*/  SEL R2, R2, RZ, P5 ;  /* 0x000000ff02027207 */ /* 0x002fca0002800000 */
[----:B------:R-:W-:Y:S02]  /*11620*/  IMAD.IADD R3, R7, 0x1, R2 ;  /* 0x0000000107037824 */ /* 0x000fe400078e0202 */
[----:B------:R-:W1:Y:S03]  /*11630*/  LDC R2, c[0x0][0xc38] ;  /* 0x00030e00ff027b82 */ /* 0x000e660000000800 */
[----:B------:R-:W1:Y:S02]  /*11640*/  SHFL.IDX PT, R9, R3, 0x1f, 0x1f ;  /* 0x03e01f0003097f89 */ /* 0x000e6400000e0000 */
[----:B-1----:R-:W-:-:S04]  /*11650*/  IMAD R9, R9, R2, RZ ;  /* 0x0000000209097224 */ /* 0x002fc800078e02ff */
[----:B------:R-:W-:-:S05]  /*11660*/  IMAD.IADD R4, R4, 0x1, R9 ;  /* 0x0000000104047824 */ /* 0x000fca00078e0209 */
[----:B------:R-:W-:-:S13]  /*11670*/  ISETP.GT.AND P6, PT, R4, R5, PT ;  /* 0x000000050400720c */ /* 0x000fda0003fc4270 */
[----:B------:R-:W-:Y:S05]  /*11680*/  @P6 BRA `(.L_x_356) ;  /* 0x0000000000906947 */ /* 0x000fea0003800000 */
.L_x_360:
[----:B------:R-:W-:-:S04]  /*11690*/  UIADD3 UR40, UR40, 0x1f, URZ ;  /* 0x0000001f28287890 */ /* 0x000fc8000fffe03f */
[----:B------:R-:W-:-:S06]  /*116a0*/  UISETP.GE.AND UP0, UPT, UR40, UR4, UPT ;  /* 0x000000042800728c */ /* 0x000fcc000bf06270 */
[----:B------:R-:W-:-:S13]  /*116b0*/  PLOP3.LUT P6, PT, PT, PT, UP0, 0x40, 0x0 ;  /* 0x000000000000781c */ /* 0x000fda0003fce808 */
[----:B------:R-:W-:Y:S05]  /*116c0*/  @!P6 BRA `(.L_x_357) ;  /* 0x000000040034e947 */ /* 0x000fea0003800000 */
[----:B------:R-:W1:Y:S01]  /*116d0*/  S2R R0, SR_TID.X ;  /* 0x0000000000007919 */ /* 0x000e620000002100 */
[----:B------:R-:W-:Y:S01]  /*116e0*/  BSSY B0, `(.L_x_358) ;  /* 0x0000009000007945 */ /* 0x000fe20003800000 */
[----:B-1----:R-:W-:-:S04]  /*116f0*/  LOP3.LUT R0, R0, 0x1f, RZ, 0xc0, !PT ;  /* 0x0000001f00007812 */ /* 0x002fc800078ec0ff */
[----:B------:R-:W-:Y:S01]  /*11700*/  IADD3 R7, R0, UR40, RZ ;  /* 0x0000002800077c10 */ /* 0x000fe2000fffe0ff */
[----:B------:R-:W-:-:S03]  /*11710*/  IMAD.MOV.U32 R0, RZ, RZ, RZ ;  /* 0x000000ffff007224 */ /* 0x000fc600078e00ff */
[----:B------:R-:W-:-:S13]  /*11720*/  ISETP.GE.OR P6, PT, R7, UR4, !P0 ;  /* 0x0000000407007c0c */ /* 0x000fda000c7c6670 */
[----:B------:R-:W-:Y:S05]  /*11730*/  @P6 BRA `(.L_x_359) ;  /* 0x00000000000c6947 */ /* 0x000fea0003800000 */
[----:B------:R-:W1:Y:S02]  /*11740*/  LDC.64 R2, c[0x0][0xc80] ;  /* 0x00032000ff027b82 */ /* 0x000e640000000a00 */
[----:B-1----:R-:W-:-:S05]  /*11750*/  IMAD.WIDE R2, R7, 0x4, R2 ;  /* 0x0000000407027825 */ /* 0x002fca00078e0202 */
[----:B------:R1:W5:Y:S02]  /*11760*/  LDG.E R0, desc[UR50][R2.64] ;  /* 0x0000003202007981 */ /* 0x000364000c1e1900 */
.L_x_359:
[----:B------:R-:W-:Y:S05]  /*11770*/  BSYNC B0 ;  /* 0x0000000000007941 */ /* 0x000fea0003800000 */
.L_x_358:
[----:B-1---5:R-:W1:Y:S02]  /*11780*/  SHFL.UP PT, R2, R0, 0x1, RZ ;  /* 0x0420000000027989 */ /* 0x022e6400000e00ff */
[----:B-1----:R-:W-:-:S05]  /*11790*/  SEL R3, R2, RZ, P1 ;  /* 0x000000ff02037207 */ /* 0x002fca0000800000 */
[----:B------:R-:W-:-:S05]  /*117a0*/  IMAD.IADD R3, R0, 0x1, R3 ;  /* 0x0000000100037824 */ /* 0x000fca00078e0203 */
[----:B------:R-:W1:Y:S02]  /*117b0*/  SHFL.UP PT, R2, R3, 0x2, RZ ;  /* 0x0440000003027989 */ /* 0x000e6400000e00ff */
        /* <DEDUP_REMOVED lines=9> */
[----:B-1----:R-:W-:Y:S02]  /*11850*/  SEL R9, R2, RZ, P5 ;  /* 0x000000ff02097207 */ /* 0x002fe40002800000 */
[----:B------:R-:W1:Y:S02]  /*11860*/  LDC R2, c[0x0][0xc38] ;  /* 0x00030e00ff027b82 */ /* 0x000e640000000800 */
[----:B------:R-:W-:-:S05]  /*11870*/  IADD3 R3, R8, R9, RZ ;  /* 0x0000000908037210 */ /* 0x000fca0007ffe0ff */
[----:B------:R-:W1:Y:S02]  /*11880*/  SHFL.IDX PT, R9, R3, 0x1f, 0x1f ;  /* 0x03e01f0003097f89 */ /* 0x000e6400000e0000 */
[----:B-1----:R-:W-:-:S04]  /*11890*/  IMAD R9, R9, R2, RZ ;  /* 0x0000000209097224 */ /* 0x002fc800078e02ff */
[----:B------:R-:W-:-:S05]  /*118a0*/  IMAD.IADD R4, R9, 0x1, R4 ;  /* 0x0000000109047824 */ /* 0x000fca00078e0204 */
[----:B------:R-:W-:-:S13]  /*118b0*/  ISETP.GT.AND P6, PT, R4, R5, PT ;  /* 0x000000050400720c */ /* 0x000fda0003fc4270 */
[----:B------:R-:W-:Y:S05]  /*118c0*/  @!P6 BRA `(.L_x_360) ;  /* 0xfffffffc0070e947 */ /* 0x000fea000383ffff */
.L_x_356:
[----:B------:R-:W-:Y:S02]  /*118d0*/  IMAD.IADD R16, R4, 0x1, -R9 ;  /* 0x0000000104107824 */ /* 0x000fe400078e0a09 */
[----:B------:R-:W-:Y:S02]  /*118e0*/  IMAD.MOV.U32 R7, RZ, RZ, RZ ;  /* 0x000000ffff077224 */ /* 0x000fe400078e00ff */
[----:B------:R-:W-:-:S05]  /*118f0*/  IMAD R4, R3, R2, R16 ;  /* 0x0000000203047224 */ /* 0x000fca00078e0210 */
[----:B------:R-:W-:-:S13]  /*11900*/  ISETP.GT.AND P0, PT, R4, R5, PT ;  /* 0x000000050400720c */ /* 0x000fda0003f04270 */
[----:B------:R-:W-:Y:S02]  /*11910*/  VOTEU.ANY UR5, UPT, !P0 ;  /* 0x0000000000057886 */ /* 0x000fe400040e0100 */
[----:B------:R-:W-:Y:S02]  /*11920*/  UPOPC UR4, UR5 ;  /* 0x00000005000472bf */ /* 0x000fe40008000000 */
[----:B------:R-:W-:-:S04]  /*11930*/  ISETP.NE.AND P0, PT, RZ, UR5, PT ;  /* 0x00000005ff007c0c */ /* 0x000fc8000bf05270 */
[----:B------:R-:W-:-:S05]  /*11940*/  IMAD.U32 R11, RZ, RZ, UR4 ;  /* 0x00000004ff0b7e24 */ /* 0x000fca000f8e00ff */
[----:B------:R-:W1:Y:S02]  /*11950*/  SHFL.IDX PT, R0, R0, R11, 0x1f ;  /* 0x00001f0b00007589 */ /* 0x000e6400000e0000 */
[----:B-1----:R-:W-:-:S04]  /*11960*/  IABS R4, R0 ;  /* 0x0000000000047213 */ /* 0x002fc80000000000 */
[----:B------:R-:W1:Y:S08]  /*11970*/  I2F.RP R6, R4 ;  /* 0x0000000400067306 */ /* 0x000e700000209400 */
[----:B-1----:R-:W1:Y:S02]  /*11980*/  MUFU.RCP R6, R6 ;  /* 0x0000000600067308 */ /* 0x002e640000001000 */
[----:B-1----:R-:W-:-:S06]  /*11990*/  VIADD R8, R6, 0xffffffe ;  /* 0x0ffffffe06087836 */ /* 0x002fcc0000000000 */
[----:B------:R1:W2:Y:S01]  /*119a0*/  F2I.FTZ.U32.TRUNC.NTZ R9, R8 ;  /* 0x0000000800097305 */ /* 0x0002a2000021f000 */
[----:B------:R-:W-:Y:S05]  /*119b0*/  @!P0 BRA `(.L_x_361) ;  /* 0x00000000000c8947 */ /* 0x000fea0003800000 */
[----:B------:R-:W-:-:S06]  /*119c0*/  UIADD3 UR5, UR4, -0x1, URZ ;  /* 0xffffffff04057890 */ /* 0x000fcc000fffe03f */
[----:B------:R-:W-:-:S05]  /*119d0*/  MOV R6, UR5 ;  /* 0x0000000500067c02 */ /* 0x000fca0008000f00 */
[----:B------:R3:W4:Y:S02]  /*119e0*/  SHFL.IDX PT, R7, R3, R6, 0x1f ;  /* 0x00001f0603077589 */ /* 0x00072400000e0000 */
.L_x_361:
[--C-:B--23--:R-:W-:Y:S01]  /*119f0*/  IMAD.MOV R3, RZ, RZ, -R9.reuse ;  /* 0x000000ffff037224 */ /* 0x10cfe200078e0a09 */
[----:B------:R-:W-:Y:S01]  /*11a00*/  UIADD3 UR40, UR4, UR40, URZ ;  /* 0x0000002804287290 */ /* 0x000fe2000fffe03f */
[----:B----4-:R-:W-:Y:S02]  /*11a10*/  IMAD R16, R7, R2, R16 ;  /* 0x0000000207107224 */ /* 0x010fe400078e0210 */
[----:B------:R-:W-:Y:S02]  /*11a20*/  IMAD R6, R3, R4, RZ ;  /* 0x0000000403067224 */ /* 0x000fe400078e02ff */
[----:B------:R-:W-:Y:S02]  /*11a30*/  IMAD.MOV.U32 R2, RZ, RZ, RZ ;  /* 0x000000ffff027224 */ /* 0x000fe400078e00ff */
[----:B------:R-:W-:Y:S02]  /*11a40*/  IMAD.MOV.U32 R3, RZ, RZ, R9 ;  /* 0x000000ffff037224 */ /* 0x000fe400078e0009 */
[----:B------:R-:W-:-:S02]  /*11a50*/  IMAD.IADD R5, R5, 0x1, -R16 ;  /* 0x0000000105057824 */ /* 0x000fc400078e0a10 */
[----:B------:R-:W-:Y:S01]  /*11a60*/  IMAD.HI.U32 R9, R9, R6, R2 ;  /* 0x0000000609097227 */ /* 0x000fe200078e0002 */
[----:B------:R-:W-:Y:S02]  /*11a70*/  IABS R3, R0 ;  /* 0x0000000000037213 */ /* 0x000fe40000000000 */
[----:B------:R-:W-:-:S03]  /*11a80*/  IABS R2, R5 ;  /* 0x0000000500027213 */ /* 0x000fc60000000000 */
[----:B------:R-:W-:Y:S02]  /*11a90*/  IMAD.MOV R3, RZ, RZ, -R3 ;  /* 0x000000ffff037224 */ /* 0x000fe400078e0a03 */
[----:B------:R-:W-:-:S04]  /*11aa0*/  IMAD.HI.U32 R9, R9, R2, RZ ;  /* 0x0000000209097227 */ /* 0x000fc800078e00ff */
[----:B------:R-:W-:Y:S01]  /*11ab0*/  IMAD R3, R9, R3, R2 ;  /* 0x0000000309037224 */ /* 0x000fe200078e0202 */
[----:B------:R-:W-:-:S04]  /*11ac0*/  LOP3.LUT R2, R5, R0, RZ, 0x3c, !PT ;  /* 0x0000000005027212 */ /* 0x000fc800078e3cff */
[----:B------:R-:W-:Y:S02]  /*11ad0*/  ISETP.GT.U32.AND P1, PT, R4, R3, PT ;  /* 0x000000030400720c */ /* 0x000fe40003f24070 */
[----:B------:R-:W-:-:S11]  /*11ae0*/  ISETP.GE.AND P2, PT, R2, RZ, PT ;  /* 0x000000ff0200720c */ /* 0x000fd60003f46270 */
[-C--:B------:R-:W-:Y:S01]  /*11af0*/  @!P1 IADD3 R3, R3, -R4.reuse, RZ ;  /* 0x8000000403039210 */ /* 0x080fe20007ffe0ff */
[----:B------:R-:W-:Y:S01]  /*11b00*/  @!P1 VIADD R9, R9, 0x1 ;  /* 0x0000000109099836 */ /* 0x000fe20000000000 */
[----:B------:R-:W-:Y:S02]  /*11b10*/  ISETP.NE.AND P1, PT, R0, RZ, PT ;  /* 0x000000ff0000720c */ /* 0x000fe40003f25270 */
[----:B------:R-:W-:-:S13]  /*11b20*/  ISETP.GE.U32.AND P0, PT, R3, R4, PT ;  /* 0x000000040300720c */ /* 0x000fda0003f06070 */
[----:B------:R-:W-:-:S04]  /*11b30*/  @P0 VIADD R9, R9, 0x1 ;  /* 0x0000000109090836 */ /* 0x000fc80000000000 */
[----:B------:R-:W-:Y:S01]  /*11b40*/  @!P2 IMAD.MOV R9, RZ, RZ, -R9 ;  /* 0x000000ffff09a224 */ /* 0x000fe200078e0a09 */
[----:B------:R-:W-:-:S05]  /*11b50*/  @!P1 LOP3.LUT R9, RZ, R0, RZ, 0x33, !PT ;  /* 0x00000000ff099212 */ /* 0x000fca00078e33ff */
[--C-:B0-----:R-:W-:Y:S02]  /*11b60*/  IMAD.MOV R17, RZ, RZ, -R9.reuse ;  /* 0x000000ffff117224 */ /* 0x101fe400078e0a09 */
[----:B------:R-:W-:Y:S02]  /*11b70*/  IMAD.MOV.U32 R18, RZ, RZ, R9 ;  /* 0x000000ffff127224 */ /* 0x000fe400078e0009 */
[----:B------:R-:W-:Y:S01]  /*11b80*/  IMAD R17, R0, R17, R5 ;  /* 0x0000001100117224 */ /* 0x000fe200078e0205 */
[----:B------:R-:W-:Y:S06]  /*11b90*/  BRA `(.L_x_362) ;  /* 0x0000000000107947 */ /* 0x000fec0003800000 */
.L_x_357:
[----:B------:R-:W-:Y:S01]  /*11ba0*/  MOV R16, R5 ;  /* 0x0000000500107202 */ /* 0x000fe20000000f00 */
[----:B0-----:R-:W-:Y:S01]  /*11bb0*/  IMAD.MOV.U32 R17, RZ, RZ, RZ ;  /* 0x000000ffff117224 */ /* 0x001fe200078e00ff */
[----:B------:R-:W-:Y:S01]  /*11bc0*/  ULDC UR40, c[0x0][0xc3c] ;  /* 0x00030f0000287ab9 */ /* 0x000fe20000000800 */
[----:B------:R-:W-:-:S07]  /*11bd0*/  IMAD.MOV.U32 R18, RZ, RZ, RZ ;  /* 0x000000ffff127224 */ /* 0x000fce00078e00ff */
.L_x_362:
[----:B------:R0:W2:Y:S01]  /*11be0*/  LDL R2, [R1] ;  /* 0x0000000001027983 */ /* 0x0000a20000100800 */
[----:B------:R-:W3:Y:S02]  /*11bf0*/  S2R R0, SR_TID.X ;  /* 0x0000000000007919 */ /* 0x000ee40000002100 */
[----:B---3--:R-:W-:Y:S01]  /*11c00*/  LOP3.LUT R0, R0, 0x1f, RZ, 0xc0, !PT ;  /* 0x0000001f00007812 */ /* 0x008fe200078ec0ff */
[----:B------:R-:W-:Y:S03]  /*11c10*/  BAR.SYNC.DEFER_BLOCKING 0x4, 0x180 ;  /* 0x0106000000007b1d */ /* 0x000fe60000010000 */
[----:B------:R-:W-:Y:S01]  /*11c20*/  ISETP.NE.AND P0, PT, R0, RZ, PT ;  /* 0x000000ff0000720c */ /* 0x000fe20003f05270 */
[----:B------:R-:W-:-:S12]  /*11c30*/  IMAD.U32 R19, RZ, RZ, UR40 ;  /* 0x00000028ff137e24 */ /* 0x000fd8000f8e00ff */
[----:B------:R-:W-:Y:S01]  /*11c40*/  @!P0 MOV R0, 0x400 ;  /* 0x0000040000008802 */ /* 0x000fe20000000f00 */
[----:B--2---:R-:W2:Y:S03]  /*11c50*/  @!P0 S2R R2, SR_CgaCtaId ;  /* 0x0000000000028919 */ /* 0x004ea60000008800 */
[----:B--2---:R-:W-:Y:S01]  /*11c60*/  @!P0 LEA R22, R2, R0, 0x18 ;  /* 0x0000000002168211 */ /* 0x004fe200078ec0ff */
[----:B------:R0:W-:Y:S04]  /*11c70*/  @!P0 STL [R1], R2 ;  /* 0x0000000201008387 */ /* 0x0001e80000100800 */
[----:B------:R0:W-:Y:S01]  /*11c80*/  @!P0 STS.128 [R22+0x228d0], R16 ;  /* 0x0228d01016008388 */ /* 0x0001e20000000c00 */
[----:B------:R-:W-:Y:S06]  /*11c90*/  BAR.ARV 0x5, 0x180 ;  /* 0x0146000000007b1d */ /* 0x000fec0000002000 */
.L_x_355:
[----:B------:R-:W-:Y:S02]  /*11ca0*/  ULDC UR4, c[0x0][0xc3c] ;  /* 0x00030f0000047ab9 */ /* 0x000fe40000000800 */
[----:B------:R-:W-:-:S06]  /*11cb0*/  UISETP.GE.AND UP0, UPT, UR40, UR4, UPT ;  /* 0x000000042800728c */ /* 0x000fcc000bf06270 */
[----:B------:R-:W-:-:S13]  /*11cc0*/  PLOP3.LUT P0, PT, PT, PT, UP0, 0x80, 0x0 ;  /* 0x000000000000781c */ /* 0x000fda0003f0f008 */
[----:B------:R-:W-:Y:S05]  /*11cd0*/  @!P0 BRA `(.L_x_363) ;  /* 0xffffffa400f88947 */ /* 0x000fea000383ffff */
.L_x_290:
[----:B0-----:R-:W3:Y:S01]  /*11ce0*/  LDL.LU R0, [R1+0x18] ;  /* 0x0000180001007983 */ /* 0x001ee20000300800 */
[----:B------:R-:W-:Y:S01]  /*11cf0*/  BSSY B0, `(.L_x_364) ;  /* 0x000000b000007945 */ /* 0x000fe20003800000 */
[----:B------:R-:W0:Y:S01]  /*11d00*/  S2R R5, SR_CgaCtaId ;  /* 0x0000000000057919 */ /* 0x000e220000008800 */
[----:B---3--:R-:W-:-:S05]  /*11d10*/  VIADD R0, R0, 0x1 ;  /* 0x0000000100007836 */ /* 0x008fca0000000000 */
[----:B------:R-:W-:-:S04]  /*11d20*/  LEA.HI R2, R0, R0, RZ, 0x1 ;  /* 0x0000000000027211 */ /* 0x000fc800078f08ff */
[----:B------:R-:W-:Y:S02]  /*11d30*/  LOP3.LUT R3, R2, 0xfffffffe, RZ, 0xc0, !PT ;  /* 0xfffffffe02037812 */ /* 0x000fe400078ec0ff */
[----:B------:R-:W-:-:S03]  /*11d40*/  MOV R2, 0x400 ;  /* 0x0000040000027802 */ /* 0x000fc60000000f00 */
[----:B------:R-:W-:Y:S01]  /*11d50*/  IMAD.IADD R0, R0, 0x1, -R3 ;  /* 0x0000000100007824 */ /* 0x000fe200078e0a03 */
[----:B0-----:R-:W-:-:S04]  /*11d60*/  LEA R5, R5, R2, 0x18 ;  /* 0x0000000205057211 */ /* 0x001fc800078ec0ff */
[----:B------:R-:W-:-:S04]  /*11d70*/  SHF.L.U32 R0, R0, 0x1f, RZ ;  /* 0x0000001f00007819 */ /* 0x000fc800000006ff */
[----:B------:R-:W0:Y:S02]  /*11d80*/  SYNCS.PHASECHK.TRANS64.TRYWAIT P0, [R5+URZ+0x22820], R0 ;  /* 0x02282000050075a7 */ /* 0x000e24000800017f */
[----:B0-----:R-:W-:Y:S05]  /*11d90*/  @!P0 BRA `(.L_x_365) ;  /* 0x0000003c00c08947 */ /* 0x001fea0003800000 */
.L_x_498:
[----:B------:R-:W-:Y:S05]  /*11da0*/  BSYNC B0 ;  /* 0x0000000000007941 */ /* 0x000fea0003800000 */
.L_x_364:
[----:B------:R-:W-:-:S03]  /*11db0*/  UMOV UR4, 0xffffffff ;  /* 0xffffffff00047882 */ /* 0x000fc60000000000 */
[----:B------:R-:W-:Y:S05]  /*11dc0*/  BRA.DIV UR4, `(.L_x_366) ;  /* 0x0000003e04c87947 */ /* 0x000fea000b800000 */
[----:B0-----:R-:W0:Y:S02]  /*11dd0*/  S2R R0, SR_TID.X ;  /* 0x0000000000007919 */ /* 0x001e240000002100 */
[----:B0-----:R-:W-:-:S04]  /*11de0*/  SHF.R.U32.HI R0, RZ, 0x5, R0 ;  /* 0x00000005ff007819 */ /* 0x001fc80000011600 */
[----:B------:R-:W-:-:S05]  /*11df0*/  LOP3.LUT R0, R0, 0x3, RZ, 0xc0, !PT ;  /* 0x0000000300007812 */ /* 0x000fca00078ec0ff */
[----:B------:R0:W3:Y:S02]  /*11e00*/  SHFL.IDX PT, R14, R0, RZ, 0x1f ;  /* 0x00001fff000e7589 */ /* 0x0000e400000e0000 */
.L_x_501:
[----:B---3--:R-:W-:Y:S01]  /*11e10*/  ISETP.NE.AND P0, PT, R14, RZ, PT ;  /* 0x000000ff0e00720c */ /* 0x008fe20003f05270 */
[----:B------:R-:W-:-:S12]  /*11e20*/  BSSY B0, `(.L_x_367) ;  /* 0x000002c000007945 */ /* 0x000fd80003800000 */
[----:B------:R-:W-:Y:S05]  /*11e30*/  @P0 BRA `(.L_x_368) ;  /* 0x0000000000a80947 */ /* 0x000fea0003800000 */
[----:B------:R-:W-:-:S03]  /*11e40*/  UMOV UR4, 0xffffffff ;  /* 0xffffffff00047882 */ /* 0x000fc60000000000 */
[----:B------:R-:W-:Y:S05]  /*11e50*/  BRA.DIV UR4, `(.L_x_369) ;  /* 0x0000003e04d87947 */ /* 0x000fea000b800000 */
[----:B------:R-:W-:-:S13]  /*11e60*/  ELECT P6, URZ, PT ;  /* 0x00000000003f782f */ /* 0x000fda00038c0000 */
.L_x_504:
[----:B------:R-:W-:Y:S05]  /*11e70*/  @!P6 BRA `(.L_x_368) ;  /* 0x000000000098e947 */ /* 0x000fea0003800000 */
[----:B------:R-:W-:-:S06]  /*11e80*/  ULOP3.LUT UR4, UR38, 0x2, URZ, 0xfc, !UPT ;  /* 0x0000000226047892 */ /* 0x000fcc000f8efc3f */
[----:B0-----:R-:W-:-:S04]  /*11e90*/  MOV R0, UR4 ;  /* 0x0000000400007c02 */ /* 0x001fc80008000f00 */
[----:B------:R-:W-:-:S13]  /*11ea0*/  ISETP.NE.AND P0, PT, R0, 0x3, PT ;  /* 0x000000030000780c */ /* 0x000fda0003f05270 */
[----:B------:R-:W-:Y:S05]  /*11eb0*/  @!P0 BRA `(.L_x_370) ;  /* 0x0000000000048947 */ /* 0x000fea0003800000 */
[----:B------:R-:W-:Y:S01]  /*11ec0*/  BPT.TRAP 0x1 ;  /* 0x000000040000795c */ /* 0x000fe20000300000 */
.L_x_370:
[C---:B------:R-:W-:Y:S01]  /*11ed0*/  IMAD R3, R32.reuse, 0x8, R5 ;  /* 0x0000000820037824 */ /* 0x040fe200078e0205 */
[----:B------:R-:W-:Y:S01]  /*11ee0*/  SHF.L.U32 R2, R35, 0x1f, RZ ;  /* 0x0000001f23027819 */ /* 0x000fe200000006ff */
[----:B------:R-:W-:-:S03]  /*11ef0*/  VIADD R32, R32, 0x1 ;  /* 0x0000000120207836 */ /* 0x000fc60000000000 */
[----:B------:R-:W0:Y:S02]  /*11f00*/  SYNCS.PHASECHK.TRANS64.TRYWAIT P1, [R3+URZ+0x22840], R2 ;  /* 0x02284002030075a7 */ /* 0x000e24000802017f */
[----:B------:R-:W-:-:S04]  /*11f10*/  ISETP.NE.AND P2, PT, R32, 0x2, PT ;  /* 0x000000022000780c */ /* 0x000fc80003f45270 */
[----:B------:R-:W-:Y:S01]  /*11f20*/  SEL R0, RZ, 0x1, P2 ;  /* 0x00000001ff007807 */ /* 0x000fe20001000000 */
[----:B0-----:R-:W-:Y:S08]  /*11f30*/  @!P1 BRA `(.L_x_371) ;  /* 0x0000003c00c09947 */ /* 0x001ff00003800000 */
.L_x_505:
[----:B------:R-:W-:Y:S02]  /*11f40*/  SEL R32, R32, RZ, P2 ;  /* 0x000000ff20207207 */ /* 0x000fe40001000000 */
[----:B------:R-:W-:Y:S01]  /*11f50*/  LOP3.LUT R0, R35, R0, RZ, 0x3c, !PT ;  /* 0x0000000023007212 */ /* 0x000fe200078e3cff */
[----:B------:R-:W-:Y:S06]  /*11f60*/  @!P0 BRA `(.L_x_372) ;  /* 0x0000000000048947 */ /* 0x000fec0003800000 */
[----:B------:R-:W-:Y:S01]  /*11f70*/  BPT.TRAP 0x1 ;  /* 0x000000040000795c */ /* 0x000fe20000300000 */
.L_x_372:
[----:B------:R-:W-:Y:S01]  /*11f80*/  IMAD R5, R32, 0x8, R5 ;  /* 0x0000000820057824 */ /* 0x000fe200078e0205 */
[----:B------:R-:W-:-:S04]  /*11f90*/  SHF.L.U32 R0, R0, 0x1f, RZ ;  /* 0x0000001f00007819 */ /* 0x000fc800000006ff */
[----:B------:R-:W3:Y:S02]  /*11fa0*/  SYNCS.PHASECHK.TRANS64.TRYWAIT P1, [R5+URZ+0x22840], R0 ;  /* 0x02284000050075a7 */ /* 0x000ee4000802017f */
[----:B---3--:R-:W-:Y:S05]  /*11fb0*/  @!P1 BRA `(.L_x_373) ;  /* 0x0000003c00b49947 */ /* 0x008fea0003800000 */
.L_x_506:
[----:B------:R-:W-:Y:S05]  /*11fc0*/  @!P0 BRA `(.L_x_374) ;  /* 0x0000000000048947 */ /* 0x000fea0003800000 */
[----:B------:R-:W-:Y:S01]  /*11fd0*/  BPT.TRAP 0x1 ;  /* 0x000000040000795c */ /* 0x000fe20000300000 */
.L_x_374:
[----:B------:R-:W4:Y:S02]  /*11fe0*/  SYNCS.PHASECHK.TRANS64.TRYWAIT P1, [R3+URZ+0x22860], R2 ;  /* 0x02286002030075a7 */ /* 0x000f24000802017f */
[----:B----4-:R-:W-:Y:S05]  /*11ff0*/  @!P1 BRA `(.L_x_375) ;  /* 0x0000003c00b89947 */ /* 0x010fea0003800000 */
.L_x_507:
[----:B------:R-:W-:Y:S05]  /*12000*/  @!P0 BRA `(.L_x_376) ;  /* 0x0000000000048947 */ /* 0x000fea0003800000 */
[----:B------:R-:W-:Y:S01]  /*12010*/  BPT.TRAP 0x1 ;  /* 0x000000040000795c */ /* 0x000fe20000300000 */
.L_x_376:
[----:B------:R-:W5:Y:S02]  /*12020*/  SYNCS.PHASECHK.TRANS64.TRYWAIT P1, [R5+URZ+0x22860], R0 ;  /* 0x02286000050075a7 */ /* 0x000f64000802017f */
[----:B-----5:R-:W-:Y:S05]  /*12030*/  @!P1 BRA `(.L_x_377) ;  /* 0x0000003c00bc9947 */ /* 0x020fea0003800000 */
.L_x_508:
[----:B------:R-:W-:Y:S05]  /*12040*/  @!P0 BRA `(.L_x_378) ;  /* 0x0000000000048947 */ /* 0x000fea0003800000 */
[----:B------:R-:W-:Y:S01]  /*12050*/  BPT.TRAP 0x1 ;  /* 0x000000040000795c */ /* 0x000fe20000300000 */
.L_x_378:
[----:B------:R-:W5:Y:S02]  /*12060*/  SYNCS.PHASECHK.TRANS64.TRYWAIT P1, [R3+URZ+0x22880], R2 ;  /* 0x02288002030075a7 */ /* 0x000f64000802017f */
[----:B-----5:R-:W-:Y:S05]  /*12070*/  @!P1 BRA `(.L_x_379) ;  /* 0x0000003c00c09947 */ /* 0x020fea0003800000 */
.L_x_509:
[----:B------:R-:W-:Y:S05]  /*12080*/  @!P0 BRA `(.L_x_380) ;  /* 0x0000000000048947 */ /* 0x000fea0003800000 */
[----:B------:R-:W-:Y:S01]  /*12090*/  BPT.TRAP 0x1 ;  /* 0x000000040000795c */ /* 0x000fe20000300000 */
.L_x_380:
[----:B------:R0:W0:Y:S02]  /*120a0*/  SYNCS.PHASECHK.TRANS64.TRYWAIT P0, [R5+URZ+0x22880], R0 ;  /* 0x02288000050075a7 */ /* 0x000024000800017f */
[----:B0-----:R-:W-:Y:S05]  /*120b0*/  @!P0 NANOSLEEP.SYNCS 0x989680 ;  /* 0x009896800000895d */ /* 0x001fea0003900000 */
[----:B------:R-:W0:Y:S02]  /*120c0*/  @!P0 SYNCS.PHASECHK.TRANS64 P0, [R5+URZ+0x22880], R0 ;  /* 0x02288000050085a7 */ /* 0x000e24000800007f */
[----:B0-----:R-:W-:Y:S05]  /*120d0*/  @!P0 BRA `(.L_x_380) ;  /* 0xfffffffc00f08947 */ /* 0x001fea000383ffff */
.L_x_368:
[----:B------:R-:W-:Y:S05]  /*120e0*/  BSYNC B0 ;  /* 0x0000000000007941 */ /* 0x000fea0003800000 */
.L_x_367:
[----:B------:R-:W-:Y:S05]  /*120f0*/  EXIT ;  /* 0x000000000000794d */ /* 0x000fea0003800000 */
.L_x_239:
[----:B0-----:R-:W-:-:S04]  /*12100*/  IMAD.U32 R3, RZ, RZ, UR52 ;  /* 0x00000034ff037e24 */ /* 0x001fc8000f8e00ff */
[----:B------:R0:W1:Y:S03]  /*12110*/  SYNCS.PHASECHK.TRANS64.TRYWAIT P1, [R3+URZ+0x22800], R8 ;  /* 0x02280008030075a7 */ /* 0x000066000802017f */
[----:B-1----:R-:W-:Y:S05]  /*12120*/  @!P1 NANOSLEEP.SYNCS 0x989680 ;  /* 0x009896800000995d */ /* 0x002fea0003900000 */
[----:B------:R-:W1:Y:S02]  /*12130*/  @!P1 SYNCS.PHASECHK.TRANS64 P1, [R3+URZ+0x22800], R8 ;  /* 0x02280008030095a7 */ /* 0x000e64000802007f */
[----:B-1----:R-:W-:Y:S05]  /*12140*/  @!P1 BRA `(.L_x_239) ;  /* 0xfffffffc00ec9947 */ /* 0x002fea000383ffff */
[----:B------:R-:W-:Y:S05]  /*12150*/  BRA `(.L_x_381) ;  /* 0xfffffef400d47947 */ /* 0x000fea000383ffff */
.L_x_243:
[----:B-1----:R1:W2:Y:S02]  /*12160*/  SYNCS.PHASECHK.TRANS64.TRYWAIT P1, [R4+URZ+0x22830], R3 ;  /* 0x02283003040075a7 */ /* 0x0022a4000802017f */
[----:B--2---:R-:W-:Y:S05]  /*12170*/  @!P1 NANOSLEEP.SYNCS 0x989680 ;  /* 0x009896800000995d */ /* 0x004fea0003900000 */
[----:B------:R-:W2:Y:S02]  /*12180*/  @!P1 SYNCS.PHASECHK.TRANS64 P1, [R4+URZ+0x22830], R3 ;  /* 0x02283003040095a7 */ /* 0x000ea4000802007f */
[----:B--2---:R-:W-:Y:S05]  /*12190*/  @!P1 BRA `(.L_x_243) ;  /* 0xfffffffc00f09947 */ /* 0x004fea000383ffff */
[----:B------:R-:W-:Y:S05]  /*121a0*/  BRA `(.L_x_242) ;  /* 0xfffffef400f07947 */ /* 0x000fea000383ffff */
.L_x_249:
[----:B-1----:R-:W-:-:S04]  /*121b0*/  IMAD.U32 R9, RZ, RZ, UR6 ;  /* 0x00000006ff097e24 */ /* 0x002fc8000f8e00ff */
[----:B------:R1:W2:Y:S03]  /*121c0*/  SYNCS.PHASECHK.TRANS64.TRYWAIT P1, [R9+URZ+0x22830], R8 ;  /* 0x02283008090075a7 */ /* 0x0002a6000802017f */
[----:B--2---:R-:W-:Y:S05]  /*121d0*/  @!P1 NANOSLEEP.SYNCS 0x989680 ;  /* 0x009896800000995d */ /* 0x004fea0003900000 */
[----:B------:R-:W2:Y:S02]  /*121e0*/  @!P1 SYNCS.PHASECHK.TRANS64 P1, [R9+URZ+0x22830], R8 ;  /* 0x02283008090095a7 */ /* 0x000ea4000802007f */
[----:B--2---:R-:W-:Y:S05]  /*121f0*/  @!P1 BRA `(.L_x_249) ;  /* 0xfffffffc00ec9947 */ /* 0x004fea000383ffff */
[----:B------:R-:W-:Y:S05]  /*12200*/  BRA `(.L_x_246) ;  /* 0xffffff3000407947 */ /* 0x000fea000383ffff */
.L_x_253:
[----:B-1----:R-:W-:-:S04]  /*12210*/  MOV R9, UR6 ;  /* 0x0000000600097c02 */ /* 0x002fc80008000f00 */
[----:B------:R1:W2:Y:S03]  /*12220*/  SYNCS.PHASECHK.TRANS64.TRYWAIT P1, [R9+URZ+0x22850], R8 ;  /* 0x02285008090075a7 */ /* 0x0002a6000802017f */
[----:B--2---:R-:W-:Y:S05]  /*12230*/  @!P1 NANOSLEEP.SYNCS 0x989680 ;  /* 0x009896800000995d */ /* 0x004fea0003900000 */
[----:B------:R-:W2:Y:S02]  /*12240*/  @!P1 SYNCS.PHASECHK.TRANS64 P1, [R9+URZ+0x22850], R8 ;  /* 0x02285008090095a7 */ /* 0x000ea4000802007f */
[----:B--2---:R-:W-:Y:S05]  /*12250*/  @!P1 BRA `(.L_x_253) ;  /* 0xfffffffc00ec9947 */ /* 0x004fea000383ffff */
[----:B------:R-:W-:Y:S05]  /*12260*/  BRA `(.L_x_250) ;  /* 0xffffff3800607947 */ /* 0x000fea000383ffff */
.L_x_260:
[----:B-1----:R-:W-:-:S04]  /*12270*/  IMAD.U32 R3, RZ, RZ, UR9 ;  /* 0x00000009ff037e24 */ /* 0x002fc8000f8e00ff */
[----:B------:R1:W2:Y:S03]  /*12280*/  SYNCS.PHASECHK.TRANS64.TRYWAIT P1, [R3+URZ+0x22850], R0 ;  /* 0x02285000030075a7 */ /* 0x0002a6000802017f */
[----:B--2---:R-:W-:Y:S05]  /*12290*/  @!P1 NANOSLEEP.SYNCS 0x989680 ;  /* 0x009896800000995d */ /* 0x004fea0003900000 */
[----:B------:R-:W2:Y:S02]  /*122a0*/  @!P1 SYNCS.PHASECHK.TRANS64 P1, [R3+URZ+0x22850], R0 ;  /* 0x02285000030095a7 */ /* 0x000ea4000802007f */
[----:B--2---:R-:W-:Y:S05]  /*122b0*/  @!P1 BRA `(.L_x_260) ;  /* 0xfffffffc00ec9947 */ /* 0x004fea000383ffff */
[----:B------:R-:W-:Y:S05]  /*122c0*/  BRA `(.L_x_259) ;  /* 0xffffff6000d07947 */ /* 0x000fea000383ffff */
.L_x_305:
[----:B------:R-:W0:Y:S01]  /*122d0*/  S2R R20, SR_TID.X ;  /* 0x0000000000147919 */ /* 0x000e220000002100 */
[----:B------:R-:W-:Y:S02]  /*122e0*/  IMAD.MOV.U32 R12, RZ, RZ, RZ ;  /* 0x000000ffff0c7224 */ /* 0x000fe400078e00ff */
[----:B------:R-:W-:Y:S02]  /*122f0*/  IMAD.MOV.U32 R11, RZ, RZ, 0x1f ;  /* 0x0000001fff0b7424 */ /* 0x000fe400078e00ff */
[----:B------:R-:W-:Y:S01]  /*12300*/  IMAD.MOV.U32 R15, RZ, RZ, -0x1 ;  /* 0xffffffffff0f7424 */ /* 0x000fe200078e00ff */
[----:B0-----:R-:W-:-:S04]  /*12310*/  SHF.R.U32.HI R20, RZ, 0x5, R20 ;  /* 0x00000005ff147819 */ /* 0x001fc80000011614 */
[----:B------:R-:W-:-:S05]  /*12320*/  LOP3.LUT R20, R20, 0x3, RZ, 0xc0, !PT ;  /* 0x0000000314147812 */ /* 0x000fca00078ec0ff */
[----:B------:R-:W-:-:S07]  /*12330*/  IMAD.MOV.U32 R13, RZ, RZ, R20 ;  /* 0x000000ffff0d7224 */ /* 0x000fce00078e0014 */
[----:B-----5:R-:W-:Y:S05]  /*12340*/  WARPSYNC.COLLECTIVE R15, `(.L_x_382) ;  /* 0x000000000f087348 */ /* 0x020fea0003c00000 */
[----:B------:R0:W1:Y:S02]  /*12350*/  SHFL.IDX P6, R14, R13, R12, R11 ;  /* 0x0000000c0d0e7389 */ /* 0x00006400000c000b */
[----:B01---5:R-:W-:Y:S01]  /*12360*/  ENDCOLLECTIVE ;  /* 0x000000000000791b */ /* 0x023fe20003800000 */
.L_x_382:
[----:B------:R-:W-:Y:S05]  /*12370*/  BRA `(.L_x_383) ;  /* 0xffffffac00887947 */ /* 0x000fea000383ffff */
.L_x_308:
[----:B0-----:R0:W1:Y:S02]  /*12380*/  SYNCS.PHASECHK.TRANS64.TRYWAIT P0, [R0+URZ+0x22880], R28 ;  /* 0x0228801c000075a7 */ /* 0x001064000800017f */
[----:B-1----:R-:W-:Y:S05]  /*12390*/  @!P0 NANOSLEEP.SYNCS 0x989680 ;  /* 0x009896800000895d */ /* 0x002fea0003900000 */
[----:B------:R-:W1:Y:S02]  /*123a0*/  @!P0 SYNCS.PHASECHK.TRANS64 P0, [R0+URZ+0x22880], R28 ;  /* 0x0228801c000085a7 */ /* 0x000e64000800007f */
[----:B-1----:R-:W-:Y:S05]  /*123b0*/  @!P0 BRA `(.L_x_308) ;  /* 0xfffffffc00f08947 */ /* 0x002fea000383ffff */
[----:B------:R-:W-:Y:S05]  /*123c0*/  BRA `(.L_x_384) ;  /* 0xffffffb000ac7947 */ /* 0x000fea000383ffff */
.L_x_309:
[----:B------:R-:W-:Y:S01]  /*123d0*/  BSSY B0, `(.L_x_385) ;  /* 0x0000008000007945 */ /* 0x000fe20003800000 */
[----:B------:R-:W-:Y:S01]  /*123e0*/  MOV R13, R10 ;  /* 0x0000000a000d7202 */ /* 0x000fe20000000f00 */
[----:B------:R-:W-:Y:S02]  /*123f0*/  IMAD.MOV.U32 R12, RZ, RZ, RZ ;  /* 0x000000ffff0c7224 */ /* 0x000fe400078e00ff */
[----:B------:R-:W-:Y:S02]  /*12400*/  IMAD.MOV.U32 R11, RZ, RZ, 0x181f ;  /* 0x0000181fff0b7424 */ /* 0x000fe400078e00ff */
[----:B------:R-:W-:-:S07]  /*12410*/  IMAD.MOV.U32 R15, RZ, RZ, -0x1 ;  /* 0xffffffffff0f7424 */ /* 0x000fce00078e00ff */
[----:B0-----:R-:W-:Y:S05]  /*12420*/  WARPSYNC.COLLECTIVE R15, `(.L_x_386) ;  /* 0x000000000f087348 */ /* 0x001fea0003c00000 */
[----:B------:R1:W2:Y:S02]  /*12430*/  SHFL.IDX P6, R14, R13, R12, R11 ;  /* 0x0000000c0d0e7389 */ /* 0x0002a400000c000b */
[----:B012---:R-:W-:Y:S01]  /*12440*/  ENDCOLLECTIVE ;  /* 0x000000000000791b */ /* 0x007fe20003800000 */
.L_x_386:
[----:B------:R-:W-:Y:S05]  /*12450*/  BSYNC B0 ;  /* 0x0000000000007941 */ /* 0x000fea0003800000 */
.L_x_385:
[----:B------:R-:W-:Y:S01]  /*12460*/  IMAD.MOV.U32 R13, RZ, RZ, R9 ;  /* 0x000000ffff0d7224 */ /* 0x000fe200078e0009 */
[----:B------:R-:W-:Y:S01]  /*12470*/  MOV R12, RZ ;  /* 0x000000ff000c7202 */ /* 0x000fe20000000f00 */
[----:B------:R-:W-:Y:S01]  /*12480*/  IMAD.MOV.U32 R11, RZ, RZ, 0x181f ;  /* 0x0000181fff0b7424 */ /* 0x000fe200078e00ff */
[C---:B------:R-:W-:Y:S01]  /*12490*/  ISETP.GE.AND P3, PT, R19.reuse, 0x41, PT ;  /* 0x000000411300780c */ /* 0x040fe20003f66270 */
[----:B------:R-:W-:Y:S01]  /*124a0*/  IMAD.MOV.U32 R15, RZ, RZ, -0x1 ;  /* 0xffffffffff0f7424 */ /* 0x000fe200078e00ff */
[----:B------:R-:W-:Y:S01]  /*124b0*/  LOP3.LUT R30, R30, 0xffffffef, RZ, 0xc0, !PT ;  /* 0xffffffef1e1e7812 */ /* 0x000fe200078ec0ff */
[----:B------:R-:W-:Y:S01]  /*124c0*/  IMAD.MOV.U32 R3, RZ, RZ, R14 ;  /* 0x000000ffff037224 */ /* 0x000fe200078e000e */
[----:B------:R-:W-:Y:S01]  /*124d0*/  ISETP.GE.AND P2, PT, R19, 0x61, PT ;  /* 0x000000611300780c */ /* 0x000fe20003f46270 */
[----:B------:R-:W-:-:S12]  /*124e0*/  IMAD.IADD R4, R22, 0x1, R4 ;  /* 0x0000000116047824 */ /* 0x000fd800078e0204 */
[----:B------:R-:W-:Y:S05]  /*124f0*/  WARPSYNC.COLLECTIVE R15, `(.L_x_387) ;  /* 0x000000000f087348 */ /* 0x000fea0003c00000 */
[----:B------:R0:W1:Y:S02]  /*12500*/  SHFL.IDX P6, R14, R13, R12, R11 ;  /* 0x0000000c0d0e7389 */ /* 0x00006400000c000b */
[----:B01----:R-:W-:Y:S01]  /*12510*/  ENDCOLLECTIVE ;  /* 0x000000000000791b */ /* 0x003fe20003800000 */
.L_x_387:
[C---:B------:R-:W-:Y:S02]  /*12520*/  ISETP.GE.AND P5, PT, R19.reuse, 0x21, PT ;  /* 0x000000211300780c */ /* 0x040fe40003fa6270 */
[----:B------:R-:W-:Y:S02]  /*12530*/  ISETP.GE.AND P4, PT, R19, 0x31, PT ;  /* 0x000000311300780c */ /* 0x000fe40003f86270 */
[----:B------:R-:W-:Y:S01]  /*12540*/  MOV R13, R10 ;  /* 0x0000000a000d7202 */ /* 0x000fe20000000f00 */
[----:B------:R-:W-:Y:S02]  /*12550*/  IMAD.MOV.U32 R12, RZ, RZ, 0x1 ;  /* 0x00000001ff0c7424 */ /* 0x000fe400078e00ff */
[----:B------:R-:W-:-:S08]  /*12560*/  IMAD.MOV.U32 R2, RZ, RZ, R14 ;  /* 0x000000ffff027224 */ /* 0x000fd000078e000e */
[----:B------:R-:W-:Y:S05]  /*12570*/  WARPSYNC.COLLECTIVE R15, `(.L_x_388) ;  /* 0x000000000f087348 */ /* 0x000fea0003c00000 */
[----:B------:R0:W1:Y:S02]  /*12580*/  SHFL.IDX P6, R14, R13, R12, R11 ;  /* 0x0000000c0d0e7389 */ /* 0x00006400000c000b */
[----:B01----:R-:W-:Y:S01]  /*12590*/  ENDCOLLECTIVE ;  /* 0x000000000000791b */ /* 0x003fe20003800000 */
.L_x_388:
[----:B------:R-:W-:-:S05]  /*125a0*/  IADD3 R2, P1, R31, R2, RZ ;  /* 0x000000021f027210 */ /* 0x000fca0007f3e0ff */
[----:B------:R-:W-:Y:S01]  /*125b0*/  IMAD.X R3, RZ, RZ, R3, P1 ;  /* 0x000000ffff037224 */ /* 0x000fe200008e0603 */
[----:B------:R-:W-:Y:S01]  /*125c0*/  ISETP.LT.OR P1, PT, R19, 0x1, P0 ;  /* 0x000000011300780c */ /* 0x000fe20000721670 */
[----:B------:R-:W-:-:S12]  /*125d0*/  IMAD.MOV.U32 R13, RZ, RZ, R9 ;  /* 0x000000ffff0d7224 */ /* 0x000fd800078e0009 */
[----:B------:R-:W-:Y:S01]  /*125e0*/  @!PT LDS RZ, [RZ] ;  /* 0x00000000fffff984 */ /* 0x000fe20000000800 */
[----:B------:R-:W-:Y:S01]  /*125f0*/  @!PT LDS RZ, [RZ] ;  /* 0x00000000fffff984 */ /* 0x000fe20000000800 */
[----:B------:R-:W-:Y:S01]  /*12600*/  @!PT LDS RZ, [RZ] ;  /* 0x00000000fffff984 */ /* 0x000fe20000000800 */
[----:B------:R0:W-:Y:S02]  /*12610*/  LDGSTS.E.BYPASS.LTC128B.128 [R4+0xa400], desc[UR50][R2.64], !P1 ;  /* 0x0a40000002047fae */ /* 0x0001e4000c901d72 */
[----:B0-----:R-:W-:-:S07]  /*12620*/  IMAD.MOV.U32 R3, RZ, RZ, R14 ;  /* 0x000000ffff037224 */ /* 0x001fce00078e000e */
[----:B------:R-:W-:Y:S05]  /*12630*/  WARPSYNC.COLLECTIVE R15, `(.L_x_389) ;  /* 0x000000000f087348 */ /* 0x000fea0003c00000 */
[----:B------:R0:W1:Y:S02]  /*12640*/  SHFL.IDX P6, R14, R13, R12, R11 ;  /* 0x0000000c0d0e7389 */ /* 0x00006400000c000b */
[----:B01----:R-:W-:Y:S01]  /*12650*/  ENDCOLLECTIVE ;  /* 0x000000000000791b */ /* 0x003fe20003800000 */
.L_x_389:
[----:B------:R-:W-:Y:S01]  /*12660*/  MOV R13, R10 ;  /* 0x0000000a000d7202 */ /* 0x000fe20000000f00 */
[----:B------:R-:W-:Y:S02]  /*12670*/  IMAD.MOV.U32 R12, RZ, RZ, 0x2 ;  /* 0x00000002ff0c7424 */ /* 0x000fe400078e00ff */
[----:B------:R-:W-:-:S07]  /*12680*/  IMAD.MOV.U32 R2, RZ, RZ, R14 ;  /* 0x000000ffff027224 */ /* 0x000fce00078e000e */
[----:B------:R-:W-:Y:S05]  /*12690*/  WARPSYNC.COLLECTIVE R15, `(.L_x_390) ;  /* 0x000000000f087348 */ /* 0x000fea0003c00000 */
[----:B------:R0:W1:Y:S02]  /*126a0*/  SHFL.IDX P6, R14, R13, R12, R11 ;  /* 0x0000000c0d0e7389 */ /* 0x00006400000c000b */
[----:B01----:R-:W-:Y:S01]  /*126b0*/  ENDCOLLECTIVE ;  /* 0x000000000000791b */ /* 0x003fe20003800000 */
.L_x_390:
        /* <DEDUP_REMOVED lines=12> */
.L_x_391:
[----:B------:R-:W-:Y:S01]  /*12780*/  MOV R13, R10 ;  /* 0x0000000a000d7202 */ /* 0x000fe20000000f00 */
[----:B------:R-:W-:Y:S02]  /*12790*/  IMAD.MOV.U32 R12, RZ, RZ, 0x3 ;  /* 0x00000003ff0c7424 */ /* 0x000fe400078e00ff */
[----:B------:R-:W-:-:S07]  /*127a0*/  IMAD.MOV.U32 R2, RZ, RZ, R14 ;  /* 0x000000ffff027224 */ /* 0x000fce00078e000e */
[----:B------:R-:W-:Y:S05]  /*127b0*/  WARPSYNC.COLLECTIVE R15, `(.L_x_392) ;  /* 0x000000000f087348 */ /* 0x000fea0003c00000 */
[----:B------:R0:W1:Y:S02]  /*127c0*/  SHFL.IDX P6, R14, R13, R12, R11 ;  /* 0x0000000c0d0e7389 */ /* 0x00006400000c000b */
[----:B01----:R-:W-:Y:S01]  /*127d0*/  ENDCOLLECTIVE ;  /* 0x000000000000791b */ /* 0x003fe20003800000 */
.L_x_392:
        /* <DEDUP_REMOVED lines=12> */
.L_x_393:
[----:B------:R-:W-:Y:S01]  /*128a0*/  MOV R13, R10 ;  /* 0x0000000a000d7202 */ /* 0x000fe20000000f00 */
[----:B------:R-:W-:Y:S02]  /*128b0*/  IMAD.MOV.U32 R12, RZ, RZ, 0x4 ;  /* 0x00000004ff0c7424 */ /* 0x000fe400078e00ff */
[----:B------:R-:W-:-:S07]  /*128c0*/  IMAD.MOV.U32 R2, RZ, RZ, R14 ;  /* 0x000000ffff027224 */ /* 0x000fce00078e000e */
[----:B------:R-:W-:Y:S05]  /*128d0*/  WARPSYNC.COLLECTIVE R15, `(.L_x_394) ;  /* 0x000000000f087348 */ /* 0x000fea0003c00000 */
[----:B------:R0:W1:Y:S02]  /*128e0*/  SHFL.IDX P6, R14, R13, R12, R11 ;  /* 0x0000000c0d0e7389 */ /* 0x00006400000c000b */
[----:B01----:R-:W-:Y:S01]  /*128f0*/  ENDCOLLECTIVE ;  /* 0x000000000000791b */ /* 0x003fe20003800000 */
.L_x_394:
        /* <DEDUP_REMOVED lines=12> */
.L_x_395:
[----:B------:R-:W-:Y:S01]  /*129c0*/  MOV R13, R10 ;  /* 0x0000000a000d7202 */ /* 0x000fe20000000f00 */
[----:B------:R-:W-:Y:S02]  /*129d0*/  IMAD.MOV.U32 R12, RZ, RZ, 0x5 ;  /* 0x00000005ff0c7424 */ /* 0x000fe400078e00ff */
[----:B------:R-:W-:-:S07]  /*129e0*/  IMAD.MOV.U32 R2, RZ, RZ, R14 ;  /* 0x000000ffff027224 */ /* 0x000fce00078e000e */
[----:B------:R-:W-:Y:S05]  /*129f0*/  WARPSYNC.COLLECTIVE R15, `(.L_x_396) ;  /* 0x000000000f087348 */ /* 0x000fea0003c00000 */
[----:B------:R0:W1:Y:S02]  /*12a00*/  SHFL.IDX P6, R14, R13, R12, R11 ;  /* 0x0000000c0d0e7389 */ /* 0x00006400000c000b */
[----:B01----:R-:W-:Y:S01]  /*12a10*/  ENDCOLLECTIVE ;  /* 0x000000000000791b */ /* 0x003fe20003800000 */
.L_x_396:
        /* <DEDUP_REMOVED lines=12> */
.L_x_397:
[----:B------:R-:W-:Y:S01]  /*12ae0*/  MOV R13, R10 ;  /* 0x0000000a000d7202 */ /* 0x000fe20000000f00 */
[----:B------:R-:W-:Y:S02]  /*12af0*/  IMAD.MOV.U32 R12, RZ, RZ, 0x6 ;  /* 0x00000006ff0c7424 */ /* 0x000fe400078e00ff */
[----:B------:R-:W-:-:S07]  /*12b00*/  IMAD.MOV.U32 R2, RZ, RZ, R14 ;  /* 0x000000ffff027224 */ /* 0x000fce00078e000e */
[----:B------:R-:W-:Y:S05]  /*12b10*/  WARPSYNC.COLLECTIVE R15, `(.L_x_398) ;  /* 0x000000000f087348 */ /* 0x000fea0003c00000 */
[----:B------:R0:W1:Y:S02]  /*12b20*/  SHFL.IDX P6, R14, R13, R12, R11 ;  /* 0x0000000c0d0e7389 */ /* 0x00006400000c000b */
[----:B01----:R-:W-:Y:S01]  /*12b30*/  ENDCOLLECTIVE ;  /* 0x000000000000791b */ /* 0x003fe20003800000 */
.L_x_398:
        /* <DEDUP_REMOVED lines=12> */
.L_x_399:
[----:B------:R-:W-:Y:S01]  /*12c00*/  MOV R13, R10 ;  /* 0x0000000a000d7202 */ /* 0x000fe20000000f00 */
[----:B------:R-:W-:Y:S02]  /*12c10*/  IMAD.MOV.U32 R12, RZ, RZ, 0x7 ;  /* 0x00000007ff0c7424 */ /* 0x000fe400078e00ff */
[----:B------:R-:W-:-:S07]  /*12c20*/  IMAD.MOV.U32 R2, RZ, RZ, R14 ;  /* 0x000000ffff027224 */ /* 0x000fce00078e000e */
[----:B------:R-:W-:Y:S05]  /*12c30*/  WARPSYNC.COLLECTIVE R15, `(.L_x_400) ;  /* 0x000000000f087348 */ /* 0x000fea0003c00000 */
[----:B------:R0:W1:Y:S02]  /*12c40*/  SHFL.IDX P6, R14, R13, R12, R11 ;  /* 0x0000000c0d0e7389 */ /* 0x00006400000c000b */
[----:B01----:R-:W-:Y:S01]  /*12c50*/  ENDCOLLECTIVE ;  /* 0x000000000000791b */ /* 0x003fe20003800000 */
.L_x_400:
[----:B------:R-:W-:-:S05]  /*12c60*/  IADD3 R2, P1, R31, R2, RZ ;  /* 0x000000021f027210 */ /* 0x000fca0007f3e0ff */
[----:B------:R-:W-:Y:S01]  /*12c70*/  IMAD.X R3, RZ, RZ, R3, P1 ;  /* 0x000000ffff037224 */ /* 0x000fe200008e0603 */
[----:B------:R-:W-:Y:S01]  /*12c80*/  ISETP.LT.OR P1, PT, R19, 0x61, P0 ;  /* 0x000000611300780c */ /* 0x000fe20000721670 */
[----:B------:R-:W-:-:S12]  /*12c90*/  IMAD.MOV.U32 R13, RZ, RZ, R9 ;  /* 0x000000ffff0d7224 */ /* 0x000fd800078e0009 */
[----:B------:R-:W-:Y:S01]  /*12ca0*/  @!PT LDS RZ, [RZ] ;  /* 0x00000000fffff984 */ /* 0x000fe20000000800 */
[----:B------:R-:W-:Y:S01]  /*12cb0*/  @!PT LDS RZ, [RZ] ;  /* 0x00000000fffff984 */ /* 0x000fe20000000800 */
[----:B------:R-:W-:Y:S01]  /*12cc0*/  @!PT LDS RZ, [RZ] ;  /* 0x00000000fffff984 */ /* 0x000fe20000000800 */
[----:B------:R0:W-:Y:S01]  /*12cd0*/  LDGSTS.E.BYPASS.LTC128B.128 [R4+0xd400], desc[UR50][R2.64], !P1 ;  /* 0x0d40000002047fae */ /* 0x0001e2000c901d72 */
[----:B------:R-:W-:-:S07]  /*12ce0*/  IMAD.MOV.U32 R10, RZ, RZ, R14 ;  /* 0x000000ffff0a7224 */ /* 0x000fce00078e000e */
[----:B0-----:R-:W-:Y:S05]  /*12cf0*/  WARPSYNC.COLLECTIVE R15, `(.L_x_401) ;  /* 0x000000000f087348 */ /* 0x001fea0003c00000 */
[----:B------:R1:W2:Y:S02]  /*12d00*/  SHFL.IDX P6, R14, R13, R12, R11 ;  /* 0x0000000c0d0e7389 */ /* 0x0002a400000c000b */
[----:B012---:R-:W-:Y:S01]  /*12d10*/  ENDCOLLECTIVE ;  /* 0x000000000000791b */ /* 0x007fe20003800000 */
.L_x_401:
[----:B------:R-:W-:Y:S01]  /*12d20*/  MOV R13, R21 ;  /* 0x00000015000d7202 */ /* 0x000fe20000000f00 */
[----:B------:R-:W-:Y:S02]  /*12d30*/  IMAD.MOV.U32 R12, RZ, RZ, RZ ;  /* 0x000000ffff0c7224 */ /* 0x000fe400078e00ff */
[----:B------:R-:W-:-:S07]  /*12d40*/  IMAD.MOV.U32 R2, RZ, RZ, R14 ;  /* 0x000000ffff027224 */ /* 0x000fce00078e000e */
[----:B------:R-:W-:Y:S05]  /*12d50*/  WARPSYNC.COLLECTIVE R15, `(.L_x_402) ;  /* 0x000000000f087348 */ /* 0x000fea0003c00000 */
[----:B------:R0:W1:Y:S02]  /*12d60*/  SHFL.IDX P6, R14, R13, R12, R11 ;  /* 0x0000000c0d0e7389 */ /* 0x00006400000c000b */
[----:B01----:R-:W-:Y:S01]  /*12d70*/  ENDCOLLECTIVE ;  /* 0x000000000000791b */ /* 0x003fe20003800000 */
.L_x_402:
        /* <DEDUP_REMOVED lines=12> */
.L_x_403:
[----:B------:R-:W-:Y:S01]  /*12e40*/  MOV R13, R21 ;  /* 0x00000015000d7202 */ /* 0x000fe20000000f00 */
[----:B------:R-:W-:Y:S02]  /*12e50*/  IMAD.MOV.U32 R12, RZ, RZ, 0x1 ;  /* 0x00000001ff0c7424 */ /* 0x000fe400078e00ff */
[----:B------:R-:W-:-:S07]  /*12e60*/  IMAD.MOV.U32 R2, RZ, RZ, R14 ;  /* 0x000000ffff027224 */ /* 0x000fce00078e000e */
[----:B------:R-:W-:Y:S05]  /*12e70*/  WARPSYNC.COLLECTIVE R15, `(.L_x_404) ;  /* 0x000000000f087348 */ /* 0x000fea0003c00000 */
[----:B------:R0:W1:Y:S02]  /*12e80*/  SHFL.IDX P6, R14, R13, R12, R11 ;  /* 0x0000000c0d0e7389 */ /* 0x00006400000c000b */
[----:B01----:R-:W-:Y:S01]  /*12e90*/  ENDCOLLECTIVE ;  /* 0x000000000000791b */ /* 0x003fe20003800000 */
.L_x_404:
        /* <DEDUP_REMOVED lines=8> */
[----:B------:R-:W-:Y:S01]  /*12f20*/  ISETP.GE.AND P1, PT, R19, 0x11, PT ;  /* 0x000000111300780c */ /* 0x000fe20003f26270 */
[----:B------:R-:W-:-:S12]  /*12f30*/  IMAD.MOV.U32 R21, RZ, RZ, R14 ;  /* 0x000000ffff157224 */ /* 0x000fd800078e000e */
[----:B0-----:R-:W-:Y:S05]  /*12f40*/  WARPSYNC.COLLECTIVE R15, `(.L_x_405) ;  /* 0x000000000f087348 */ /* 0x001fea0003c00000 */
[----:B------:R1:W2:Y:S02]  /*12f50*/  SHFL.IDX P6, R14, R13, R12, R11 ;  /* 0x0000000c0d0e7389 */ /* 0x0002a400000c000b */
[----:B012---:R-:W-:Y:S01]  /*12f60*/  ENDCOLLECTIVE ;  /* 0x000000000000791b */ /* 0x007fe20003800000 */
.L_x_405:
[----:B------:R-:W-:Y:S02]  /*12f70*/  @P1 LOP3.LUT R30, R30, 0x10, RZ, 0xfc, !PT ;  /* 0x000000101e1e1812 */ /* 0x000fe400078efcff */
[----:B------:R-:W-:Y:S02]  /*12f80*/  ISETP.GE.AND P1, PT, R19, 0x51, PT ;  /* 0x000000511300780c */ /* 0x000fe40003f26270 */
[----:B------:R-:W-:-:S04]  /*12f90*/  LOP3.LUT R30, R30, 0xffffffdf, RZ, 0xc0, !PT ;  /* 0xffffffdf1e1e7812 */ /* 0x000fc800078ec0ff */
[----:B------:R-:W-:Y:S02]  /*12fa0*/  @P3 LOP3.LUT R30, R30, 0x20, RZ, 0xfc, !PT ;  /* 0x000000201e1e3812 */ /* 0x000fe400078efcff */
[----:B------:R-:W-:Y:S02]  /*12fb0*/  ISETP.GE.AND P3, PT, R19, 0x71, PT ;  /* 0x000000711300780c */ /* 0x000fe40003f66270 */
[----:B------:R-:W-:Y:S01]  /*12fc0*/  LOP3.LUT R30, R30, 0xffffffbf, RZ, 0xc0, !PT ;  /* 0xffffffbf1e1e7812 */ /* 0x000fe200078ec0ff */
[----:B------:R-:W-:-:S03]  /*12fd0*/  IMAD.MOV.U32 R2, RZ, RZ, R14 ;  /* 0x000000ffff027224 */ /* 0x000fc600078e000e */
[----:B------:R-:W-:Y:S02]  /*12fe0*/  @P1 LOP3.LUT R30, R30, 0x40, RZ, 0xfc, !PT ;  /* 0x000000401e1e1812 */ /* 0x000fe400078efcff */
[----:B------:R-:W-:Y:S02]  /*12ff0*/  ISETP.GE.AND P1, PT, R19, 0x81, PT ;  /* 0x000000811300780c */ /* 0x000fe40003f26270 */
[----:B------:R-:W-:-:S04]  /*13000*/  LOP3.LUT R30, R30, 0xfffffeff, RZ, 0xc0, !PT ;  /* 0xfffffeff1e1e7812 */ /* 0x000fc800078ec0ff */
[----:B------:R-:W-:Y:S02]  /*13010*/  @P2 LOP3.LUT R30, R30, 0x100, RZ, 0xfc, !PT ;  /* 0x000001001e1e2812 */ /* 0x000fe400078efcff */
[----:B------:R-:W-:Y:S02]  /*13020*/  ISETP.GE.AND P2, PT, R19, 0x91, PT ;  /* 0x000000911300780c */ /* 0x000fe40003f46270 */
[----:B------:R-:W-:-:S11]  /*13030*/  LOP3.LUT R30, R30, 0xfffffdff, RZ, 0xc0, !PT ;  /* 0xfffffdff1e1e7812 */ /* 0x000fd600078ec0ff */
[----:B------:R-:W-:Y:S01]  /*13040*/  @P2 LOP3.LUT R30, R30, 0x200, RZ, 0xfc, !PT ;  /* 0x000002001e1e2812 */ /* 0x000fe200078efcff */
[----:B------:R-:W-:Y:S06]  /*13050*/  BRA `(.L_x_406) ;  /* 0xffffffac00847947 */ /* 0x000fec000383ffff */
.L_x_314:
[----:B--2---:R2:W3:Y:S02]  /*13060*/  SYNCS.PHASECHK.TRANS64.TRYWAIT P0, [R0+URZ+0x22840], R28 ;  /* 0x0228401c000075a7 */ /* 0x0044e4000800017f */
[----:B---3--:R-:W-:Y:S05]  /*13070*/  @!P0 NANOSLEEP.SYNCS 0x989680 ;  /* 0x009896800000895d */ /* 0x008fea0003900000 */
[----:B------:R-:W3:Y:S02]  /*13080*/  @!P0 SYNCS.PHASECHK.TRANS64 P0, [R0+URZ+0x22840], R28 ;  /* 0x0228401c000085a7 */ /* 0x000ee4000800007f */
[----:B---3--:R-:W-:Y:S05]  /*13090*/  @!P0 BRA `(.L_x_314) ;  /* 0xfffffffc00f08947 */ /* 0x008fea000383ffff */
[----:B------:R-:W-:Y:S05]  /*130a0*/  BRA `(.L_x_407) ;  /* 0xffffffac00d87947 */ /* 0x000fea000383ffff */
.L_x_315:
[----:B------:R-:W-:Y:S01]  /*130b0*/  BSSY B0, `(.L_x_408) ;  /* 0x0000008000007945 */ /* 0x000fe20003800000 */
[----:B------:R-:W-:Y:S01]  /*130c0*/  IMAD.MOV.U32 R13, RZ, RZ, R6 ;  /* 0x000000ffff0d7224 */ /* 0x000fe200078e0006 */
[----:B------:R-:W-:Y:S01]  /*130d0*/  MOV R12, RZ ;  /* 0x000000ff000c7202 */ /* 0x000fe20000000f00 */
[----:B------:R-:W-:Y:S02]  /*130e0*/  IMAD.MOV.U32 R11, RZ, RZ, 0x181f ;  /* 0x0000181fff0b7424 */ /* 0x000fe400078e00ff */
[----:B------:R-:W-:-:S07]  /*130f0*/  IMAD.MOV.U32 R15, RZ, RZ, -0x1 ;  /* 0xffffffffff0f7424 */ /* 0x000fce00078e00ff */
[----:B012---:R-:W-:Y:S05]  /*13100*/  WARPSYNC.COLLECTIVE R15, `(.L_x_409) ;  /* 0x000000000f087348 */ /* 0x007fea0003c00000 */
[----:B------:R3:W4:Y:S02]  /*13110*/  SHFL.IDX P6, R14, R13, R12, R11 ;  /* 0x0000000c0d0e7389 */ /* 0x00072400000c000b */
[----:B01234-:R-:W-:Y:S01]  /*13120*/  ENDCOLLECTIVE ;  /* 0x000000000000791b */ /* 0x01ffe20003800000 */
.L_x_409:
[----:B------:R-:W-:Y:S05]  /*13130*/  BSYNC B0 ;  /* 0x0000000000007941 */ /* 0x000fea0003800000 */
.L_x_408:
[----:B------:R-:W-:Y:S01]  /*13140*/  IMAD.MOV.U32 R13, RZ, RZ, R8 ;  /* 0x000000ffff0d7224 */ /* 0x000fe200078e0008 */
[----:B------:R-:W-:Y:S01]  /*13150*/  MOV R11, 0x181f ;  /* 0x0000181f000b7802 */ /* 0x000fe20000000f00 */
[----:B------:R-:W-:Y:S02]  /*13160*/  IMAD.MOV.U32 R12, RZ, RZ, RZ ;  /* 0x000000ffff0c7224 */ /* 0x000fe400078e00ff */
[----:B------:R-:W-:Y:S02]  /*13170*/  IMAD.MOV.U32 R15, RZ, RZ, -0x1 ;  /* 0xffffffffff0f7424 */ /* 0x000fe400078e00ff */
[----:B------:R-:W-:-:S07]  /*13180*/  IMAD.MOV.U32 R2, RZ, RZ, R14 ;  /* 0x000000ffff027224 */ /* 0x000fce00078e000e */
[----:B------:R-:W-:Y:S05]  /*13190*/  WARPSYNC.COLLECTIVE R15, `(.L_x_410) ;  /* 0x000000000f087348 */ /* 0x000fea0003c00000 */
[----:B------:R0:W1:Y:S02]  /*131a0*/  SHFL.IDX P6, R14, R13, R12, R11 ;  /* 0x0000000c0d0e7389 */ /* 0x00006400000c000b */
[----:B01----:R-:W-:Y:S01]  /*131b0*/  ENDCOLLECTIVE ;  /* 0x000000000000791b */ /* 0x003fe20003800000 */
.L_x_410:
[----:B------:R-:W-:Y:S02]  /*131c0*/  IMAD.MOV.U32 R13, RZ, RZ, R6 ;  /* 0x000000ffff0d7224 */ /* 0x000fe400078e0006 */
[----:B------:R-:W-:Y:S01]  /*131d0*/  IMAD.MOV.U32 R12, RZ, RZ, 0x1 ;  /* 0x00000001ff0c7424 */ /* 0x000fe200078e00ff */
[----:B------:R-:W-:-:S13]  /*131e0*/  LOP3.LUT P6, RZ, R30, 0x80, RZ, 0xc0, !PT ;  /* 0x000000801eff7812 */ /* 0x000fda00078cc0ff */
[----:B------:R-:W-:-:S05]  /*131f0*/  @P6 IADD3 R10, P0, R31, R14, RZ ;  /* 0x0000000e1f0a6210 */ /* 0x000fca0007f1e0ff */
[----:B------:R-:W-:Y:S02]  /*13200*/  @P6 IMAD.X R3, RZ, RZ, R2, P0 ;  /* 0x000000ffff036224 */ /* 0x000fe400000e0602 */
[----:B------:R-:W-:-:S05]  /*13210*/  @P6 IMAD.MOV.U32 R2, RZ, RZ, R10 ;  /* 0x000000ffff026224 */ /* 0x000fca00078e000a */
[----:B------:R-:W-:Y:S01]  /*13220*/  @!PT LDS RZ, [RZ] ;  /* 0x00000000fffff984 */ /* 0x000fe20000000800 */
[----:B------:R-:W-:Y:S01]  /*13230*/  @!PT LDS RZ, [RZ] ;  /* 0x00000000fffff984 */ /* 0x000fe20000000800 */
[----:B------:R-:W-:Y:S01]  /*13240*/  @!PT LDS RZ, [RZ] ;  /* 0x00000000fffff984 */ /* 0x000fe20000000800 */
[----:B------:R0:W-:Y:S02]  /*13250*/  @P6 LDGSTS.E.BYPASS.LTC128B.128 [R4+0x18400], desc[UR50][R2.64], !P2 ;  /* 0x1840000002046fae */ /* 0x0001e4000d101d72 */
[----:B0-----:R-:W-:Y:S05]  /*13260*/  WARPSYNC.COLLECTIVE R15, `(.L_x_411) ;  /* 0x000000000f087348 */ /* 0x001fea0003c00000 */
[----:B------:R1:W2:Y:S02]  /*13270*/  SHFL.IDX P6, R14, R13, R12, R11 ;  /* 0x0000000c0d0e7389 */ /* 0x0002a400000c000b */
[----:B012---:R-:W-:Y:S01]  /*13280*/  ENDCOLLECTIVE ;  /* 0x000000000000791b */ /* 0x007fe20003800000 */
.L_x_411:
[----:B------:R-:W-:Y:S01]  /*13290*/  IMAD.MOV.U32 R13, RZ, RZ, R8 ;  /* 0x000000ffff0d7224 */ /* 0x000fe200078e0008 */
[----:B------:R-:W-:-:S07]  /*132a0*/  MOV R2, R14 ;  /* 0x0000000e00027202 */ /* 0x000fce0000000f00 */
[----:B------:R-:W-:Y:S05]  /*132b0*/  WARPSYNC.COLLECTIVE R15, `(.L_x_412) ;  /* 0x000000000f087348 */ /* 0x000fea0003c00000 */
[----:B------:R0:W1:Y:S02]  /*132c0*/  SHFL.IDX P6, R14, R13, R12, R11 ;  /* 0x0000000c0d0e7389 */ /* 0x00006400000c000b */
[----:B01----:R-:W-:Y:S01]  /*132d0*/  ENDCOLLECTIVE ;  /* 0x000000000000791b */ /* 0x003fe20003800000 */
.L_x_412:
        /* <DEDUP_REMOVED lines=13> */
.L_x_413:
[----:B------:R-:W-:Y:S01]  /*133b0*/  IMAD.MOV.U32 R13, RZ, RZ, R8 ;  /* 0x000000ffff0d7224 */ /* 0x000fe200078e0008 */
[----:B------:R-:W-:-:S07]  /*133c0*/  MOV R2, R14 ;  /* 0x0000000e00027202 */ /* 0x000fce0000000f00 */
[----:B------:R-:W-:Y:S05]  /*133d0*/  WARPSYNC.COLLECTIVE R15, `(.L_x_414) ;  /* 0x000000000f087348 */ /* 0x000fea0003c00000 */
[----:B------:R0:W1:Y:S02]  /*133e0*/  SHFL.IDX P6, R14, R13, R12, R11 ;  /* 0x0000000c0d0e7389 */ /* 0x00006400000c000b */
[----:B01----:R-:W-:Y:S01]  /*133f0*/  ENDCOLLECTIVE ;  /* 0x000000000000791b */ /* 0x003fe20003800000 */
.L_x_414:
[----:B------:R-:W-:Y:S01]  /*13400*/  IMAD.MOV.U32 R13, RZ, RZ, R6 ;  /* 0x000000ffff0d7224 */ /* 0x000fe200078e0006 */
[----:B------:R-:W-:Y:S02]  /*13410*/  MOV R12, 0x3 ;  /* 0x00000003000c7802 */ /* 0x000fe40000000f00 */
[----:B------:R-:W-:-:S05]  /*13420*/  @P5 IADD3 R14, P0, R31, R14, RZ ;  /* 0x0000000e1f0e5210 */ /* 0x000fca0007f1e0ff */
[----:B------:R-:W-:Y:S02]  /*13430*/  @P5 IMAD.X R9, RZ, RZ, R2, P0 ;  /* 0x000000ffff095224 */ /* 0x000fe400000e0602 */
[----:B------:R-:W-:-:S07]  /*13440*/  @P5 IMAD.MOV.U32 R2, RZ, RZ, R14 ;  /* 0x000000ffff025224 */ /* 0x000fce00078e000e */
[----:B------:R-:W-:Y:S05]  /*13450*/  WARPSYNC.COLLECTIVE R15, `(.L_x_415) ;  /* 0x000000000f087348 */ /* 0x000fea0003c00000 */
[----:B------:R0:W1:Y:S02]  /*13460*/  SHFL.IDX P6, R14, R13, R12, R11 ;  /* 0x0000000c0d0e7389 */ /* 0x00006400000c000b */
[----:B01----:R-:W-:Y:S01]  /*13470*/  ENDCOLLECTIVE ;  /* 0x000000000000791b */ /* 0x003fe20003800000 */
.L_x_415:
[----:B------:R-:W-:-:S05]  /*13480*/  @P5 IMAD.MOV.U32 R3, RZ, RZ, R9 ;  /* 0x000000ffff035224 */ /* 0x000fca00078e0009 */
[----:B------:R-:W-:Y:S01]  /*13490*/  @!PT LDS RZ, [RZ] ;  /* 0x00000000fffff984 */ /* 0x000fe20000000800 */
[----:B------:R-:W-:Y:S01]  /*134a0*/  @!PT LDS RZ, [RZ] ;  /* 0x00000000fffff984 */ /* 0x000fe20000000800 */
[----:B------:R-:W-:Y:S01]  /*134b0*/  @!PT LDS RZ, [RZ] ;  /* 0x00000000fffff984 */ /* 0x000fe20000000800 */
[----:B------:R0:W-:Y:S01]  /*134c0*/  @P5 LDGSTS.E.BYPASS.LTC128B.128 [R4+0x19400], desc[UR50][R2.64], !P2 ;  /* 0x1940000002045fae */ /* 0x0001e2000d101d72 */
[----:B------:R-:W-:Y:S01]  /*134d0*/  LOP3.LUT P5, RZ, R30, 0x40, RZ, 0xc0, !PT ;  /* 0x000000401eff7812 */ /* 0x000fe200078ac0ff */
[----:B------:R-:W-:Y:S02]  /*134e0*/  IMAD.MOV.U32 R13, RZ, RZ, R8 ;  /* 0x000000ffff0d7224 */ /* 0x000fe400078e0008 */
[----:B0-----:R-:W-:-:S10]  /*134f0*/  IMAD.MOV.U32 R2, RZ, RZ, R14 ;  /* 0x000000ffff027224 */ /* 0x001fd400078e000e */
[----:B------:R-:W-:Y:S05]  /*13500*/  WARPSYNC.COLLECTIVE R15, `(.L_x_416) ;  /* 0x000000000f087348 */ /* 0x000fea0003c00000 */
[----:B------:R0:W1:Y:S02]  /*13510*/  SHFL.IDX P6, R14, R13, R12, R11 ;  /* 0x0000000c0d0e7389 */ /* 0x00006400000c000b */
[----:B01----:R-:W-:Y:S01]  /*13520*/  ENDCOLLECTIVE ;  /* 0x000000000000791b */ /* 0x003fe20003800000 */
.L_x_416:
[----:B------:R-:W-:Y:S01]  /*13530*/  MOV R13, R6 ;  /* 0x00000006000d7202 */ /* 0x000fe20000000f00 */
[----:B------:R-:W-:Y:S01]  /*13540*/  IMAD.MOV.U32 R12, RZ, RZ, 0x4 ;  /* 0x00000004ff0c7424 */ /* 0x000fe200078e00ff */
[----:B------:R-:W-:-:S05]  /*13550*/  @P4 IADD3 R14, P0, R31, R14, RZ ;  /* 0x0000000e1f0e4210 */ /* 0x000fca0007f1e0ff */
[----:B------:R-:W-:Y:S02]  /*13560*/  @P4 IMAD.X R9, RZ, RZ, R2, P0 ;  /* 0x000000ffff094224 */ /* 0x000fe400000e0602 */
[----:B------:R-:W-:-:S07]  /*13570*/  @P4 IMAD.MOV.U32 R2, RZ, RZ, R14 ;  /* 0x000000ffff024224 */ /* 0x000fce00078e000e */
[----:B------:R-:W-:Y:S05]  /*13580*/  WARPSYNC.COLLECTIVE R15, `(.L_x_417) ;  /* 0x000000000f087348 */ /* 0x000fea0003c00000 */
[----:B------:R0:W1:Y:S02]  /*13590*/  SHFL.IDX P6, R14, R13, R12, R11 ;  /* 0x0000000c0d0e7389 */ /* 0x00006400000c000b */
[----:B01----:R-:W-:Y:S01]  /*135a0*/  ENDCOLLECTIVE ;  /* 0x000000000000791b */ /* 0x003fe20003800000 */
.L_x_417:
        /* <DEDUP_REMOVED lines=11> */
.L_x_418:
[----:B------:R-:W-:Y:S02]  /*13660*/  IMAD.MOV.U32 R13, RZ, RZ, R6 ;  /* 0x000000ffff0d7224 */ /* 0x000fe400078e0006 */
[----:B------:R-:W-:Y:S01]  /*13670*/  IMAD.MOV.U32 R12, RZ, RZ, 0x5 ;  /* 0x00000005ff0c7424 */ /* 0x000fe200078e00ff */
[----:B------:R-:W-:-:S05]  /*13680*/  @P4 IADD3 R14, P0, R31, R14, RZ ;  /* 0x0000000e1f0e4210 */ /* 0x000fca0007f1e0ff */
[----:B------:R-:W-:Y:S02]  /*13690*/  @P4 IMAD.X R9, RZ, RZ, R2, P0 ;  /* 0x000000ffff094224 */ /* 0x000fe400000e0602 */
[----:B------:R-:W-:-:S07]  /*136a0*/  @P4 IMAD.MOV.U32 R2, RZ, RZ, R14 ;  /* 0x000000ffff024224 */ /* 0x000fce00078e000e */
[----:B------:R-:W-:Y:S05]  /*136b0*/  WARPSYNC.COLLECTIVE R15, `(.L_x_419) ;  /* 0x000000000f087348 */ /* 0x000fea0003c00000 */
[----:B------:R0:W1:Y:S02]  /*136c0*/  SHFL.IDX P6, R14, R13, R12, R11 ;  /* 0x0000000c0d0e7389 */ /* 0x00006400000c000b */
[----:B01----:R-:W-:Y:S01]  /*136d0*/  ENDCOLLECTIVE ;  /* 0x000000000000791b */ /* 0x003fe20003800000 */
.L_x_419:
[----:B------:R-:W-:-:S05]  /*136e0*/  @P4 MOV R3, R9 ;  /* 0x0000000900034202 */ /* 0x000fca0000000f00 */
        /* <DEDUP_REMOVED lines=10> */
.L_x_420:
[----:B------:R-:W-:Y:S02]  /*13790*/  IMAD.MOV.U32 R13, RZ, RZ, R6 ;  /* 0x000000ffff0d7224 */ /* 0x000fe400078e0006 */
[----:B------:R-:W-:Y:S01]  /*137a0*/  IMAD.MOV.U32 R12, RZ, RZ, 0x6 ;  /* 0x00000006ff0c7424 */ /* 0x000fe200078e00ff */
[----:B------:R-:W-:-:S05]  /*137b0*/  @P5 IADD3 R14, P0, R31, R14, RZ ;  /* 0x0000000e1f0e5210 */ /* 0x000fca0007f1e0ff */
[----:B------:R-:W-:Y:S01]  /*137c0*/  @P5 IMAD.X R9, RZ, RZ, R2, P0 ;  /* 0x000000ffff095224 */ /* 0x000fe200000e0602 */
[----:B------:R-:W-:-:S07]  /*137d0*/  @P5 MOV R2, R14 ;  /* 0x0000000e00025202 */ /* 0x000fce0000000f00 */
[----:B------:R-:W-:Y:S05]  /*137e0*/  WARPSYNC.COLLECTIVE R15, `(.L_x_421) ;  /* 0x000000000f087348 */ /* 0x000fea0003c00000 */
[----:B------:R0:W1:Y:S02]  /*137f0*/  SHFL.IDX P6, R14, R13, R12, R11 ;  /* 0x0000000c0d0e7389 */ /* 0x00006400000c000b */
[----:B01----:R-:W-:Y:S01]  /*13800*/  ENDCOLLECTIVE ;  /* 0x000000000000791b */ /* 0x003fe20003800000 */
.L_x_421:
[----:B------:R-:W-:-:S05]  /*13810*/  @P5 IMAD.MOV.U32 R3, RZ, RZ, R9 ;  /* 0x000000ffff035224 */ /* 0x000fca00078e0009 */
[----:B------:R-:W-:Y:S01]  /*13820*/  @!PT LDS RZ, [RZ] ;  /* 0x00000000fffff984 */ /* 0x000fe20000000800 */
[----:B------:R-:W-:Y:S01]  /*13830*/  @!PT LDS RZ, [RZ] ;  /* 0x00000000fffff984 */ /* 0x000fe20000000800 */
[----:B------:R-:W-:Y:S01]  /*13840*/  @!PT LDS RZ, [RZ] ;  /* 0x00000000fffff984 */ /* 0x000fe20000000800 */
[----:B------:R0:W-:Y:S01]  /*13850*/  @P5 LDGSTS.E.BYPASS.LTC128B.128 [R4+0x1ac00], desc[UR50][R2.64], !P2 ;  /* 0x1ac0000002045fae */ /* 0x0001e2000d101d72 */
[----:B------:R-:W-:Y:S02]  /*13860*/  IMAD.MOV.U32 R13, RZ, RZ, R8 ;  /* 0x000000ffff0d7224 */ /* 0x000fe400078e0008 */
[----:B0-----:R-:W-:-:S07]  /*13870*/  IMAD.MOV.U32 R2, RZ, RZ, R14 ;  /* 0x000000ffff027224 */ /* 0x001fce00078e000e */
[----:B------:R-:W-:Y:S05]  /*13880*/  WARPSYNC.COLLECTIVE R15, `(.L_x_422) ;  /* 0x000000000f087348 */ /* 0x000fea0003c00000 */
[----:B------:R0:W1:Y:S02]  /*13890*/  SHFL.IDX P6, R14, R13, R12, R11 ;  /* 0x0000000c0d0e7389 */ /* 0x00006400000c000b */
[----:B01----:R-:W-:Y:S01]  /*138a0*/  ENDCOLLECTIVE ;  /* 0x000000000000791b */ /* 0x003fe20003800000 */
.L_x_422:
[----:B------:R-:W-:Y:S02]  /*138b0*/  IMAD.MOV.U32 R13, RZ, RZ, R6 ;  /* 0x000000ffff0d7224 */ /* 0x000fe400078e0006 */
[----:B------:R-:W-:Y:S01]  /*138c0*/  IMAD.MOV.U32 R12, RZ, RZ, 0x7 ;  /* 0x00000007ff0c7424 */ /* 0x000fe200078e00ff */
[----:B------:R-:W-:-:S04]  /*138d0*/  @P4 IADD3 R14, P0, R31, R14, RZ ;  /* 0x0000000e1f0e4210 */ /* 0x000fc80007f1e0ff */
[----:B------:R-:W-:Y:S01]  /*138e0*/  @P4 IADD3.X R9, RZ, R2, RZ, P0, !PT ;  /* 0x00000002ff094210 */ /* 0x000fe200007fe4ff */
[----:B------:R-:W-:-:S08]  /*138f0*/  @P4 IMAD.MOV.U32 R2, RZ, RZ, R14 ;  /* 0x000000ffff024224 */ /* 0x000fd000078e000e */
[----:B------:R-:W-:Y:S05]  /*13900*/  WARPSYNC.COLLECTIVE R15, `(.L_x_423) ;  /* 0x000000000f087348 */ /* 0x000fea0003c00000 */
[----:B------:R0:W1:Y:S02]  /*13910*/  SHFL.IDX P6, R14, R13, R12, R11 ;  /* 0x0000000c0d0e7389 */ /* 0x00006400000c000b */
[----:B01----:R-:W-:Y:S01]  /*13920*/  ENDCOLLECTIVE ;  /* 0x000000000000791b */ /* 0x003fe20003800000 */
.L_x_423:
[----:B------:R-:W-:-:S05]  /*13930*/  @P4 IMAD.MOV.U32 R3, RZ, RZ, R9 ;  /* 0x000000ffff034224 */ /* 0x000fca00078e0009 */
[----:B------:R-:W-:Y:S01]  /*13940*/  @!PT LDS RZ, [RZ] ;  /* 0x00000000fffff984 */ /* 0x000fe20000000800 */
[----:B------:R-:W-:Y:S01]  /*13950*/  @!PT LDS RZ, [RZ] ;  /* 0x00000000fffff984 */ /* 0x000fe20000000800 */
[----:B------:R-:W-:Y:S01]  /*13960*/  @!PT LDS RZ, [RZ] ;  /* 0x00000000fffff984 */ /* 0x000fe20000000800 */
[----:B------:R0:W-:Y:S01]  /*13970*/  @P4 LDGSTS.E.BYPASS.LTC128B.128 [R4+0x1b400], desc[UR50][R2.64], !P2 ;  /* 0x1b40000002044fae */ /* 0x0001e2000d101d72 */
[----:B------:R-:W-:Y:S01]  /*13980*/  MOV R13, R8 ;  /* 0x00000008000d7202 */ /* 0x000fe20000000f00 */
[----:B------:R-:W-:-:S07]  /*13990*/  IMAD.MOV.U32 R6, RZ, RZ, R14 ;  /* 0x000000ffff067224 */ /* 0x000fce00078e000e */
[----:B0-----:R-:W-:Y:S05]  /*139a0*/  WARPSYNC.COLLECTIVE R15, `(.L_x_424) ;  /* 0x000000000f087348 */ /* 0x001fea0003c00000 */
[----:B------:R1:W2:Y:S02]  /*139b0*/  SHFL.IDX P6, R14, R13, R12, R11 ;  /* 0x0000000c0d0e7389 */ /* 0x0002a400000c000b */
[----:B012---:R-:W-:Y:S01]  /*139c0*/  ENDCOLLECTIVE ;  /* 0x000000000000791b */ /* 0x007fe20003800000 */
.L_x_424:
[----:B------:R-:W-:Y:S02]  /*139d0*/  IMAD.MOV.U32 R13, RZ, RZ, R5 ;  /* 0x000000ffff0d7224 */ /* 0x000fe400078e0005 */
[----:B------:R-:W-:Y:S01]  /*139e0*/  IMAD.MOV.U32 R12, RZ, RZ, RZ ;  /* 0x000000ffff0c7224 */ /* 0x000fe200078e00ff */
[----:B------:R-:W-:-:S05]  /*139f0*/  @P3 IADD3 R14, P0, R31, R14, RZ ;  /* 0x0000000e1f0e3210 */ /* 0x000fca0007f1e0ff */
[----:B------:R-:W-:-:S08]  /*13a00*/  @P3 IMAD.MOV.U32 R2, RZ, RZ, R14 ;  /* 0x000000ffff023224 */ /* 0x000fd000078e000e */
[----:B------:R-:W-:Y:S05]  /*13a10*/  WARPSYNC.COLLECTIVE R15, `(.L_x_425) ;  /* 0x000000000f087348 */ /* 0x000fea0003c00000 */
[----:B------:R0:W1:Y:S02]  /*13a20*/  SHFL.IDX P6, R14, R13, R12, R11 ;  /* 0x0000000c0d0e7389 */ /* 0x00006400000c000b */
[----:B01----:R-:W-:Y:S01]  /*13a30*/  ENDCOLLECTIVE ;  /* 0x000000000000791b */ /* 0x003fe20003800000 */
.L_x_425:
[----:B------:R-:W-:-:S04]  /*13a40*/  @P3 IMAD.X R9, RZ, RZ, R6, P0 ;  /* 0x000000ffff093224 */ /* 0x000fc800000e0606 */
[----:B------:R-:W-:-:S05]  /*13a50*/  @P3 IMAD.MOV.U32 R3, RZ, RZ, R9 ;  /* 0x000000ffff033224 */ /* 0x000fca00078e0009 */
[----:B------:R-:W-:Y:S01]  /*13a60*/  @!PT LDS RZ, [RZ] ;  /* 0x00000000fffff984 */ /* 0x000fe20000000800 */
[----:B------:R-:W-:Y:S01]  /*13a70*/  @!PT LDS RZ, [RZ] ;  /* 0x00000000fffff984 */ /* 0x000fe20000000800 */
[----:B------:R-:W-:Y:S01]  /*13a80*/  @!PT LDS RZ, [RZ] ;  /* 0x00000000fffff984 */ /* 0x000fe20000000800 */
[----:B------:R0:W-:Y:S01]  /*13a90*/  @P3 LDGSTS.E.BYPASS.LTC128B.128 [R4+0x1bc00], desc[UR50][R2.64], !P2 ;  /* 0x1bc0000002043fae */ /* 0x0001e2000d101d72 */
[----:B------:R-:W-:Y:S01]  /*13aa0*/  IMAD.MOV.U32 R13, RZ, RZ, R7 ;  /* 0x000000ffff0d7224 */ /* 0x000fe200078e0007 */
[----:B0-----:R-:W-:-:S07]  /*13ab0*/  MOV R2, R14 ;  /* 0x0000000e00027202 */ /* 0x001fce0000000f00 */
[----:B------:R-:W-:Y:S05]  /*13ac0*/  WARPSYNC.COLLECTIVE R15, `(.L_x_426) ;  /* 0x000000000f087348 */ /* 0x000fea0003c00000 */
[----:B------:R0:W1:Y:S02]  /*13ad0*/  SHFL.IDX P6, R14, R13, R12, R11 ;  /* 0x0000000c0d0e7389 */ /* 0x00006400000c000b */
[----:B01----:R-:W-:Y:S01]  /*13ae0*/  ENDCOLLECTIVE ;  /* 0x000000000000791b */ /* 0x003fe20003800000 */
.L_x_426:
        /* <DEDUP_REMOVED lines=8> */
.L_x_427:
[----:B------:R-:W-:-:S05]  /*13b70*/  @P1 IMAD.MOV.U32 R3, RZ, RZ, R9 ;  /* 0x000000ffff031224 */ /* 0x000fca00078e0009 */
[----:B------:R-:W-:Y:S01]  /*13b80*/  @!PT LDS RZ, [RZ] ;  /* 0x00000000fffff984 */ /* 0x000fe20000000800 */
[----:B------:R-:W-:Y:S01]  /*13b90*/  @!PT LDS RZ, [RZ] ;  /* 0x00000000fffff984 */ /* 0x000fe20000000800 */
[----:B------:R-:W-:Y:S01]  /*13ba0*/  @!PT LDS RZ, [RZ] ;  /* 0x00000000fffff984 */ /* 0x000fe20000000800 */
[----:B------:R0:W-:Y:S01]  /*13bb0*/  @P1 LDGSTS.E.BYPASS.LTC128B.128 [R4+0x1c400], desc[UR50][R2.64], !P2 ;  /* 0x1c40000002041fae */ /* 0x0001e2000d101d72 */
[----:B------:R-:W-:Y:S02]  /*13bc0*/  IMAD.MOV.U32 R13, RZ, RZ, R7 ;  /* 0x000000ffff0d7224 */ /* 0x000fe400078e0007 */
[----:B------:R-:W-:-:S07]  /*13bd0*/  IMAD.MOV.U32 R6, RZ, RZ, R14 ;  /* 0x000000ffff067224 */ /* 0x000fce00078e000e */
[----:B0-----:R-:W-:Y:S05]  /*13be0*/  WARPSYNC.COLLECTIVE R15, `(.L_x_428) ;  /* 0x000000000f087348 */ /* 0x001fea0003c00000 */
[----:B------:R1:W2:Y:S02]  /*13bf0*/  SHFL.IDX P6, R14, R13, R12, R11 ;  /* 0x0000000c0d0e7389 */ /* 0x0002a400000c000b */
[----:B012---:R-:W-:Y:S01]  /*13c00*/  ENDCOLLECTIVE ;  /* 0x000000000000791b */ /* 0x007fe20003800000 */
.L_x_428:
[----:B------:R-:W-:Y:S05]  /*13c10*/  BRA `(.L_x_429) ;  /* 0xffffffa800987947 */ /* 0x000fea000383ffff */
.L_x_320:
[----:B------:R-:W-:Y:S01]  /*13c20*/  IMAD.MOV.U32 R13, RZ, RZ, R6 ;  /* 0x000000ffff0d7224 */ /* 0x000fe200078e0006 */
[----:B------:R-:W-:Y:S01]  /*13c30*/  MOV R15, 0xffffffff ;  /* 0xffffffff000f7802 */ /* 0x000fe20000000f00 */
[----:B------:R-:W-:Y:S02]  /*13c40*/  IMAD.MOV.U32 R12, RZ, RZ, RZ ;  /* 0x000000ffff0c7224 */ /* 0x000fe400078e00ff */
[----:B------:R-:W-:Y:S02]  /*13c50*/  IMAD.MOV.U32 R11, RZ, RZ, 0x181f ;  /* 0x0000181fff0b7424 */ /* 0x000fe400078e00ff */
[----:B------:R-:W-:Y:S02]  /*13c60*/  IMAD R5, R5, UR41, RZ ;  /* 0x0000002905057c24 */ /* 0x000fe4000f8e02ff */
[----:B------:R-:W-:-:S07]  /*13c70*/  IMAD.IADD R4, R17, 0x1, R4 ;  /* 0x0000000111047824 */ /* 0x000fce00078e0204 */
[----:B-----5:R-:W-:Y:S05]  /*13c80*/  WARPSYNC.COLLECTIVE R15, `(.L_x_430) ;  /* 0x000000000f087348 */ /* 0x020fea0003c00000 */
[----:B------:R0:W1:Y:S02]  /*13c90*/  SHFL.IDX P6, R14, R13, R12, R11 ;  /* 0x0000000c0d0e7389 */ /* 0x00006400000c000b */
[----:B01---5:R-:W-:Y:S01]  /*13ca0*/  ENDCOLLECTIVE ;  /* 0x000000000000791b */ /* 0x023fe20003800000 */
.L_x_430:
[C---:B------:R-:W-:Y:S02]  /*13cb0*/  ISETP.GE.AND P2, PT, R4.reuse, R5, PT ;  /* 0x000000050400720c */ /* 0x040fe40003f46270 */
[----:B------:R-:W-:Y:S01]  /*13cc0*/  IADD3 R8, R4, 0x10, RZ ;  /* 0x0000001004087810 */ /* 0x000fe20007ffe0ff */
[----:B------:R-:W-:Y:S02]  /*13cd0*/  IMAD.MOV.U32 R13, RZ, RZ, R0 ;  /* 0x000000ffff0d7224 */ /* 0x000fe400078e0000 */
[----:B------:R-:W-:-:S08]  /*13ce0*/  IMAD.MOV.U32 R2, RZ, RZ, R14 ;  /* 0x000000ffff027224 */ /* 0x000fd000078e000e */
[----:B------:R-:W-:Y:S05]  /*13cf0*/  WARPSYNC.COLLECTIVE R15, `(.L_x_431) ;  /* 0x000000000f087348 */ /* 0x000fea0003c00000 */
[----:B------:R0:W1:Y:S02]  /*13d00*/  SHFL.IDX P6, R14, R13, R12, R11 ;  /* 0x0000000c0d0e7389 */ /* 0x00006400000c000b */
[----:B01----:R-:W-:Y:S01]  /*13d10*/  ENDCOLLECTIVE ;  /* 0x000000000000791b */ /* 0x003fe20003800000 */
.L_x_431:
[----:B------:R-:W-:Y:S02]  /*13d20*/  IMAD.MOV.U32 R13, RZ, RZ, R6 ;  /* 0x000000ffff0d7224 */ /* 0x000fe400078e0006 */
[----:B------:R-:W-:Y:S01]  /*13d30*/  IMAD.MOV.U32 R12, RZ, RZ, 0x1 ;  /* 0x00000001ff0c7424 */ /* 0x000fe200078e00ff */
[----:B------:R-:W-:-:S05]  /*13d40*/  @!P2 IADD3 R14, P1, R31, R14, RZ ;  /* 0x0000000e1f0ea210 */ /* 0x000fca0007f3e0ff */
[----:B------:R-:W-:Y:S02]  /*13d50*/  @!P2 IMAD.X R3, RZ, RZ, R2, P1 ;  /* 0x000000ffff03a224 */ /* 0x000fe400008e0602 */
[----:B------:R-:W-:-:S07]  /*13d60*/  @!P2 IMAD.MOV.U32 R2, RZ, RZ, R14 ;  /* 0x000000ffff02a224 */ /* 0x000fce00078e000e */
[----:B------:R-:W-:Y:S05]  /*13d70*/  WARPSYNC.COLLECTIVE R15, `(.L_x_432) ;  /* 0x000000000f087348 */ /* 0x000fea0003c00000 */
[----:B------:R0:W1:Y:S02]  /*13d80*/  SHFL.IDX P6, R14, R13, R12, R11 ;  /* 0x0000000c0d0e7389 */ /* 0x00006400000c000b */
[----:B01----:R-:W-:Y:S01]  /*13d90*/  ENDCOLLECTIVE ;  /* 0x000000000000791b */ /* 0x003fe20003800000 */
.L_x_432:
[----:B------:R-:W-:Y:S01]  /*13da0*/  @!PT LDS RZ, [RZ] ;  /* 0x00000000fffff984 */ /* 0x000fe20000000800 */
[----:B------:R-:W-:Y:S01]  /*13db0*/  @!PT LDS RZ, [RZ] ;  /* 0x00000000fffff984 */ /* 0x000fe20000000800 */
[----:B------:R-:W-:Y:S01]  /*13dc0*/  @!PT LDS RZ, [RZ] ;  /* 0x00000000fffff984 */ /* 0x000fe20000000800 */
[----:B------:R0:W-:Y:S01]  /*13dd0*/  @!P2 LDGSTS.E.BYPASS.LTC128B.128 [R10+0x14400], desc[UR50][R2.64], !P0 ;  /* 0x14400000020aafae */ /* 0x0001e2000c101d72 */
[----:B------:R-:W-:Y:S02]  /*13de0*/  ISETP.GE.AND P2, PT, R8, R5, PT ;  /* 0x000000050800720c */ /* 0x000fe40003f46270 */
[----:B------:R-:W-:Y:S01]  /*13df0*/  IADD3 R8, R4, 0x20, RZ ;  /* 0x0000002004087810 */ /* 0x000fe20007ffe0ff */
[----:B------:R-:W-:Y:S02]  /*13e00*/  IMAD.MOV.U32 R13, RZ, RZ, R0 ;  /* 0x000000ffff0d7224 */ /* 0x000fe400078e0000 */
[----:B------:R-:W-:-:S08]  /*13e10*/  IMAD.MOV.U32 R7, RZ, RZ, R14 ;  /* 0x000000ffff077224 */ /* 0x000fd000078e000e */
[----:B0-----:R-:W-:Y:S05]  /*13e20*/  WARPSYNC.COLLECTIVE R15, `(.L_x_433) ;  /* 0x000000000f087348 */ /* 0x001fea0003c00000 */
[----:B------:R1:W2:Y:S02]  /*13e30*/  SHFL.IDX P6, R14, R13, R12, R11 ;  /* 0x0000000c0d0e7389 */ /* 0x0002a400000c000b */
[----:B012---:R-:W-:Y:S01]  /*13e40*/  ENDCOLLECTIVE ;  /* 0x000000000000791b */ /* 0x007fe20003800000 */
.L_x_433:
[----:B------:R-:W-:Y:S02]  /*13e50*/  IMAD.MOV.U32 R13, RZ, RZ, R6 ;  /* 0x000000ffff0d7224 */ /* 0x000fe400078e0006 */
[----:B------:R-:W-:Y:S01]  /*13e60*/  IMAD.MOV.U32 R12, RZ, RZ, 0x2 ;  /* 0x00000002ff0c7424 */ /* 0x000fe200078e00ff */
[----:B------:R-:W-:-:S13]  /*13e70*/  @!P2 IADD3 R2, P1, R31, R14, RZ ;  /* 0x0000000e1f02a210 */ /* 0x000fda0007f3e0ff */
[----:B------:R-:W-:Y:S05]  /*13e80*/  WARPSYNC.COLLECTIVE R15, `(.L_x_434) ;  /* 0x000000000f087348 */ /* 0x000fea0003c00000 */
[----:B------:R0:W1:Y:S02]  /*13e90*/  SHFL.IDX P6, R14, R13, R12, R11 ;  /* 0x0000000c0d0e7389 */ /* 0x00006400000c000b */
[----:B01----:R-:W-:Y:S01]  /*13ea0*/  ENDCOLLECTIVE ;  /* 0x000000000000791b */ /* 0x003fe20003800000 */
.L_x_434:
[----:B------:R-:W-:-:S05]  /*13eb0*/  @!P2 IMAD.X R3, RZ, RZ, R7, P1 ;  /* 0x000000ffff03a224 */ /* 0x000fca00008e0607 */
        /* <DEDUP_REMOVED lines=11> */
.L_x_435:
[----:B------:R-:W-:Y:S02]  /*13f70*/  IMAD.MOV.U32 R13, RZ, RZ, R6 ;  /* 0x000000ffff0d7224 */ /* 0x000fe400078e0006 */
[----:B------:R-:W-:Y:S01]  /*13f80*/  IMAD.MOV.U32 R12, RZ, RZ, 0x3 ;  /* 0x00000003ff0c7424 */ /* 0x000fe200078e00ff */
[----:B------:R-:W-:-:S13]  /*13f90*/  @!P2 IADD3 R2, P1, R31, R14, RZ ;  /* 0x0000000e1f02a210 */ /* 0x000fda0007f3e0ff */
[----:B------:R-:W-:Y:S05]  /*13fa0*/  WARPSYNC.COLLECTIVE R15, `(.L_x_436) ;  /* 0x000000000f087348 */ /* 0x000fea0003c00000 */
[----:B------:R0:W1:Y:S02]  /*13fb0*/  SHFL.IDX P6, R14, R13, R12, R11 ;  /* 0x0000000c0d0e7389 */ /* 0x00006400000c000b */
[----:B01----:R-:W-:Y:S01]  /*13fc0*/  ENDCOLLECTIVE ;  /* 0x000000000000791b */ /* 0x003fe20003800000 */
.L_x_436:
        /* <DEDUP_REMOVED lines=12> */
.L_x_437:
[----:B------:R-:W-:Y:S02]  /*14090*/  IMAD.MOV.U32 R13, RZ, RZ, R6 ;  /* 0x000000ffff0d7224 */ /* 0x000fe400078e0006 */
[----:B------:R-:W-:Y:S01]  /*140a0*/  IMAD.MOV.U32 R12, RZ, RZ, 0x4 ;  /* 0x00000004ff0c7424 */ /* 0x000fe200078e00ff */
[----:B------:R-:W-:-:S13]  /*140b0*/  @!P2 IADD3 R2, P1, R31, R14, RZ ;  /* 0x0000000e1f02a210 */ /* 0x000fda0007f3e0ff */
[----:B------:R-:W-:Y:S05]  /*140c0*/  WARPSYNC.COLLECTIVE R15, `(.L_x_438) ;  /* 0x000000000f087348 */ /* 0x000fea0003c00000 */
[----:B------:R0:W1:Y:S02]  /*140d0*/  SHFL.IDX P6, R14, R13, R12, R11 ;  /* 0x0000000c0d0e7389 */ /* 0x00006400000c000b */
[----:B01----:R-:W-:Y:S01]  /*140e0*/  ENDCOLLECTIVE ;  /* 0x000000000000791b */ /* 0x003fe20003800000 */
.L_x_438:
        /* <DEDUP_REMOVED lines=12> */
.L_x_439:
[----:B------:R-:W-:Y:S02]  /*141b0*/  IMAD.MOV.U32 R13, RZ, RZ, R6 ;  /* 0x000000ffff0d7224 */ /* 0x000fe400078e0006 */
[----:B------:R-:W-:Y:S01]  /*141c0*/  IMAD.MOV.U32 R12, RZ, RZ, 0x5 ;  /* 0x00000005ff0c7424 */ /* 0x000fe200078e00ff */
[----:B------:R-:W-:-:S13]  /*141d0*/  @!P2 IADD3 R2, P1, R31, R14, RZ ;  /* 0x0000000e1f02a210 */ /* 0x000fda0007f3e0ff */
[----:B------:R-:W-:Y:S05]  /*141e0*/  WARPSYNC.COLLECTIVE R15, `(.L_x_440) ;  /* 0x000000000f087348 */ /* 0x000fea0003c00000 */
[----:B------:R0:W1:Y:S02]  /*141f0*/  SHFL.IDX P6, R14, R13, R12, R11 ;  /* 0x0000000c0d0e7389 */ /* 0x00006400000c000b */
[----:B01----:R-:W-:Y:S01]  /*14200*/  ENDCOLLECTIVE ;  /* 0x000000000000791b */ /* 0x003fe20003800000 */
.L_x_440:
[----:B------:R-:W-:-:S05]  /*14210*/  @!P2 IMAD.X R3, RZ, RZ, R7, P1 ;  /* 0x000000ffff03a224 */ /* 0x000fca00008e0607 */
[----:B------:R-:W-:Y:S01]  /*14220*/  @!PT LDS RZ, [RZ] ;  /* 0x00000000fffff984 */ /* 0x000fe20000000800 */
[----:B------:R-:W-:Y:S01]  /*14230*/  @!PT LDS RZ, [RZ] ;  /* 0x00000000fffff984 */ /* 0x000fe20000000800 */
[----:B------:R-:W-:Y:S01]  /*14240*/  @!PT LDS RZ, [RZ] ;  /* 0x00000000fffff984 */ /* 0x000fe20000000800 */
[----:B------:R0:W-:Y:S01]  /*14250*/  @!P2 LDGSTS.E.BYPASS.LTC128B.128 [R10+0x16400], desc[UR50][R2.64], !P0 ;  /* 0x16400000020aafae */ /* 0x0001e2000c101d72 */
[----:B------:R-:W-:Y:S01]  /*14260*/  ISETP.GE.AND P2, PT, R8, R5, PT ;  /* 0x000000050800720c */ /* 0x000fe20003f46270 */
[----:B------:R-:W-:Y:S02]  /*14270*/  IMAD.MOV.U32 R13, RZ, RZ, R0 ;  /* 0x000000ffff0d7224 */ /* 0x000fe400078e0000 */
[----:B------:R-:W-:-:S10]  /*14280*/  IMAD.MOV.U32 R7, RZ, RZ, R14 ;  /* 0x000000ffff077224 */ /* 0x000fd400078e000e */
[----:B0-----:R-:W-:Y:S05]  /*14290*/  WARPSYNC.COLLECTIVE R15, `(.L_x_441) ;  /* 0x000000000f087348 */ /* 0x001fea0003c00000 */
[----:B------:R1:W2:Y:S02]  /*142a0*/  SHFL.IDX P6, R14, R13, R12, R11 ;  /* 0x0000000c0d0e7389 */ /* 0x0002a400000c000b */
[----:B012---:R-:W-:Y:S01]  /*142b0*/  ENDCOLLECTIVE ;  /* 0x000000000000791b */ /* 0x007fe20003800000 */
.L_x_441:
[----:B------:R-:W-:Y:S01]  /*142c0*/  MOV R13, R6 ;  /* 0x00000006000d7202 */ /* 0x000fe20000000f00 */
[----:B------:R-:W-:Y:S01]  /*142d0*/  IMAD.MOV.U32 R12, RZ, RZ, 0x6 ;  /* 0x00000006ff0c7424 */ /* 0x000fe200078e00ff */
[----:B------:R-:W-:-:S13]  /*142e0*/  @!P2 IADD3 R2, P1, R31, R14, RZ ;  /* 0x0000000e1f02a210 */ /* 0x000fda0007f3e0ff */
[----:B------:R-:W-:Y:S05]  /*142f0*/  WARPSYNC.COLLECTIVE R15, `(.L_x_442) ;  /* 0x000000000f087348 */ /* 0x000fea0003c00000 */
[----:B------:R0:W1:Y:S02]  /*14300*/  SHFL.IDX P6, R14, R13, R12, R11 ;  /* 0x0000000c0d0e7389 */ /* 0x00006400000c000b */
[----:B01----:R-:W-:Y:S01]  /*14310*/  ENDCOLLECTIVE ;  /* 0x000000000000791b */ /* 0x003fe20003800000 */
.L_x_442:
[----:B------:R-:W-:-:S05]  /*14320*/  @!P2 IMAD.X R3, RZ, RZ, R7, P1 ;  /* 0x000000ffff03a224 */ /* 0x000fca00008e0607 */
[----:B------:R-:W-:Y:S01]  /*14330*/  @!PT LDS RZ, [RZ] ;  /* 0x00000000fffff984 */ /* 0x000fe20000000800 */
[----:B------:R-:W-:Y:S01]  /*14340*/  @!PT LDS RZ, [RZ] ;  /* 0x00000000fffff984 */ /* 0x000fe20000000800 */
[----:B------:R-:W-:Y:S01]  /*14350*/  @!PT LDS RZ, [RZ] ;  /* 0x00000000fffff984 */ /* 0x000fe20000000800 */
[----:B------:R0:W-:Y:S01]  /*14360*/  @!P2 LDGSTS.E.BYPASS.LTC128B.128 [R10+0x16c00], desc[UR50][R2.64], !P0 ;  /* 0x16c00000020aafae */ /* 0x0001e2000c101d72 */
[----:B------:R-:W-:Y:S02]  /*14370*/  IMAD.MOV.U32 R13, RZ, RZ, R0 ;  /* 0x000000ffff0d7224 */ /* 0x000fe400078e0000 */
[----:B0-----:R-:W-:Y:S02]  /*14380*/  VIADD R2, R4, 0x60 ;  /* 0x0000006004027836 */ /* 0x001fe40000000000 */
[----:B------:R-:W-:-:S03]  /*14390*/  IMAD.MOV.U32 R7, RZ, RZ, R14 ;  /* 0x000000ffff077224 */ /* 0x000fc600078e000e */
[----:B------:R-:W-:-:S13]  /*143a0*/  ISETP.GE.AND P2, PT, R2, R5, PT ;  /* 0x000000050200720c */ /* 0x000fda0003f46270 */
[----:B------:R-:W-:Y:S05]  /*143b0*/  WARPSYNC.COLLECTIVE R15, `(.L_x_443) ;  /* 0x000000000f087348 */ /* 0x000fea0003c00000 */
[----:B------:R0:W1:Y:S02]  /*143c0*/  SHFL.IDX P6, R14, R13, R12, R11 ;  /* 0x0000000c0d0e7389 */ /* 0x00006400000c000b */
[----:B01----:R-:W-:Y:S01]  /*143d0*/  ENDCOLLECTIVE ;  /* 0x000000000000791b */ /* 0x003fe20003800000 */
.L_x_443:
[----:B------:R-:W-:Y:S01]  /*143e0*/  MOV R13, R6 ;  /* 0x00000006000d7202 */ /* 0x000fe20000000f00 */
[----:B------:R-:W-:Y:S01]  /*143f0*/  IMAD.MOV.U32 R12, RZ, RZ, 0x7 ;  /* 0x00000007ff0c7424 */ /* 0x000fe200078e00ff */
[----:B------:R-:W-:-:S13]  /*14400*/  @!P2 IADD3 R2, P1, R31, R14, RZ ;  /* 0x0000000e1f02a210 */ /* 0x000fda0007f3e0ff */
[----:B------:R-:W-:Y:S05]  /*14410*/  WARPSYNC.COLLECTIVE R15, `(.L_x_444) ;  /* 0x000000000f087348 */ /* 0x000fea0003c00000 */
[----:B------:R0:W1:Y:S02]  /*14420*/  SHFL.IDX P6, R14, R13, R12, R11 ;  /* 0x0000000c0d0e7389 */ /* 0x00006400000c000b */
[----:B01----:R-:W-:Y:S01]  /*14430*/  ENDCOLLECTIVE ;  /* 0x000000000000791b */ /* 0x003fe20003800000 */
.L_x_444:
        /* <DEDUP_REMOVED lines=10> */
.L_x_445:
[----:B------:R-:W-:Y:S05]  /*144e0*/  BRA `(.L_x_446) ;  /* 0xffffffa800ec7947 */ /* 0x000fea000383ffff */
.L_x_323:
[----:B0-----:R0:W1:Y:S02]  /*144f0*/  SYNCS.PHASECHK.TRANS64.TRYWAIT P0, [R22+URZ+0x22820], R3 ;  /* 0x02282003160075a7 */ /* 0x001064000800017f */
[----:B-1----:R-:W-:Y:S05]  /*14500*/  @!P0 NANOSLEEP.SYNCS 0x989680 ;  /* 0x009896800000895d */ /* 0x002fea0003900000 */
[----:B------:R-:W1:Y:S02]  /*14510*/  @!P0 SYNCS.PHASECHK.TRANS64 P0, [R22+URZ+0x22820], R3 ;  /* 0x02282003160085a7 */ /* 0x000e64000800007f */
[----:B-1----:R-:W-:Y:S05]  /*14520*/  @!P0 BRA `(.L_x_323) ;  /* 0xfffffffc00f08947 */ /* 0x002fea000383ffff */
[----:B------:R-:W-:Y:S05]  /*14530*/  BRA `(.L_x_447) ;  /* 0xffffffac00487947 */ /* 0x000fea000383ffff */
.L_x_327:
[----:B0-----:R0:W1:Y:S02]  /*14540*/  SYNCS.PHASECHK.TRANS64.TRYWAIT P0, [R0+URZ+0x22880], R29 ;  /* 0x0228801d000075a7 */ /* 0x001064000800017f */
[----:B-1----:R-:W-:Y:S05]  /*14550*/  @!P0 NANOSLEEP.SYNCS 0x989680 ;  /* 0x009896800000895d */ /* 0x002fea0003900000 */
[----:B------:R-:W1:Y:S02]  /*14560*/  @!P0 SYNCS.PHASECHK.TRANS64 P0, [R0+URZ+0x22880], R29 ;  /* 0x0228801d000085a7 */ /* 0x000e64000800007f */
[----:B-1----:R-:W-:Y:S05]  /*14570*/  @!P0 BRA `(.L_x_327) ;  /* 0xfffffffc00f08947 */ /* 0x002fea000383ffff */
[----:B------:R-:W-:Y:S05]  /*14580*/  BRA `(.L_x_448) ;  /* 0xffffffb000747947 */ /* 0x000fea000383ffff */
.L_x_328:
[----:B------:R-:W-:Y:S01]  /*14590*/  BSSY B0, `(.L_x_449) ;  /* 0x0000008000007945 */ /* 0x000fe20003800000 */
[----:B------:R-:W-:Y:S01]  /*145a0*/  IMAD.MOV.U32 R13, RZ, RZ, R19 ;  /* 0x000000ffff0d7224 */ /* 0x000fe200078e0013 */
[----:B------:R-:W-:Y:S01]  /*145b0*/  MOV R11, 0x181f ;  /* 0x0000181f000b7802 */ /* 0x000fe20000000f00 */
[----:B------:R-:W-:Y:S02]  /*145c0*/  IMAD.MOV.U32 R12, RZ, RZ, RZ ;  /* 0x000000ffff0c7224 */ /* 0x000fe400078e00ff */
[----:B------:R-:W-:-:S07]  /*145d0*/  IMAD.MOV.U32 R15, RZ, RZ, -0x1 ;  /* 0xffffffffff0f7424 */ /* 0x000fce00078e00ff */
[----:B0-----:R-:W-:Y:S05]  /*145e0*/  WARPSYNC.COLLECTIVE R15, `(.L_x_450) ;  /* 0x000000000f087348 */ /* 0x001fea0003c00000 */
[----:B------:R1:W2:Y:S02]  /*145f0*/  SHFL.IDX P6, R14, R13, R12, R11 ;  /* 0x0000000c0d0e7389 */ /* 0x0002a400000c000b */
[----:B012---:R-:W-:Y:S01]  /*14600*/  ENDCOLLECTIVE ;  /* 0x000000000000791b */ /* 0x007fe20003800000 */
.L_x_450:
[----:B------:R-:W-:Y:S05]  /*14610*/  BSYNC B0 ;  /* 0x0000000000007941 */ /* 0x000fea0003800000 */
.L_x_449:
[----:B------:R-:W-:Y:S01]  /*14620*/  IMAD.MOV.U32 R13, RZ, RZ, R17 ;  /* 0x000000ffff0d7224 */ /* 0x000fe200078e0011 */
[----:B------:R-:W-:Y:S01]  /*14630*/  MOV R15, 0xffffffff ;  /* 0xffffffff000f7802 */ /* 0x000fe20000000f00 */
[----:B------:R-:W-:Y:S02]  /*14640*/  IMAD.MOV.U32 R12, RZ, RZ, RZ ;  /* 0x000000ffff0c7224 */ /* 0x000fe400078e00ff */
[----:B------:R-:W-:Y:S02]  /*14650*/  IMAD.MOV.U32 R11, RZ, RZ, 0x181f ;  /* 0x0000181fff0b7424 */ /* 0x000fe400078e00ff */
[----:B------:R-:W-:Y:S02]  /*14660*/  IMAD.MOV.U32 R3, RZ, RZ, R14 ;  /* 0x000000ffff037224 */ /* 0x000fe400078e000e */
[----:B------:R-:W-:-:S07]  /*14670*/  IMAD.IADD R6, R22, 0x1, R6 ;  /* 0x0000000116067824 */ /* 0x000fce00078e0206 */
[----:B------:R-:W-:Y:S05]  /*14680*/  WARPSYNC.COLLECTIVE R15, `(.L_x_451) ;  /* 0x000000000f087348 */ /* 0x000fea0003c00000 */
[----:B------:R0:W1:Y:S02]  /*14690*/  SHFL.IDX P6, R14, R13, R12, R11 ;  /* 0x0000000c0d0e7389 */ /* 0x00006400000c000b */
[----:B01----:R-:W-:Y:S01]  /*146a0*/  ENDCOLLECTIVE ;  /* 0x000000000000791b */ /* 0x003fe20003800000 */
.L_x_451:
[----:B------:R-:W-:Y:S02]  /*146b0*/  IMAD.MOV.U32 R13, RZ, RZ, R19 ;  /* 0x000000ffff0d7224 */ /* 0x000fe400078e0013 */
[----:B------:R-:W-:Y:S02]  /*146c0*/  IMAD.MOV.U32 R12, RZ, RZ, 0x1 ;  /* 0x00000001ff0c7424 */ /* 0x000fe400078e00ff */
[----:B------:R-:W-:-:S07]  /*146d0*/  IMAD.MOV.U32 R2, RZ, RZ, R14 ;  /* 0x000000ffff027224 */ /* 0x000fce00078e000e */
[----:B------:R-:W-:Y:S05]  /*146e0*/  WARPSYNC.COLLECTIVE R15, `(.L_x_452) ;  /* 0x000000000f087348 */ /* 0x000fea0003c00000 */
[----:B------:R0:W1:Y:S02]  /*146f0*/  SHFL.IDX P6, R14, R13, R12, R11 ;  /* 0x0000000c0d0e7389 */ /* 0x00006400000c000b */
[----:B01----:R-:W-:Y:S01]  /*14700*/  ENDCOLLECTIVE ;  /* 0x000000000000791b */ /* 0x003fe20003800000 */
.L_x_452:
        /* <DEDUP_REMOVED lines=11> */
.L_x_453:
[----:B------:R-:W-:Y:S02]  /*147c0*/  IMAD.MOV.U32 R13, RZ, RZ, R19 ;  /* 0x000000ffff0d7224 */ /* 0x000fe400078e0013 */
[----:B------:R-:W-:-:S05]  /*147d0*/  IMAD.MOV.U32 R12, RZ, RZ, R14 ;  /* 0x000000ffff0c7224 */ /* 0x000fca00078e000e */
[----:B------:R-:W-:Y:S01]  /*147e0*/  IADD3 R2, P0, R31, R12, RZ ;  /* 0x0000000c1f027210 */ /* 0x000fe20007f1e0ff */
[----:B------:R-:W-:-:S04]  /*147f0*/  IMAD.MOV.U32 R12, RZ, RZ, 0x2 ;  /* 0x00000002ff0c7424 */ /* 0x000fc800078e00ff */
[----:B------:R-:W-:-:S08]  /*14800*/  IMAD.X R3, RZ, RZ, R21, P0 ;  /* 0x000000ffff037224 */ /* 0x000fd000000e0615 */
[----:B------:R-:W-:Y:S05]  /*14810*/  WARPSYNC.COLLECTIVE R15, `(.L_x_454) ;  /* 0x000000000f087348 */ /* 0x000fea0003c00000 */
[----:B------:R0:W1:Y:S02]  /*14820*/  SHFL.IDX P6, R14, R13, R12, R11 ;  /* 0x0000000c0d0e7389 */ /* 0x00006400000c000b */
[----:B01----:R-:W-:Y:S01]  /*14830*/  ENDCOLLECTIVE ;  /* 0x000000000000791b */ /* 0x003fe20003800000 */
.L_x_454:
        /* <DEDUP_REMOVED lines=9> */
.L_x_455:
[----:B------:R-:W-:Y:S02]  /*148d0*/  IMAD.MOV.U32 R13, RZ, RZ, R19 ;  /* 0x000000ffff0d7224 */ /* 0x000fe400078e0013 */
[----:B------:R-:W-:Y:S02]  /*148e0*/  IMAD.MOV.U32 R12, RZ, RZ, 0x3 ;  /* 0x00000003ff0c7424 */ /* 0x000fe400078e00ff */
[----:B------:R-:W-:-:S05]  /*148f0*/  IMAD.MOV.U32 R11, RZ, RZ, R14 ;  /* 0x000000ffff0b7224 */ /* 0x000fca00078e000e */
[----:B------:R-:W-:Y:S02]  /*14900*/  IADD3 R2, P0, R31, R11, RZ ;  /* 0x0000000b1f027210 */ /* 0x000fe40007f1e0ff */
[----:B------:R-:W-:-:S03]  /*14910*/  MOV R11, 0x181f ;  /* 0x0000181f000b7802 */ /* 0x000fc60000000f00 */
[----:B------:R-:W-:-:S08]  /*14920*/  IMAD.X R3, RZ, RZ, R20, P0 ;  /* 0x000000ffff037224 */ /* 0x000fd000000e0614 */
[----:B------:R-:W-:Y:S05]  /*14930*/  WARPSYNC.COLLECTIVE R15, `(.L_x_456) ;  /* 0x000000000f087348 */ /* 0x000fea0003c00000 */
[----:B------:R0:W1:Y:S02]  /*14940*/  SHFL.IDX P6, R14, R13, R12, R11 ;  /* 0x0000000c0d0e7389 */ /* 0x00006400000c000b */
[----:B01----:R-:W-:Y:S01]  /*14950*/  ENDCOLLECTIVE ;  /* 0x000000000000791b */ /* 0x003fe20003800000 */
.L_x_456:
        /* <DEDUP_REMOVED lines=9> */
.L_x_457:
[----:B------:R-:W-:Y:S01]  /*149f0*/  IMAD.MOV.U32 R13, RZ, RZ, R19 ;  /* 0x000000ffff0d7224 */ /* 0x000fe200078e0013 */
[----:B------:R-:W-:Y:S01]  /*14a00*/  MOV R12, 0x4 ;  /* 0x00000004000c7802 */ /* 0x000fe20000000f00 */
[----:B------:R-:W-:-:S07]  /*14a10*/  IMAD.MOV.U32 R2, RZ, RZ, R14 ;  /* 0x000000ffff027224 */ /* 0x000fce00078e000e */
[----:B------:R-:W-:Y:S05]  /*14a20*/  WARPSYNC.COLLECTIVE R15, `(.L_x_458) ;  /* 0x000000000f087348 */ /* 0x000fea0003c00000 */
[----:B------:R0:W1:Y:S02]  /*14a30*/  SHFL.IDX P6, R14, R13, R12, R11 ;  /* 0x0000000c0d0e7389 */ /* 0x00006400000c000b */
[----:B01----:R-:W-:Y:S01]  /*14a40*/  ENDCOLLECTIVE ;  /* 0x000000000000791b */ /* 0x003fe20003800000 */
.L_x_458:
[----:B------:R-:W-:-:S05]  /*14a50*/  IADD3 R2, P0, R31, R2, RZ ;  /* 0x000000021f027210 */ /* 0x000fca0007f1e0ff */
        /* <DEDUP_REMOVED lines=10> */
.L_x_459:
[----:B------:R-:W-:Y:S01]  /*14b00*/  IMAD.MOV.U32 R13, RZ, RZ, R19 ;  /* 0x000000ffff0d7224 */ /* 0x000fe200078e0013 */
[----:B------:R-:W-:Y:S01]  /*14b10*/  MOV R12, 0x5 ;  /* 0x00000005000c7802 */ /* 0x000fe20000000f00 */
[----:B------:R-:W-:-:S07]  /*14b20*/  IMAD.MOV.U32 R2, RZ, RZ, R14 ;  /* 0x000000ffff027224 */ /* 0x000fce00078e000e */
[----:B------:R-:W-:Y:S05]  /*14b30*/  WARPSYNC.COLLECTIVE R15, `(.L_x_460) ;  /* 0x000000000f087348 */ /* 0x000fea0003c00000 */
[----:B------:R0:W1:Y:S02]  /*14b40*/  SHFL.IDX P6, R14, R13, R12, R11 ;  /* 0x0000000c0d0e7389 */ /* 0x00006400000c000b */
[----:B01----:R-:W-:Y:S01]  /*14b50*/  ENDCOLLECTIVE ;  /* 0x000000000000791b */ /* 0x003fe20003800000 */
.L_x_460:
        /* <DEDUP_REMOVED lines=11> */
.L_x_461:
[----:B------:R-:W-:Y:S01]  /*14c10*/  IMAD.MOV.U32 R13, RZ, RZ, R19 ;  /* 0x000000ffff0d7224 */ /* 0x000fe200078e0013 */
[----:B------:R-:W-:Y:S01]  /*14c20*/  MOV R12, 0x6 ;  /* 0x00000006000c7802 */ /* 0x000fe20000000f00 */
[----:B------:R-:W-:-:S07]  /*14c30*/  IMAD.MOV.U32 R2, RZ, RZ, R14 ;  /* 0x000000ffff027224 */ /* 0x000fce00078e000e */
[----:B------:R-:W-:Y:S05]  /*14c40*/  WARPSYNC.COLLECTIVE R15, `(.L_x_462) ;  /* 0x000000000f087348 */ /* 0x000fea0003c00000 */
[----:B------:R0:W1:Y:S02]  /*14c50*/  SHFL.IDX P6, R14, R13, R12, R11 ;  /* 0x0000000c0d0e7389 */ /* 0x00006400000c000b */
[----:B01----:R-:W-:Y:S01]  /*14c60*/  ENDCOLLECTIVE ;  /* 0x000000000000791b */ /* 0x003fe20003800000 */
.L_x_462:
        /* <DEDUP_REMOVED lines=11> */
.L_x_463:
[----:B------:R-:W-:Y:S02]  /*14d20*/  IMAD.MOV.U32 R13, RZ, RZ, R19 ;  /* 0x000000ffff0d7224 */ /* 0x000fe400078e0013 */
[----:B------:R-:W-:Y:S02]  /*14d30*/  IMAD.MOV.U32 R12, RZ, RZ, 0x7 ;  /* 0x00000007ff0c7424 */ /* 0x000fe400078e00ff */
[----:B------:R-:W-:-:S07]  /*14d40*/  IMAD.MOV.U32 R2, RZ, RZ, R14 ;  /* 0x000000ffff027224 */ /* 0x000fce00078e000e */
[----:B------:R-:W-:Y:S05]  /*14d50*/  WARPSYNC.COLLECTIVE R15, `(.L_x_464) ;  /* 0x000000000f087348 */ /* 0x000fea0003c00000 */
[----:B------:R0:W1:Y:S02]  /*14d60*/  SHFL.IDX P6, R14, R13, R12, R11 ;  /* 0x0000000c0d0e7389 */ /* 0x00006400000c000b */
[----:B01----:R-:W-:Y:S01]  /*14d70*/  ENDCOLLECTIVE ;  /* 0x000000000000791b */ /* 0x003fe20003800000 */
.L_x_464:
        /* <DEDUP_REMOVED lines=11> */
.L_x_465:
[----:B------:R-:W-:Y:S01]  /*14e30*/  IMAD.MOV.U32 R13, RZ, RZ, R10 ;  /* 0x000000ffff0d7224 */ /* 0x000fe200078e000a */
[----:B------:R-:W-:Y:S01]  /*14e40*/  MOV R12, RZ ;  /* 0x000000ff000c7202 */ /* 0x000fe20000000f00 */
[----:B------:R-:W-:-:S05]  /*14e50*/  IMAD.MOV.U32 R11, RZ, RZ, R14 ;  /* 0x000000ffff0b7224 */ /* 0x000fca00078e000e */
[----:B------:R-:W-:Y:S01]  /*14e60*/  IADD3 R2, P0, R31, R11, RZ ;  /* 0x0000000b1f027210 */ /* 0x000fe20007f1e0ff */
[----:B------:R-:W-:-:S04]  /*14e70*/  IMAD.MOV.U32 R11, RZ, RZ, 0x181f ;  /* 0x0000181fff0b7424 */ /* 0x000fc800078e00ff */
[----:B------:R-:W-:-:S08]  /*14e80*/  IMAD.X R3, RZ, RZ, R19, P0 ;  /* 0x000000ffff037224 */ /* 0x000fd000000e0613 */
[----:B------:R-:W-:Y:S05]  /*14e90*/  WARPSYNC.COLLECTIVE R15, `(.L_x_466) ;  /* 0x000000000f087348 */ /* 0x000fea0003c00000 */
[----:B------:R0:W1:Y:S02]  /*14ea0*/  SHFL.IDX P6, R14, R13, R12, R11 ;  /* 0x0000000c0d0e7389 */ /* 0x00006400000c000b */
[----:B01----:R-:W-:Y:S01]  /*14eb0*/  ENDCOLLECTIVE ;  /* 0x000000000000791b */ /* 0x003fe20003800000 */
.L_x_466:
        /* <DEDUP_REMOVED lines=9> */
.L_x_467:
        /* <DEDUP_REMOVED lines=8> */
.L_x_468:
        /* <DEDUP_REMOVED lines=9> */
.L_x_469:
[----:B------:R-:W-:Y:S01]  /*15060*/  IMAD.MOV.U32 R2, RZ, RZ, R14 ;  /* 0x000000ffff027224 */ /* 0x000fe200078e000e */
[----:B------:R-:W-:Y:S06]  /*15070*/  BRA `(.L_x_470) ;  /* 0xffffffac000c7947 */ /* 0x000fec000383ffff */
.L_x_333:
[----:B--2---:R2:W3:Y:S02]  /*15080*/  SYNCS.PHASECHK.TRANS64.TRYWAIT P0, [R0+URZ+0x22840], R29 ;  /* 0x0228401d000075a7 */ /* 0x0044e4000800017f */
[----:B---3--:R-:W-:Y:S05]  /*15090*/  @!P0 NANOSLEEP.SYNCS 0x989680 ;  /* 0x009896800000895d */ /* 0x008fea0003900000 */
[----:B------:R-:W3:Y:S02]  /*150a0*/  @!P0 SYNCS.PHASECHK.TRANS64 P0, [R0+URZ+0x22840], R29 ;  /* 0x0228401d000085a7 */ /* 0x000ee4000800007f */
[----:B---3--:R-:W-:Y:S05]  /*150b0*/  @!P0 BRA `(.L_x_333) ;  /* 0xfffffffc00f08947 */ /* 0x008fea000383ffff */
[----:B------:R-:W-:Y:S05]  /*150c0*/  BRA `(.L_x_471) ;  /* 0xffffffac005c7947 */ /* 0x000fea000383ffff */
.L_x_334:
[----:B------:R-:W-:Y:S01]  /*150d0*/  BSSY B0, `(.L_x_472) ;  /* 0x0000008000007945 */ /* 0x000fe20003800000 */
[----:B------:R-:W-:Y:S01]  /*150e0*/  IMAD.MOV.U32 R13, RZ, RZ, R4 ;  /* 0x000000ffff0d7224 */ /* 0x000fe200078e0004 */
[----:B------:R-:W-:Y:S01]  /*150f0*/  MOV R12, RZ ;  /* 0x000000ff000c7202 */ /* 0x000fe20000000f00 */
[----:B------:R-:W-:Y:S02]  /*15100*/  IMAD.MOV.U32 R11, RZ, RZ, 0x181f ;  /* 0x0000181fff0b7424 */ /* 0x000fe400078e00ff */
[----:B------:R-:W-:-:S07]  /*15110*/  IMAD.MOV.U32 R15, RZ, RZ, -0x1 ;  /* 0xffffffffff0f7424 */ /* 0x000fce00078e00ff */
[----:B-12---:R-:W-:Y:S05]  /*15120*/  WARPSYNC.COLLECTIVE R15, `(.L_x_473) ;  /* 0x000000000f087348 */ /* 0x006fea0003c00000 */
[----:B------:R0:W3:Y:S02]  /*15130*/  SHFL.IDX P6, R14, R13, R12, R11 ;  /* 0x0000000c0d0e7389 */ /* 0x0000e400000c000b */
[----:B0123--:R-:W-:Y:S01]  /*15140*/  ENDCOLLECTIVE ;  /* 0x000000000000791b */ /* 0x00ffe20003800000 */
.L_x_473:
[----:B------:R-:W-:Y:S05]  /*15150*/  BSYNC B0 ;  /* 0x0000000000007941 */ /* 0x000fea0003800000 */
.L_x_472:
        /* <DEDUP_REMOVED lines=8> */
.L_x_474:
[----:B------:R-:W-:Y:S02]  /*151e0*/  IMAD.MOV.U32 R13, RZ, RZ, R4 ;  /* 0x000000ffff0d7224 */ /* 0x000fe400078e0004 */
[----:B------:R-:W-:Y:S02]  /*151f0*/  IMAD.MOV.U32 R12, RZ, RZ, 0x1 ;  /* 0x00000001ff0c7424 */ /* 0x000fe400078e00ff */
[----:B------:R-:W-:-:S07]  /*15200*/  IMAD.MOV.U32 R2, RZ, RZ, R14 ;  /* 0x000000ffff027224 */ /* 0x000fce00078e000e */
[----:B------:R-:W-:Y:S05]  /*15210*/  WARPSYNC.COLLECTIVE R15, `(.L_x_475) ;  /* 0x000000000f087348 */ /* 0x000fea0003c00000 */
[----:B------:R0:W1:Y:S02]  /*15220*/  SHFL.IDX P6, R14, R13, R12, R11 ;  /* 0x0000000c0d0e7389 */ /* 0x00006400000c000b */
[----:B01----:R-:W-:Y:S01]  /*15230*/  ENDCOLLECTIVE ;  /* 0x000000000000791b */ /* 0x003fe20003800000 */
.L_x_475:
        /* <DEDUP_REMOVED lines=11> */
.L_x_476:
        /* <DEDUP_REMOVED lines=8> */
.L_x_477:
        /* <DEDUP_REMOVED lines=9> */
.L_x_478:
        /* <DEDUP_REMOVED lines=9> */
.L_x_479:
        /* <DEDUP_REMOVED lines=9> */
.L_x_480:
[----:B------:R-:W-:Y:S02]  /*15520*/  IMAD.MOV.U32 R13, RZ, RZ, R4 ;  /* 0x000000ffff0d7224 */ /* 0x000fe400078e0004 */
[----:B------:R-:W-:Y:S01]  /*15530*/  IMAD.MOV.U32 R12, RZ, RZ, 0x4 ;  /* 0x00000004ff0c7424 */ /* 0x000fe200078e00ff */
[----:B------:R-:W-:-:S13]  /*15540*/  IADD3 R2, P0, R31, R14, RZ ;  /* 0x0000000e1f027210 */ /* 0x000fda0007f1e0ff */
[----:B------:R-:W-:Y:S05]  /*15550*/  WARPSYNC.COLLECTIVE R15, `(.L_x_481) ;  /* 0x000000000f087348 */ /* 0x000fea0003c00000 */
[----:B------:R0:W1:Y:S02]  /*15560*/  SHFL.IDX P6, R14, R13, R12, R11 ;  /* 0x0000000c0d0e7389 */ /* 0x00006400000c000b */
[----:B01----:R-:W-:Y:S01]  /*15570*/  ENDCOLLECTIVE ;  /* 0x000000000000791b */ /* 0x003fe20003800000 */
.L_x_481:
        /* <DEDUP_REMOVED lines=10> */
.L_x_482:
[----:B------:R-:W-:Y:S02]  /*15620*/  IMAD.MOV.U32 R13, RZ, RZ, R4 ;  /* 0x000000ffff0d7224 */ /* 0x000fe400078e0004 */
[----:B------:R-:W-:Y:S01]  /*15630*/  IMAD.MOV.U32 R12, RZ, RZ, 0x5 ;  /* 0x00000005ff0c7424 */ /* 0x000fe200078e00ff */
[----:B------:R-:W-:-:S13]  /*15640*/  IADD3 R2, P0, R31, R14, RZ ;  /* 0x0000000e1f027210 */ /* 0x000fda0007f1e0ff */
[----:B------:R-:W-:Y:S05]  /*15650*/  WARPSYNC.COLLECTIVE R15, `(.L_x_483) ;  /* 0x000000000f087348 */ /* 0x000fea0003c00000 */
[----:B------:R0:W1:Y:S02]  /*15660*/  SHFL.IDX P6, R14, R13, R12, R11 ;  /* 0x0000000c0d0e7389 */ /* 0x00006400000c000b */
[----:B01----:R-:W-:Y:S01]  /*15670*/  ENDCOLLECTIVE ;  /* 0x000000000000791b */ /* 0x003fe20003800000 */
.L_x_483:
        /* <DEDUP_REMOVED lines=10> */
.L_x_484:
[----:B------:R-:W-:Y:S02]  /*15720*/  IMAD.MOV.U32 R13, RZ, RZ, R4 ;  /* 0x000000ffff0d7224 */ /* 0x000fe400078e0004 */
[----:B------:R-:W-:Y:S01]  /*15730*/  IMAD.MOV.U32 R12, RZ, RZ, 0x6 ;  /* 0x00000006ff0c7424 */ /* 0x000fe200078e00ff */
[----:B------:R-:W-:-:S13]  /*15740*/  IADD3 R2, P0, R31, R14, RZ ;  /* 0x0000000e1f027210 */ /* 0x000fda0007f1e0ff */
[----:B------:R-:W-:Y:S05]  /*15750*/  WARPSYNC.COLLECTIVE R15, `(.L_x_485) ;  /* 0x000000000f087348 */ /* 0x000fea0003c00000 */
[----:B------:R0:W1:Y:S02]  /*15760*/  SHFL.IDX P6, R14, R13, R12, R11 ;  /* 0x0000000c0d0e7389 */ /* 0x00006400000c000b */
[----:B01----:R-:W-:Y:S01]  /*15770*/  ENDCOLLECTIVE ;  /* 0x000000000000791b */ /* 0x003fe20003800000 */
.L_x_485:
        /* <DEDUP_REMOVED lines=10> */
.L_x_486:
[----:B------:R-:W-:Y:S02]  /*15820*/  IMAD.MOV.U32 R13, RZ, RZ, R4 ;  /* 0x000000ffff0d7224 */ /* 0x000fe400078e0004 */
[----:B------:R-:W-:Y:S01]  /*15830*/  IMAD.MOV.U32 R12, RZ, RZ, 0x7 ;  /* 0x00000007ff0c7424 */ /* 0x000fe200078e00ff */
[----:B------:R-:W-:-:S07]  /*15840*/  MOV R2, R14 ;  /* 0x0000000e00027202 */ /* 0x000fce0000000f00 */
[----:B------:R-:W-:Y:S05]  /*15850*/  WARPSYNC.COLLECTIVE R15, `(.L_x_487) ;  /* 0x000000000f087348 */ /* 0x000fea0003c00000 */
[----:B------:R0:W1:Y:S02]  /*15860*/  SHFL.IDX P6, R14, R13, R12, R11 ;  /* 0x0000000c0d0e7389 */ /* 0x00006400000c000b */
[----:B01----:R-:W-:Y:S01]  /*15870*/  ENDCOLLECTIVE ;  /* 0x000000000000791b */ /* 0x003fe20003800000 */
.L_x_487:
        /* <DEDUP_REMOVED lines=11> */
.L_x_488:
[----:B------:R-:W-:Y:S02]  /*15930*/  IMAD.MOV.U32 R13, RZ, RZ, R8 ;  /* 0x000000ffff0d7224 */ /* 0x000fe400078e0008 */
[----:B------:R-:W-:Y:S02]  /*15940*/  IMAD.MOV.U32 R12, RZ, RZ, RZ ;  /* 0x000000ffff0c7224 */ /* 0x000fe400078e00ff */
[----:B------:R-:W-:-:S07]  /*15950*/  IMAD.MOV.U32 R9, RZ, RZ, R14 ;  /* 0x000000ffff097224 */ /* 0x000fce00078e000e */
[----:B------:R-:W-:Y:S05]  /*15960*/  WARPSYNC.COLLECTIVE R15, `(.L_x_489) ;  /* 0x000000000f087348 */ /* 0x000fea0003c00000 */
[----:B------:R0:W1:Y:S02]  /*15970*/  SHFL.IDX P6, R14, R13, R12, R11 ;  /* 0x0000000c0d0e7389 */ /* 0x00006400000c000b */
[----:B01----:R-:W-:Y:S01]  /*15980*/  ENDCOLLECTIVE ;  /* 0x000000000000791b */ /* 0x003fe20003800000 */
.L_x_489:
        /* <DEDUP_REMOVED lines=11> */
.L_x_490:
[----:B------:R-:W-:Y:S02]  /*15a40*/  IMAD.MOV.U32 R13, RZ, RZ, R8 ;  /* 0x000000ffff0d7224 */ /* 0x000fe400078e0008 */
[----:B------:R-:W-:Y:S01]  /*15a50*/  IMAD.MOV.U32 R12, RZ, RZ, 0x1 ;  /* 0x00000001ff0c7424 */ /* 0x000fe200078e00ff */
[----:B------:R-:W-:-:S07]  /*15a60*/  MOV R5, R14 ;  /* 0x0000000e00057202 */ /* 0x000fce0000000f00 */
[----:B------:R-:W-:Y:S05]  /*15a70*/  WARPSYNC.COLLECTIVE R15, `(.L_x_491) ;  /* 0x000000000f087348 */ /* 0x000fea0003c00000 */
[----:B------:R0:W1:Y:S02]  /*15a80*/  SHFL.IDX P6, R14, R13, R12, R11 ;  /* 0x0000000c0d0e7389 */ /* 0x00006400000c000b */
[----:B01----:R-:W-:Y:S01]  /*15a90*/  ENDCOLLECTIVE ;  /* 0x000000000000791b */ /* 0x003fe20003800000 */
.L_x_491:
        /* <DEDUP_REMOVED lines=11> */
.L_x_492:
[----:B------:R-:W-:Y:S05]  /*15b50*/  BRA `(.L_x_493) ;  /* 0xffffffa400fc7947 */ /* 0x000fea000383ffff */
.L_x_339:
[----:B0-----:R0:W1:Y:S02]  /*15b60*/  SYNCS.PHASECHK.TRANS64.TRYWAIT P2, [R17+URZ+0x22870], R0 ;  /* 0x02287000110075a7 */ /* 0x001064000804017f */
[----:B-1----:R-:W-:Y:S05]  /*15b70*/  @!P2 NANOSLEEP.SYNCS 0x989680 ;  /* 0x009896800000a95d */ /* 0x002fea0003900000 */
[----:B------:R-:W1:Y:S02]  /*15b80*/  @!P2 SYNCS.PHASECHK.TRANS64 P2, [R17+URZ+0x22870], R0 ;  /* 0x022870001100a5a7 */ /* 0x000e64000804007f */
[----:B-1----:R-:W-:Y:S05]  /*15b90*/  @!P2 BRA `(.L_x_339) ;  /* 0xfffffffc00f0a947 */ /* 0x002fea000383ffff */
[----:B------:R-:W-:Y:S05]  /*15ba0*/  BRA `(.L_x_494) ;  /* 0xffffffa800607947 */ /* 0x000fea000383ffff */
.L_x_341:
[----:B0-----:R0:W1:Y:S02]  /*15bb0*/  SYNCS.PHASECHK.TRANS64.TRYWAIT P2, [R17+URZ+0x22860], R0 ;  /* 0x02286000110075a7 */ /* 0x001064000804017f */
[----:B-1----:R-:W-:Y:S05]  /*15bc0*/  @!P2 NANOSLEEP.SYNCS 0x989680 ;  /* 0x009896800000a95d */ /* 0x002fea0003900000 */
[----:B------:R-:W1:Y:S02]  /*15bd0*/  @!P2 SYNCS.PHASECHK.TRANS64 P2, [R17+URZ+0x22860], R0 ;  /* 0x022860001100a5a7 */ /* 0x000e64000804007f */
[----:B-1----:R-:W-:Y:S05]  /*15be0*/  @!P2 BRA `(.L_x_341) ;  /* 0xfffffffc00f0a947 */ /* 0x002fea000383ffff */
[----:B------:R-:W-:Y:S05]  /*15bf0*/  BRA `(.L_x_495) ;  /* 0xffffffa800707947 */ /* 0x000fea000383ffff */
.L_x_349:
[----:B-1----:R1:W2:Y:S02]  /*15c00*/  SYNCS.PHASECHK.TRANS64.TRYWAIT P1, [R17+URZ+0x22870], R0 ;  /* 0x02287000110075a7 */ /* 0x0022a4000802017f */
[----:B--2---:R-:W-:Y:S05]  /*15c10*/  @!P1 NANOSLEEP.SYNCS 0x989680 ;  /* 0x009896800000995d */ /* 0x004fea0003900000 */
[----:B------:R-:W2:Y:S02]  /*15c20*/  @!P1 SYNCS.PHASECHK.TRANS64 P1, [R17+URZ+0x22870], R0 ;  /* 0x02287000110095a7 */ /* 0x000ea4000802007f */
[----:B--2---:R-:W-:Y:S05]  /*15c30*/  @!P1 BRA `(.L_x_349) ;  /* 0xfffffffc00f09947 */ /* 0x004fea000383ffff */
[----:B------:R-:W-:Y:S05]  /*15c40*/  BRA `(.L_x_496) ;  /* 0xffffffb000307947 */ /* 0x000fea000383ffff */
.L_x_351:
[----:B-1----:R1:W2:Y:S02]  /*15c50*/  SYNCS.PHASECHK.TRANS64.TRYWAIT P1, [R17+URZ+0x22860], R0 ;  /* 0x02286000110075a7 */ /* 0x0022a4000802017f */
[----:B--2---:R-:W-:Y:S05]  /*15c60*/  @!P1 NANOSLEEP.SYNCS 0x989680 ;  /* 0x009896800000995d */ /* 0x004fea0003900000 */
[----:B------:R-:W2:Y:S02]  /*15c70*/  @!P1 SYNCS.PHASECHK.TRANS64 P1, [R17+URZ+0x22860], R0 ;  /* 0x02286000110095a7 */ /* 0x000ea4000802007f */
[----:B--2---:R-:W-:Y:S05]  /*15c80*/  @!P1 BRA `(.L_x_351) ;  /* 0xfffffffc00f09947 */ /* 0x004fea000383ffff */
[----:B------:R-:W-:Y:S05]  /*15c90*/  BRA `(.L_x_497) ;  /* 0xffffffb000407947 */ /* 0x000fea000383ffff */
.L_x_365:
[----:B0-----:R0:W3:Y:S02]  /*15ca0*/  SYNCS.PHASECHK.TRANS64.TRYWAIT P0, [R5+URZ+0x22820], R0 ;  /* 0x02282000050075a7 */ /* 0x0010e4000800017f */
[----:B---3--:R-:W-:Y:S05]  /*15cb0*/  @!P0 NANOSLEEP.SYNCS 0x989680 ;  /* 0x009896800000895d */ /* 0x008fea0003900000 */
[----:B------:R-:W3:Y:S02]  /*15cc0*/  @!P0 SYNCS.PHASECHK.TRANS64 P0, [R5+URZ+0x22820], R0 ;  /* 0x02282000050085a7 */ /* 0x000ee4000800007f */
[----:B---3--:R-:W-:Y:S05]  /*15cd0*/  @!P0 BRA `(.L_x_365) ;  /* 0xfffffffc00f08947 */ /* 0x008fea000383ffff */
[----:B------:R-:W-:Y:S05]  /*15ce0*/  BRA `(.L_x_498) ;  /* 0xffffffc0002c7947 */ /* 0x000fea000383ffff */
.L_x_366:
[----:B------:R-:W3:Y:S01]  /*15cf0*/  S2R R2, SR_TID.X ;  /* 0x0000000000027919 */ /* 0x000ee20000002100 */
[----:B------:R-:W-:Y:S01]  /*15d00*/  BSSY B0, `(.L_x_499) ;  /* 0x000000a000007945 */ /* 0x000fe20003800000 */
[----:B------:R-:W-:Y:S02]  /*15d10*/  IMAD.MOV.U32 R12, RZ, RZ, RZ ;  /* 0x000000ffff0c7224 */ /* 0x000fe400078e00ff */
[----:B------:R-:W-:Y:S02]  /*15d20*/  IMAD.MOV.U32 R11, RZ, RZ, 0x1f ;  /* 0x0000001fff0b7424 */ /* 0x000fe400078e00ff */
[----:B------:R-:W-:Y:S01]  /*15d30*/  IMAD.MOV.U32 R15, RZ, RZ, -0x1 ;  /* 0xffffffffff0f7424 */ /* 0x000fe200078e00ff */
[----:B---3--:R-:W-:-:S04]  /*15d40*/  SHF.R.U32.HI R2, RZ, 0x5, R2 ;  /* 0x00000005ff027819 */ /* 0x008fc80000011602 */
[----:B------:R-:W-:-:S04]  /*15d50*/  LOP3.LUT R2, R2, 0x3, RZ, 0xc0, !PT ;  /* 0x0000000302027812 */ /* 0x000fc800078ec0ff */
[----:B--2---:R-:W-:-:S07]  /*15d60*/  MOV R13, R2 ;  /* 0x00000002000d7202 */ /* 0x004fce0000000f00 */
[----:B01----:R-:W-:Y:S05]  /*15d70*/  WARPSYNC.COLLECTIVE R15, `(.L_x_500) ;  /* 0x000000000f087348 */ /* 0x003fea0003c00000 */
[----:B------:R2:W3:Y:S02]  /*15d80*/  SHFL.IDX P6, R14, R13, R12, R11 ;  /* 0x0000000c0d0e7389 */ /* 0x0004e400000c000b */
[----:B0123--:R-:W-:Y:S01]  /*15d90*/  ENDCOLLECTIVE ;  /* 0x000000000000791b */ /* 0x00ffe20003800000 */
.L_x_500:
[----:B------:R-:W-:Y:S05]  /*15da0*/  BSYNC B0 ;  /* 0x0000000000007941 */ /* 0x000fea0003800000 */
.L_x_499:
[----:B------:R-:W-:Y:S05]  /*15db0*/  BRA `(.L_x_501) ;  /* 0xffffffc000147947 */ /* 0x000fea000383ffff */
.L_x_369:
[----:B------:R-:W-:Y:S01]  /*15dc0*/  BSSY B1, `(.L_x_502) ;  /* 0x0000006000017945 */ /* 0x000fe20003800000 */
[----:B------:R-:W-:-:S07]  /*15dd0*/  IMAD.MOV.U32 R15, RZ, RZ, -0x1 ;  /* 0xffffffffff0f7424 */ /* 0x000fce00078e00ff */
[----:B012---:R-:W-:Y:S05]  /*15de0*/  WARPSYNC.COLLECTIVE R15, `(.L_x_503) ;  /* 0x000000000f0c7348 */ /* 0x007fea0003c00000 */
[----:B------:R-:W-:Y:S02]  /*15df0*/  ELECT P6, UR62, PT ;  /* 0x00000000003e782f */ /* 0x000fe400038c0000 */
[----:B------:R-:W-:Y:S01]  /*15e00*/  MOV R14, UR62 ;  /* 0x0000003e000e7c02 */ /* 0x000fe20008000f00 */
[----:B012---:R-:W-:Y:S10]  /*15e10*/  ENDCOLLECTIVE ;  /* 0x000000000000791b */ /* 0x007ff40003800000 */
.L_x_503:
[----:B------:R-:W-:Y:S05]  /*15e20*/  BSYNC B1 ;  /* 0x0000000000017941 */ /* 0x000fea0003800000 */
.L_x_502:
[----:B------:R-:W-:Y:S05]  /*15e30*/  BRA `(.L_x_504) ;  /* 0xffffffc0000c7947 */ /* 0x000fea000383ffff */
.L_x_371:
[----:B0-----:R0:W3:Y:S02]  /*15e40*/  SYNCS.PHASECHK.TRANS64.TRYWAIT P1, [R3+URZ+0x22840], R2 ;  /* 0x02284002030075a7 */ /* 0x0010e4000802017f */
[----:B---3--:R-:W-:Y:S05]  /*15e50*/  @!P1 NANOSLEEP.SYNCS 0x989680 ;  /* 0x009896800000995d */ /* 0x008fea0003900000 */
[----:B------:R-:W3:Y:S02]  /*15e60*/  @!P1 SYNCS.PHASECHK.TRANS64 P1, [R3+URZ+0x22840], R2 ;  /* 0x02284002030095a7 */ /* 0x000ee4000802007f */
[----:B---3--:R-:W-:Y:S05]  /*15e70*/  @!P1 BRA `(.L_x_371) ;  /* 0xfffffffc00f09947 */ /* 0x008fea000383ffff */
[----:B------:R-:W-:Y:S05]  /*15e80*/  BRA `(.L_x_505) ;  /* 0xffffffc0002c7947 */ /* 0x000fea000383ffff */
.L_x_373:
[----:B---3--:R3:W4:Y:S02]  /*15e90*/  SYNCS.PHASECHK.TRANS64.TRYWAIT P1, [R5+URZ+0x22840], R0 ;  /* 0x02284000050075a7 */ /* 0x008724000802017f */
[----:B----4-:R-:W-:Y:S05]  /*15ea0*/  @!P1 NANOSLEEP.SYNCS 0x989680 ;  /* 0x009896800000995d */ /* 0x010fea0003900000 */
[----:B------:R-:W4:Y:S02]  /*15eb0*/  @!P1 SYNCS.PHASECHK.TRANS64 P1, [R5+URZ+0x22840], R0 ;  /* 0x02284000050095a7 */ /* 0x000f24000802007f */
[----:B----4-:R-:W-:Y:S05]  /*15ec0*/  @!P1 BRA `(.L_x_373) ;  /* 0xfffffffc00f09947 */ /* 0x010fea000383ffff */
[----:B------:R-:W-:Y:S05]  /*15ed0*/  BRA `(.L_x_506) ;  /* 0xffffffc000387947 */ /* 0x000fea000383ffff */
.L_x_375:
[----:B----4-:R4:W0:Y:S02]  /*15ee0*/  SYNCS.PHASECHK.TRANS64.TRYWAIT P1, [R3+URZ+0x22860], R2 ;  /* 0x02286002030075a7 */ /* 0x010824000802017f */
[----:B0-----:R-:W-:Y:S05]  /*15ef0*/  @!P1 NANOSLEEP.SYNCS 0x989680 ;  /* 0x009896800000995d */ /* 0x001fea0003900000 */
[----:B------:R-:W0:Y:S02]  /*15f00*/  @!P1 SYNCS.PHASECHK.TRANS64 P1, [R3+URZ+0x22860], R2 ;  /* 0x02286002030095a7 */ /* 0x000e24000802007f */
[----:B0-----:R-:W-:Y:S05]  /*15f10*/  @!P1 BRA `(.L_x_375) ;  /* 0xfffffffc00f09947 */ /* 0x001fea000383ffff */
[----:B------:R-:W-:Y:S05]  /*15f20*/  BRA `(.L_x_507) ;  /* 0xffffffc000347947 */ /* 0x000fea000383ffff */
.L_x_377:
[----:B------:R0:W0:Y:S02]  /*15f30*/  SYNCS.PHASECHK.TRANS64.TRYWAIT P1, [R5+URZ+0x22860], R0 ;  /* 0x02286000050075a7 */ /* 0x000024000802017f */
[----:B0-----:R-:W-:Y:S05]  /*15f40*/  @!P1 NANOSLEEP.SYNCS 0x989680 ;  /* 0x009896800000995d */ /* 0x001fea0003900000 */
[----:B------:R-:W0:Y:S02]  /*15f50*/  @!P1 SYNCS.PHASECHK.TRANS64 P1, [R5+URZ+0x22860], R0 ;  /* 0x02286000050095a7 */ /* 0x000e24000802007f */
[----:B0-----:R-:W-:Y:S05]  /*15f60*/  @!P1 BRA `(.L_x_377) ;  /* 0xfffffffc00f09947 */ /* 0x001fea000383ffff */
[----:B------:R-:W-:Y:S05]  /*15f70*/  BRA `(.L_x_508) ;  /* 0xffffffc000307947 */ /* 0x000fea000383ffff */
.L_x_379:
[----:B------:R0:W0:Y:S02]  /*15f80*/  SYNCS.PHASECHK.TRANS64.TRYWAIT P1, [R3+URZ+0x22880], R2 ;  /* 0x02288002030075a7 */ /* 0x000024000802017f */
[----:B0-----:R-:W-:Y:S05]  /*15f90*/  @!P1 NANOSLEEP.SYNCS 0x989680 ;  /* 0x009896800000995d */ /* 0x001fea0003900000 */
[----:B------:R-:W0:Y:S02]  /*15fa0*/  @!P1 SYNCS.PHASECHK.TRANS64 P1, [R3+URZ+0x22880], R2 ;  /* 0x02288002030095a7 */ /* 0x000e24000802007f */
[----:B0-----:R-:W-:Y:S05]  /*15fb0*/  @!P1 BRA `(.L_x_379) ;  /* 0xfffffffc00f09947 */ /* 0x001fea000383ffff */
[----:B------:R-:W-:Y:S05]  /*15fc0*/  BRA `(.L_x_509) ;  /* 0xffffffc0002c7947 */ /* 0x000fea000383ffff */
.L_x_510:
        /* <DEDUP_REMOVED lines=11> */
.L_x_3623:


//--------------------- .text._ZN7cutlass13device_kernelIN5flash11enable_sm90INS1_16FlashAttnFwdSm90INS1_25CollectiveMainloopFwdSm90ILi2EN4cute5tupleIJNS5_1CILi1EEES8_S8_EEENS6_IJNS7_ILi128EEENS7_ILi160EEESA_EEELi128ENS_12float_e4m3_tEfNS_4arch4Sm90ELb0ELb0ELb1ELb1ELb1ELb1ELb0ELb1ELb1ELb1ELb0ELb0EEENS1_21CollectiveEpilogueFwdINS6_IJSA_SA_SB_EEES9_NS_10bfloat16_tESF_Li256ELb1ELb1ELb0ELb1EEENS1_36VarlenDynamicPersistentTileSchedulerILi128ELi160ELi256ELi128ELb0ELb1ELb1ELb0ELb1ELb1EEEEEEEEEvNT_6ParamsE --------------------------
	.section	.text._ZN7cutlass13device_kernelIN5flash11enable_sm90INS1_16FlashAttnFwdSm90INS1_25CollectiveMainloopFwdSm90ILi2EN4cute5tupleIJNS5_1CILi1EEES8_S8_EEENS6_IJNS7_ILi128EEENS7_ILi160EEESA_EEELi128ENS_12float_e4m3_tEfNS_4arch4Sm90ELb0ELb0ELb1ELb1ELb1ELb1ELb0ELb1ELb1ELb1ELb0ELb0EEENS1_21CollectiveEpilogueFwdINS6_IJSA_SA_SB_EEES9_NS_10bfloat16_tESF_Li256ELb1ELb1ELb0ELb1EEENS1_36VarlenDynamicPersistentTileSchedulerILi128ELi160ELi256ELi128ELb0ELb1ELb1ELb0ELb1ELb1EEEEEEEEEvNT_6ParamsE,"ax",@progbits
	.align	128
.text._ZN7cutlass13device_kernelIN5flash11enable_sm90INS1_16FlashAttnFwdSm90INS1_25CollectiveMainloopFwdSm90ILi2EN4cute5tupleIJNS5_1CILi1EEES8_S8_EEENS6_IJNS7_ILi128EEENS7_ILi160EEESA_EEELi128ENS_12float_e4m3_tEfNS_4arch4Sm90ELb0ELb0ELb1ELb1ELb1ELb1ELb0ELb1ELb1ELb1ELb0ELb0EEENS1_21CollectiveEpilogueFwdINS6_IJSA_SA_SB_EEES9_NS_10bfloat16_tESF_Li256ELb1ELb1ELb0ELb1EEENS1_36VarlenDynamicPersistentTileSchedulerILi128ELi160ELi256ELi128ELb0ELb1ELb1ELb0ELb1ELb1EEEEEEEEEvNT_6ParamsE:
        .type           _ZN7cutlass13device_kernelIN5flash11enable_sm90INS1_16FlashAttnFwdSm90INS1_25CollectiveMainloopFwdSm90ILi2EN4cute5tupleIJNS5_1CILi1EEES8_S8_EEENS6_IJNS7_ILi128EEENS7_ILi160EEESA_EEELi128ENS_12float_e4m3_tEfNS_4arch4Sm90ELb0ELb0ELb1ELb1ELb1ELb1ELb0ELb1ELb1ELb1ELb0ELb0EEENS1_21CollectiveEpilogueFwdINS6_IJSA_SA_SB_EEES9_NS_10bfloat16_tESF_Li256ELb1ELb1ELb0ELb1EEENS1_36VarlenDynamicPersistentTileSchedulerILi128ELi160ELi256ELi128ELb0ELb1ELb1ELb0ELb1ELb1EEEEEEEEEvNT_6ParamsE,@function
        .size           _ZN7cutlass13device_kernelIN5flash11enable_sm90INS1_16FlashAttnFwdSm90INS1_25CollectiveMainloopFwdSm90ILi2EN4cute5tupleIJNS5_1CILi1EEES8_S8_EEENS6_IJNS7_ILi128EEENS7_ILi160EEESA_EEELi128ENS_12float_e4m3_tEfNS_4arch4Sm90ELb0ELb0ELb1ELb1ELb1ELb1ELb0ELb1ELb1ELb1ELb0ELb0EEENS1_21CollectiveEpilogueFwdINS6_IJSA_SA_SB_EEES9_NS_10bfloat16_tESF_Li256ELb1ELb1ELb0ELb1EEENS1_36VarlenDynamicPersistentTileSchedulerILi128ELi160ELi256ELi128ELb0ELb1ELb1ELb0ELb1ELb1EEEEEEEEEvNT_6ParamsE,(.L_x_3624 - _ZN7cutlass13device_kernelIN5flash11enable_sm90INS1_16FlashAttnFwdSm90INS1_25CollectiveMainloopFwdSm90ILi2EN4cute5tupleIJNS5_1CILi1EEES8_S8_EEENS6_IJNS7_ILi128EEENS7_ILi160EEESA_EEELi128ENS_12float_e4m3_tEfNS_4arch4Sm90ELb0ELb0ELb1ELb1ELb1ELb1ELb0ELb1ELb1ELb1ELb0ELb0EEENS1_21CollectiveEpilogueFwdINS6_IJSA_SA_SB_EEES9_NS_10bfloat16_tESF_Li256ELb1ELb1ELb0ELb1EEENS1_36VarlenDynamicPersistentTileSchedulerILi128ELi160ELi256ELi128ELb0ELb1ELb1ELb0ELb1ELb1EEEEEEEEEvNT_6ParamsE)
        .other          _ZN7cutlass13device_kernelIN5flash11enable_sm90INS1_16FlashAttnFwdSm90INS1_25CollectiveMainloopFwdSm90ILi2EN4cute5tupleIJNS5_1CILi1EEES8_S8_EEENS6_IJNS7_ILi128EEENS7_ILi160EEESA_EEELi128ENS_12float_e4m3_tEfNS_4arch4Sm90ELb0ELb0ELb1ELb1ELb1ELb1ELb0ELb1ELb1ELb1ELb0ELb0EEENS1_21CollectiveEpilogueFwdINS6_IJSA_SA_SB_EEES9_NS_10bfloat16_tESF_Li256ELb1ELb1ELb0ELb1EEENS1_36VarlenDynamicPersistentTileSchedulerILi128ELi160ELi256ELi128ELb0ELb1ELb1ELb0ELb1ELb1EEEEEEEEEvNT_6ParamsE,@"STO_CUDA_ENTRY STV_DEFAULT"
_ZN7cutlass13device_kernelIN5flash11enable_sm90INS1_16FlashAttnFwdSm90INS1_25CollectiveMainloopFwdSm90ILi2EN4cute5tupleIJNS5_1CILi1EEES8_S8_EEENS6_IJNS7_ILi128EEENS7_ILi160EEESA_EEELi128ENS_12float_e4m3_tEfNS_4arch4Sm90ELb0ELb0ELb1ELb1ELb1ELb1ELb0ELb1ELb1ELb1ELb0ELb0EEENS1_21CollectiveEpilogueFwdINS6_IJSA_SA_SB_EEES9_NS_10bfloat16_tESF_Li256ELb1ELb1ELb0ELb1EEENS1_36VarlenDynamicPersistentTileSchedulerILi128ELi160ELi256ELi128ELb0ELb1ELb1ELb0ELb1ELb1EEEEEEEEEvNT_6ParamsE:
[----:B------:R-:W0:Y:S02]  /*0000*/  LDC R1, c[0x0][0x28] ;  /* 0x00000a00ff017b82 */ /* 0x000e240000000800 */
[----:B0-----:R-:W-:Y:S01]  /*0010*/  VIADD R1, R1, 0xffffffb8 ;  /* 0xffffffb801017836 */ /* 0x001fe20000000000 */
[----:B------:R-:W0:Y:S01]  /*0020*/  S2R R3, SR_TID.X ;  /* 0x0000000000037919 */ /* 0x000e220000002100 */
[----:B------:R-:W-:Y:S01]  /*0030*/  ELECT P0, URZ, PT ;  /* 0x00000000003f782f */ /* 0x000fe20003800000 */
[----:B------:R-:W-:Y:S01]  /*0040*/  BSSY B0, `(.L_x_511) ;  /* 0x000000d000007945 */ /* 0x000fe20003800000 */
[----:B0-----:R-:W-:-:S05]  /*0050*/  SHF.R.U32.HI R0, RZ, 0x5, R3 ;  /* 0x00000005ff007819 */ /* 0x001fca0000011603 */
[----:B------:R-:W0:Y:S02]  /*0060*/  SHFL.IDX PT, R2, R0, RZ, 0x1f ;  /* 0x00001fff00027589 */ /* 0x000e2400000e0000 */
[----:B0-----:R-:W-:-:S13]  /*0070*/  ISETP.EQ.AND P0, PT, R2, RZ, P0 ;  /* 0x000000ff0200720c */ /* 0x001fda0000702270 */
[----:B------:R-:W-:Y:S05]  /*0080*/  @!P0 BRA `(.L_x_512) ;  /* 0x0000000000208947 */ /* 0x000fea0003800000 */
[----:B------:R-:W-:Y:S02]  /*0090*/  ULDC.64 UR4, c[0x0][0x198] ;  /* 0x0000660000047ab9 */ /* 0x000fe40000000a00 */
[----:B------:R-:W-:Y:S02]  /*00a0*/  UIADD3 UR6, UP0, UR4, 0x570, URZ ;  /* 0x0000057004067890 */ /* 0x000fe4000ff1e03f */
[----:B------:R-:W-:Y:S02]  /*00b0*/  UIADD3 UR4, UP1, UR4, 0x670, URZ ;  /* 0x0000067004047890 */ /* 0x000fe4000ff3e03f */
[----:B------:R-:W-:Y:S02]  /*00c0*/  UIADD3.X UR7, URZ, UR5, URZ, UP0, !UPT ;  /* 0x000000053f077290 */ /* 0x000fe400087fe43f */
[----:B------:R-:W-:-:S07]  /*00d0*/  UIADD3.X UR5, URZ, UR5, URZ, UP1, !UPT ;  /* 0x000000053f057290 */ /* 0x000fce0008ffe43f */
[----:B------:R0:W-:Y:S02]  /*00e0*/  UTMACCTL.PF [UR6] ;  /* 0x00000000060079b9 */ /* 0x0001e40008040000 */
[----:B------:R0:W-:Y:S02]  /*00f0*/  UTMACCTL.PF [UR4] ;  /* 0x00000000040079b9 */ /* 0x0001e40008040000 */
[----:B0-----:R-:W-:Y:S01]  /*0100*/  NOP ;  /* 0x0000000000007918 */ /* 0x001fe20000000000 */
.L_x_512:
[----:B------:R-:W-:Y:S05]  /*0110*/  BSYNC B0 ;  /* 0x0000000000007941 */ /* 0x000fea0003800000 */
.L_x_511:
[----:B------:R-:W-:Y:S01]  /*0120*/  VOTEU.ANY UP0, P0 ;  /* 0x00000000003f7886 */ /* 0x000fe20000000100 */
[----:B------:R-:W0:Y:S01]  /*0130*/  SHFL.IDX PT, R2, R0, RZ, 0x1f ;  /* 0x00001fff00027589 */ /* 0x000e2200000e0000 */
[----:B------:R-:W-:Y:S01]  /*0140*/  UMOV UR4, 0x80 ;  /* 0x0000008000047882 */ /* 0x000fe20000000000 */
[----:B------:R-:W-:Y:S01]  /*0150*/  UMOV UR7, 0x100 ;  /* 0x0000010000077882 */ /* 0x000fe20000000000 */
[----:B------:R-:W-:Y:S01]  /*0160*/  SHF.R.U32.HI R3, RZ, 0x7, R3 ;  /* 0x00000007ff037819 */ /* 0x000fe20000011603 */
[----:B------:R-:W1:Y:S01]  /*0170*/  @UP0 S2UR UR8, SR_CgaCtaId ;  /* 0x00000000000809c3 */ /* 0x000e620000008800 */
[----:B------:R-:W-:Y:S01]  /*0180*/  @UP0 UMOV UR6, 0x400 ;  /* 0x0000040000060882 */ /* 0x000fe20000000000 */
[----:B------:R-:W-:-:S04]  /*0190*/  @UP0 UIADD3 UR4, -UR4, 0x100000, URZ ;  /* 0x0010000004040890 */ /* 0x000fc8000fffe13f */
[----:B------:R-:W-:Y:S02]  /*01a0*/  @UP0 USHF.L.U32 UR5, UR4, 0xb, URZ ;  /* 0x0000000b04050899 */ /* 0x000fe4000800063f */
[----:B------:R-:W-:Y:S01]  /*01b0*/  @UP0 USHF.L.U32 UR4, UR4, 0x1, URZ ;  /* 0x0000000104040899 */ /* 0x000fe2000800063f */
[----:B------:R-:W-:Y:S01]  /*01c0*/  VOTEU.ANY UP1, P0 ;  /* 0x00000000003f7886 */ /* 0x000fe20000020100 */
[----:B0-----:R-:W-:Y:S02]  /*01d0*/  ISETP.NE.AND P1, PT, R2, RZ, PT ;  /* 0x000000ff0200720c */ /* 0x001fe40003f25270 */
[----:B------:R0:W2:Y:S01]  /*01e0*/  SHFL.IDX PT, R2, R3, RZ, 0x1f ;  /* 0x00001fff03027589 */ /* 0x0000a200000e0000 */
[----:B-1----:R-:W-:Y:S02]  /*01f0*/  @UP0 ULEA UR8, UR8, UR6, 0x18 ;  /* 0x0000000608080291 */ /* 0x002fe4000f8ec03f */
[----:B------:R-:W-:-:S04]  /*0200*/  @UP0 UIADD3 UR6, -UR7, 0x100000, URZ ;  /* 0x0010000007060890 */ /* 0x000fc8000fffe13f */
[----:B------:R-:W-:Y:S02]  /*0210*/  @UP0 USHF.L.U32 UR7, UR6, 0xb, URZ ;  /* 0x0000000b06070899 */ /* 0x000fe4000800063f */
[----:B------:R-:W-:Y:S01]  /*0220*/  @UP0 USHF.L.U32 UR6, UR6, 0x1, URZ ;  /* 0x0000000106060899 */ /* 0x000fe2000800063f */
[----:B------:R-:W-:Y:S01]  /*0230*/  VOTEU.ANY UP0, P0 ;  /* 0x00000000003f7886 */ /* 0x000fe20000000100 */
[----:B------:R-:W1:Y:S04]  /*0240*/  FENCE.VIEW.ASYNC.S ;  /* 0x00000000000073c6 */ /* 0x000e680000000000 */
[----:B-1----:R0:W1:Y:S06]  /*0250*/  @UP0 SYNCS.EXCH.64 URZ, [UR8+0x22800], UR4 ;  /* 0x02280004083f05b2 */ /* 0x00206c0008000100 */
[----:B------:R0:W3:Y:S02]  /*0260*/  @UP1 SYNCS.EXCH.64 URZ, [UR8+0x22820], UR6 ;  /* 0x02282006083f15b2 */ /* 0x0000e40008000100 */
[----:B0-----:R-:W-:Y:S05]  /*0270*/  @P1 BRA `(.L_x_513) ;  /* 0x0000000000481947 */ /* 0x001fea0003800000 */
[----:B------:R-:W0:Y:S01]  /*0280*/  S2UR UR5, SR_CgaCtaId ;  /* 0x00000000000579c3 */ /* 0x000e220000008800 */
        /* <DEDUP_REMOVED lines=12> */
[----:B0-----:R0:W4:Y:S08]  /*0350*/  SYNCS.EXCH.64 URZ, [UR8+0x22830], UR4 ;  /* 0x02283004083f75b2 */ /* 0x0011300008000100 */
[----:B------:R0:W0:Y:S01]  /*0360*/  SYNCS.EXCH.64 URZ, [UR8+0x22840], UR6 ;  /* 0x02284006083f75b2 */ /* 0x0000220008000100 */
[----:B------:R0:W0:Y:S01]  /*0370*/  SYNCS.EXCH.64 URZ, [UR8+0x22838], UR4 ;  /* 0x02283804083f75b2 */ /* 0x0000220008000100 */
[----:B------:R0:W0:Y:S01]  /*0380*/  SYNCS.EXCH.64 URZ, [UR8+0x22848], UR6 ;  /* 0x02284806083f75b2 */ /* 0x0000220008000100 */
[----:B------:R-:W-:Y:S01]  /*0390*/  NOP ;  /* 0x0000000000007918 */ /* 0x000fe20000000000 */
.L_x_513:
[----:B------:R-:W5:Y:S01]  /*03a0*/  SHFL.IDX PT, R3, R0, RZ, 0x1f ;  /* 0x00001fff00037589 */ /* 0x000f6200000e0000 */
[----:B------:R-:W-:Y:S01]  /*03b0*/  NOP ;  /* 0x0000000000007918 */ /* 0x000fe20000000000 */
[----:B-----5:R-:W-:-:S13]  /*03c0*/  ISETP.NE.AND P0, PT, R3, RZ, PT ;  /* 0x000000ff0300720c */ /* 0x020fda0003f05270 */
[----:B------:R-:W-:Y:S05]  /*03d0*/  @P0 BRA `(.L_x_514) ;  /* 0x0000000000480947 */ /* 0x000fea0003800000 */
[----:B0-----:R-:W0:Y:S01]  /*03e0*/  S2UR UR5, SR_CgaCtaId ;  /* 0x00000000000579c3 */ /* 0x001e220000008800 */
        /* <DEDUP_REMOVED lines=12> */
[----:B0-----:R0:W0:Y:S08]  /*04b0*/  SYNCS.EXCH.64 URZ, [UR8+0x22850], UR4 ;  /* 0x02285004083f75b2 */ /* 0x0010300008000100 */
[----:B------:R0:W0:Y:S01]  /*04c0*/  SYNCS.EXCH.64 URZ, [UR8+0x22860], UR6 ;  /* 0x02286006083f75b2 */ /* 0x0000220008000100 */
[----:B------:R0:W0:Y:S01]  /*04d0*/  SYNCS.EXCH.64 URZ, [UR8+0x22858], UR4 ;  /* 0x02285804083f75b2 */ /* 0x0000220008000100 */
[----:B------:R0:W0:Y:S01]  /*04e0*/  SYNCS.EXCH.64 URZ, [UR8+0x22868], UR6 ;  /* 0x02286806083f75b2 */ /* 0x0000220008000100 */
[----:B------:R-:W-:Y:S01]  /*04f0*/  NOP ;  /* 0x0000000000007918 */ /* 0x000fe20000000000 */
.L_x_514:
[----:B------:R-:W5:Y:S01]  /*0500*/  SHFL.IDX PT, R3, R0, RZ, 0x1f ;  /* 0x00001fff00037589 */ /* 0x000f6200000e0000 */
[----:B------:R-:W-:Y:S01]  /*0510*/  NOP ;  /* 0x0000000000007918 */ /* 0x000fe20000000000 */
[----:B-----5:R-:W-:-:S13]  /*0520*/  ISETP.NE.AND P0, PT, R3, RZ, PT ;  /* 0x000000ff0300720c */ /* 0x020fda0003f05270 */
[----:B------:R-:W-:Y:S05]  /*0530*/  @P0 BRA `(.L_x_515) ;  /* 0x0000000000380947 */ /* 0x000fea0003800000 */
[----:B0-----:R-:W0:Y:S01]  /*0540*/  S2UR UR5, SR_CgaCtaId ;  /* 0x00000000000579c3 */ /* 0x001e220000008800 */
[----:B------:R-:W-:Y:S01]  /*0550*/  UMOV UR4, 0x400 ;  /* 0x0000040000047882 */ /* 0x000fe20000000000 */
[----:B------:R-:W-:Y:S01]  /*0560*/  UMOV UR7, 0x80 ;  /* 0x0000008000077882 */ /* 0x000fe20000000000 */
[----:B------:R-:W-:Y:S01]  /*0570*/  ELECT P0, URZ, PT ;  /* 0x00000000003f782f */ /* 0x000fe20003800000 */
[----:B0-----:R-:W-:Y:S02]  /*0580*/  ULEA UR6, UR5, UR4, 0x18 ;  /* 0x0000000405067291 */ /* 0x001fe4000f8ec03f */
[----:B------:R-:W-:-:S04]  /*0590*/  UIADD3 UR4, -UR7, 0x100000, URZ ;  /* 0x0010000007047890 */ /* 0x000fc8000fffe13f */
[----:B------:R-:W-:Y:S02]  /*05a0*/  USHF.L.U32 UR5, UR4, 0xb, URZ ;  /* 0x0000000b04057899 */ /* 0x000fe4000800063f */
[----:B------:R-:W-:Y:S01]  /*05b0*/  USHF.L.U32 UR4, UR4, 0x1, URZ ;  /* 0x0000000104047899 */ /* 0x000fe2000800063f */
[----:B------:R-:W0:Y:S11]  /*05c0*/  FENCE.VIEW.ASYNC.S ;  /* 0x00000000000073c6 */ /* 0x000e360000000000 */
[----:B0-----:R0:W0:Y:S01]  /*05d0*/  SYNCS.EXCH.64 URZ, [UR6+0x22870], UR4 ;  /* 0x02287004063f75b2 */ /* 0x0010220008000100 */
[----:B------:R0:W0:Y:S01]  /*05e0*/  SYNCS.EXCH.64 URZ, [UR6+0x22880], UR4 ;  /* 0x02288004063f75b2 */ /* 0x0000220008000100 */
[----:B------:R0:W0:Y:S01]  /*05f0*/  SYNCS.EXCH.64 URZ, [UR6+0x22878], UR4 ;  /* 0x02287804063f75b2 */ /* 0x0000220008000100 */
[----:B------:R0:W0:Y:S01]  /*0600*/  SYNCS.EXCH.64 URZ, [UR6+0x22888], UR4 ;  /* 0x02288804063f75b2 */ /* 0x0000220008000100 */
[----:B------:R-:W-:Y:S01]  /*0610*/  NOP ;  /* 0x0000000000007918 */ /* 0x000fe20000000000 */
.L_x_515:
        /* <DEDUP_REMOVED lines=22> */
.L_x_516:
[----:B------:R-:W5:Y:S01]  /*0780*/  SHFL.IDX PT, R4, R0, RZ, 0x1f ;  /* 0x00001fff00047589 */ /* 0x000f6200000e0000 */
[----:B------:R-:W-:Y:S01]  /*0790*/  NOP ;  /* 0x0000000000007918 */ /* 0x000fe20000000000 */
[----:B------:R-:W0:Y:S01]  /*07a0*/  S2R R3, SR_CgaCtaId ;  /* 0x0000000000037919 */ /* 0x000e220000008800 */
[----:B-----5:R-:W-:-:S13]  /*07b0*/  ISETP.NE.AND P0, PT, R4, RZ, PT ;  /* 0x000000ff0400720c */ /* 0x020fda0003f05270 */
        /* <DEDUP_REMOVED lines=19> */
.L_x_517:
[----:B--2---:R-:W-:Y:S01]  /*08f0*/  ISETP.NE.AND P0, PT, R2, RZ, PT ;  /* 0x000000ff0200720c */ /* 0x004fe20003f05270 */
[----:B------:R-:W-:Y:S01]  /*0900*/  IMAD.MOV.U32 R2, RZ, RZ, 0x1 ;  /* 0x00000001ff027424 */ /* 0x000fe200078e00ff */
[----:B------:R-:W-:Y:S01]  /*0910*/  NOP ;  /* 0x0000000000007918 */ /* 0x000fe20000000000 */
[----:B------:R-:W-:Y:S01]  /*0920*/  ULDC.64 UR60, c[0x0][0x208] ;  /* 0x00008200003c7ab9 */ /* 0x000fe20000000a00 */
[----:B------:R-:W-:Y:S02]  /*0930*/  BSSY B8, `(.L_x_518) ;  /* 0x0001f2b000087945 */ /* 0x000fe40003800000 */
[----:B------:R-:W-:-:S05]  /*0940*/  SEL R2, R2, 0x2, !P0 ;  /* 0x0000000202027807 */ /* 0x000fca0004000000 */
[----:B------:R2:W-:Y:S01]  /*0950*/  STL [R1+0x10], R2 ;  /* 0x0000100201007387 */ /* 0x0005e20000100800 */
[----:B01-34-:R-:W-:Y:S06]  /*0960*/  BAR.SYNC.DEFER_BLOCKING 0x0 ;  /* 0x0000000000007b1d */ /* 0x01bfec0000010000 */
[----:B------:R-:W-:Y:S05]  /*0970*/  @!P0 BRA `(.L_x_519) ;  /* 0x0000017800708947 */ /* 0x000fea0003800000 */
.L_x_520:
[----:B------:R-:W-:-:S08]  /*0980*/  NOP ;  /* 0x0000000000007918 */ /* 0x000fd00000000000 */
[----:B------:R-:W0:Y:S02]  /*0990*/  USETMAXREG.TRY_ALLOC.CTAPOOL UP0, 0xe8 ;  /* 0x000000e8000079c8 */ /* 0x000e240008000600 */
[----:B0-----:R-:W-:-:S13]  /*09a0*/  PLOP3.LUT P0, PT, PT, PT, UP0, 0x80, 0x0 ;  /* 0x000000000000781c */ /* 0x001fda0003f0f008 */
[----:B------:R-:W-:Y:S05]  /*09b0*/  @!P0 BRA `(.L_x_520) ;  /* 0xfffffffc00f08947 */ /* 0x000fea000383ffff */
[----:B------:R-:W2:Y:S01]  /*09c0*/  S2R R0, SR_TID.X ;  /* 0x0000000000007919 */ /* 0x000ea20000002100 */
[----:B------:R-:W-:Y:S01]  /*09d0*/  MOV R18, 0x400 ;  /* 0x0000040000127802 */ /* 0x000fe20000000f00 */
[----:B------:R-:W-:Y:S01]  /*09e0*/  ULDC UR4, c[0x0][0xc3c] ;  /* 0x00030f0000047ab9 */ /* 0x000fe20000000800 */
[----:B--2---:R-:W-:Y:S02]  /*09f0*/  SHF.R.U32.HI R2, RZ, 0x7, R0 ;  /* 0x00000007ff027819 */ /* 0x004fe40000011600 */
[----:B------:R-:W0:Y:S01]  /*0a00*/  S2R R0, SR_CgaCtaId ;  /* 0x0000000000007919 */ /* 0x000e220000008800 */
[----:B------:R-:W-:Y:S06]  /*0a10*/  BAR.ARV 0x8, 0x180 ;  /* 0x0206000000007b1d */ /* 0x000fec0000002000 */
[----:B------:R-:W-:-:S13]  /*0a20*/  ISETP.NE.AND P0, PT, R2, 0x1, PT ;  /* 0x000000010200780c */ /* 0x000fda0003f05270 */
[----:B------:R-:W-:Y:S08]  /*0a30*/  @!P0 BAR.ARV 0x9, 0x100 ;  /* 0x0244000000008b1d */ /* 0x000ff00000002000 */
[----:B------:R-:W-:Y:S01]  /*0a40*/  BAR.SYNC.DEFER_BLOCKING 0x5, 0x180 ;  /* 0x0146000000007b1d */ /* 0x000fe20000010000 */
[----:B0-----:R-:W-:-:S05]  /*0a50*/  LEA R18, R0, R18, 0x18 ;  /* 0x0000001200127211 */ /* 0x001fca00078ec0ff */
[----:B------:R-:W0:Y:S02]  /*0a60*/  LDS.128 R168, [R18+0x228d0] ;  /* 0x0228d00012a87984 */ /* 0x000e240000000c00 */
[----:B------:R-:W-:Y:S06]  /*0a70*/  BAR.ARV 0x4, 0x180 ;  /* 0x0106000000007b1d */ /* 0x000fec0000002000 */
[----:B0-----:R-:W-:-:S13]  /*0a80*/  ISETP.GE.AND P0, PT, R171, UR4, PT ;  /* 0x00000004ab007c0c */ /* 0x001fda000bf06270 */
[----:B------:R-:W-:Y:S05]  /*0a90*/  @P0 BRA `(.L_x_521) ;  /* 0x000001f000500947 */ /* 0x000fea0003800000 */
[----:B------:R-:W2:Y:S01]  /*0aa0*/  LDL R13, [R1+0x10] ;  /* 0x00001000010d7983 */ /* 0x000ea20000100800 */
[----:B------:R-:W0:Y:S02]  /*0ab0*/  S2R R0, SR_TID.X ;  /* 0x0000000000007919 */ /* 0x000e240000002100 */
[----:B0-----:R-:W-:-:S05]  /*0ac0*/  VIADD R12, R0, 0xffffff80 ;  /* 0xffffff80000c7836 */ /* 0x001fca0000000000 */
[----:B------:R-:W-:-:S04]  /*0ad0*/  SHF.R.S32.HI R0, RZ, 0x1f, R12 ;  /* 0x0000001fff007819 */ /* 0x000fc8000001140c */
[CC--:B------:R-:W-:Y:S02]  /*0ae0*/  LEA.HI R3, R0.reuse, R12.reuse, RZ, 0x4 ;  /* 0x0000000c00037211 */ /* 0x0c0fe400078f20ff */
[----:B------:R-:W-:Y:S02]  /*0af0*/  LEA.HI R2, R0, R12, RZ, 0x7 ;  /* 0x0000000c00027211 */ /* 0x000fe400078f38ff */
[----:B------:R-:W-:Y:S02]  /*0b00*/  SHF.R.S32.HI R6, RZ, 0x4, R3 ;  /* 0x00000004ff067819 */ /* 0x000fe40000011403 */
[----:B------:R-:W-:Y:S02]  /*0b10*/  LOP3.LUT R217, R2, 0xffffff80, RZ, 0xc0, !PT ;  /* 0xffffff8002d97812 */ /* 0x000fe400078ec0ff */
[----:B------:R-:W-:Y:S02]  /*0b20*/  LEA.HI R4, R3, R6, RZ, 0x1 ;  /* 0x0000000603047211 */ /* 0x000fe400078f08ff */
[----:B------:R-:W-:-:S02]  /*0b30*/  IADD3 R217, R12, -R217, RZ ;  /* 0x800000d90cd97210 */ /* 0x000fc40007ffe0ff */
[----:B------:R-:W-:Y:S02]  /*0b40*/  LOP3.LUT R5, R4, 0x1ffffffe, RZ, 0xc0, !PT ;  /* 0x1ffffffe04057812 */ /* 0x000fe400078ec0ff */
[----:B------:R-:W-:Y:S02]  /*0b50*/  LEA.HI R4, R0, R12, RZ, 0x5 ;  /* 0x0000000c00047211 */ /* 0x000fe400078f28ff */
[----:B------:R-:W-:Y:S02]  /*0b60*/  SHF.R.S32.HI R8, RZ, 0x1f, R217 ;  /* 0x0000001fff087819 */ /* 0x000fe400000114d9 */
[----:B------:R-:W-:Y:S02]  /*0b70*/  SHF.R.S32.HI R229, RZ, 0x7, R2 ;  /* 0x00000007ffe57819 */ /* 0x000fe40000011402 */
[----:B------:R-:W-:Y:S02]  /*0b80*/  LOP3.LUT R3, R3, 0x3fffff0, RZ, 0xc0, !PT ;  /* 0x03fffff003037812 */ /* 0x000fe400078ec0ff */
[----:B------:R-:W-:Y:S01]  /*0b90*/  SHF.L.U32 R4, R4, 0x5, RZ ;  /* 0x0000000504047819 */ /* 0x000fe200000006ff */
[----:B------:R-:W-:Y:S01]  /*0ba0*/  IMAD.IADD R5, R6, 0x1, -R5 ;  /* 0x0000000106057824 */ /* 0x000fe200078e0a05 */
[----:B------:R-:W-:-:S02]  /*0bb0*/  LEA.HI R7, R8, R217, RZ, 0x2 ;  /* 0x000000d908077211 */ /* 0x000fc400078f10ff */
[----:B------:R-:W-:Y:S01]  /*0bc0*/  LEA.HI R6, R2, R229, RZ, 0x1 ;  /* 0x000000e502067211 */ /* 0x000fe200078f08ff */
[----:B------:R-:W-:Y:S01]  /*0bd0*/  IMAD.IADD R2, R12, 0x1, -R3 ;  /* 0x000000010c027824 */ /* 0x000fe200078e0a03 */
[----:B------:R-:W-:Y:S02]  /*0be0*/  LOP3.LUT R203, R4, 0xfffffc00, RZ, 0xc0, !PT ;  /* 0xfffffc0004cb7812 */ /* 0x000fe400078ec0ff */
[----:B------:R-:W-:Y:S02]  /*0bf0*/  LOP3.LUT R4, R7, 0x7ffffffc, RZ, 0xc0, !PT ;  /* 0x7ffffffc07047812 */ /* 0x000fe400078ec0ff */
[-C--:B------:R-:W-:Y:S01]  /*0c00*/  LEA.HI R216, R0, R12.reuse, RZ, 0x3 ;  /* 0x0000000c00d87211 */ /* 0x080fe200078f18ff */
[----:B------:R-:W-:Y:S01]  /*0c10*/  IMAD R2, R2, 0x40, R203 ;  /* 0x0000004002027824 */ /* 0x000fe200078e02cb */
[----:B------:R-:W-:Y:S01]  /*0c20*/  LEA.HI R0, R0, R12, RZ, 0x2 ;  /* 0x0000000c00007211 */ /* 0x000fe200078f10ff */
[----:B------:R-:W-:Y:S01]  /*0c30*/  IMAD.MOV.U32 R11, RZ, RZ, -0x2 ;  /* 0xfffffffeff0b7424 */ /* 0x000fe200078e00ff */
[--C-:B------:R-:W-:Y:S01]  /*0c40*/  SHF.R.S32.HI R9, RZ, 0x2, R7.reuse ;  /* 0x00000002ff097819 */ /* 0x100fe20000011407 */
[----:B------:R-:W-:Y:S01]  /*0c50*/  IMAD.IADD R4, R217, 0x1, -R4 ;  /* 0x00000001d9047824 */ /* 0x000fe200078e0a04 */
[----:B------:R-:W-:Y:S01]  /*0c60*/  SHF.R.S32.HI R10, RZ, 0x1f, R7 ;  /* 0x0000001fff0a7819 */ /* 0x000fe20000011407 */
[----:B------:R-:W-:Y:S01]  /*0c70*/  IMAD R3, R5, 0x8, R2 ;  /* 0x0000000805037824 */ /* 0x000fe200078e0202 */
[----:B------:R-:W-:Y:S01]  /*0c80*/  SHF.R.S32.HI R194, RZ, 0x2, R0 ;  /* 0x00000002ffc27819 */ /* 0x000fe20000011400 */
[----:B------:R-:W-:Y:S01]  /*0c90*/  IMAD R2, R4, R11, 0xa0 ;  /* 0x000000a004027424 */ /* 0x000fe200078e020b */
[----:B------:R-:W-:-:S02]  /*0ca0*/  LEA.HI R10, R10, R9, RZ, 0x3 ;  /* 0x000000090a0a7211 */ /* 0x000fc400078f18ff */
[----:B------:R0:W-:Y:S01]  /*0cb0*/  STL [R1+0x18], R3 ;  /* 0x0000180301007387 */ /* 0x0001e20000100800 */
[----:B------:R-:W-:Y:S01]  /*0cc0*/  VIADD R221, R194, 0x40 ;  /* 0x00000040c2dd7836 */ /* 0x000fe20000000000 */
[----:B------:R-:W-:Y:S02]  /*0cd0*/  LOP3.LUT R10, R10, 0xfffffff8, RZ, 0xc0, !PT ;  /* 0xfffffff80a0a7812 */ /* 0x000fe400078ec0ff */
[----:B------:R-:W-:Y:S01]  /*0ce0*/  LOP3.LUT R228, R0, 0xfffffffc, RZ, 0xc0, !PT ;  /* 0xfffffffc00e47812 */ /* 0x000fe200078ec0ff */
[----:B------:R1:W-:Y:S01]  /*0cf0*/  STL [R1+0x14], R2 ;  /* 0x0000140201007387 */ /* 0x0003e20000100800 */
[----:B------:R-:W-:Y:S02]  /*0d00*/  LOP3.LUT R209, R216, 0xfffffff8, RZ, 0xc0, !PT ;  /* 0xfffffff8d8d17812 */ /* 0x000fe400078ec0ff */
[----:B0-----:R-:W-:Y:S02]  /*0d10*/  SHF.R.S32.HI R3, RZ, 0x1f, R0 ;  /* 0x0000001fff037819 */ /* 0x001fe40000011400 */
[----:B------:R-:W-:-:S02]  /*0d20*/  LEA.HI R8, R8, R217, RZ, 0x5 ;  /* 0x000000d908087211 */ /* 0x000fc400078f28ff */
[----:B------:R-:W-:Y:S02]  /*0d30*/  LEA.HI R3, R3, R194, RZ, 0x3 ;  /* 0x000000c203037211 */ /* 0x000fe400078f18ff */
[----:B-1----:R-:W-:Y:S01]  /*0d40*/  SHF.R.S32.HI R2, RZ, 0x1f, R221 ;  /* 0x0000001fff027819 */ /* 0x002fe200000114dd */
[----:B------:R-:W-:Y:S01]  /*0d50*/  IMAD.IADD R9, R9, 0x1, -R10 ;  /* 0x0000000109097824 */ /* 0x000fe200078e0a0a */
[C---:B------:R-:W-:Y:S01]  /*0d60*/  IADD3 R228, R12.reuse, -R228, RZ ;  /* 0x800000e40ce47210 */ /* 0x040fe20007ffe0ff */
[----:B------:R-:W-:Y:S01]  /*0d70*/  IMAD.IADD R209, R12, 0x1, -R209 ;  /* 0x000000010cd17824 */ /* 0x000fe200078e0ad1 */
[----:B------:R-:W-:Y:S01]  /*0d80*/  SHF.R.S32.HI R8, RZ, 0x5, R8 ;  /* 0x00000005ff087819 */ /* 0x000fe20000011408 */
[----:B------:R-:W-:Y:S01]  /*0d90*/  IMAD.SHL.U32 R200, R221, 0x80, RZ ;  /* 0x00000080ddc87824 */ /* 0x000fe200078e00ff */
[----:B------:R-:W-:Y:S02]  /*0da0*/  LOP3.LUT R6, R6, 0x3fffffe, RZ, 0xc0, !PT ;  /* 0x03fffffe06067812 */ /* 0x000fe400078ec0ff */
[----:B------:R-:W-:-:S02]  /*0db0*/  LEA.HI R2, R2, R221, RZ, 0x3 ;  /* 0x000000dd02027211 */ /* 0x000fc400078f18ff */
[----:B------:R-:W-:Y:S02]  /*0dc0*/  LOP3.LUT R3, R3, 0xfffffff8, RZ, 0xc0, !PT ;  /* 0xfffffff803037812 */ /* 0x000fe400078ec0ff */
[----:B------:R-:W-:Y:S01]  /*0dd0*/  LEA.HI R0, R228, R228, RZ, 0x1 ;  /* 0x000000e4e4007211 */ /* 0x000fe200078f08ff */
[----:B------:R-:W-:Y:S01]  /*0de0*/  IMAD.SHL.U32 R202, R209, 0x8, RZ ;  /* 0x00000008d1ca7824 */ /* 0x000fe200078e00ff */
[----:B------:R-:W-:Y:S01]  /*0df0*/  LEA R9, R8, R9, 0x4 ;  /* 0x0000000908097211 */ /* 0x000fe200078e20ff */
[----:B------:R-:W-:Y:S01]  /*0e00*/  IMAD.IADD R6, R229, 0x1, -R6 ;  /* 0x00000001e5067824 */ /* 0x000fe200078e0a06 */
[----:B------:R-:W-:Y:S01]  /*0e10*/  IADD3 R204, R194, -R3, RZ ;  /* 0x80000003c2cc7210 */ /* 0x000fe20007ffe0ff */
[----:B------:R-:W-:Y:S01]  /*0e20*/  IMAD.SHL.U32 R2, R2, 0x80, RZ ;  /* 0x0000008002027824 */ /* 0x000fe200078e00ff */
[----:B------:R-:W-:Y:S02]  /*0e30*/  SHF.L.U32 R16, R228, 0x4, RZ ;  /* 0x00000004e4107819 */ /* 0x000fe400000006ff */
[----:B------:R-:W-:-:S02]  /*0e40*/  LOP3.LUT R3, R0, 0x1ffffffe, RZ, 0xc0, !PT ;  /* 0x1ffffffe00037812 */ /* 0x000fc400078ec0ff */
[----:B------:R-:W-:Y:S01]  /*0e50*/  LOP3.LUT R200, R200, 0x380, RZ, 0xc0, !PT ;  /* 0x00000380c8c87812 */ /* 0x000fe200078ec0ff */
[----:B------:R-:W-:Y:S01]  /*0e60*/  IMAD R5, R6, 0x40, R9 ;  /* 0x0000004006057824 */ /* 0x000fe200078e0209 */
[----:B------:R-:W-:Y:S01]  /*0e70*/  SHF.R.S32.HI R0, RZ, 0x1f, R202 ;  /* 0x0000001fff007819 */ /* 0x000fe200000114ca */
[----:B------:R-:W-:Y:S01]  /*0e80*/  VIADD R208, R202, 0x40 ;  /* 0x00000040cad07836 */ /* 0x000fe20000000000 */
[----:B------:R-:W-:Y:S01]  /*0e90*/  SHF.R.U32.HI R6, RZ, 0x3, R200 ;  /* 0x00000003ff067819 */ /* 0x000fe200000116c8 */
[----:B------:R-:W-:Y:S01]  /*0ea0*/  IMAD.IADD R3, R228, 0x1, -R3 ;  /* 0x00000001e4037824 */ /* 0x000fe200078e0a03 */
[----:B------:R-:W-:Y:S02]  /*0eb0*/  LOP3.LUT R0, R200, 0x70, R16, 0xf8, !PT ;  /* 0x00000070c8007812 */ /* 0x000fe400078ef810 */
[----:B------:R-:W-:-:S04]  /*0ec0*/  LOP3.LUT R205, R2, 0xfffffc00, RZ, 0xc0, !PT ;  /* 0xfffffc0002cd7812 */ /* 0x000fc800078ec0ff */
[----:B------:R-:W-:Y:S02]  /*0ed0*/  LOP3.LUT R219, R205, R0, R6, 0xf6, !PT ;  /* 0x00000000cddb7212 */ /* 0x000fe400078ef606 */
[----:B------:R-:W-:Y:S02]  /*0ee0*/  SHF.R.S32.HI R0, RZ, 0x1f, R208 ;  /* 0x0000001fff007819 */ /* 0x000fe400000114d0 */
[----:B------:R-:W-:Y:S01]  /*0ef0*/  LEA R0, R3, R5, 0x3 ;  /* 0x0000000503007211 */ /* 0x000fe200078e18ff */
[----:B------:R0:W-:Y:S01]  /*0f00*/  STL [R1+0x8], R5 ;  /* 0x0000080501007387 */ /* 0x0001e20000100800 */
[----:B------:R-:W-:-:S03]  /*0f10*/  VIADD R227, R194, 0x80 ;  /* 0x00000080c2e37836 */ /* 0x000fc60000000000 */
[----:B------:R0:W-:Y:S02]  /*0f20*/  STL [R1+0xc], R0 ;  /* 0x00000c0001007387 */ /* 0x0001e40000100800 */
[----:B------:R-:W-:Y:S01]  /*0f30*/  SHF.R.S32.HI R4, RZ, 0x1f, R227 ;  /* 0x0000001fff047819 */ /* 0x000fe200000114e3 */
[----:B------:R-:W-:-:S03]  /*0f40*/  IMAD.SHL.U32 R22, R228, 0x8, RZ ;  /* 0x00000008e4167824 */ /* 0x000fc600078e00ff */
[----:B------:R-:W-:Y:S01]  /*0f50*/  LEA.HI R4, R4, R227, RZ, 0x3 ;  /* 0x000000e304047211 */ /* 0x000fe200078f18ff */
[----:B------:R-:W-:Y:S01]  /*0f60*/  IMAD.SHL.U32 R201, R227, 0x80, RZ ;  /* 0x00000080e3c97824 */ /* 0x000fe200078e00ff */
[----:B------:R-:W-:Y:S01]  /*0f70*/  IADD3 R195, R22, 0x20, RZ ;  /* 0x0000002016c37810 */ /* 0x000fe20007ffe0ff */
[----:B------:R-:W-:Y:S02]  /*0f80*/  VIADD R19, R16, 0x40 ;  /* 0x0000004010137836 */ /* 0x000fe40000000000 */
[----:B------:R-:W-:Y:S01]  /*0f90*/  IMAD.SHL.U32 R4, R4, 0x80, RZ ;  /* 0x0000008004047824 */ /* 0x000fe200078e00ff */
[----:B------:R-:W-:Y:S01]  /*0fa0*/  MOV R213, RZ ;  /* 0x000000ff00d57202 */ /* 0x000fe20000000f00 */
[----:B------:R-:W-:Y:S01]  /*0fb0*/  IMAD.MOV.U32 R192, RZ, RZ, RZ ;  /* 0x000000ffffc07224 */ /* 0x000fe200078e00ff */
[----:B------:R-:W-:Y:S01]  /*0fc0*/  CS2R R196, SRZ ;  /* 0x0000000000c47805 */ /* 0x000fe2000001ff00 */
[----:B------:R-:W-:Y:S01]  /*0fd0*/  IMAD.MOV.U32 R199, RZ, RZ, RZ ;  /* 0x000000ffffc77224 */ /* 0x000fe200078e00ff */
[----:B------:R-:W-:Y:S01]  /*0fe0*/  SHF.R.S32.HI R216, RZ, 0x3, R216 ;  /* 0x00000003ffd87819 */ /* 0x000fe200000114d8 */
[----:B------:R-:W-:Y:S01]  /*0ff0*/  IMAD.IADD R219, R18, 0x1, R219 ;  /* 0x0000000112db7824 */ /* 0x000fe200078e02db */
[----:B------:R-:W-:-:S02]  /*1000*/  LOP3.LUT R201, R201, 0x380, RZ, 0xc0, !PT ;  /* 0x00000380c9c97812 */ /* 0x000fc400078ec0ff */
[----:B------:R-:W-:Y:S02]  /*1010*/  SHF.R.S32.HI R17, RZ, 0x1f, R16 ;  /* 0x0000001fff117819 */ /* 0x000fe40000011410 */
[----:B------:R-:W-:Y:S02]  /*1020*/  SHF.R.S32.HI R193, RZ, 0x1f, R19 ;  /* 0x0000001fffc17819 */ /* 0x000fe40000011413 */
[----:B------:R-:W-:Y:S02]  /*1030*/  SHF.R.S32.HI R218, RZ, 0x1f, R195 ;  /* 0x0000001fffda7819 */ /* 0x000fe400000114c3 */
[----:B------:R-:W-:Y:S02]  /*1040*/  LOP3.LUT R206, R4, 0xfffffc00, RZ, 0xc0, !PT ;  /* 0xfffffc0004ce7812 */ /* 0x000fe400078ec0ff */
[----:B0-2---:R-:W-:-:S07]  /*1050*/  LOP3.LUT R198, R13, 0x1, RZ, 0xfc, !PT ;  /* 0x000000010dc67812 */ /* 0x005fce00078efcff */
.L_x_685:
[----:B0--3--:R-:W0:Y:S02]  /*1060*/  LDC.64 R2, c[0x0][0xc88] ;  /* 0x00032200ff027b82 */ /* 0x009e240000000a00 */
[----:B0-----:R-:W-:-:S05]  /*1070*/  IMAD.WIDE R2, R171, 0x4, R2 ;  /* 0x00000004ab027825 */ /* 0x001fca00078e0202 */
[----:B--2---:R-:W2:Y:S01]  /*1080*/  LDG.E R207, desc[UR60][R2.64] ;  /* 0x0000003c02cf7981 */ /* 0x004ea2000c1e1900 */
[----:B------:R-:W-:Y:S05]  /*1090*/  YIELD ;  /* 0x0000000000007946 */ /* 0x000fea0003800000 */
[----:B------:R-:W-:Y:S01]  /*10a0*/  ULDC.64 UR4, c[0x0][0xa28] ;  /* 0x00028a0000047ab9 */ /* 0x000fe20000000a00 */
[----:B------:R-:W-:Y:S01]  /*10b0*/  ULDC.64 UR8, c[0x0][0xa18] ;  /* 0x0002860000087ab9 */ /* 0x000fe20000000a00 */
[----:B------:R-:W-:Y:S01]  /*10c0*/  ISETP.NE.U32.AND P1, PT, RZ, UR4, PT ;  /* 0x00000004ff007c0c */ /* 0x000fe2000bf25070 */
[----:B------:R-:W-:Y:S01]  /*10d0*/  ULDC.64 UR6, c[0x0][0xa08] ;  /* 0x0002820000067ab9 */ /* 0x000fe20000000a00 */
[----:B------:R-:W-:Y:S01]  /*10e0*/  IMAD.MOV.U32 R9, RZ, RZ, RZ ;  /* 0x000000ffff097224 */ /* 0x000fe200078e00ff */
[----:B------:R-:W-:Y:S01]  /*10f0*/  ISETP.NE.U32.AND P0, PT, RZ, UR6, PT ;  /* 0x00000006ff007c0c */ /* 0x000fe2000bf05070 */
[----:B------:R-:W-:Y:S01]  /*1100*/  IMAD.MOV.U32 R87, RZ, RZ, RZ ;  /* 0x000000ffff577224 */ /* 0x000fe200078e00ff */
[----:B------:R-:W-:-:S02]  /*1110*/  ISETP.NE.AND.EX P1, PT, RZ, UR5, PT, P1 ;  /* 0x00000005ff007c0c */ /* 0x000fc4000bf25310 */
[----:B------:R-:W-:Y:S02]  /*1120*/  ISETP.NE.AND.EX P0, PT, RZ, UR7, PT, P0 ;  /* 0x00000007ff007c0c */ /* 0x000fe4000bf05300 */
[----:B--2---:R-:W-:Y:S01]  /*1130*/  SHF.R.S32.HI R214, RZ, 0x1f, R207 ;  /* 0x0000001fffd67819 */ /* 0x004fe200000114cf */
[----:B------:R-:W-:-:S08]  /*1140*/  IMAD.SHL.U32 R211, R207, 0x4, RZ ;  /* 0x00000004cfd37824 */ /* 0x000fd000078e00ff */
[C---:B------:R-:W-:Y:S02]  /*1150*/  @P1 LEA R4, P2, R207.reuse, UR4, 0x2 ;  /* 0x00000004cf041c11 */ /* 0x040fe4000f8410ff */
[C-C-:B------:R-:W-:Y:S02]  /*1160*/  SHF.L.U64.HI R212, R207.reuse, 0x2, R214.reuse ;  /* 0x00000002cfd47819 */ /* 0x140fe400000102d6 */
[----:B----4-:R-:W-:Y:S02]  /*1170*/  @P1 LEA.HI.X R5, R207, UR5, R214, 0x2, P2 ;  /* 0x00000005cf051c11 */ /* 0x010fe400090f14d6 */
[----:B------:R-:W-:Y:S01]  /*1180*/  ISETP.NE.U32.AND P2, PT, RZ, UR8, PT ;  /* 0x00000008ff007c0c */ /* 0x000fe2000bf45070 */
[----:B------:R-:W-:Y:S01]  /*1190*/  ULDC UR4, c[0x0][0x288] ;  /* 0x0000a20000047ab9 */ /* 0x000fe20000000800 */
[----:B------:R-:W-:Y:S01]  /*11a0*/  IADD3 R6, P3, R211, UR6, RZ ;  /* 0x00000006d3067c10 */ /* 0x000fe2000ff7e0ff */
[----:B------:R0:W5:Y:S01]  /*11b0*/  @P1 LDG.E R9, desc[UR60][R4.64] ;  /* 0x0000003c04091981 */ /* 0x000162000c1e1900 */
[----:B------:R-:W-:-:S02]  /*11c0*/  ISETP.NE.AND.EX P2, PT, RZ, UR9, PT, P2 ;  /* 0x00000009ff007c0c */ /* 0x000fc4000bf45320 */
[----:B------:R-:W-:Y:S01]  /*11d0*/  MOV R25, UR4 ;  /* 0x0000000400197c02 */ /* 0x000fe20008000f00 */
[----:B------:R-:W-:Y:S01]  /*11e0*/  ULDC.64 UR4, c[0x0][0x418] ;  /* 0x0001060000047ab9 */ /* 0x000fe20000000a00 */
[----:B------:R-:W-:-:S05]  /*11f0*/  IADD3.X R7, R212, UR7, RZ, P3, !PT ;  /* 0x00000007d4077c10 */ /* 0x000fca0009ffe4ff */
[----:B------:R0:W5:Y:S04]  /*1200*/  @P0 LDG.E R87, desc[UR60][R6.64] ;  /* 0x0000003c06570981 */ /* 0x000168000c1e1900 */
[----:B------:R-:W-:-:S04]  /*1210*/  @P2 IADD3 R2, P1, R211, UR8, RZ ;  /* 0x00000008d3022c10 */ /* 0x000fc8000ff3e0ff */
[----:B------:R-:W-:-:S05]  /*1220*/  @P2 IADD3.X R3, R212, UR9, RZ, P1, !PT ;  /* 0x00000009d4032c10 */ /* 0x000fca0008ffe4ff */
[----:B------:R0:W5:Y:S01]  /*1230*/  @P2 LDG.E R25, desc[UR60][R2.64] ;  /* 0x0000003c02192981 */ /* 0x000162000c1e1900 */
[----:B------:R-:W-:-:S03]  /*1240*/  UISETP.NE.U32.AND UP0, UPT, UR4, URZ, UPT ;  /* 0x0000003f0400728c */ /* 0x000fc6000bf05070 */
[----:B------:R-:W-:Y:S01]  /*1250*/  ULDC UR4, c[0x0][0x424] ;  /* 0x0001090000047ab9 */ /* 0x000fe20000000800 */
[----:B------:R-:W-:-:S03]  /*1260*/  UISETP.NE.AND.EX UP0, UPT, UR5, URZ, UPT, UP0 ;  /* 0x0000003f0500728c */ /* 0x000fc6000bf05300 */
[----:B------:R-:W-:Y:S01]  /*1270*/  ULDC UR5, c[0x0][0x2f0] ;  /* 0x0000bc0000057ab9 */ /* 0x000fe20000000800 */
[----:B------:R-:W-:-:S04]  /*1280*/  USEL UR4, UR4, 0x1, UP0 ;  /* 0x0000000104047887 */ /* 0x000fc80008000000 */
[----:B------:R-:W-:-:S03]  /*1290*/  UIMAD UR4, UR4, UR5, URZ ;  /* 0x00000005040472a4 */ /* 0x000fc6000f8e023f */
[----:B------:R-:W-:Y:S02]  /*12a0*/  ULDC UR5, c[0x0][0x348] ;  /* 0x0000d20000057ab9 */ /* 0x000fe40000000800 */
[----:B------:R-:W-:Y:S02]  /*12b0*/  IMAD.U32 R48, RZ, RZ, UR5 ;  /* 0x00000005ff307e24 */ /* 0x000fe4000f8e00ff */
[----:B------:R-:W-:Y:S02]  /*12c0*/  IMAD.U32 R28, RZ, RZ, UR4 ;  /* 0x00000004ff1c7e24 */ /* 0x000fe4000f8e00ff */
[----:B------:R-:W-:Y:S01]  /*12d0*/  IMAD.MOV.U32 R27, RZ, RZ, R207 ;  /* 0x000000ffff1b7224 */ /* 0x000fe200078e00cf */
[----:B0-----:R-:W-:Y:S06]  /*12e0*/  @P2 BRA `(.L_x_522) ;  /* 0x0000000000242947 */ /* 0x001fec0003800000 */
[----:B------:R-:W-:Y:S02]  /*12f0*/  ULDC.64 UR4, c[0x0][0xa00] ;  /* 0x0002800000047ab9 */ /* 0x000fe40000000a00 */
[----:B------:R-:W-:-:S04]  /*1300*/  ISETP.NE.U32.AND P1, PT, RZ, UR4, PT ;  /* 0x00000004ff007c0c */ /* 0x000fc8000bf25070 */
[----:B------:R-:W-:-:S13]  /*1310*/  ISETP.NE.AND.EX P1, PT, RZ, UR5, PT, P1 ;  /* 0x00000005ff007c0c */ /* 0x000fda000bf25310 */
[----:B------:R-:W-:Y:S05]  /*1320*/  @!P1 BRA `(.L_x_522) ;  /* 0x0000000000149947 */ /* 0x000fea0003800000 */
[----:B------:R-:W0:Y:S02]  /*1330*/  LDC.64 R2, c[0x0][0xa00] ;  /* 0x00028000ff027b82 */ /* 0x000e240000000a00 */
[----:B0-----:R-:W-:-:S05]  /*1340*/  IMAD.WIDE R2, R27, 0x4, R2 ;  /* 0x000000041b027825 */ /* 0x001fca00078e0202 */
[----:B-----5:R-:W2:Y:S04]  /*1350*/  LDG.E R25, desc[UR60][R2.64] ;  /* 0x0000003c02197981 */ /* 0x020ea8000c1e1900 */
[----:B------:R-:W2:Y:S02]  /*1360*/  LDG.E R0, desc[UR60][R2.64+0x4] ;  /* 0x0000043c02007981 */ /* 0x000ea4000c1e1900 */
[----:B--2---:R-:W-:-:S07]  /*1370*/  IADD3 R25, -R25, R0, RZ ;  /* 0x0000000019197210 */ /* 0x004fce0007ffe1ff */
.L_x_522:
[----:B------:R-:W-:Y:S01]  /*1380*/  ULDC.64 UR4, c[0x0][0xa20] ;  /* 0x0002880000047ab9 */ /* 0x000fe20000000a00 */
[----:B------:R-:W-:Y:S01]  /*1390*/  IMAD.MOV.U32 R215, RZ, RZ, R169 ;  /* 0x000000ffffd77224 */ /* 0x000fe200078e00a9 */
[----:B------:R-:W-:Y:S01]  /*13a0*/  ISETP.NE.U32.AND P1, PT, RZ, UR4, PT ;  /* 0x00000004ff007c0c */ /* 0x000fe2000bf25070 */
[----:B------:R-:W-:-:S03]  /*13b0*/  IMAD.MOV.U32 R210, RZ, RZ, R170 ;  /* 0x000000ffffd27224 */ /* 0x000fc600078e00aa */
[----:B------:R-:W-:-:S13]  /*13c0*/  ISETP.NE.AND.EX P1, PT, RZ, UR5, PT, P1 ;  /* 0x00000005ff007c0c */ /* 0x000fda000bf25310 */
[----:B------:R-:W-:Y:S05]  /*13d0*/  @!P1 BRA `(.L_x_523) ;  /* 0x0000000000109947 */ /* 0x000fea0003800000 */
[----:B------:R-:W-:-:S04]  /*13e0*/  IADD3 R2, P0, R211, UR4, RZ ;  /* 0x00000004d3027c10 */ /* 0x000fc8000ff1e0ff */
[----:B------:R-:W-:-:S05]  /*13f0*/  IADD3.X R3, R212, UR5, RZ, P0, !PT ;  /* 0x00000005d4037c10 */ /* 0x000fca00087fe4ff */
[----:B------:R0:W5:Y:S01]  /*1400*/  LDG.E R28, desc[UR60][R2.64] ;  /* 0x0000003c021c7981 */ /* 0x000162000c1e1900 */
[----:B------:R-:W-:Y:S05]  /*1410*/  BRA `(.L_x_524) ;  /* 0x0000000000107947 */ /* 0x000fea0003800000 */
.L_x_523:
[----:B------:R-:W-:Y:S05]  /*1420*/  @!P0 BRA `(.L_x_524) ;  /* 0x00000000000c8947 */ /* 0x000fea0003800000 */
[----:B------:R-:W2:Y:S04]  /*1430*/  LDG.E R3, desc[UR60][R6.64] ;  /* 0x0000003c06037981 */ /* 0x000ea8000c1e1900 */
[----:B------:R-:W2:Y:S02]  /*1440*/  LDG.E R28, desc[UR60][R6.64+0x4] ;  /* 0x0000043c061c7981 */ /* 0x000ea4000c1e1900 */
[----:B--2---:R-:W-:-:S07]  /*1450*/  IMAD.IADD R28, R28, 0x1, -R3 ;  /* 0x000000011c1c7824 */ /* 0x004fce00078e0a03 */
.L_x_524:
[----:B------:R-:W-:Y:S02]  /*1460*/  ULDC.64 UR4, c[0x0][0xa10] ;  /* 0x0002840000047ab9 */ /* 0x000fe40000000a00 */
[----:B------:R-:W-:-:S04]  /*1470*/  ISETP.NE.U32.AND P0, PT, RZ, UR4, PT ;  /* 0x00000004ff007c0c */ /* 0x000fc8000bf05070 */
[----:B------:R-:W-:Y:S01]  /*1480*/  ISETP.NE.AND.EX P0, PT, RZ, UR5, PT, P0 ;  /* 0x00000005ff007c0c */ /* 0x000fe2000bf05300 */
[----:B-----5:R-:W-:Y:S01]  /*1490*/  IMAD.IADD R9, R28, 0x1, -R9 ;  /* 0x000000011c097824 */ /* 0x020fe200078e0a09 */
[----:B------:R-:W-:-:S11]  /*14a0*/  ULDC.64 UR4, c[0x0][0xa30] ;  /* 0x00028c0000047ab9 */ /* 0x000fd60000000a00 */
[----:B0-----:R-:W0:Y:S02]  /*14b0*/  @P0 LDC.64 R2, c[0x0][0xa10] ;  /* 0x00028400ff020b82 */ /* 0x001e240000000a00 */
[----:B0-----:R-:W-:-:S05]  /*14c0*/  @P0 IMAD.WIDE R2, R27, 0x4, R2 ;  /* 0x000000041b020825 */ /* 0x001fca00078e0202 */
[----:B------:R-:W2:Y:S04]  /*14d0*/  @P0 LDG.E R0, desc[UR60][R2.64] ;  /* 0x0000003c02000981 */ /* 0x000ea8000c1e1900 */
[----:B------:R0:W2:Y:S01]  /*14e0*/  @P0 LDG.E R7, desc[UR60][R2.64+0x4] ;  /* 0x0000043c02070981 */ /* 0x0000a2000c1e1900 */
[----:B------:R-:W-:Y:S02]  /*14f0*/  ISETP.NE.U32.AND P1, PT, RZ, UR4, PT ;  /* 0x00000004ff007c0c */ /* 0x000fe4000bf25070 */
[----:B------:R-:W-:Y:S02]  /*1500*/  MOV R24, R28 ;  /* 0x0000001c00187202 */ /* 0x000fe40000000f00 */
[----:B------:R-:W-:Y:S01]  /*1510*/  ISETP.NE.AND.EX P1, PT, RZ, UR5, PT, P1 ;  /* 0x00000005ff007c0c */ /* 0x000fe2000bf25310 */
[----:B0-----:R-:W-:-:S12]  /*1520*/  IMAD.MOV R2, RZ, RZ, -R9 ;  /* 0x000000ffff027224 */ /* 0x001fd800078e0a09 */
[----:B------:R-:W-:-:S04]  /*1530*/  @P1 IADD3 R4, P2, R211, UR4, RZ ;  /* 0x00000004d3041c10 */ /* 0x000fc8000ff5e0ff */
[----:B------:R-:W-:Y:S02]  /*1540*/  @P1 IADD3.X R5, R212, UR5, RZ, P2, !PT ;  /* 0x00000005d4051c10 */ /* 0x000fe400097fe4ff */
[----:B------:R-:W-:-:S03]  /*1550*/  VIMNMX R2, RZ, R2, !PT ;  /* 0x00000002ff027248 */ /* 0x000fc60007fe0100 */
[----:B------:R0:W5:Y:S01]  /*1560*/  @P1 LDG.E R24, desc[UR60][R4.64] ;  /* 0x0000003c04181981 */ /* 0x000162000c1e1900 */
[----:B--2---:R-:W-:-:S04]  /*1570*/  @P0 IMAD.IADD R48, R7, 0x1, -R0 ;  /* 0x0000000107300824 */ /* 0x004fc800078e0a00 */
[----:B------:R-:W-:-:S05]  /*1580*/  IMAD.IADD R72, R9, 0x1, R48 ;  /* 0x0000000109487824 */ /* 0x000fca00078e0230 */
[----:B------:R-:W-:-:S05]  /*1590*/  IADD3 R0, R72, 0x9f, RZ ;  /* 0x0000009f48007810 */ /* 0x000fca0007ffe0ff */
[----:B------:R-:W-:-:S05]  /*15a0*/  IMAD.HI R0, R0, 0x66666667, RZ ;  /* 0x6666666700007827 */ /* 0x000fca00078e02ff */
[----:B------:R-:W-:-:S04]  /*15b0*/  SHF.R.U32.HI R3, RZ, 0x1f, R0 ;  /* 0x0000001fff037819 */ /* 0x000fc80000011600 */
[----:B------:R-:W-:-:S05]  /*15c0*/  LEA.HI.SX32 R120, R0, R3, 0x1a ;  /* 0x0000000300787211 */ /* 0x000fca00078fd2ff */
[----:B------:R-:W-:-:S05]  /*15d0*/  IMAD R3, R120, 0xa0, -R9 ;  /* 0x000000a078037824 */ /* 0x000fca00078e0a09 */
[----:B0-----:R-:W-:-:S04]  /*15e0*/  VIMNMX R5, R3, R48, PT ;  /* 0x0000003003057248 */ /* 0x001fc80003fe0100 */
[----:B------:R-:W-:Y:S01]  /*15f0*/  ISETP.GT.AND P0, PT, R5, R2, PT ;  /* 0x000000020500720c */ /* 0x000fe20003f04270 */
[----:B------:R-:W-:-:S05]  /*1600*/  IMAD.WIDE.U32 R2, R2, -0x33333333, RZ ;  /* 0xcccccccd02027825 */ /* 0x000fca00078e00ff */
[----:B------:R-:W-:-:S05]  /*1610*/  SHF.R.U32.HI R26, RZ, 0x7, R3 ;  /* 0x00000007ff1a7819 */ /* 0x000fca0000011603 */
[----:B------:R-:W-:Y:S02]  /*1620*/  IMAD.MOV.U32 R2, RZ, RZ, R26 ;  /* 0x000000ffff027224 */ /* 0x000fe400078e001a */
[----:B------:R-:W-:-:S04]  /*1630*/  @P0 VIADD R0, R5, 0x9f ;  /* 0x0000009f05000836 */ /* 0x000fc80000000000 */
[----:B------:R-:W-:-:S05]  /*1640*/  @P0 IMAD.HI R0, R0, 0x66666667, RZ ;  /* 0x6666666700000827 */ /* 0x000fca00078e02ff */
[----:B------:R-:W-:-:S04]  /*1650*/  @P0 SHF.R.U32.HI R3, RZ, 0x1f, R0 ;  /* 0x0000001fff030819 */ /* 0x000fc80000011600 */
[----:B------:R-:W-:Y:S02]  /*1660*/  @P0 LEA.HI.SX32 R2, R0, R3, 0x1a ;  /* 0x0000000300020211 */ /* 0x000fe400078fd2ff */
[----:B------:R-:W-:Y:S02]  /*1670*/  PLOP3.LUT P0, PT, PT, PT, PT, 0x80, 0x0 ;  /* 0x000000000000781c */ /* 0x000fe40003f0f070 */
[----:B------:R-:W-:-:S13]  /*1680*/  ISETP.GT.AND P1, PT, R2, R26, PT ;  /* 0x0000001a0200720c */ /* 0x000fda0003f24270 */
[----:B------:R-:W-:Y:S05]  /*1690*/  @!P1 BRA `(.L_x_525) ;  /* 0x0000007c00789947 */ /* 0x000fea0003800000 */
[----:B------:R-:W-:Y:S01]  /*16a0*/  IADD3 R0, R18, 0x18400, RZ ;  /* 0x0001840012007810 */ /* 0x000fe20007ffe0ff */
[----:B------:R-:W-:Y:S03]  /*16b0*/  BSSY B6, `(.L_x_526) ;  /* 0x0000013000067945 */ /* 0x000fe60003800000 */
[----:B------:R-:W-:-:S13]  /*16c0*/  LOP3.LUT P0, RZ, R0, 0x3ff, RZ, 0xc0, !PT ;  /* 0x000003ff00ff7812 */ /* 0x000fda000780c0ff */
[----:B------:R-:W-:Y:S05]  /*16d0*/  @!P0 BRA `(.L_x_527) ;  /* 0x0000000000408947 */ /* 0x000fea0003800000 */
        /* <DEDUP_REMOVED lines=9> */
[----:B------:R-:W-:Y:S01]  /*1770*/  IMAD.U32 R6, RZ, RZ, UR4 ;  /* 0x00000004ff067e24 */ /* 0x000fe2000f8e00ff */
[----:B------:R-:W-:Y:S01]  /*1780*/  MOV R12, 0x1 ;  /* 0x00000001000c7802 */ /* 0x000fe20000000f00 */
[----:B------:R-:W-:-:S02]  /*1790*/  IMAD.U32 R11, RZ, RZ, UR7 ;  /* 0x00000007ff0b7e24 */ /* 0x000fc4000f8e00ff */
[----:B------:R-:W-:Y:S02]  /*17a0*/  IMAD.MOV.U32 R8, RZ, RZ, 0x70 ;  /* 0x00000070ff087424 */ /* 0x000fe400078e00ff */
[----:B0-----:R-:W-:-:S07]  /*17b0*/  IMAD.MOV.U32 R13, RZ, RZ, RZ ;  /* 0x000000ffff0d7224 */ /* 0x001fce00078e00ff */
[----:B------:R-:W-:-:S07]  /*17c0*/  LEPC R20, `(.L_x_527) ;  /* 0x000000001014794e */ /* 0x000fce0000000000 */
[----:B-1---5:R-:W-:Y:S05]  /*17d0*/  CALL.ABS.NOINC R14 ;  /* 0x000000000e007343 */ /* 0x022fea0003c00000 */
.L_x_527:
[----:B------:R-:W-:Y:S05]  /*17e0*/  BSYNC B6 ;  /* 0x0000000000067941 */ /* 0x000fea0003800000 */
.L_x_526:
[----:B------:R-:W-:Y:S01]  /*17f0*/  VIADD R0, R18, 0xa400 ;  /* 0x0000a40012007836 */ /* 0x000fe20000000000 */
[----:B------:R-:W-:Y:S04]  /*1800*/  BSSY B6, `(.L_x_528) ;  /* 0x0000013000067945 */ /* 0x000fe80003800000 */
[----:B------:R-:W-:-:S13]  /*1810*/  LOP3.LUT P0, RZ, R0, 0x3ff, RZ, 0xc0, !PT ;  /* 0x000003ff00ff7812 */ /* 0x000fda000780c0ff */
[----:B------:R-:W-:Y:S05]  /*1820*/  @!P0 BRA `(.L_x_529) ;  /* 0x0000000000408947 */ /* 0x000fea0003800000 */
[----:B------:R-:W-:Y:S01]  /*1830*/  MOV R0, 0x0 ;  /* 0x0000000000007802 */ /* 0x000fe20000000f00 */
[----:B------:R-:W-:Y:S01]  /*1840*/  ULDC.64 UR4, c[0x4][0x98] ;  /* 0x0100260000047ab9 */ /* 0x000fe20000000a00 */
[----:B------:R-:W-:Y:S01]  /*1850*/  ULDC.64 UR6, c[0x4][0x20] ;  /* 0x0100080000067ab9 */ /* 0x000fe20000000a00 */
[----:B------:R-:W-:Y:S01]  /*1860*/  IMAD.U32 R4, RZ, RZ, UR4 ;  /* 0x00000004ff047e24 */ /* 0x000fe2000f8e00ff */
[----:B------:R0:W1:Y:S01]  /*1870*/  LDC.64 R14, c[0x4][R0] ;  /* 0x01000000000e7b82 */ /* 0x0000620000000a00 */
[----:B------:R-:W-:Y:S01]  /*1880*/  MOV R5, UR5 ;  /* 0x0000000500057c02 */ /* 0x000fe20008000f00 */
        /* <DEDUP_REMOVED lines=9> */
[----:B-1---5:R-:W-:Y:S05]  /*1920*/  CALL.ABS.NOINC R14 ;  /* 0x000000000e007343 */ /* 0x022fea0003c00000 */
.L_x_529:
[----:B------:R-:W-:Y:S05]  /*1930*/  BSYNC B6 ;  /* 0x0000000000067941 */ /* 0x000fea0003800000 */
.L_x_528:
[----:B------:R-:W-:Y:S01]  /*1940*/  ULDC.64 UR4, c[0x0][0x9f8] ;  /* 0x00027e0000047ab9 */ /* 0x000fe20000000a00 */
[----:B------:R-:W0:Y:S01]  /*1950*/  LDC.64 R52, c[0x0][0x3f8] ;  /* 0x0000fe00ff347b82 */ /* 0x000e220000000a00 */
[----:B------:R-:W-:-:S04]  /*1960*/  ISETP.NE.U32.AND P0, PT, RZ, UR4, PT ;  /* 0x00000004ff007c0c */ /* 0x000fc8000bf05070 */
[----:B------:R-:W-:-:S03]  /*1970*/  ISETP.NE.AND.EX P0, PT, RZ, UR5, PT, P0 ;  /* 0x00000005ff007c0c */ /* 0x000fc6000bf05300 */
[----:B------:R-:W1:Y:S08]  /*1980*/  LDC.64 R58, c[0x0][0x408] ;  /* 0x00010200ff3a7b82 */ /* 0x000e700000000a00 */
[----:B------:R-:W2:Y:S02]  /*1990*/  LDC R71, c[0x0][0x3f4] ;  /* 0x0000fd00ff477b82 */ /* 0x000ea40000000800 */
[----:B------:R-:W-:-:S04]  /*19a0*/  @P0 IADD3 R4, P1, R211, UR4, RZ ;  /* 0x00000004d3040c10 */ /* 0x000fc8000ff3e0ff */
[----:B------:R-:W-:-:S05]  /*19b0*/  @P0 IADD3.X R5, R212, UR5, RZ, P1, !PT ;  /* 0x00000005d4050c10 */ /* 0x000fca0008ffe4ff */
[----:B------:R3:W4:Y:S01]  /*19c0*/  @P0 LDG.E R27, desc[UR60][R4.64] ;  /* 0x0000003c041b0981 */ /* 0x000722000c1e1900 */
[----:B------:R-:W-:Y:S01]  /*19d0*/  SHF.R.S32.HI R3, RZ, 0x1f, R194 ;  /* 0x0000001fff037819 */ /* 0x000fe200000114c2 */
[----:B------:R-:W-:Y:S01]  /*19e0*/  IMAD.SHL.U32 R82, R204, 0x80, RZ ;  /* 0x00000080cc527824 */ /* 0x000fe200078e00ff */
[----:B------:R-:W-:Y:S01]  /*19f0*/  SHF.R.S32.HI R23, RZ, 0x1f, R22 ;  /* 0x0000001fff177819 */ /* 0x000fe20000011416 */
[----:B------:R-:W2:Y:S01]  /*1a00*/  S2R R30, SR_TID.X ;  /* 0x00000000001e7919 */ /* 0x000ea20000002100 */
[-C--:B0-----:R-:W-:Y:S01]  /*1a10*/  IMAD.WIDE.U32 R8, R194, R52.reuse, R16 ;  /* 0x00000034c2087225 */ /* 0x081fe200078e0010 */
[----:B------:R-:W-:Y:S02]  /*1a20*/  SHF.R.U32.HI R77, RZ, 0x3, R201 ;  /* 0x00000003ff4d7819 */ /* 0x000fe400000116c9 */
[----:B------:R-:W-:Y:S01]  /*1a30*/  LOP3.LUT R82, R82, 0x380, RZ, 0xc0, !PT ;  /* 0x0000038052527812 */ /* 0x000fe200078ec0ff */
[C---:B------:R-:W-:Y:S01]  /*1a40*/  IMAD R0, R3.reuse, R52, RZ ;  /* 0x0000003403007224 */ /* 0x040fe200078e02ff */
[----:B------:R-:W-:Y:S01]  /*1a50*/  SHF.L.U64.HI R86, R52, 0x6, R53 ;  /* 0x0000000634567819 */ /* 0x000fe20000010235 */
[-C--:B-1----:R-:W-:Y:S01]  /*1a60*/  IMAD R3, R3, R58.reuse, RZ ;  /* 0x0000003a03037224 */ /* 0x082fe200078e02ff */
[----:B------:R-:W-:Y:S01]  /*1a70*/  SHF.R.U32.HI R76, RZ, 0x3, R82 ;  /* 0x00000003ff4c7819 */ /* 0x000fe20000011652 */
[----:B---3--:R-:W-:Y:S01]  /*1a80*/  IMAD.WIDE.U32 R4, R194, R58, R22 ;  /* 0x0000003ac2047225 */ /* 0x008fe200078e0016 */
[----:B--2---:R-:W-:-:S02]  /*1a90*/  ISETP.GE.AND P0, PT, R16, R71, PT ;  /* 0x000000471000720c */ /* 0x004fc40003f06270 */
[----:B------:R-:W-:Y:S01]  /*1aa0*/  SHF.L.U64.HI R85, R52, 0x7, R53 ;  /* 0x0000000734557819 */ /* 0x000fe20000010235 */
[C---:B------:R-:W-:Y:S01]  /*1ab0*/  IMAD R15, R194.reuse, R59, R3 ;  /* 0x0000003bc20f7224 */ /* 0x040fe200078e0203 */
[----:B------:R-:W-:Y:S01]  /*1ac0*/  SEL R3, R71, RZ, P0 ;  /* 0x000000ff47037207 */ /* 0x000fe20000000000 */
[----:B------:R-:W-:Y:S01]  /*1ad0*/  IMAD R13, R194, R53, R0 ;  /* 0x00000035c20d7224 */ /* 0x000fe200078e0200 */
[----:B------:R-:W-:Y:S01]  /*1ae0*/  SHF.L.U32 R83, R52, 0x7, RZ ;  /* 0x0000000734537819 */ /* 0x000fe200000006ff */
[----:B------:R-:W-:Y:S01]  /*1af0*/  IMAD.WIDE.U32 R6, R194, R52, R22 ;  /* 0x00000034c2067225 */ /* 0x000fe200078e0016 */
[----:B------:R-:W-:Y:S02]  /*1b00*/  IADD3 R5, R5, R15, RZ ;  /* 0x0000000f05057210 */ /* 0x000fe40007ffe0ff */
[----:B------:R-:W-:Y:S01]  /*1b10*/  SHF.L.U64.HI R81, R58, 0x6, R59 ;  /* 0x000000063a517819 */ /* 0x000fe2000001023b */
[----:B------:R-:W-:Y:S01]  /*1b20*/  IMAD.IADD R3, R16, 0x1, R3 ;  /* 0x0000000110037824 */ /* 0x000fe200078e0203 */
[----:B------:R-:W-:Y:S01]  /*1b30*/  SHF.L.U64.HI R80, R58, 0x7, R59 ;  /* 0x000000073a507819 */ /* 0x000fe2000001023b */
[----:B------:R-:W-:Y:S01]  /*1b40*/  IMAD.IADD R7, R7, 0x1, R13 ;  /* 0x0000000107077824 */ /* 0x000fe200078e020d */
[----:B------:R-:W-:Y:S01]  /*1b50*/  LOP3.LUT P1, RZ, R204, 0x4, RZ, 0xc0, !PT ;  /* 0x00000004ccff7812 */ /* 0x000fe2000782c0ff */
[----:B------:R-:W-:Y:S01]  /*1b60*/  IMAD.IADD R9, R13, 0x1, R9 ;  /* 0x000000010d097824 */ /* 0x000fe200078e0209 */
[----:B------:R-:W-:Y:S01]  /*1b70*/  SHF.R.S32.HI R0, RZ, 0x1f, R3 ;  /* 0x0000001fff007819 */ /* 0x000fe20000011403 */
[----:B-----5:R-:W-:Y:S01]  /*1b80*/  IMAD.WIDE.U32 R54, R24, R58, R4 ;  /* 0x0000003a18367225 */ /* 0x020fe200078e0004 */
[----:B------:R-:W-:-:S02]  /*1b90*/  SHF.R.S32.HI R13, RZ, 0x1f, R24 ;  /* 0x0000001fff0d7819 */ /* 0x000fc40000011418 */
[--C-:B------:R-:W-:Y:S01]  /*1ba0*/  LOP3.LUT R5, R82, 0x30, R16.reuse, 0xf8, !PT ;  /* 0x0000003052057812 */ /* 0x100fe200078ef810 */
[----:B------:R-:W-:Y:S01]  /*1bb0*/  IMAD.WIDE.U32 R10, R194, R58, R16 ;  /* 0x0000003ac20a7225 */ /* 0x000fe200078e0010 */
[----:B------:R-:W-:Y:S02]  /*1bc0*/  SHF.R.U32.HI R30, RZ, 0x7, R30 ;  /* 0x00000007ff1e7819 */ /* 0x000fe4000001161e */
[----:B------:R-:W-:Y:S01]  /*1bd0*/  LEA.HI R3, R0, R3, RZ, 0x4 ;  /* 0x0000000300037211 */ /* 0x000fe200078f20ff */
[-C--:B------:R-:W-:Y:S01]  /*1be0*/  IMAD R0, R13, R52.reuse, RZ ;  /* 0x000000340d007224 */ /* 0x080fe200078e02ff */
[----:B------:R-:W-:Y:S01]  /*1bf0*/  ISETP.NE.AND P6, PT, R30, 0x1, PT ;  /* 0x000000011e00780c */ /* 0x000fe20003fc5270 */
[----:B------:R-:W-:Y:S01]  /*1c00*/  IMAD.WIDE.U32 R20, R24, R52, R6 ;  /* 0x0000003418147225 */ /* 0x000fe200078e0006 */
[----:B------:R-:W-:Y:S02]  /*1c10*/  LOP3.LUT R68, R5, R76, RZ, 0x3c, !PT ;  /* 0x0000004c05447212 */ /* 0x000fe400078e3cff */
[--C-:B------:R-:W-:Y:S01]  /*1c20*/  LOP3.LUT R5, R82, 0x70, R3.reuse, 0xf8, !PT ;  /* 0x0000007052057812 */ /* 0x100fe200078ef803 */
[----:B------:R-:W-:Y:S01]  /*1c30*/  VIADD R74, R30, 0x8 ;  /* 0x000000081e4a7836 */ /* 0x000fe20000000000 */
[----:B------:R-:W-:Y:S01]  /*1c40*/  LOP3.LUT R4, R200, 0x70, R3, 0xf8, !PT ;  /* 0x00000070c8047812 */ /* 0x000fe200078ef803 */
[----:B------:R-:W-:Y:S01]  /*1c50*/  IMAD.IADD R11, R15, 0x1, R11 ;  /* 0x000000010f0b7824 */ /* 0x000fe200078e020b */
[----:B------:R-:W-:Y:S01]  /*1c60*/  LOP3.LUT R6, R201, 0x70, R3, 0xf8, !PT ;  /* 0x00000070c9067812 */ /* 0x000fe200078ef803 */
[----:B------:R-:W-:Y:S01]  /*1c70*/  IMAD R13, R13, R58, RZ ;  /* 0x0000003a0d0d7224 */ /* 0x000fe200078e02ff */
[----:B------:R-:W-:Y:S01]  /*1c80*/  SHF.R.U32.HI R30, RZ, 0x3, R200 ;  /* 0x00000003ff1e7819 */ /* 0x000fe200000116c8 */
[----:B------:R-:W-:Y:S01]  /*1c90*/  IMAD R15, R24, R53, R0 ;  /* 0x00000035180f7224 */ /* 0x000fe200078e0200 */
[----:B------:R-:W-:Y:S01]  /*1ca0*/  LOP3.LUT R0, R5, R76, RZ, 0x3c, !PT ;  /* 0x0000004c05007212 */ /* 0x000fe200078e3cff */
[----:B------:R-:W-:Y:S05]  /*1cb0*/  @!P6 WARPSYNC.ALL ;  /* 0x000000000000e948 */ /* 0x000fea0003800000 */
[----:B------:R-:W-:Y:S01]  /*1cc0*/  ULDC UR4, c[0x0][0x2f4] ;  /* 0x0000bd0000047ab9 */ /* 0x000fe20000000800 */
[----:B------:R-:W-:Y:S01]  /*1cd0*/  IMAD R29, R53, 0xa0, RZ ;  /* 0x000000a0351d7824 */ /* 0x000fe200078e02ff */
[----:B------:R-:W-:Y:S01]  /*1ce0*/  LOP3.LUT R4, R4, R30, RZ, 0x3c, !PT ;  /* 0x0000001e04047212 */ /* 0x000fe200078e3cff */
[----:B------:R-:W-:Y:S01]  /*1cf0*/  IMAD.SHL.U32 R84, R52, 0x40, RZ ;  /* 0x0000004034547824 */ /* 0x000fe200078e00ff */
[----:B------:R-:W-:Y:S01]  /*1d00*/  LOP3.LUT R5, R6, R77, RZ, 0x3c, !PT ;  /* 0x0000004d06057212 */ /* 0x000fe200078e3cff */
[----:B------:R-:W-:Y:S01]  /*1d10*/  IMAD.WIDE.U32 R50, R24, R52, R8 ;  /* 0x0000003418327225 */ /* 0x000fe200078e0008 */
[----:B------:R-:W-:-:S02]  /*1d20*/  LOP3.LUT R62, R3, 0xfffffff0, RZ, 0xc0, !PT ;  /* 0xfffffff0033e7812 */ /* 0x000fc400078ec0ff */
[----:B------:R-:W-:Y:S01]  /*1d30*/  ISETP.GE.AND P2, PT, R19, UR4, PT ;  /* 0x0000000413007c0c */ /* 0x000fe2000bf46270 */
[----:B------:R-:W-:Y:S01]  /*1d40*/  IMAD R13, R24, R59, R13 ;  /* 0x0000003b180d7224 */ /* 0x000fe200078e020d */
[----:B------:R-:W-:Y:S01]  /*1d50*/  SHF.R.S32.HI R63, RZ, 0x4, R3 ;  /* 0x00000004ff3f7819 */ /* 0x000fe20000011403 */
[----:B------:R-:W-:Y:S01]  /*1d60*/  IMAD R69, R59, 0xa0, RZ ;  /* 0x000000a03b457824 */ /* 0x000fe200078e02ff */
[----:B------:R-:W-:Y:S01]  /*1d70*/  IADD3 R87, R87, R28, RZ ;  /* 0x0000001c57577210 */ /* 0x000fe20007ffe0ff */
[C---:B------:R-:W-:Y:S01]  /*1d80*/  IMAD.SHL.U32 R79, R58.reuse, 0x40, RZ ;  /* 0x000000403a4f7824 */ /* 0x040fe200078e00ff */
[----:B------:R-:W-:Y:S01]  /*1d90*/  SHF.R.S32.HI R75, RZ, 0x1f, R170 ;  /* 0x0000001fff4b7819 */ /* 0x000fe200000114aa */
[----:B------:R-:W-:Y:S01]  /*1da0*/  IMAD.SHL.U32 R78, R58, 0x80, RZ ;  /* 0x000000803a4e7824 */ /* 0x000fe200078e00ff */
[----:B------:R-:W-:Y:S01]  /*1db0*/  LEA R73, R228, R194, 0x6 ;  /* 0x000000c2e4497211 */ /* 0x000fe200078e30ff */
[----:B------:R-:W-:Y:S01]  /*1dc0*/  IMAD.WIDE.U32 R56, R24, R58, R10 ;  /* 0x0000003a18387225 */ /* 0x000fe200078e000a */
[----:B------:R-:W-:-:S02]  /*1dd0*/  IADD3 R68, R203, R68, RZ ;  /* 0x00000044cb447210 */ /* 0x000fc40007ffe0ff */
[----:B------:R-:W-:Y:S01]  /*1de0*/  ISETP.GE.AND P1, PT, R16, UR4, PT ;  /* 0x0000000410007c0c */ /* 0x000fe2000bf26270 */
[----:B------:R-:W-:Y:S01]  /*1df0*/  IMAD.WIDE.U32 R52, R52, 0xa0, RZ ;  /* 0x000000a034347825 */ /* 0x000fe200078e00ff */
[----:B------:R-:W-:Y:S02]  /*1e00*/  IADD3 R64, R13, R57, RZ ;  /* 0x000000390d407210 */ /* 0x000fe40007ffe0ff */
[----:B------:R-:W-:Y:S01]  /*1e10*/  P2R R89, PR, RZ, 0x4 ;  /* 0x00000004ff597803 */ /* 0x000fe20000000000 */
[----:B------:R-:W-:Y:S01]  /*1e20*/  IMAD.WIDE.U32 R58, R58, 0xa0, RZ ;  /* 0x000000a03a3a7825 */ /* 0x000fe200078e00ff */
[----:B------:R-:W-:-:S03]  /*1e30*/  SHF.R.S32.HI R60, RZ, 0x1f, R62 ;  /* 0x0000001fff3c7819 */ /* 0x000fc6000001143e */
[----:B------:R-:W-:Y:S02]  /*1e40*/  IMAD.IADD R49, R203, 0x1, R0 ;  /* 0x00000001cb317824 */ /* 0x000fe400078e0200 */
[----:B------:R-:W-:Y:S02]  /*1e50*/  IMAD.SHL.U32 R71, R71, 0x2, RZ ;  /* 0x0000000247477824 */ /* 0x000fe400078e00ff */
[----:B------:R-:W-:Y:S02]  /*1e60*/  IMAD.IADD R70, R53, 0x1, R29 ;  /* 0x0000000135467824 */ /* 0x000fe400078e021d */
[----:B------:R-:W-:Y:S02]  /*1e70*/  IMAD.IADD R69, R59, 0x1, R69 ;  /* 0x000000013b457824 */ /* 0x000fe400078e0245 */
[----:B------:R-:W-:Y:S02]  /*1e80*/  IMAD.IADD R67, R21, 0x1, R15 ;  /* 0x0000000115437824 */ /* 0x000fe400078e020f */
[----:B------:R-:W-:-:S02]  /*1e90*/  IMAD.IADD R66, R15, 0x1, R51 ;  /* 0x000000010f427824 */ /* 0x000fc400078e0233 */
[----:B------:R-:W-:Y:S02]  /*1ea0*/  IMAD.IADD R65, R55, 0x1, R13 ;  /* 0x0000000137417824 */ /* 0x000fe400078e020d */
[----:B------:R-:W-:Y:S02]  /*1eb0*/  IMAD.IADD R3, R205, 0x1, R4 ;  /* 0x00000001cd037824 */ /* 0x000fe400078e0204 */
[----:B------:R-:W-:Y:S01]  /*1ec0*/  IMAD.IADD R0, R206, 0x1, R5 ;  /* 0x00000001ce007824 */ /* 0x000fe200078e0205 */
[----:B----4-:R-:W-:Y:S01]  /*1ed0*/  SHF.R.S32.HI R61, RZ, 0x1f, R27 ;  /* 0x0000001fff3d7819 */ /* 0x010fe2000001141b */
[----:B------:R-:W-:Y:S06]  /*1ee0*/  @!P6 BAR.SYNC.DEFER_BLOCKING 0x9, 0x100 ;  /* 0x024400000000eb1d */ /* 0x000fec0000010000 */
.L_x_604:
[----:B------:R-:W0:Y:S01]  /*1ef0*/  LDC R94, c[0x0][0x430] ;  /* 0x00010c00ff5e7b82 */ /* 0x000e220000000800 */
[----:B------:R-:W-:Y:S01]  /*1f00*/  IADD3 R2, R2, -0x1, RZ ;  /* 0xffffffff02027810 */ /* 0x000fe20007ffe0ff */
[----:B------:R-:W-:-:S04]  /*1f10*/  IMAD.MOV.U32 R93, RZ, RZ, RZ ;  /* 0x000000ffff5d7224 */ /* 0x000fc800078e00ff */
[----:B------:R-:W-:Y:S02]  /*1f20*/  IMAD R8, R2, 0xa0, R73 ;  /* 0x000000a002087824 */ /* 0x000fe400078e0249 */
[----:B------:R-:W1:Y:S02]  /*1f30*/  LDC R105, c[0x0][0x3f4] ;  /* 0x0000fd00ff697b82 */ /* 0x000e640000000800 */
[----:B------:R-:W-:Y:S01]  /*1f40*/  IMAD.IADD R11, R87, 0x1, R8 ;  /* 0x00000001570b7824 */ /* 0x000fe200078e0208 */
[----:B------:R-:W-:-:S03]  /*1f50*/  ISETP.GE.AND P2, PT, R8, R48, PT ;  /* 0x000000300800720c */ /* 0x000fc60003f46270 */
[----:B------:R-:W-:Y:S01]  /*1f60*/  IMAD.MOV.U32 R9, RZ, RZ, R11 ;  /* 0x000000ffff097224 */ /* 0x000fe200078e000b */
[----:B------:R-:W-:Y:S02]  /*1f70*/  ISETP.GT.OR P2, PT, R73, 0x9f, P2 ;  /* 0x0000009f4900780c */ /* 0x000fe40001744670 */
[----:B0-----:R-:W-:-:S11]  /*1f80*/  ISETP.NE.AND P3, PT, R94, 0x1, PT ;  /* 0x000000015e00780c */ /* 0x001fd60003f65270 */
[----:B------:R-:W0:Y:S08]  /*1f90*/  @!P2 LDC.64 R6, c[0x0][0x428] ;  /* 0x00010a00ff06ab82 */ /* 0x000e300000000a00 */
[----:B--2---:R-:W2:Y:S08]  /*1fa0*/  @!P2 LDC.64 R12, c[0x0][0x418] ;  /* 0x00010600ff0cab82 */ /* 0x004eb00000000a00 */
[----:B------:R-:W3:Y:S08]  /*1fb0*/  @P3 LDC R4, c[0x0][0x434] ;  /* 0x00010d00ff043b82 */ /* 0x000ef00000000800 */
[----:B----4-:R-:W4:Y:S01]  /*1fc0*/  @P3 LDC R5, c[0x0][0x438] ;  /* 0x00010e00ff053b82 */ /* 0x010f220000000800 */
[----:B---3--:R-:W-:-:S05]  /*1fd0*/  @P3 IMAD.HI.U32 R4, R11, R4, RZ ;  /* 0x000000040b043227 */ /* 0x008fca00078e00ff */
[----:B----4-:R-:W-:Y:S01]  /*1fe0*/  @P3 SHF.R.U32.HI R9, RZ, R5, R4 ;  /* 0x00000005ff093219 */ /* 0x010fe20000011604 */
[----:B0-----:R-:W-:-:S03]  /*1ff0*/  @!P2 IMAD R4, R61, R6, RZ ;  /* 0x000000063d04a224 */ /* 0x001fc600078e02ff */
[--C-:B------:R-:W-:Y:S01]  /*2000*/  @!P2 SHF.R.S32.HI R5, RZ, 0x1f, R9.reuse ;  /* 0x0000001fff05a819 */ /* 0x100fe20000011409 */
[----:B------:R-:W-:Y:S02]  /*2010*/  @!P2 IMAD R7, R27, R7, R4 ;  /* 0x000000071b07a224 */ /* 0x000fe400078e0204 */
[----:B------:R-:W-:-:S04]  /*2020*/  @!P2 IMAD.MOV.U32 R4, RZ, RZ, R9 ;  /* 0x000000ffff04a224 */ /* 0x000fc800078e0009 */
[----:B------:R-:W-:-:S05]  /*2030*/  @!P2 IMAD.WIDE.U32 R4, R27, R6, R4 ;  /* 0x000000061b04a225 */ /* 0x000fca00078e0004 */
[----:B------:R-:W-:Y:S02]  /*2040*/  @!P2 IADD3 R5, R5, R7, RZ ;  /* 0x000000070505a210 */ /* 0x000fe40007ffe0ff */
[----:B--2---:R-:W-:-:S04]  /*2050*/  @!P2 LEA R6, P3, R4, R12, 0x2 ;  /* 0x0000000c0406a211 */ /* 0x004fc800078610ff */
[----:B------:R-:W-:Y:S02]  /*2060*/  @!P2 LEA.HI.X R7, R4, R13, R5, 0x2, P3 ;  /* 0x0000000d0407a211 */ /* 0x000fe400018f1405 */
[----:B------:R-:W-:-:S03]  /*2070*/  LOP3.LUT P4, RZ, R204, 0x4, RZ, 0xc0, !PT ;  /* 0x00000004ccff7812 */ /* 0x000fc6000788c0ff */
[----:B------:R0:W5:Y:S01]  /*2080*/  @!P2 LDG.E R93, desc[UR60][R6.64] ;  /* 0x0000003c065da981 */ /* 0x000162000c1e1900 */
[----:B------:R-:W-:Y:S01]  /*2090*/  ISETP.GT.AND P2, PT, R2, R26, PT ;  /* 0x0000001a0200720c */ /* 0x000fe20003f44270 */
[----:B------:R-:W-:Y:S01]  /*20a0*/  IMAD R5, R192, 0x5000, R68 ;  /* 0x00005000c0057824 */ /* 0x000fe200078e0244 */
[----:B------:R-:W-:Y:S05]  /*20b0*/  YIELD ;  /* 0x0000000000007946 */ /* 0x000fea0003800000 */
[----:B------:R-:W-:Y:S01]  /*20c0*/  P2R R90, PR, RZ, 0x4 ;  /* 0x00000004ff5a7803 */ /* 0x000fe20000000000 */
[----:B------:R-:W-:Y:S01]  /*20d0*/  VIADD R91, R5, 0x40 ;  /* 0x00000040055b7836 */ /* 0x000fe20000000000 */
[----:B-1----:R-:W-:Y:S01]  /*20e0*/  ISETP.GE.AND P2, PT, R105, 0x1, PT ;  /* 0x000000016900780c */ /* 0x002fe20003f46270 */
[----:B------:R-:W-:Y:S01]  /*20f0*/  IMAD.MOV R9, RZ, RZ, -R9 ;  /* 0x000000ffff097224 */ /* 0x000fe200078e0a09 */
[----:B------:R-:W-:Y:S01]  /*2100*/  @P4 IADD3 R91, R5, -0x40, RZ ;  /* 0xffffffc0055b4810 */ /* 0x000fe20007ffe0ff */
[----:B------:R-:W-:Y:S01]  /*2110*/  BSSY B0, `(.L_x_530) ;  /* 0x00006c6000007945 */ /* 0x000fe20003800000 */
[----:B------:R-:W-:-:S02]  /*2120*/  IMAD.IADD R92, R18, 0x1, R5 ;  /* 0x00000001125c7824 */ /* 0x000fc400078e0205 */
[----:B------:R-:W-:Y:S02]  /*2130*/  IMAD R94, R94, R9, R11 ;  /* 0x000000095e5e7224 */ /* 0x000fe400078e020b */
[----:B------:R-:W-:-:S05]  /*2140*/  IMAD.IADD R91, R18, 0x1, R91 ;  /* 0x00000001125b7824 */ /* 0x000fca00078e025b */
[----:B0-----:R-:W-:Y:S05]  /*2150*/  @!P2 BRA `(.L_x_531) ;  /* 0x0000006400aca947 */ /* 0x001fea0003800000 */
[----:B------:R-:W-:Y:S01]  /*2160*/  SHF.R.S32.HI R95, RZ, 0x1f, R94 ;  /* 0x0000001fff5f7819 */ /* 0x000fe2000001145e */
[----:B------:R-:W-:Y:S01]  /*2170*/  ULDC.64 UR4, c[0x0][0x300] ;  /* 0x0000c00000047ab9 */ /* 0x000fe20000000a00 */
[----:B-----5:R-:W-:Y:S01]  /*2180*/  SHF.R.S32.HI R96, RZ, 0x1f, R93 ;  /* 0x0000001fff607819 */ /* 0x020fe2000001145d */
[----:B------:R-:W-:-:S04]  /*2190*/  IMAD.WIDE.U32 R4, R94, UR4, RZ ;  /* 0x000000045e047c25 */ /* 0x000fc8000f8e00ff */
[----:B------:R-:W-:Y:S02]  /*21a0*/  IMAD R7, R95, UR4, RZ ;  /* 0x000000045f077c24 */ /* 0x000fe4000f8e02ff */
[----:B------:R-:W-:Y:S02]  /*21b0*/  IMAD R97, R2, -0xa0, R48 ;  /* 0xffffff6002617824 */ /* 0x000fe400078e0230 */
[----:B------:R-:W-:Y:S01]  /*21c0*/  IMAD R7, R94, UR5, R7 ;  /* 0x000000055e077c24 */ /* 0x000fe2000f8e0207 */
[----:B------:R-:W-:Y:S02]  /*21d0*/  ULDC.64 UR4, c[0x0][0x310] ;  /* 0x0000c40000047ab9 */ /* 0x000fe40000000a00 */
[----:B------:R-:W-:Y:S01]  /*21e0*/  IMAD R6, R96, UR4, RZ ;  /* 0x0000000460067c24 */ /* 0x000fe2000f8e02ff */
[----:B------:R-:W-:Y:S01]  /*21f0*/  VIMNMX R97, R97, 0xa0, PT ;  /* 0x000000a061617848 */ /* 0x000fe20003fe0100 */
[----:B------:R-:W-:Y:S02]  /*2200*/  IMAD.IADD R5, R5, 0x1, R7 ;  /* 0x0000000105057824 */ /* 0x000fe400078e0207 */
[----:B------:R-:W-:-:S02]  /*2210*/  IMAD R7, R93, UR5, R6 ;  /* 0x000000055d077c24 */ /* 0x000fc4000f8e0206 */
[----:B------:R-:W-:Y:S01]  /*2220*/  IMAD.WIDE.U32 R4, R93, UR4, R4 ;  /* 0x000000045d047c25 */ /* 0x000fe2000f8e0004 */
[----:B------:R-:W-:-:S03]  /*2230*/  ULDC.64 UR4, c[0x0][0x308] ;  /* 0x0000c20000047ab9 */ /* 0x000fc60000000a00 */
[----:B------:R-:W-:Y:S01]  /*2240*/  IMAD R9, R75, UR4, RZ ;  /* 0x000000044b097c24 */ /* 0x000fe2000f8e02ff */
[----:B------:R-:W-:Y:S02]  /*2250*/  IADD3 R5, R5, R7, RZ ;  /* 0x0000000705057210 */ /* 0x000fe40007ffe0ff */
[----:B------:R-:W-:Y:S01]  /*2260*/  SHF.R.S32.HI R7, RZ, 0x1f, R2 ;  /* 0x0000001fff077819 */ /* 0x000fe20000011402 */
[C---:B------:R-:W-:Y:S02]  /*2270*/  IMAD R9, R170.reuse, UR5, R9 ;  /* 0x00000005aa097c24 */ /* 0x040fe4000f8e0209 */
[----:B------:R-:W-:Y:S01]  /*2280*/  IMAD.WIDE.U32 R102, R170, UR4, R4 ;  /* 0x00000004aa667c25 */ /* 0x000fe2000f8e0004 */
[----:B------:R-:W-:-:S03]  /*2290*/  ULDC.64 UR4, c[0x0][0x2e8] ;  /* 0x0000ba0000047ab9 */ /* 0x000fc60000000a00 */
[-C--:B------:R-:W-:Y:S01]  /*22a0*/  IMAD R4, R70, R2.reuse, RZ ;  /* 0x0000000246047224 */ /* 0x080fe200078e02ff */
[----:B------:R-:W-:Y:S01]  /*22b0*/  IADD3 R101, P2, R102, UR4, RZ ;  /* 0x0000000466657c10 */ /* 0x000fe2000ff5e0ff */
[----:B------:R-:W-:Y:S01]  /*22c0*/  ULDC.U8 UR4, c[0x0][0x410] ;  /* 0x0001040000047ab9 */ /* 0x000fe20000000000 */
[----:B------:R-:W-:Y:S02]  /*22d0*/  IMAD R5, R69, R2, RZ ;  /* 0x0000000245057224 */ /* 0x000fe400078e02ff */
[----:B------:R-:W-:Y:S01]  /*22e0*/  IADD3.X R102, R103, UR5, R9, P2, !PT ;  /* 0x0000000567667c10 */ /* 0x000fe200097fe409 */
[C---:B------:R-:W-:Y:S01]  /*22f0*/  IMAD R11, R7.reuse, R52, R4 ;  /* 0x00000034070b7224 */ /* 0x040fe200078e0204 */
[----:B------:R-:W-:Y:S01]  /*2300*/  ISETP.NE.AND P2, PT, RZ, UR4, PT ;  /* 0x00000004ff007c0c */ /* 0x000fe2000bf45270 */
[----:B------:R-:W-:Y:S02]  /*2310*/  IMAD R13, R7, R58, R5 ;  /* 0x0000003a070d7224 */ /* 0x000fe400078e0205 */
[----:B------:R-:W-:-:S04]  /*2320*/  IMAD.WIDE.U32 R4, R52, R2, RZ ;  /* 0x0000000234047225 */ /* 0x000fc800078e00ff */
[----:B------:R-:W-:-:S04]  /*2330*/  IMAD.WIDE.U32 R6, R58, R2, RZ ;  /* 0x000000023a067225 */ /* 0x000fc800078e00ff */
[----:B------:R-:W-:Y:S02]  /*2340*/  IMAD.IADD R88, R5, 0x1, R11 ;  /* 0x0000000105587824 */ /* 0x000fe400078e020b */
[----:B------:R-:W-:Y:S01]  /*2350*/  IMAD.IADD R100, R7, 0x1, R13 ;  /* 0x0000000107647824 */ /* 0x000fe200078e020d */
[----:B------:R-:W-:Y:S06]  /*2360*/  @!P2 BRA `(.L_x_532) ;  /* 0x0000003000a0a947 */ /* 0x000fec0003800000 */
[----:B------:R-:W-:Y:S01]  /*2370*/  ISETP.GE.AND P2, PT, R194, R97, PT ;  /* 0x00000061c200720c */ /* 0x000fe20003f46270 */
[----:B------:R-:W-:Y:S01]  /*2380*/  BSSY B1, `(.L_x_533) ;  /* 0x000001e000017945 */ /* 0x000fe20003800000 */
        /* <DEDUP_REMOVED lines=11> */
[----:B------:R-:W-:Y:S01]  /*2440*/  CS2R R46, SRZ ;  /* 0x00000000002e7805 */ /* 0x000fe2000001ff00 */
[----:B------:R-:W-:Y:S06]  /*2450*/  @P2 BRA `(.L_x_534) ;  /* 0x0000000000402947 */ /* 0x000fec0003800000 */
[----:B------:R-:W-:Y:S01]  /*2460*/  ULDC.64 UR4, c[0x0][0x3e8] ;  /* 0x0000fa0000047ab9 */ /* 0x000fe20000000a00 */
[----:B------:R-:W-:Y:S02]  /*2470*/  CS2R R98, SRZ ;  /* 0x0000000000627805 */ /* 0x000fe4000001ff00 */
[----:B------:R-:W-:Y:S02]  /*2480*/  IADD3 R10, P3, P4, R20, UR4, R4 ;  /* 0x00000004140a7c10 */ /* 0x000fe4000fc7e004 */
[----:B------:R-:W-:Y:S02]  /*2490*/  CS2R R46, SRZ ;  /* 0x00000000002e7805 */ /* 0x000fe4000001ff00 */
[----:B------:R-:W-:Y:S01]  /*24a0*/  IADD3.X R11, R67, UR5, R88, P3, P4 ;  /* 0x00000005430b7c10 */ /* 0x000fe20009fe8458 */
[----:B------:R-:W-:Y:S02]  /*24b0*/  ULDC.64 UR4, c[0x0][0x400] ;  /* 0x0001000000047ab9 */ /* 0x000fe40000000a00 */
[----:B------:R-:W-:-:S04]  /*24c0*/  IADD3 R12, P3, P4, R54, UR4, R6 ;  /* 0x00000004360c7c10 */ /* 0x000fc8000fc7e006 */
[----:B------:R-:W-:Y:S02]  /*24d0*/  IADD3.X R13, R65, UR5, R100, P3, P4 ;  /* 0x00000005410d7c10 */ /* 0x000fe40009fe8464 */
[----:B------:R-:W-:Y:S02]  /*24e0*/  ISETP.GE.AND P3, PT, R22, R105, PT ;  /* 0x000000691600720c */ /* 0x000fe40003f66270 */
[----:B------:R-:W-:Y:S02]  /*24f0*/  CS2R R44, SRZ ;  /* 0x00000000002c7805 */ /* 0x000fe4000001ff00 */
[----:B------:R-:W-:-:S09]  /*2500*/  CS2R R42, SRZ ;  /* 0x00000000002a7805 */ /* 0x000fd2000001ff00 */
[----:B------:R0:W5:Y:S04]  /*2510*/  @!P3 LDG.E.64 R98, desc[UR60][R10.64] ;  /* 0x0000003c0a62b981 */ /* 0x000168000c1e1b00 */
[----:B------:R0:W5:Y:S01]  /*2520*/  @!P3 LDG.E.64 R46, desc[UR60][R12.64] ;  /* 0x0000003c0c2eb981 */ /* 0x000162000c1e1b00 */
[----:B------:R-:W-:-:S13]  /*2530*/  ISETP.GE.AND P3, PT, R195, R105, PT ;  /* 0x00000069c300720c */ /* 0x000fda0003f66270 */
[----:B------:R0:W5:Y:S04]  /*2540*/  @!P3 LDG.E.64 R44, desc[UR60][R10.64+0x20] ;  /* 0x0000203c0a2cb981 */ /* 0x000168000c1e1b00 */
[----:B------:R0:W5:Y:S02]  /*2550*/  @!P3 LDG.E.64 R42, desc[UR60][R12.64+0x20] ;  /* 0x0000203c0c2ab981 */ /* 0x000164000c1e1b00 */
.L_x_534:
[----:B------:R-:W-:Y:S05]  /*2560*/  BSYNC B1 ;  /* 0x0000000000017941 */ /* 0x000fea0003800000 */
.L_x_533:
[----:B------:R-:W-:Y:S01]  /*2570*/  ISETP.GE.AND P3, PT, R221, R97, PT ;  /* 0x00000061dd00720c */ /* 0x000fe20003f66270 */
[----:B------:R-:W-:Y:S01]  /*2580*/  BSSY B1, `(.L_x_535) ;  /* 0x0000018000017945 */ /* 0x000fe20003800000 */
[----:B-----5:R-:W-:Y:S01]  /*2590*/  IMAD.MOV.U32 R111, RZ, RZ, R44 ;  /* 0x000000ffff6f7224 */ /* 0x020fe200078e002c */
[----:B------:R-:W-:-:S10]  /*25a0*/  MOV R123, R98 ;  /* 0x00000062007b7202 */ /* 0x000fd40000000f00 */
[----:B------:R-:W-:Y:S05]  /*25b0*/  @P3 BRA `(.L_x_536) ;  /* 0x0000000000503947 */ /* 0x000fea0003800000 */
[----:B0-----:R-:W-:Y:S01]  /*25c0*/  IADD3 R10, P4, P5, R20, R4, R84 ;  /* 0x00000004140a7210 */ /* 0x001fe20007d9e054 */
[----:B------:R-:W-:Y:S01]  /*25d0*/  ULDC.64 UR4, c[0x0][0x3e8] ;  /* 0x0000fa0000047ab9 */ /* 0x000fe20000000a00 */
[----:B------:R-:W-:Y:S02]  /*25e0*/  CS2R R38, SRZ ;  /* 0x0000000000267805 */ /* 0x000fe4000001ff00 */
[----:B------:R-:W-:Y:S02]  /*25f0*/  CS2R R40, SRZ ;  /* 0x0000000000287805 */ /* 0x000fe4000001ff00 */
[----:B------:R-:W-:Y:S02]  /*2600*/  IADD3.X R11, R67, R88, R86, P4, P5 ;  /* 0x00000058430b7210 */ /* 0x000fe400027ea456 */
[----:B------:R-:W-:-:S04]  /*2610*/  IADD3 R12, P4, P5, R54, R6, R79 ;  /* 0x00000006360c7210 */ /* 0x000fc80007d9e04f */
[----:B------:R-:W-:Y:S02]  /*2620*/  IADD3.X R13, R65, R100, R81, P4, P5 ;  /* 0x00000064410d7210 */ /* 0x000fe400027ea451 */
[----:B------:R-:W-:-:S04]  /*2630*/  IADD3 R10, P4, R10, UR4, RZ ;  /* 0x000000040a0a7c10 */ /* 0x000fc8000ff9e0ff */
[----:B------:R-:W-:Y:S01]  /*2640*/  IADD3.X R11, R11, UR5, RZ, P4, !PT ;  /* 0x000000050b0b7c10 */ /* 0x000fe2000a7fe4ff */
[----:B------:R-:W-:Y:S02]  /*2650*/  ULDC.64 UR4, c[0x0][0x400] ;  /* 0x0001000000047ab9 */ /* 0x000fe40000000a00 */
[----:B------:R-:W-:-:S04]  /*2660*/  IADD3 R12, P4, R12, UR4, RZ ;  /* 0x000000040c0c7c10 */ /* 0x000fc8000ff9e0ff */
[----:B------:R-:W-:Y:S02]  /*2670*/  IADD3.X R13, R13, UR5, RZ, P4, !PT ;  /* 0x000000050d0d7c10 */ /* 0x000fe4000a7fe4ff */
        /* <DEDUP_REMOVED lines=8> */
.L_x_536:
[----:B------:R-:W-:Y:S05]  /*2700*/  BSYNC B1 ;  /* 0x0000000000017941 */ /* 0x000fea0003800000 */
.L_x_535:
[----:B------:R-:W-:Y:S01]  /*2710*/  ISETP.GE.AND P4, PT, R227, R97, PT ;  /* 0x00000061e300720c */ /* 0x000fe20003f86270 */
[----:B------:R-:W-:-:S12]  /*2720*/  BSSY B1, `(.L_x_537) ;  /* 0x0000014000017945 */ /* 0x000fd80003800000 */
[----:B------:R-:W-:Y:S05]  /*2730*/  @P4 BRA `(.L_x_538) ;  /* 0x0000000000484947 */ /* 0x000fea0003800000 */
[----:B------:R-:W-:Y:S01]  /*2740*/  IADD3 R4, P5, P6, R20, R83, R4 ;  /* 0x0000005314047210 */ /* 0x000fe20007ebe004 */
[----:B------:R-:W-:-:S03]  /*2750*/  ULDC.64 UR4, c[0x0][0x3e8] ;  /* 0x0000fa0000047ab9 */ /* 0x000fc60000000a00 */
        /* <DEDUP_REMOVED lines=16> */
.L_x_538:
[----:B------:R-:W-:Y:S05]  /*2860*/  BSYNC B1 ;  /* 0x0000000000017941 */ /* 0x000fea0003800000 */
.L_x_537:
[----:B------:R-:W-:Y:S01]  /*2870*/  ISETP.NE.AND P5, PT, R198, 0x3, PT ;  /* 0x00000003c600780c */ /* 0x000fe20003fa5270 */
[----:B------:R-:W-:Y:S01]  /*2880*/  IMAD.MOV.U32 R114, RZ, RZ, R42 ;  /* 0x000000ffff727224 */ /* 0x000fe200078e002a */
[----:B-----5:R-:W-:Y:S01]  /*2890*/  MOV R112, R38 ;  /* 0x0000002600707202 */ /* 0x020fe20000000f00 */
[----:B------:R-:W-:Y:S01]  /*28a0*/  IMAD.MOV.U32 R119, RZ, RZ, R46 ;  /* 0x000000ffff777224 */ /* 0x000fe200078e002e */
[----:B------:R-:W-:Y:S01]  /*28b0*/  MOV R107, R30 ;  /* 0x0000001e006b7202 */ /* 0x000fe20000000f00 */
[----:B------:R-:W-:Y:S02]  /*28c0*/  IMAD.MOV.U32 R109, RZ, RZ, R34 ;  /* 0x000000ffff6d7224 */ /* 0x000fe400078e0022 */
[----:B------:R-:W-:Y:S02]  /*28d0*/  IMAD.MOV.U32 R110, RZ, RZ, R36 ;  /* 0x000000ffff6e7224 */ /* 0x000fe400078e0024 */
[----:B------:R-:W-:Y:S02]  /*28e0*/  IMAD.MOV.U32 R113, RZ, RZ, R40 ;  /* 0x000000ffff717224 */ /* 0x000fe400078e0028 */
[----:B------:R-:W-:-:S02]  /*28f0*/  IMAD.MOV.U32 R104, RZ, RZ, R8 ;  /* 0x000000ffff687224 */ /* 0x000fc400078e0008 */
[----:B------:R-:W-:Y:S02]  /*2900*/  IMAD.MOV.U32 R106, RZ, RZ, R28 ;  /* 0x000000ffff6a7224 */ /* 0x000fe400078e001c */
[----:B------:R-:W-:Y:S01]  /*2910*/  IMAD.MOV.U32 R108, RZ, RZ, R32 ;  /* 0x000000ffff6c7224 */ /* 0x000fe200078e0020 */
[----:B------:R-:W-:Y:S06]  /*2920*/  @!P5 BRA `(.L_x_539) ;  /* 0x000000000004d947 */ /* 0x000fec0003800000 */
[----:B------:R-:W-:Y:S01]  /*2930*/  BPT.TRAP 0x1 ;  /* 0x000000040000795c */ /* 0x000fe20000300000 */
.L_x_539:
[----:B------:R-:W-:Y:S01]  /*2940*/  IMAD R88, R192, 0x8, R18 ;  /* 0x00000008c0587824 */ /* 0x000fe200078e0212 */
[----:B------:R-:W-:Y:S01]  /*2950*/  SHF.L.U32 R100, R196, 0x1f, RZ ;  /* 0x0000001fc4647819 */ /* 0x000fe200000006ff */
[----:B------:R-:W-:Y:S03]  /*2960*/  BSSY B1, `(.L_x_540) ;  /* 0x0000003000017945 */ /* 0x000fe60003800000 */
[----:B------:R-:W3:Y:S02]  /*2970*/  SYNCS.PHASECHK.TRANS64.TRYWAIT P6, [R88+URZ+0x22890], R100 ;  /* 0x02289064580075a7 */ /* 0x000ee400080c017f */
[----:B---3--:R-:W-:Y:S05]  /*2980*/  @!P6 BRA `(.L_x_541) ;  /* 0x000001d0009ce947 */ /* 0x008fea0003800000 */
.L_x_818:
[----:B------:R-:W-:Y:S05]  /*2990*/  BSYNC B1 ;  /* 0x0000000000017941 */ /* 0x000fea0003800000 */
.L_x_540:
[----:B------:R-:W-:-:S03]  /*29a0*/  UMOV UR4, 0xffffffff ;  /* 0xffffffff00047882 */ /* 0x000fc60000000000 */
[----:B------:R-:W-:Y:S05]  /*29b0*/  BRA.DIV UR4, `(.L_x_542) ;  /* 0x000001d204a47947 */ /* 0x000fea000b800000 */
[----:B------:R4:W0:Y:S04]  /*29c0*/  SHFL.IDX PT, R103, R102, RZ, 0x1c1f ;  /* 0x001c1fff66677589 */ /* 0x00082800000e0000 */
[----:B------:R4:W0:Y:S02]  /*29d0*/  SHFL.IDX PT, R14, R101, RZ, 0x1c1f ;  /* 0x001c1fff650e7589 */ /* 0x00082400000e0000 */
.L_x_822:
[----:B------:R-:W-:Y:S04]  /*29e0*/  BSSY B1, `(.L_x_543) ;  /* 0x00000e7000017945 */ /* 0x000fe80003800000 */
[----:B------:R-:W-:Y:S05]  /*29f0*/  @P2 BRA `(.L_x_544) ;  /* 0x0000000c00942947 */ /* 0x000fea0003800000 */
[----:B------:R-:W-:Y:S04]  /*2a00*/  BSSY B2, `(.L_x_545) ;  /* 0x0000071000027945 */ /* 0x000fe80003800000 */
[----:B------:R-:W-:Y:S05]  /*2a10*/  @P1 BRA `(.L_x_546) ;  /* 0x0000000400bc1947 */ /* 0x000fea0003800000 */
[----:B--2---:R2:W2:Y:S01]  /*2a20*/  LDS.128 R4, [R92+0x18400] ;  /* 0x018400005c047984 */ /* 0x0044a20000000c00 */
[----:B01----:R-:W-:Y:S01]  /*2a30*/  IADD3 R10, P2, R16, R14, RZ ;  /* 0x0000000e100a7210 */ /* 0x003fe20007f5e0ff */
[----:B------:R-:W-:Y:S03]  /*2a40*/  BSSY B3, `(.L_x_547) ;  /* 0x000006b000037945 */ /* 0x000fe60003800000 */
[----:B------:R-:W-:Y:S02]  /*2a50*/  IADD3.X R11, R103, R17, RZ, P2, !PT ;  /* 0x00000011670b7210 */ /* 0x000fe400017fe4ff */
[----:B------:R-:W-:-:S13]  /*2a60*/  ISETP.GE.AND P2, PT, R22, R105, PT ;  /* 0x000000691600720c */ /* 0x000fda0003f46270 */
[----:B------:R-:W-:Y:S05]  /*2a70*/  @P2 BRA `(.L_x_548) ;  /* 0x00000004009c2947 */ /* 0x000fea0003800000 */
[----:B------:R-:W-:Y:S01]  /*2a80*/  SHF.R.U32.HI R13, RZ, 0x8, R99 ;  /* 0x00000008ff0d7819 */ /* 0x000fe20000011663 */
[----:B--2---:R-:W-:Y:S01]  /*2a90*/  IMAD.MOV.U32 R12, RZ, RZ, R4 ;  /* 0x000000ffff0c7224 */ /* 0x004fe200078e0004 */
[----:B------:R-:W-:Y:S02]  /*2aa0*/  SHF.R.U32.HI R15, RZ, 0x8, R47 ;  /* 0x00000008ff0f7819 */ /* 0x000fe4000001162f */
[----:B------:R-:W-:Y:S01]  /*2ab0*/  SHF.R.U32.HI R115, RZ, 0x10, R99 ;  /* 0x00000010ff737819 */ /* 0x000fe20000011663 */
[----:B------:R-:W-:Y:S01]  /*2ac0*/  IMAD.SHL.U32 R13, R13, 0x100, RZ ;  /* 0x000001000d0d7824 */ /* 0x000fe200078e00ff */
[----:B------:R-:W-:Y:S01]  /*2ad0*/  LOP3.LUT R46, R99, 0xff0000ff, RZ, 0xc0, !PT ;  /* 0xff0000ff632e7812 */ /* 0x000fe200078ec0ff */
[----:B------:R-:W-:Y:S01]  /*2ae0*/  IMAD.SHL.U32 R15, R15, 0x100, RZ ;  /* 0x000001000f0f7824 */ /* 0x000fe200078e00ff */
[----:B------:R-:W-:Y:S02]  /*2af0*/  SHF.R.U32.HI R99, RZ, 0x10, R47 ;  /* 0x00000010ff637819 */ /* 0x000fe4000001162f */
[----:B------:R-:W-:-:S02]  /*2b00*/  LOP3.LUT R98, R47, 0xff0000ff, RZ, 0xc0, !PT ;  /* 0xff0000ff2f627812 */ /* 0x000fc400078ec0ff */
[----:B------:R-:W-:Y:S01]  /*2b10*/  LOP3.LUT R46, R46, 0xff00, R13, 0xf8, !PT ;  /* 0x0000ff002e2e7812 */ /* 0x000fe200078ef80d */
[----:B------:R-:W-:Y:S01]  /*2b20*/  IMAD.U32 R47, R99, 0x10000, RZ ;  /* 0x00010000632f7824 */ /* 0x000fe200078e00ff */
[----:B------:R-:W-:Y:S02]  /*2b30*/  LOP3.LUT R98, R98, 0xff00, R15, 0xf8, !PT ;  /* 0x0000ff0062627812 */ /* 0x000fe400078ef80f */
[----:B------:R-:W-:Y:S02]  /*2b40*/  SHF.L.U32 R13, R115, 0x10, RZ ;  /* 0x00000010730d7819 */ /* 0x000fe400000006ff */
[----:B------:R-:W-:Y:S02]  /*2b50*/  F2FP.F16.E4M3.UNPACK_B R15, R119.H1 ;  /* 0x00000077ff0f723e */ /* 0x000fe400030006ff */
[-C--:B------:R-:W-:Y:S02]  /*2b60*/  F2FP.F16.E4M3.UNPACK_B R4, R5.reuse ;  /* 0x00000005ff04723e */ /* 0x080fe400020006ff */
[----:B------:R-:W-:Y:S01]  /*2b70*/  F2FP.F16.E4M3.UNPACK_B R5, R5.H1 ;  /* 0x00000005ff05723e */ /* 0x000fe200030006ff */
[--C-:B------:R-:W-:Y:S01]  /*2b80*/  HADD2.F32 R116, -RZ, R15.reuse.H1_H1 ;  /* 0x3000000fff747230 */ /* 0x100fe20000004100 */
[----:B------:R-:W-:Y:S01]  /*2b90*/  LOP3.LUT R99, R46, 0xff0000, R13, 0xf8, !PT ;  /* 0x00ff00002e637812 */ /* 0x000fe200078ef80d */
[----:B------:R-:W-:Y:S01]  /*2ba0*/  HADD2.F32 R13, -RZ, R4.H1_H1 ;  /* 0x30000004ff0d7230 */ /* 0x000fe20000004100 */
[----:B------:R-:W-:Y:S01]  /*2bb0*/  LOP3.LUT R115, R98, 0xff0000, R47, 0xf8, !PT ;  /* 0x00ff000062737812 */ /* 0x000fe200078ef82f */
[----:B------:R-:W-:Y:S01]  /*2bc0*/  HADD2.F32 R98, -RZ, R15.H0_H0 ;  /* 0x2000000fff627230 */ /* 0x000fe20000004100 */
[----:B------:R-:W-:Y:S01]  /*2bd0*/  F2FP.F16.E4M3.UNPACK_B R46, R123.H1 ;  /* 0x0000007bff2e723e */ /* 0x000fe200030006ff */
[----:B------:R-:W-:-:S02]  /*2be0*/  HADD2.F32 R15, -RZ, R5.H1_H1 ;  /* 0x30000005ff0f7230 */ /* 0x000fc40000004100 */
[----:B------:R-:W-:Y:S02]  /*2bf0*/  HADD2.F32 R5, -RZ, R5.H0_H0 ;  /* 0x20000005ff057230 */ /* 0x000fe40000004100 */
[----:B------:R-:W-:Y:S01]  /*2c00*/  FMUL.FTZ R117, R13, R98 ;  /* 0x000000620d757220 */ /* 0x000fe20000410000 */
[--C-:B------:R-:W-:Y:S02]  /*2c10*/  HADD2.F32 R47, -RZ, R46.reuse.H0_H0 ;  /* 0x2000002eff2f7230 */ /* 0x100fe40000004100 */
[-C--:B------:R-:W-:Y:S01]  /*2c20*/  FMUL.FTZ R122, R15, R116.reuse ;  /* 0x000000740f7a7220 */ /* 0x080fe20000410000 */
[----:B------:R-:W-:Y:S02]  /*2c30*/  HADD2.F32 R46, -RZ, R46.H1_H1 ;  /* 0x3000002eff2e7230 */ /* 0x000fe40000004100 */
[C---:B------:R-:W-:Y:S01]  /*2c40*/  FMUL.FTZ R116, R5.reuse, R116 ;  /* 0x0000007405747220 */ /* 0x040fe20000410000 */
[----:B------:R-:W-:Y:S02]  /*2c50*/  HADD2.F32 R4, -RZ, R4.H0_H0 ;  /* 0x20000004ff047230 */ /* 0x000fe40000004100 */
[----:B------:R-:W-:Y:S01]  /*2c60*/  FFMA.FTZ R121, R5, R46, -R122 ;  /* 0x0000002e05797223 */ /* 0x000fe2000001087a */
[----:B------:R-:W-:-:S02]  /*2c70*/  F2FP.F16.E4M3.UNPACK_B R5, R12.H1 ;  /* 0x0000000cff05723e */ /* 0x000fc400030006ff */
[C---:B------:R-:W-:Y:S01]  /*2c80*/  FMUL.FTZ R118, R4.reuse, R98 ;  /* 0x0000006204767220 */ /* 0x040fe20000410000 */
[----:B------:R-:W-:Y:S01]  /*2c90*/  F2FP.F16.E4M3.UNPACK_B R98, R119 ;  /* 0x00000077ff62723e */ /* 0x000fe200020006ff */
[----:B------:R-:W-:Y:S01]  /*2ca0*/  FFMA.FTZ R124, R15, R46, R116 ;  /* 0x0000002e0f7c7223 */ /* 0x000fe20000010074 */
[----:B------:R-:W-:Y:S01]  /*2cb0*/  F2FP.F16.E4M3.UNPACK_B R12, R12 ;  /* 0x0000000cff0c723e */ /* 0x000fe200020006ff */
[-C--:B------:R-:W-:Y:S01]  /*2cc0*/  FFMA.FTZ R119, R13, R47.reuse, R118 ;  /* 0x0000002f0d777223 */ /* 0x080fe20000010076 */
[--C-:B------:R-:W-:Y:S02]  /*2cd0*/  HADD2.F32 R13, -RZ, R5.reuse.H0_H0 ;  /* 0x20000005ff0d7230 */ /* 0x100fe40000004100 */
[----:B------:R-:W-:Y:S01]  /*2ce0*/  FFMA.FTZ R4, R4, R47, -R117 ;  /* 0x0000002f04047223 */ /* 0x000fe20000010875 */
[----:B------:R-:W-:Y:S01]  /*2cf0*/  HADD2.F32 R15, -RZ, R5.H1_H1 ;  /* 0x30000005ff0f7230 */ /* 0x000fe20000004100 */
[----:B------:R-:W-:Y:S01]  /*2d00*/  F2FP.F16.E4M3.UNPACK_B R46, R123 ;  /* 0x0000007bff2e723e */ /* 0x000fe200020006ff */
[----:B------:R-:W-:Y:S01]  /*2d10*/  HADD2.F32 R116, -RZ, R98.H1_H1 ;  /* 0x30000062ff747230 */ /* 0x000fe20000004100 */
[----:B------:R-:W-:Y:S01]  /*2d20*/  F2FP.SATFINITE.E4M3.F32.PACK_AB_MERGE_C R125, R124, R121, RZ ;  /* 0x000000797c7d723e */ /* 0x000fe200048070ff */
[----:B------:R-:W-:-:S02]  /*2d30*/  HADD2.F32 R5, -RZ, R12.H0_H0 ;  /* 0x2000000cff057230 */ /* 0x000fc40000004100 */
[----:B------:R-:W-:Y:S02]  /*2d40*/  HADD2.F32 R47, -RZ, R98.H0_H0 ;  /* 0x20000062ff2f7230 */ /* 0x000fe40000004100 */
[-C--:B------:R-:W-:Y:S01]  /*2d50*/  FMUL.FTZ R118, R15, R116.reuse ;  /* 0x000000740f767220 */ /* 0x080fe20000410000 */
[----:B------:R-:W-:Y:S02]  /*2d60*/  HADD2.F32 R12, -RZ, R12.H1_H1 ;  /* 0x3000000cff0c7230 */ /* 0x000fe40000004100 */
[----:B------:R-:W-:Y:S01]  /*2d70*/  FMUL.FTZ R122, R13, R116 ;  /* 0x000000740d7a7220 */ /* 0x000fe20000410000 */
[--C-:B------:R-:W-:Y:S02]  /*2d80*/  HADD2.F32 R98, -RZ, R46.reuse.H1_H1 ;  /* 0x3000002eff627230 */ /* 0x100fe40000004100 */
[----:B------:R-:W-:Y:S02]  /*2d90*/  HADD2.F32 R46, -RZ, R46.H0_H0 ;  /* 0x2000002eff2e7230 */ /* 0x000fe40000004100 */
[CC--:B------:R-:W-:Y:S01]  /*2da0*/  FMUL.FTZ R116, R12.reuse, R47.reuse ;  /* 0x0000002f0c747220 */ /* 0x0c0fe20000410000 */
[----:B------:R-:W-:Y:S01]  /*2db0*/  FMUL.FTZ R47, R5, R47 ;  /* 0x0000002f052f7220 */ /* 0x000fe20000410000 */
[-C--:B------:R-:W-:Y:S01]  /*2dc0*/  FFMA.FTZ R15, R15, R98.reuse, R122 ;  /* 0x000000620f0f7223 */ /* 0x080fe2000001007a */
[----:B------:R-:W-:Y:S01]  /*2dd0*/  FFMA.FTZ R118, R13, R98, -R118 ;  /* 0x000000620d767223 */ /* 0x000fe20000010876 */
[-C--:B------:R-:W-:Y:S01]  /*2de0*/  FFMA.FTZ R117, R5, R46.reuse, -R116 ;  /* 0x0000002e05757223 */ /* 0x080fe20000010874 */
[----:B------:R-:W-:Y:S01]  /*2df0*/  FFMA.FTZ R122, R12, R46, R47 ;  /* 0x0000002e0c7a7223 */ /* 0x000fe2000001002f */
[----:B------:R-:W-:-:S02]  /*2e00*/  F2FP.F16.E4M3.UNPACK_B R12, R7.H1 ;  /* 0x00000007ff0c723e */ /* 0x000fc400030006ff */
[----:B------:R-:W-:Y:S02]  /*2e10*/  F2FP.F16.E4M3.UNPACK_B R47, R115.H1 ;  /* 0x00000073ff2f723e */ /* 0x000fe400030006ff */
[----:B------:R-:W-:Y:S01]  /*2e20*/  F2FP.SATFINITE.E4M3.F32.PACK_AB_MERGE_C R123, R15, R118, RZ ;  /* 0x000000760f7b723e */ /* 0x000fe200048070ff */
[--C-:B------:R-:W-:Y:S01]  /*2e30*/  HADD2.F32 R15, -RZ, R12.reuse.H1_H1 ;  /* 0x3000000cff0f7230 */ /* 0x100fe20000004100 */
[----:B------:R-:W-:Y:S01]  /*2e40*/  F2FP.F16.E4M3.UNPACK_B R46, R99.H1 ;  /* 0x00000063ff2e723e */ /* 0x000fe200030006ff */
[----:B------:R-:W-:Y:S01]  /*2e50*/  HADD2.F32 R118, -RZ, R47.H1_H1 ;  /* 0x3000002fff767230 */ /* 0x000fe20000004100 */
[----:B------:R-:W-:Y:S01]  /*2e60*/  F2FP.F16.E4M3.UNPACK_B R5, R6.H1 ;  /* 0x00000006ff05723e */ /* 0x000fe200030006ff */
[----:B------:R-:W-:Y:S01]  /*2e70*/  HADD2.F32 R13, -RZ, R12.H0_H0 ;  /* 0x2000000cff0d7230 */ /* 0x000fe20000004100 */
[----:B------:R-:W-:Y:S01]  /*2e80*/  F2FP.F16.E4M3.UNPACK_B R115, R115 ;  /* 0x00000073ff73723e */ /* 0x000fe200020006ff */
[----:B------:R-:W-:Y:S01]  /*2e90*/  HADD2.F32 R98, -RZ, R46.H1_H1 ;  /* 0x3000002eff627230 */ /* 0x000fe20000004100 */
[----:B------:R-:W-:Y:S01]  /*2ea0*/  F2FP.F16.E4M3.UNPACK_B R99, R99 ;  /* 0x00000063ff63723e */ /* 0x000fe200020006ff */
[----:B------:R-:W-:Y:S01]  /*2eb0*/  FMUL.FTZ R124, R15, R118 ;  /* 0x000000760f7c7220 */ /* 0x000fe20000410000 */
[----:B------:R-:W-:-:S02]  /*2ec0*/  HADD2.F32 R12, -RZ, R5.H1_H1 ;  /* 0x30000005ff0c7230 */ /* 0x000fc40000004100 */
[C---:B------:R-:W-:Y:S01]  /*2ed0*/  FMUL.FTZ R126, R13.reuse, R118 ;  /* 0x000000760d7e7220 */ /* 0x040fe20000410000 */
[----:B------:R-:W-:Y:S02]  /*2ee0*/  HADD2.F32 R116, -RZ, R115.H1_H1 ;  /* 0x30000073ff747230 */ /* 0x000fe40000004100 */
[----:B------:R-:W-:Y:S01]  /*2ef0*/  FFMA.FTZ R124, R13, R98, -R124 ;  /* 0x000000620d7c7223 */ /* 0x000fe2000001087c */
[----:B------:R-:W-:Y:S01]  /*2f00*/  HADD2.F32 R5, -RZ, R5.H0_H0 ;  /* 0x20000005ff057230 */ /* 0x000fe20000004100 */
[----:B------:R-:W-:Y:S01]  /*2f10*/  F2FP.F16.E4M3.UNPACK_B R6, R6 ;  /* 0x00000006ff06723e */ /* 0x000fe200020006ff */
[----:B------:R-:W-:Y:S02]  /*2f20*/  HADD2.F32 R13, -RZ, R99.H1_H1 ;  /* 0x30000063ff0d7230 */ /* 0x000fe40000004100 */
[-C--:B------:R-:W-:Y:S01]  /*2f30*/  FMUL.FTZ R118, R12, R116.reuse ;  /* 0x000000740c767220 */ /* 0x080fe20000410000 */
[----:B------:R-:W-:Y:S01]  /*2f40*/  F2FP.F16.E4M3.UNPACK_B R7, R7 ;  /* 0x00000007ff07723e */ /* 0x000fe200020006ff */
[----:B------:R-:W-:Y:S01]  /*2f50*/  FMUL.FTZ R121, R5, R116 ;  /* 0x0000007405797220 */ /* 0x000fe20000410000 */
[----:B------:R-:W-:-:S02]  /*2f60*/  HADD2.F32 R115, -RZ, R115.H0_H0 ;  /* 0x20000073ff737230 */ /* 0x000fc40000004100 */
[-C--:B------:R-:W-:Y:S01]  /*2f70*/  FFMA.FTZ R118, R5, R13.reuse, -R118 ;  /* 0x0000000d05767223 */ /* 0x080fe20000010876 */
[--C-:B------:R-:W-:Y:S02]  /*2f80*/  HADD2.F32 R5, -RZ, R6.reuse.H0_H0 ;  /* 0x20000006ff057230 */ /* 0x100fe40000004100 */
[----:B------:R-:W-:Y:S01]  /*2f90*/  FFMA.FTZ R121, R12, R13, R121 ;  /* 0x0000000d0c797223 */ /* 0x000fe20000010079 */
[--C-:B------:R-:W-:Y:S02]  /*2fa0*/  HADD2.F32 R12, -RZ, R7.reuse.H0_H0 ;  /* 0x20000007ff0c7230 */ /* 0x100fe40000004100 */
[----:B------:R-:W-:Y:S01]  /*2fb0*/  FFMA.FTZ R15, R15, R98, R126 ;  /* 0x000000620f0f7223 */ /* 0x000fe2000001007e */
[----:B------:R-:W-:Y:S02]  /*2fc0*/  HADD2.F32 R6, -RZ, R6.H1_H1 ;  /* 0x30000006ff067230 */ /* 0x000fe40000004100 */
[----:B------:R-:W-:Y:S01]  /*2fd0*/  HADD2.F32 R7, -RZ, R7.H1_H1 ;  /* 0x30000007ff077230 */ /* 0x000fe20000004100 */
[----:B------:R-:W-:Y:S01]  /*2fe0*/  F2FP.SATFINITE.E4M3.F32.PACK_AB_MERGE_C R118, R121, R118, RZ ;  /* 0x000000767976723e */ /* 0x000fe200048070ff */
[----:B------:R-:W-:-:S02]  /*2ff0*/  HADD2.F32 R47, -RZ, R47.H0_H0 ;  /* 0x2000002fff2f7230 */ /* 0x000fc40000004100 */
[-C--:B------:R-:W-:Y:S01]  /*3000*/  FMUL.FTZ R98, R6, R115.reuse ;  /* 0x0000007306627220 */ /* 0x080fe20000410000 */
[----:B------:R-:W-:Y:S02]  /*3010*/  HADD2.F32 R46, -RZ, R46.H0_H0 ;  /* 0x2000002eff2e7230 */ /* 0x000fe40000004100 */
[----:B------:R-:W-:Y:S01]  /*3020*/  FMUL.FTZ R115, R5, R115 ;  /* 0x0000007305737220 */ /* 0x000fe20000410000 */
[----:B------:R-:W-:Y:S02]  /*3030*/  HADD2.F32 R99, -RZ, R99.H0_H0 ;  /* 0x20000063ff637230 */ /* 0x000fe40000004100 */
[-C--:B------:R-:W-:Y:S01]  /*3040*/  FMUL.FTZ R13, R7, R47.reuse ;  /* 0x0000002f070d7220 */ /* 0x080fe20000410000 */
[C---:B------:R-:W-:Y:S01]  /*3050*/  FMUL.FTZ R116, R12.reuse, R47 ;  /* 0x0000002f0c747220 */ /* 0x040fe20000410000 */
[----:B------:R-:W-:Y:S02]  /*3060*/  F2FP.SATFINITE.E4M3.F32.PACK_AB_MERGE_C R15, R15, R124, RZ ;  /* 0x0000007c0f0f723e */ /* 0x000fe400048070ff */
[-C--:B------:R-:W-:Y:S01]  /*3070*/  FFMA.FTZ R13, R12, R46.reuse, -R13 ;  /* 0x0000002e0c0d7223 */ /* 0x080fe2000001080d */
[----:B------:R-:W-:Y:S01]  /*3080*/  FFMA.FTZ R116, R7, R46, R116 ;  /* 0x0000002e07747223 */ /* 0x000fe20000010074 */
[-C--:B------:R-:W-:Y:S01]  /*3090*/  FFMA.FTZ R98, R5, R99.reuse, -R98 ;  /* 0x0000006305627223 */ /* 0x080fe20000010862 */
[----:B------:R-:W-:Y:S01]  /*30a0*/  FFMA.FTZ R115, R6, R99, R115 ;  /* 0x0000006306737223 */ /* 0x000fe20000010073 */
[----:B------:R-:W-:-:S02]  /*30b0*/  F2FP.SATFINITE.E4M3.F32.PACK_AB_MERGE_C R5, R119, R4, R125 ;  /* 0x000000047705723e */ /* 0x000fc4000480707d */
[----:B------:R-:W-:Y:S02]  /*30c0*/  F2FP.SATFINITE.E4M3.F32.PACK_AB_MERGE_C R4, R122, R117, R123 ;  /* 0x000000757a04723e */ /* 0x000fe4000480707b */
[----:B------:R-:W-:Y:S02]  /*30d0*/  F2FP.SATFINITE.E4M3.F32.PACK_AB_MERGE_C R6, R115, R98, R118 ;  /* 0x000000627306723e */ /* 0x000fe40004807076 */
[----:B------:R-:W-:-:S07]  /*30e0*/  F2FP.SATFINITE.E4M3.F32.PACK_AB_MERGE_C R7, R116, R13, R15 ;  /* 0x0000000d7407723e */ /* 0x000fce000480700f */
.L_x_548:
[----:B------:R-:W-:Y:S05]  /*30f0*/  BSYNC B3 ;  /* 0x0000000000037941 */ /* 0x000fea0003800000 */
.L_x_547:
[----:B--2---:R0:W-:Y:S02]  /*3100*/  ST.E.128 desc[UR60][R10.64], R4 ;  /* 0x000000040a007985 */ /* 0x0041e4000c101d3c */
.L_x_546:
[----:B------:R-:W-:Y:S05]  /*3110*/  BSYNC B2 ;  /* 0x0000000000027941 */ /* 0x000fea0003800000 */
.L_x_545:
[----:B------:R-:W-:-:S13]  /*3120*/  ISETP.NE.AND P2, PT, R89, RZ, PT ;  /* 0x000000ff5900720c */ /* 0x000fda0003f45270 */
[----:B------:R-:W-:Y:S05]  /*3130*/  @P2 BRA `(.L_x_544) ;  /* 0x0000000400c42947 */ /* 0x000fea0003800000 */
[----:B0-2---:R0:W2:Y:S01]  /*3140*/  LDS.128 R4, [R91+0x18400] ;  /* 0x018400005b047984 */ /* 0x0050a20000000c00 */
[----:B-1----:R-:W-:Y:S01]  /*3150*/  IADD3 R10, P2, R19, R14, RZ ;  /* 0x0000000e130a7210 */ /* 0x002fe20007f5e0ff */
[----:B------:R-:W-:Y:S04]  /*3160*/  BSSY B2, `(.L_x_549) ;  /* 0x000006d000027945 */ /* 0x000fe80003800000 */
[----:B------:R-:W-:Y:S01]  /*3170*/  IMAD.X R11, R103, 0x1, R193, P2 ;  /* 0x00000001670b7824 */ /* 0x000fe200010e06c1 */
[----:B------:R-:W-:-:S13]  /*3180*/  ISETP.GE.AND P2, PT, R195, R105, PT ;  /* 0x00000069c300720c */ /* 0x000fda0003f46270 */
[----:B0-----:R-:W-:Y:S05]  /*3190*/  @P2 BRA `(.L_x_550) ;  /* 0x0000000400a42947 */ /* 0x001fea0003800000 */
[----:B------:R-:W-:Y:S01]  /*31a0*/  SHF.R.U32.HI R46, RZ, 0x8, R45 ;  /* 0x00000008ff2e7819 */ /* 0x000fe2000001162d */
[----:B--2---:R-:W-:Y:S01]  /*31b0*/  IMAD.MOV.U32 R14, RZ, RZ, R7 ;  /* 0x000000ffff0e7224 */ /* 0x004fe200078e0007 */
[----:B------:R-:W-:Y:S02]  /*31c0*/  SHF.R.U32.HI R42, RZ, 0x8, R43 ;  /* 0x00000008ff2a7819 */ /* 0x000fe4000001162b */
[----:B------:R-:W-:Y:S01]  /*31d0*/  LOP3.LUT R12, R45, 0xff0000ff, RZ, 0xc0, !PT ;  /* 0xff0000ff2d0c7812 */ /* 0x000fe200078ec0ff */
[----:B------:R-:W-:Y:S01]  /*31e0*/  IMAD.SHL.U32 R7, R46, 0x100, RZ ;  /* 0x000001002e077824 */ /* 0x000fe200078e00ff */
[----:B------:R-:W-:Y:S01]  /*31f0*/  MOV R13, R6 ;  /* 0x00000006000d7202 */ /* 0x000fe20000000f00 */
[----:B------:R-:W-:Y:S01]  /*3200*/  IMAD.SHL.U32 R6, R42, 0x100, RZ ;  /* 0x000001002a067824 */ /* 0x000fe200078e00ff */
[----:B------:R-:W-:Y:S02]  /*3210*/  SHF.R.U32.HI R45, RZ, 0x10, R45 ;  /* 0x00000010ff2d7819 */ /* 0x000fe4000001162d */
[----:B------:R-:W-:-:S02]  /*3220*/  LOP3.LUT R15, R43, 0xff0000ff, RZ, 0xc0, !PT ;  /* 0xff0000ff2b0f7812 */ /* 0x000fc400078ec0ff */
[----:B------:R-:W-:Y:S02]  /*3230*/  SHF.R.U32.HI R44, RZ, 0x10, R43 ;  /* 0x00000010ff2c7819 */ /* 0x000fe4000001162b */
[----:B------:R-:W-:Y:S01]  /*3240*/  LOP3.LUT R7, R12, 0xff00, R7, 0xf8, !PT ;  /* 0x0000ff000c077812 */ /* 0x000fe200078ef807 */
[----:B------:R-:W-:Y:S01]  /*3250*/  IMAD.U32 R12, R45, 0x10000, RZ ;  /* 0x000100002d0c7824 */ /* 0x000fe200078e00ff */
[----:B------:R-:W-:Y:S02]  /*3260*/  LOP3.LUT R15, R15, 0xff00, R6, 0xf8, !PT ;  /* 0x0000ff000f0f7812 */ /* 0x000fe400078ef806 */
[----:B------:R-:W-:Y:S02]  /*3270*/  SHF.L.U32 R44, R44, 0x10, RZ ;  /* 0x000000102c2c7819 */ /* 0x000fe400000006ff */
[----:B------:R-:W-:Y:S02]  /*3280*/  F2FP.F16.E4M3.UNPACK_B R42, R114.H1 ;  /* 0x00000072ff2a723e */ /* 0x000fe400030006ff */
[----:B------:R-:W-:-:S02]  /*3290*/  F2FP.F16.E4M3.UNPACK_B R6, R5 ;  /* 0x00000005ff06723e */ /* 0x000fc400020006ff */
[----:B------:R-:W-:Y:S01]  /*32a0*/  LOP3.LUT R46, R15, 0xff0000, R44, 0xf8, !PT ;  /* 0x00ff00000f2e7812 */ /* 0x000fe200078ef82c */
[----:B------:R-:W-:Y:S01]  /*32b0*/  HADD2.F32 R44, -RZ, R42.H0_H0 ;  /* 0x2000002aff2c7230 */ /* 0x000fe20000004100 */
[----:B------:R-:W-:Y:S01]  /*32c0*/  LOP3.LUT R43, R7, 0xff0000, R12, 0xf8, !PT ;  /* 0x00ff0000072b7812 */ /* 0x000fe200078ef80c */
[----:B------:R-:W-:Y:S01]  /*32d0*/  HADD2.F32 R7, -RZ, R6.H1_H1 ;  /* 0x30000006ff077230 */ /* 0x000fe20000004100 */
[----:B------:R-:W-:Y:S01]  /*32e0*/  F2FP.F16.E4M3.UNPACK_B R15, R111.H1 ;  /* 0x0000006fff0f723e */ /* 0x000fe200030006ff */
[----:B------:R-:W-:Y:S01]  /*32f0*/  HADD2.F32 R45, -RZ, R42.H1_H1 ;  /* 0x3000002aff2d7230 */ /* 0x000fe20000004100 */
[----:B------:R-:W-:Y:S01]  /*3300*/  F2FP.F16.E4M3.UNPACK_B R5, R5.H1 ;  /* 0x00000005ff05723e */ /* 0x000fe200030006ff */
[----:B------:R-:W-:Y:S02]  /*3310*/  HADD2.F32 R6, -RZ, R6.H0_H0 ;  /* 0x20000006ff067230 */ /* 0x000fe40000004100 */
[----:B------:R-:W-:Y:S01]  /*3320*/  FMUL.FTZ R47, R7, R44 ;  /* 0x0000002c072f7220 */ /* 0x000fe20000410000 */
[----:B------:R-:W-:Y:S01]  /*3330*/  HADD2.F32 R42, -RZ, R15.H0_H0 ;  /* 0x2000000fff2a7230 */ /* 0x000fe20000004100 */
[----:B------:R-:W-:Y:S01]  /*3340*/  F2FP.F16.E4M3.UNPACK_B R114, R114 ;  /* 0x00000072ff72723e */ /* 0x000fe200020006ff */
[----:B------:R-:W-:-:S02]  /*3350*/  HADD2.F32 R12, -RZ, R5.H1_H1 ;  /* 0x30000005ff0c7230 */ /* 0x000fc40000004100 */
[C---:B------:R-:W-:Y:S01]  /*3360*/  FMUL.FTZ R44, R6.reuse, R44 ;  /* 0x0000002c062c7220 */ /* 0x040fe20000410000 */
[----:B------:R-:W-:Y:S02]  /*3370*/  HADD2.F32 R5, -RZ, R5.H0_H0 ;  /* 0x20000005ff057230 */ /* 0x000fe40000004100 */
[-C--:B------:R-:W-:Y:S01]  /*3380*/  FFMA.FTZ R99, R6, R42.reuse, -R47 ;  /* 0x0000002a06637223 */ /* 0x080fe2000001082f */
[----:B------:R-:W-:Y:S02]  /*3390*/  HADD2.F32 R15, -RZ, R15.H1_H1 ;  /* 0x3000000fff0f7230 */ /* 0x000fe40000004100 */
[CC--:B------:R-:W-:Y:S01]  /*33a0*/  FMUL.FTZ R6, R12.reuse, R45.reuse ;  /* 0x0000002d0c067220 */ /* 0x0c0fe20000410000 */
[----:B------:R-:W-:Y:S01]  /*33b0*/  FFMA.FTZ R116, R7, R42, R44 ;  /* 0x0000002a07747223 */ /* 0x000fe2000001002c */
[C---:B------:R-:W-:Y:S01]  /*33c0*/  FMUL.FTZ R45, R5.reuse, R45 ;  /* 0x0000002d052d7220 */ /* 0x040fe20000410000 */
[----:B------:R-:W-:Y:S01]  /*33d0*/  F2FP.F16.E4M3.UNPACK_B R111, R111 ;  /* 0x0000006fff6f723e */ /* 0x000fe200020006ff */
[-C--:B------:R-:W-:Y:S01]  /*33e0*/  FFMA.FTZ R103, R5, R15.reuse, -R6 ;  /* 0x0000000f05677223 */ /* 0x080fe20000010806 */
[-C--:B------:R-:W-:Y:S01]  /*33f0*/  F2FP.F16.E4M3.UNPACK_B R5, R4.reuse.H1 ;  /* 0x00000004ff05723e */ /* 0x080fe200030006ff */
[----:B------:R-:W-:Y:S01]  /*3400*/  FFMA.FTZ R118, R12, R15, R45 ;  /* 0x0000000f0c767223 */ /* 0x000fe2000001002d */
[----:B------:R-:W-:Y:S01]  /*3410*/  F2FP.F16.E4M3.UNPACK_B R4, R4 ;  /* 0x00000004ff04723e */ /* 0x000fe200020006ff */
[----:B------:R-:W-:-:S02]  /*3420*/  HADD2.F32 R15, -RZ, R114.H1_H1 ;  /* 0x30000072ff0f7230 */ /* 0x000fc40000004100 */
[--C-:B------:R-:W-:Y:S01]  /*3430*/  HADD2.F32 R6, -RZ, R5.reuse.H0_H0 ;  /* 0x20000005ff067230 */ /* 0x100fe20000004100 */
[----:B------:R-:W-:Y:S01]  /*3440*/  F2FP.SATFINITE.E4M3.F32.PACK_AB_MERGE_C R118, R118, R103, RZ ;  /* 0x000000677676723e */ /* 0x000fe200048070ff */
[----:B------:R-:W-:Y:S02]  /*3450*/  HADD2.F32 R7, -RZ, R5.H1_H1 ;  /* 0x30000005ff077230 */ /* 0x000fe40000004100 */
[----:B------:R-:W-:Y:S02]  /*3460*/  HADD2.F32 R5, -RZ, R4.H0_H0 ;  /* 0x20000004ff057230 */ /* 0x000fe40000004100 */
[-C--:B------:R-:W-:Y:S01]  /*3470*/  FMUL.FTZ R44, R6, R15.reuse ;  /* 0x0000000f062c7220 */ /* 0x080fe20000410000 */
[----:B------:R-:W-:Y:S02]  /*3480*/  HADD2.F32 R114, -RZ, R114.H0_H0 ;  /* 0x20000072ff727230 */ /* 0x000fe40000004100 */
[----:B------:R-:W-:Y:S01]  /*3490*/  FMUL.FTZ R45, R7, R15 ;  /* 0x0000000f072d7220 */ /* 0x000fe20000410000 */
[----:B------:R-:W-:-:S02]  /*34a0*/  HADD2.F32 R4, -RZ, R4.H1_H1 ;  /* 0x30000004ff047230 */ /* 0x000fc40000004100 */
[--C-:B------:R-:W-:Y:S02]  /*34b0*/  HADD2.F32 R12, -RZ, R111.reuse.H1_H1 ;  /* 0x3000006fff0c7230 */ /* 0x100fe40000004100 */
[-C--:B------:R-:W-:Y:S01]  /*34c0*/  FMUL.FTZ R15, R5, R114.reuse ;  /* 0x00000072050f7220 */ /* 0x080fe20000410000 */
[----:B------:R-:W-:Y:S02]  /*34d0*/  HADD2.F32 R111, -RZ, R111.H0_H0 ;  /* 0x2000006fff6f7230 */ /* 0x000fe40000004100 */
[----:B------:R-:W-:Y:S01]  /*34e0*/  FMUL.FTZ R42, R4, R114 ;  /* 0x00000072042a7220 */ /* 0x000fe20000410000 */
[-C--:B------:R-:W-:Y:S01]  /*34f0*/  FFMA.FTZ R45, R6, R12.reuse, -R45 ;  /* 0x0000000c062d7223 */ /* 0x080fe2000001082d */
[----:B------:R-:W-:Y:S02]  /*3500*/  FFMA.FTZ R44, R7, R12, R44 ;  /* 0x0000000c072c7223 */ /* 0x000fe4000001002c */
[-C--:B------:R-:W-:Y:S01]  /*3510*/  FFMA.FTZ R47, R5, R111.reuse, -R42 ;  /* 0x0000006f052f7223 */ /* 0x080fe2000001082a */
[----:B------:R-:W-:Y:S01]  /*3520*/  F2FP.F16.E4M3.UNPACK_B R5, R14.H1 ;  /* 0x0000000eff05723e */ /* 0x000fe200030006ff */
[----:B------:R-:W-:Y:S01]  /*3530*/  FFMA.FTZ R98, R4, R111, R15 ;  /* 0x0000006f04627223 */ /* 0x000fe2000001000f */
[----:B------:R-:W-:-:S02]  /*3540*/  F2FP.F16.E4M3.UNPACK_B R42, R46.H1 ;  /* 0x0000002eff2a723e */ /* 0x000fc400030006ff */
        /* <DEDUP_REMOVED lines=17> */
[----:B------:R-:W-:Y:S01]  /*3660*/  FMUL.FTZ R45, R5, R44 ;  /* 0x0000002c052d7220 */ /* 0x000fe20000410000 */
[----:B------:R-:W-:Y:S01]  /*3670*/  F2FP.F16.E4M3.UNPACK_B R14, R14 ;  /* 0x0000000eff0e723e */ /* 0x000fe200020006ff */
[----:B------:R-:W-:Y:S01]  /*3680*/  FMUL.FTZ R44, R4, R44 ;  /* 0x0000002c042c7220 */ /* 0x000fe20000410000 */
[----:B------:R-:W-:-:S02]  /*3690*/  HADD2.F32 R46, -RZ, R46.H0_H0 ;  /* 0x2000002eff2e7230 */ /* 0x000fc40000004100 */
[-C--:B------:R-:W-:Y:S01]  /*36a0*/  FFMA.FTZ R45, R4, R6.reuse, -R45 ;  /* 0x00000006042d7223 */ /* 0x080fe2000001082d */
[--C-:B------:R-:W-:Y:S02]  /*36b0*/  HADD2.F32 R4, -RZ, R13.reuse.H0_H0 ;  /* 0x2000000dff047230 */ /* 0x100fe40000004100 */
[----:B------:R-:W-:Y:S01]  /*36c0*/  FFMA.FTZ R44, R5, R6, R44 ;  /* 0x00000006052c7223 */ /* 0x000fe2000001002c */
[----:B------:R-:W-:Y:S02]  /*36d0*/  HADD2.F32 R13, -RZ, R13.H1_H1 ;  /* 0x3000000dff0d7230 */ /* 0x000fe40000004100 */
[----:B------:R-:W-:Y:S01]  /*36e0*/  FFMA.FTZ R114, R7, R15, R114 ;  /* 0x0000000f07727223 */ /* 0x000fe20000010072 */
[--C-:B------:R-:W-:Y:S02]  /*36f0*/  HADD2.F32 R5, -RZ, R14.reuse.H0_H0 ;  /* 0x2000000eff057230 */ /* 0x100fe40000004100 */
[----:B------:R-:W-:Y:S02]  /*3700*/  HADD2.F32 R14, -RZ, R14.H1_H1 ;  /* 0x3000000eff0e7230 */ /* 0x000fe40000004100 */
[----:B------:R-:W-:Y:S01]  /*3710*/  FMUL.FTZ R7, R13, R46 ;  /* 0x0000002e0d077220 */ /* 0x000fe20000410000 */
[----:B------:R-:W-:-:S02]  /*3720*/  HADD2.F32 R42, -RZ, R42.H0_H0 ;  /* 0x2000002aff2a7230 */ /* 0x000fc40000004100 */
[----:B------:R-:W-:Y:S01]  /*3730*/  FMUL.FTZ R46, R4, R46 ;  /* 0x0000002e042e7220 */ /* 0x000fe20000410000 */
[----:B------:R-:W-:Y:S01]  /*3740*/  HADD2.F32 R43, -RZ, R43.H0_H0 ;  /* 0x2000002bff2b7230 */ /* 0x000fe20000004100 */
[----:B------:R-:W-:Y:S01]  /*3750*/  F2FP.SATFINITE.E4M3.F32.PACK_AB_MERGE_C R44, R44, R45, RZ ;  /* 0x0000002d2c2c723e */ /* 0x000fe200048070ff */
[----:B------:R-:W-:Y:S02]  /*3760*/  HADD2.F32 R12, -RZ, R12.H0_H0 ;  /* 0x2000000cff0c7230 */ /* 0x000fe40000004100 */
[-C--:B------:R-:W-:Y:S01]  /*3770*/  FMUL.FTZ R6, R14, R42.reuse ;  /* 0x0000002a0e067220 */ /* 0x080fe20000410000 */
[----:B------:R-:W-:Y:S01]  /*3780*/  FMUL.FTZ R15, R5, R42 ;  /* 0x0000002a050f7220 */ /* 0x000fe20000410000 */
[-C--:B------:R-:W-:Y:S01]  /*3790*/  FFMA.FTZ R7, R4, R43.reuse, -R7 ;  /* 0x0000002b04077223 */ /* 0x080fe20000010807 */
[----:B------:R-:W-:Y:S01]  /*37a0*/  FFMA.FTZ R46, R13, R43, R46 ;  /* 0x0000002b0d2e7223 */ /* 0x000fe2000001002e */
[-C--:B------:R-:W-:Y:S01]  /*37b0*/  FFMA.FTZ R6, R5, R12.reuse, -R6 ;  /* 0x0000000c05067223 */ /* 0x080fe20000010806 */
[----:B------:R-:W-:Y:S01]  /*37c0*/  FFMA.FTZ R15, R14, R12, R15 ;  /* 0x0000000c0e0f7223 */ /* 0x000fe2000001000f */
[----:B------:R-:W-:-:S02]  /*37d0*/  F2FP.SATFINITE.E4M3.F32.PACK_AB_MERGE_C R103, R114, R103, RZ ;  /* 0x000000677267723e */ /* 0x000fc400048070ff */
[----:B------:R-:W-:Y:S02]  /*37e0*/  F2FP.SATFINITE.E4M3.F32.PACK_AB_MERGE_C R44, R46, R7, R44 ;  /* 0x000000072e2c723e */ /* 0x000fe4000480702c */
[----:B------:R-:W-:Y:S02]  /*37f0*/  F2FP.SATFINITE.E4M3.F32.PACK_AB_MERGE_C R7, R15, R6, R103 ;  /* 0x000000060f07723e */ /* 0x000fe40004807067 */
[----:B------:R-:W-:Y:S01]  /*3800*/  F2FP.SATFINITE.E4M3.F32.PACK_AB_MERGE_C R5, R116, R99, R118 ;  /* 0x000000637405723e */ /* 0x000fe20004807076 */
[----:B------:R-:W-:Y:S01]  /*3810*/  IMAD.MOV.U32 R6, RZ, RZ, R44 ;  /* 0x000000ffff067224 */ /* 0x000fe200078e002c */
[----:B------:R-:W-:-:S07]  /*3820*/  F2FP.SATFINITE.E4M3.F32.PACK_AB_MERGE_C R4, R98, R47, R111 ;  /* 0x0000002f6204723e */ /* 0x000fce000480706f */
.L_x_550:
[----:B------:R-:W-:Y:S05]  /*3830*/  BSYNC B2 ;  /* 0x0000000000027941 */ /* 0x000fea0003800000 */
.L_x_549:
[----:B--2---:R0:W-:Y:S02]  /*3840*/  ST.E.128 desc[UR60][R10.64], R4 ;  /* 0x000000040a007985 */ /* 0x0041e4000c101d3c */
.L_x_544:
[----:B------:R-:W-:Y:S05]  /*3850*/  BSYNC B1 ;  /* 0x0000000000017941 */ /* 0x000fea0003800000 */
.L_x_543:
[----:B------:R-:W-:-:S03]  /*3860*/  UMOV UR4, 0xffffffff ;  /* 0xffffffff00047882 */ /* 0x000fc60000000000 */
[----:B------:R-:W-:Y:S05]  /*3870*/  BRA.DIV UR4, `(.L_x_551) ;  /* 0x000001c6043c7947 */ /* 0x000fea000b800000 */
[----:B------:R1:W1:Y:S04]  /*3880*/  SHFL.IDX PT, R42, R102, 0x1, 0x1c1f ;  /* 0x003c1f00662a7f89 */ /* 0x00026800000e0000 */
[----:B0-----:R0:W0:Y:S02]  /*3890*/  SHFL.IDX PT, R14, R101, 0x1, 0x1c1f ;  /* 0x003c1f00650e7f89 */ /* 0x00102400000e0000 */
.L_x_826:
[----:B------:R-:W-:Y:S04]  /*38a0*/  BSSY B1, `(.L_x_552) ;  /* 0x00000e8000017945 */ /* 0x000fe80003800000 */
[----:B------:R-:W-:Y:S05]  /*38b0*/  @P3 BRA `(.L_x_553) ;  /* 0x0000000c00983947 */ /* 0x000fea0003800000 */
[----:B------:R-:W-:Y:S04]  /*38c0*/  BSSY B2, `(.L_x_554) ;  /* 0x0000072000027945 */ /* 0x000fe80003800000 */
[----:B------:R-:W-:Y:S05]  /*38d0*/  @P1 BRA `(.L_x_555) ;  /* 0x0000000400c01947 */ /* 0x000fea0003800000 */
[----:B--2---:R2:W2:Y:S01]  /*38e0*/  LDS.128 R4, [R92+0x1a400] ;  /* 0x01a400005c047984 */ /* 0x0044a20000000c00 */
[----:B01----:R-:W-:Y:S01]  /*38f0*/  IADD3 R10, P2, R16, R14, RZ ;  /* 0x0000000e100a7210 */ /* 0x003fe20007f5e0ff */
[----:B------:R-:W-:Y:S04]  /*3900*/  BSSY B3, `(.L_x_556) ;  /* 0x000006c000037945 */ /* 0x000fe80003800000 */
[----:B------:R-:W-:Y:S01]  /*3910*/  IMAD.X R11, R42, 0x1, R17, P2 ;  /* 0x000000012a0b7824 */ /* 0x000fe200010e0611 */
[----:B------:R-:W-:-:S13]  /*3920*/  ISETP.GE.AND P2, PT, R22, R105, PT ;  /* 0x000000691600720c */ /* 0x000fda0003f46270 */
[----:B------:R-:W-:Y:S05]  /*3930*/  @P2 BRA `(.L_x_557) ;  /* 0x0000000400a02947 */ /* 0x000fea0003800000 */
[----:B------:R-:W-:Y:S01]  /*3940*/  SHF.R.U32.HI R43, RZ, 0x8, R39 ;  /* 0x00000008ff2b7819 */ /* 0x000fe20000011627 */
[----:B--2---:R-:W-:Y:S01]  /*3950*/  IMAD.MOV.U32 R15, RZ, RZ, R7 ;  /* 0x000000ffff0f7224 */ /* 0x004fe200078e0007 */
[----:B------:R-:W-:Y:S02]  /*3960*/  LOP3.LUT R12, R39, 0xff0000ff, RZ, 0xc0, !PT ;  /* 0xff0000ff270c7812 */ /* 0x000fe400078ec0ff */
[----:B------:R-:W-:Y:S01]  /*3970*/  SHF.R.U32.HI R40, RZ, 0x10, R39 ;  /* 0x00000010ff287819 */ /* 0x000fe20000011627 */
[----:B------:R-:W-:Y:S01]  /*3980*/  IMAD.SHL.U32 R7, R43, 0x100, RZ ;  /* 0x000001002b077824 */ /* 0x000fe200078e00ff */
[--C-:B------:R-:W-:Y:S02]  /*3990*/  SHF.R.U32.HI R39, RZ, 0x8, R41.reuse ;  /* 0x00000008ff277819 */ /* 0x100fe40000011629 */
[----:B------:R-:W-:Y:S02]  /*39a0*/  LOP3.LUT R38, R41, 0xff0000ff, RZ, 0xc0, !PT ;  /* 0xff0000ff29267812 */ /* 0x000fe400078ec0ff */
[----:B------:R-:W-:Y:S01]  /*39b0*/  SHF.R.U32.HI R41, RZ, 0x10, R41 ;  /* 0x00000010ff297819 */ /* 0x000fe20000011629 */
[----:B------:R-:W-:Y:S01]  /*39c0*/  IMAD.SHL.U32 R39, R39, 0x100, RZ ;  /* 0x0000010027277824 */ /* 0x000fe200078e00ff */
[----:B------:R-:W-:Y:S01]  /*39d0*/  LOP3.LUT R7, R12, 0xff00, R7, 0xf8, !PT ;  /* 0x0000ff000c077812 */ /* 0x000fe200078ef807 */
[----:B------:R-:W-:Y:S01]  /*39e0*/  IMAD.U32 R12, R40, 0x10000, RZ ;  /* 0x00010000280c7824 */ /* 0x000fe200078e00ff */
[----:B------:R-:W-:-:S02]  /*39f0*/  MOV R13, R6 ;  /* 0x00000006000d7202 */ /* 0x000fc40000000f00 */
[----:B------:R-:W-:Y:S02]  /*3a00*/  LOP3.LUT R38, R38, 0xff00, R39, 0xf8, !PT ;  /* 0x0000ff0026267812 */ /* 0x000fe400078ef827 */
[----:B------:R-:W-:Y:S02]  /*3a10*/  SHF.L.U32 R41, R41, 0x10, RZ ;  /* 0x0000001029297819 */ /* 0x000fe400000006ff */
[----:B------:R-:W-:Y:S02]  /*3a20*/  F2FP.F16.E4M3.UNPACK_B R39, R113.H1 ;  /* 0x00000071ff27723e */ /* 0x000fe400030006ff */
[-C--:B------:R-:W-:Y:S02]  /*3a30*/  F2FP.F16.E4M3.UNPACK_B R6, R5.reuse ;  /* 0x00000005ff06723e */ /* 0x080fe400020006ff */
[----:B------:R-:W-:Y:S01]  /*3a40*/  LOP3.LUT R44, R38, 0xff0000, R41, 0xf8, !PT ;  /* 0x00ff0000262c7812 */ /* 0x000fe200078ef829 */
[--C-:B------:R-:W-:Y:S01]  /*3a50*/  HADD2.F32 R41, -RZ, R39.reuse.H0_H0 ;  /* 0x20000027ff297230 */ /* 0x100fe20000004100 */
[----:B------:R-:W-:Y:S01]  /*3a60*/  LOP3.LUT R40, R7, 0xff0000, R12, 0xf8, !PT ;  /* 0x00ff000007287812 */ /* 0x000fe200078ef80c */
[--C-:B------:R-:W-:Y:S01]  /*3a70*/  HADD2.F32 R7, -RZ, R6.reuse.H1_H1 ;  /* 0x30000006ff077230 */ /* 0x100fe20000004100 */
[----:B------:R-:W-:Y:S01]  /*3a80*/  F2FP.F16.E4M3.UNPACK_B R38, R112.H1 ;  /* 0x00000070ff26723e */ /* 0x000fe200030006ff */
[----:B------:R-:W-:Y:S01]  /*3a90*/  HADD2.F32 R43, -RZ, R39.H1_H1 ;  /* 0x30000027ff2b7230 */ /* 0x000fe20000004100 */
[----:B------:R-:W-:Y:S01]  /*3aa0*/  F2FP.F16.E4M3.UNPACK_B R5, R5.H1 ;  /* 0x00000005ff05723e */ /* 0x000fe200030006ff */
[----:B------:R-:W-:-:S02]  /*3ab0*/  HADD2.F32 R6, -RZ, R6.H0_H0 ;  /* 0x20000006ff067230 */ /* 0x000fc40000004100 */
[C---:B------:R-:W-:Y:S01]  /*3ac0*/  FMUL.FTZ R45, R7.reuse, R41 ;  /* 0x00000029072d7220 */ /* 0x040fe20000410000 */
[--C-:B------:R-:W-:Y:S01]  /*3ad0*/  HADD2.F32 R39, -RZ, R38.reuse.H0_H0 ;  /* 0x20000026ff277230 */ /* 0x100fe20000004100 */
[----:B------:R-:W-:Y:S01]  /*3ae0*/  F2FP.F16.E4M3.UNPACK_B R113, R113 ;  /* 0x00000071ff71723e */ /* 0x000fe200020006ff */
[--C-:B------:R-:W-:Y:S02]  /*3af0*/  HADD2.F32 R12, -RZ, R5.reuse.H1_H1 ;  /* 0x30000005ff0c7230 */ /* 0x100fe40000004100 */
[C---:B------:R-:W-:Y:S01]  /*3b00*/  FMUL.FTZ R46, R6.reuse, R41 ;  /* 0x00000029062e7220 */ /* 0x040fe20000410000 */
[----:B------:R-:W-:Y:S02]  /*3b10*/  HADD2.F32 R5, -RZ, R5.H0_H0 ;  /* 0x20000005ff057230 */ /* 0x000fe40000004100 */
[----:B------:R-:W-:Y:S01]  /*3b20*/  FFMA.FTZ R47, R6, R39, -R45 ;  /* 0x00000027062f7223 */ /* 0x000fe2000001082d */
[----:B------:R-:W-:Y:S02]  /*3b30*/  HADD2.F32 R38, -RZ, R38.H1_H1 ;  /* 0x30000026ff267230 */ /* 0x000fe40000004100 */
[C---:B------:R-:W-:Y:S01]  /*3b40*/  FMUL.FTZ R6, R12.reuse, R43 ;  /* 0x0000002b0c067220 */ /* 0x040fe20000410000 */
[----:B------:R-:W-:Y:S01]  /*3b50*/  FFMA.FTZ R98, R7, R39, R46 ;  /* 0x0000002707627223 */ /* 0x000fe2000001002e */
[C---:B------:R-:W-:Y:S01]  /*3b60*/  FMUL.FTZ R43, R5.reuse, R43 ;  /* 0x0000002b052b7220 */ /* 0x040fe20000410000 */
[----:B------:R-:W-:Y:S01]  /*3b70*/  F2FP.F16.E4M3.UNPACK_B R112, R112 ;  /* 0x00000070ff70723e */ /* 0x000fe200020006ff */
[----:B------:R-:W-:Y:S01]  /*3b80*/  FFMA.FTZ R41, R5, R38, -R6 ;  /* 0x0000002605297223 */ /* 0x000fe20000010806 */
[----:B------:R-:W-:Y:S01]  /*3b90*/  F2FP.F16.E4M3.UNPACK_B R5, R4.H1 ;  /* 0x00000004ff05723e */ /* 0x000fe200030006ff */
        /* <DEDUP_REMOVED lines=8> */
[----:B------:R-:W-:Y:S02]  /*3c20*/  HADD2.F32 R12, -RZ, R112.H1_H1 ;  /* 0x30000070ff0c7230 */ /* 0x000fe40000004100 */
[----:B------:R-:W-:Y:S01]  /*3c30*/  FMUL.FTZ R39, R7, R38 ;  /* 0x0000002607277220 */ /* 0x000fe20000410000 */
[----:B------:R-:W-:-:S02]  /*3c40*/  HADD2.F32 R113, -RZ, R113.H0_H0 ;  /* 0x20000071ff717230 */ /* 0x000fc40000004100 */
[----:B------:R-:W-:Y:S02]  /*3c50*/  HADD2.F32 R4, -RZ, R4.H1_H1 ;  /* 0x30000004ff047230 */ /* 0x000fe40000004100 */
[-C--:B------:R-:W-:Y:S01]  /*3c60*/  FFMA.FTZ R39, R6, R12.reuse, -R39 ;  /* 0x0000000c06277223 */ /* 0x080fe20000010827 */
[----:B------:R-:W-:Y:S02]  /*3c70*/  HADD2.F32 R112, -RZ, R112.H0_H0 ;  /* 0x20000070ff707230 */ /* 0x000fe40000004100 */
[----:B------:R-:W-:Y:S01]  /*3c80*/  FFMA.FTZ R46, R7, R12, R46 ;  /* 0x0000000c072e7223 */ /* 0x000fe2000001002e */
[-C--:B------:R-:W-:Y:S01]  /*3c90*/  F2FP.F16.E4M3.UNPACK_B R12, R40.reuse.H1 ;  /* 0x00000028ff0c723e */ /* 0x080fe200030006ff */
[-C--:B------:R-:W-:Y:S01]  /*3ca0*/  FMUL.FTZ R38, R4, R113.reuse ;  /* 0x0000007104267220 */ /* 0x080fe20000410000 */
[C---:B------:R-:W-:Y:S01]  /*3cb0*/  FMUL.FTZ R113, R5.reuse, R113 ;  /* 0x0000007105717220 */ /* 0x040fe20000410000 */
[----:B------:R-:W-:Y:S02]  /*3cc0*/  F2FP.F16.E4M3.UNPACK_B R40, R40 ;  /* 0x00000028ff28723e */ /* 0x000fe400020006ff */
[-C--:B------:R-:W-:Y:S01]  /*3cd0*/  FFMA.FTZ R45, R5, R112.reuse, -R38 ;  /* 0x00000070052d7223 */ /* 0x080fe20000010826 */
[----:B------:R-:W-:Y:S01]  /*3ce0*/  F2FP.SATFINITE.E4M3.F32.PACK_AB_MERGE_C R103, R46, R39, RZ ;  /* 0x000000272e67723e */ /* 0x000fe200048070ff */
[----:B------:R-:W-:Y:S01]  /*3cf0*/  FFMA.FTZ R112, R4, R112, R113 ;  /* 0x0000007004707223 */ /* 0x000fe20000010071 */
[----:B------:R-:W-:Y:S01]  /*3d00*/  F2FP.F16.E4M3.UNPACK_B R5, R15.H1 ;  /* 0x0000000fff05723e */ /* 0x000fe200030006ff */
[--C-:B------:R-:W-:Y:S01]  /*3d10*/  HADD2.F32 R38, -RZ, R12.reuse.H1_H1 ;  /* 0x3000000cff267230 */ /* 0x100fe20000004100 */
[-C--:B------:R-:W-:Y:S01]  /*3d20*/  F2FP.F16.E4M3.UNPACK_B R39, R44.reuse.H1 ;  /* 0x0000002cff27723e */ /* 0x080fe200030006ff */
[----:B------:R-:W-:Y:S01]  /*3d30*/  HADD2.F32 R12, -RZ, R12.H0_H0 ;  /* 0x2000000cff0c7230 */ /* 0x000fe20000004100 */
[-C--:B------:R-:W-:Y:S01]  /*3d40*/  F2FP.F16.E4M3.UNPACK_B R4, R13.reuse.H1 ;  /* 0x0000000dff04723e */ /* 0x080fe200030006ff */
[----:B------:R-:W-:Y:S01]  /*3d50*/  HADD2.F32 R7, -RZ, R5.H1_H1 ;  /* 0x30000005ff077230 */ /* 0x000fe20000004100 */
[----:B------:R-:W-:Y:S01]  /*3d60*/  F2FP.F16.E4M3.UNPACK_B R44, R44 ;  /* 0x0000002cff2c723e */ /* 0x000fe200020006ff */
[----:B------:R-:W-:Y:S01]  /*3d70*/  HADD2.F32 R43, -RZ, R39.H1_H1 ;  /* 0x30000027ff2b7230 */ /* 0x000fe20000004100 */
[----:B------:R-:W-:Y:S01]  /*3d80*/  F2FP.F16.E4M3.UNPACK_B R13, R13 ;  /* 0x0000000dff0d723e */ /* 0x000fe200020006ff */
[----:B------:R-:W-:Y:S01]  /*3d90*/  HADD2.F32 R6, -RZ, R5.H0_H0 ;  /* 0x20000005ff067230 */ /* 0x000fe20000004100 */
[----:B------:R-:W-:Y:S01]  /*3da0*/  F2FP.F16.E4M3.UNPACK_B R15, R15 ;  /* 0x0000000fff0f723e */ /* 0x000fe200020006ff */
[----:B------:R-:W-:-:S02]  /*3db0*/  HADD2.F32 R5, -RZ, R4.H1_H1 ;  /* 0x30000004ff057230 */ /* 0x000fc40000004100 */
[-C--:B------:R-:W-:Y:S01]  /*3dc0*/  FMUL.FTZ R99, R7, R43.reuse ;  /* 0x0000002b07637220 */ /* 0x080fe20000410000 */
[----:B------:R-:W-:Y:S02]  /*3dd0*/  HADD2.F32 R41, -RZ, R44.H1_H1 ;  /* 0x3000002cff297230 */ /* 0x000fe40000004100 */
[C---:B------:R-:W-:Y:S01]  /*3de0*/  FMUL.FTZ R114, R6.reuse, R43 ;  /* 0x0000002b06727220 */ /* 0x040fe20000410000 */
[----:B------:R-:W-:Y:S02]  /*3df0*/  HADD2.F32 R4, -RZ, R4.H0_H0 ;  /* 0x20000004ff047230 */ /* 0x000fe40000004100 */
[----:B------:R-:W-:Y:S01]  /*3e00*/  FFMA.FTZ R99, R6, R38, -R99 ;  /* 0x0000002606637223 */ /* 0x000fe20000010863 */
[----:B------:R-:W-:Y:S02]  /*3e10*/  HADD2.F32 R6, -RZ, R40.H1_H1 ;  /* 0x30000028ff067230 */ /* 0x000fe40000004100 */
[----:B------:R-:W-:Y:S01]  /*3e20*/  FMUL.FTZ R43, R5, R41 ;  /* 0x00000029052b7220 */ /* 0x000fe20000410000 */
[----:B------:R-:W-:-:S02]  /*3e30*/  HADD2.F32 R44, -RZ, R44.H0_H0 ;  /* 0x2000002cff2c7230 */ /* 0x000fc40000004100 */
[C---:B------:R-:W-:Y:S01]  /*3e40*/  FMUL.FTZ R46, R4.reuse, R41 ;  /* 0x00000029042e7220 */ /* 0x040fe20000410000 */
[----:B------:R-:W-:Y:S01]  /*3e50*/  FFMA.FTZ R114, R7, R38, R114 ;  /* 0x0000002607727223 */ /* 0x000fe20000010072 */
[-C--:B------:R-:W-:Y:S01]  /*3e60*/  FFMA.FTZ R43, R4, R6.reuse, -R43 ;  /* 0x00000006042b7223 */ /* 0x080fe2000001082b */
[----:B------:R-:W-:Y:S02]  /*3e70*/  HADD2.F32 R4, -RZ, R13.H0_H0 ;  /* 0x2000000dff047230 */ /* 0x000fe40000004100 */
[----:B------:R-:W-:Y:S01]  /*3e80*/  FFMA.FTZ R46, R5, R6, R46 ;  /* 0x00000006052e7223 */ /* 0x000fe2000001002e */
[----:B------:R-:W-:Y:S01]  /*3e90*/  HADD2.F32 R5, -RZ, R15.H0_H0 ;  /* 0x2000000fff057230 */ /* 0x000fe20000004100 */
[----:B------:R-:W-:Y:S01]  /*3ea0*/  F2FP.SATFINITE.E4M3.F32.PACK_AB_MERGE_C R99, R114, R99, RZ ;  /* 0x000000637263723e */ /* 0x000fe200048070ff */
[----:B------:R-:W-:Y:S02]  /*3eb0*/  HADD2.F32 R13, -RZ, R13.H1_H1 ;  /* 0x3000000dff0d7230 */ /* 0x000fe40000004100 */
[----:B------:R-:W-:Y:S01]  /*3ec0*/  HADD2.F32 R15, -RZ, R15.H1_H1 ;  /* 0x3000000fff0f7230 */ /* 0x000fe20000004100 */
[----:B------:R-:W-:Y:S01]  /*3ed0*/  F2FP.SATFINITE.E4M3.F32.PACK_AB_MERGE_C R43, R46, R43, RZ ;  /* 0x0000002b2e2b723e */ /* 0x000fe200048070ff */
[----:B------:R-:W-:-:S02]  /*3ee0*/  HADD2.F32 R6, -RZ, R39.H0_H0 ;  /* 0x20000027ff067230 */ /* 0x000fc40000004100 */
[-C--:B------:R-:W-:Y:S01]  /*3ef0*/  FMUL.FTZ R7, R13, R44.reuse ;  /* 0x0000002c0d077220 */ /* 0x080fe20000410000 */
[----:B------:R-:W-:Y:S02]  /*3f00*/  HADD2.F32 R40, -RZ, R40.H0_H0 ;  /* 0x20000028ff287230 */ /* 0x000fe40000004100 */
[C---:B------:R-:W-:Y:S01]  /*3f10*/  FMUL.FTZ R44, R4.reuse, R44 ;  /* 0x0000002c042c7220 */ /* 0x040fe20000410000 */
[-C--:B------:R-:W-:Y:S01]  /*3f20*/  FMUL.FTZ R38, R15, R6.reuse ;  /* 0x000000060f267220 */ /* 0x080fe20000410000 */
[----:B------:R-:W-:Y:S01]  /*3f30*/  FMUL.FTZ R6, R5, R6 ;  /* 0x0000000605067220 */ /* 0x000fe20000410000 */
        /* <DEDUP_REMOVED lines=8> */
.L_x_557:
[----:B------:R-:W-:Y:S05]  /*3fc0*/  BSYNC B3 ;  /* 0x0000000000037941 */ /* 0x000fea0003800000 */
.L_x_556:
[----:B--2---:R0:W-:Y:S02]  /*3fd0*/  ST.E.128 desc[UR60][R10.64], R4 ;  /* 0x000000040a007985 */ /* 0x0041e4000c101d3c */
.L_x_555:
[----:B------:R-:W-:Y:S05]  /*3fe0*/  BSYNC B2 ;  /* 0x0000000000027941 */ /* 0x000fea0003800000 */
.L_x_554:
        /* <DEDUP_REMOVED lines=10> */
[--C-:B------:R-:W-:Y:S01]  /*4090*/  SHF.R.U32.HI R36, RZ, 0x8, R35.reuse ;  /* 0x00000008ff247819 */ /* 0x100fe20000011623 */
[----:B------:R-:W-:Y:S01]  /*40a0*/  IMAD.MOV.U32 R13, RZ, RZ, R6 ;  /* 0x000000ffff0d7224 */ /* 0x000fe200078e0006 */
[----:B------:R-:W-:Y:S01]  /*40b0*/  SHF.R.U32.HI R38, RZ, 0x10, R35 ;  /* 0x00000010ff267819 */ /* 0x000fe20000011623 */
[----:B------:R-:W-:Y:S01]  /*40c0*/  IMAD.SHL.U32 R7, R12, 0x100, RZ ;  /* 0x000001000c077824 */ /* 0x000fe200078e00ff */
[----:B------:R-:W-:Y:S02]  /*40d0*/  LOP3.LUT R15, R35, 0xff0000ff, RZ, 0xc0, !PT ;  /* 0xff0000ff230f7812 */ /* 0x000fe400078ec0ff */
[----:B------:R-:W-:Y:S02]  /*40e0*/  SHF.R.U32.HI R35, RZ, 0x10, R37 ;  /* 0x00000010ff237819 */ /* 0x000fe40000011625 */
[----:B------:R-:W-:-:S02]  /*40f0*/  SHF.L.U32 R6, R36, 0x8, RZ ;  /* 0x0000000824067819 */ /* 0x000fc400000006ff */
[----:B------:R-:W-:Y:S02]  /*4100*/  LOP3.LUT R34, R37, 0xff0000ff, RZ, 0xc0, !PT ;  /* 0xff0000ff25227812 */ /* 0x000fe400078ec0ff */
[----:B------:R-:W-:Y:S01]  /*4110*/  LOP3.LUT R12, R15, 0xff00, R6, 0xf8, !PT ;  /* 0x0000ff000f0c7812 */ /* 0x000fe200078ef806 */
[----:B------:R-:W-:Y:S01]  /*4120*/  IMAD.U32 R15, R35, 0x10000, RZ ;  /* 0x00010000230f7824 */ /* 0x000fe200078e00ff */
[----:B------:R-:W-:Y:S01]  /*4130*/  LOP3.LUT R36, R34, 0xff00, R7, 0xf8, !PT ;  /* 0x0000ff0022247812 */ /* 0x000fe200078ef807 */
[----:B------:R-:W-:Y:S01]  /*4140*/  IMAD.U32 R7, R38, 0x10000, RZ ;  /* 0x0001000026077824 */ /* 0x000fe200078e00ff */
[----:B------:R-:W-:Y:S02]  /*4150*/  F2FP.F16.E4M3.UNPACK_B R34, R110.H1 ;  /* 0x0000006eff22723e */ /* 0x000fe400030006ff */
[----:B------:R-:W-:Y:S02]  /*4160*/  F2FP.F16.E4M3.UNPACK_B R6, R5 ;  /* 0x00000005ff06723e */ /* 0x000fe400020006ff */
[----:B------:R-:W-:Y:S01]  /*4170*/  LOP3.LUT R38, R36, 0xff0000, R15, 0xf8, !PT ;  /* 0x00ff000024267812 */ /* 0x000fe200078ef80f */
[----:B------:R-:W-:Y:S01]  /*4180*/  HADD2.F32 R36, -RZ, R34.H0_H0 ;  /* 0x20000022ff247230 */ /* 0x000fe20000004100 */
[----:B------:R-:W-:Y:S01]  /*4190*/  LOP3.LUT R35, R12, 0xff0000, R7, 0xf8, !PT ;  /* 0x00ff00000c237812 */ /* 0x000fe200078ef807 */
[----:B------:R-:W-:Y:S01]  /*41a0*/  HADD2.F32 R7, -RZ, R6.H1_H1 ;  /* 0x30000006ff077230 */ /* 0x000fe20000004100 */
[----:B------:R-:W-:Y:S01]  /*41b0*/  F2FP.F16.E4M3.UNPACK_B R15, R109.H1 ;  /* 0x0000006dff0f723e */ /* 0x000fe200030006ff */
[----:B------:R-:W-:Y:S01]  /*41c0*/  HADD2.F32 R37, -RZ, R34.H1_H1 ;  /* 0x30000022ff257230 */ /* 0x000fe20000004100 */
[----:B------:R-:W-:Y:S01]  /*41d0*/  F2FP.F16.E4M3.UNPACK_B R5, R5.H1 ;  /* 0x00000005ff05723e */ /* 0x000fe200030006ff */
[----:B------:R-:W-:-:S02]  /*41e0*/  HADD2.F32 R6, -RZ, R6.H0_H0 ;  /* 0x20000006ff067230 */ /* 0x000fc40000004100 */
[C---:B------:R-:W-:Y:S01]  /*41f0*/  FMUL.FTZ R39, R7.reuse, R36 ;  /* 0x0000002407277220 */ /* 0x040fe20000410000 */
[----:B------:R-:W-:Y:S01]  /*4200*/  HADD2.F32 R34, -RZ, R15.H0_H0 ;  /* 0x2000000fff227230 */ /* 0x000fe20000004100 */
[----:B------:R-:W-:Y:S01]  /*4210*/  F2FP.F16.E4M3.UNPACK_B R110, R110 ;  /* 0x0000006eff6e723e */ /* 0x000fe200020006ff */
[--C-:B------:R-:W-:Y:S02]  /*4220*/  HADD2.F32 R12, -RZ, R5.reuse.H1_H1 ;  /* 0x30000005ff0c7230 */ /* 0x100fe40000004100 */
        /* <DEDUP_REMOVED lines=74> */
[----:B------:R-:W-:Y:S02]  /*46d0*/  F2FP.SATFINITE.E4M3.F32.PACK_AB_MERGE_C R5, R42, R41, R46 ;  /* 0x000000292a05723e */ /* 0x000fe4000480702e */
[----:B------:R-:W-:Y:S02]  /*46e0*/  F2FP.SATFINITE.E4M3.F32.PACK_AB_MERGE_C R4, R40, R39, R45 ;  /* 0x000000272804723e */ /* 0x000fe4000480702d */
[----:B------:R-:W-:-:S07]  /*46f0*/  MOV R6, R36 ;  /* 0x0000002400067202 */ /* 0x000fce0000000f00 */
.L_x_559:
[----:B------:R-:W-:Y:S05]  /*4700*/  BSYNC B2 ;  /* 0x0000000000027941 */ /* 0x000fea0003800000 */
.L_x_558:
[----:B--2---:R0:W-:Y:S02]  /*4710*/  ST.E.128 desc[UR60][R10.64], R4 ;  /* 0x000000040a007985 */ /* 0x0041e4000c101d3c */
.L_x_553:
[----:B------:R-:W-:Y:S05]  /*4720*/  BSYNC B1 ;  /* 0x0000000000017941 */ /* 0x000fea0003800000 */
.L_x_552:
[----:B------:R-:W-:-:S03]  /*4730*/  UMOV UR4, 0xffffffff ;  /* 0xffffffff00047882 */ /* 0x000fc60000000000 */
[----:B------:R-:W-:Y:S05]  /*4740*/  BRA.DIV UR4, `(.L_x_560) ;  /* 0x000001b604d07947 */ /* 0x000fea000b800000 */
[----:B-1--4-:R-:W1:Y:S04]  /*4750*/  SHFL.IDX PT, R102, R102, 0x2, 0x1c1f ;  /* 0x005c1f0066667f89 */ /* 0x012e6800000e0000 */
[----:B0-----:R0:W4:Y:S02]  /*4760*/  SHFL.IDX PT, R14, R101, 0x2, 0x1c1f ;  /* 0x005c1f00650e7f89 */ /* 0x00112400000e0000 */
.L_x_830:
[----:B------:R-:W-:Y:S05]  /*4770*/  @P4 BRA `(.L_x_561) ;  /* 0x00000044007c4947 */ /* 0x000fea0003800000 */
[----:B------:R-:W-:Y:S04]  /*4780*/  BSSY B1, `(.L_x_562) ;  /* 0x0000072000017945 */ /* 0x000fe80003800000 */
[----:B------:R-:W-:Y:S05]  /*4790*/  @P1 BRA `(.L_x_563) ;  /* 0x0000000400c01947 */ /* 0x000fea0003800000 */
[----:B--2---:R2:W0:Y:S01]  /*47a0*/  LDS.128 R4, [R92+0x1c400] ;  /* 0x01c400005c047984 */ /* 0x0044220000000c00 */
[----:B----4-:R-:W-:Y:S01]  /*47b0*/  IADD3 R10, P2, R16, R14, RZ ;  /* 0x0000000e100a7210 */ /* 0x010fe20007f5e0ff */
[----:B------:R-:W-:Y:S04]  /*47c0*/  BSSY B2, `(.L_x_564) ;  /* 0x000006c000027945 */ /* 0x000fe80003800000 */
[----:B-1----:R-:W-:Y:S01]  /*47d0*/  IMAD.X R11, R102, 0x1, R17, P2 ;  /* 0x00000001660b7824 */ /* 0x002fe200010e0611 */
[----:B------:R-:W-:-:S13]  /*47e0*/  ISETP.GE.AND P2, PT, R22, R105, PT ;  /* 0x000000691600720c */ /* 0x000fda0003f46270 */
[----:B--2---:R-:W-:Y:S05]  /*47f0*/  @P2 BRA `(.L_x_565) ;  /* 0x0000000400a02947 */ /* 0x004fea0003800000 */
[----:B------:R-:W-:Y:S01]  /*4800*/  SHF.R.U32.HI R12, RZ, 0x8, R33 ;  /* 0x00000008ff0c7819 */ /* 0x000fe20000011621 */
[----:B0-----:R-:W-:Y:S01]  /*4810*/  IMAD.MOV.U32 R15, RZ, RZ, R7 ;  /* 0x000000ffff0f7224 */ /* 0x001fe200078e0007 */
[----:B------:R-:W-:Y:S01]  /*4820*/  SHF.R.U32.HI R34, RZ, 0x8, R31 ;  /* 0x00000008ff227819 */ /* 0x000fe2000001161f */
[----:B------:R-:W-:Y:S01]  /*4830*/  IMAD.MOV.U32 R13, RZ, RZ, R6 ;  /* 0x000000ffff0d7224 */ /* 0x000fe200078e0006 */
[----:B------:R-:W-:Y:S01]  /*4840*/  SHF.R.U32.HI R32, RZ, 0x10, R33 ;  /* 0x00000010ff207819 */ /* 0x000fe20000011621 */
[----:B------:R-:W-:Y:S01]  /*4850*/  IMAD.SHL.U32 R7, R12, 0x100, RZ ;  /* 0x000001000c077824 */ /* 0x000fe200078e00ff */
[----:B------:R-:W-:Y:S02]  /*4860*/  LOP3.LUT R30, R33, 0xff0000ff, RZ, 0xc0, !PT ;  /* 0xff0000ff211e7812 */ /* 0x000fe400078ec0ff */
[----:B------:R-:W-:Y:S02]  /*4870*/  SHF.R.U32.HI R35, RZ, 0x10, R31 ;  /* 0x00000010ff237819 */ /* 0x000fe4000001161f */
[----:B------:R-:W-:-:S02]  /*4880*/  LOP3.LUT R31, R31, 0xff0000ff, RZ, 0xc0, !PT ;  /* 0xff0000ff1f1f7812 */ /* 0x000fc400078ec0ff */
[----:B------:R-:W-:Y:S02]  /*4890*/  SHF.L.U32 R6, R34, 0x8, RZ ;  /* 0x0000000822067819 */ /* 0x000fe400000006ff */
[----:B------:R-:W-:Y:S01]  /*48a0*/  LOP3.LUT R33, R30, 0xff00, R7, 0xf8, !PT ;  /* 0x0000ff001e217812 */ /* 0x000fe200078ef807 */
[----:B------:R-:W-:Y:S01]  /*48b0*/  IMAD.U32 R30, R32, 0x10000, RZ ;  /* 0x00010000201e7824 */ /* 0x000fe200078e00ff */
[----:B------:R-:W-:Y:S01]  /*48c0*/  LOP3.LUT R12, R31, 0xff00, R6, 0xf8, !PT ;  /* 0x0000ff001f0c7812 */ /* 0x000fe200078ef806 */
[----:B------:R-:W-:Y:S01]  /*48d0*/  IMAD.U32 R7, R35, 0x10000, RZ ;  /* 0x0001000023077824 */ /* 0x000fe200078e00ff */
[----:B------:R-:W-:Y:S02]  /*48e0*/  F2FP.F16.E4M3.UNPACK_B R31, R108.H1 ;  /* 0x0000006cff1f723e */ /* 0x000fe400030006ff */
[----:B------:R-:W-:Y:S02]  /*48f0*/  F2FP.F16.E4M3.UNPACK_B R6, R5 ;  /* 0x00000005ff06723e */ /* 0x000fe400020006ff */
        /* <DEDUP_REMOVED lines=8> */
[CC--:B------:R-:W-:Y:S01]  /*4980*/  FMUL.FTZ R37, R7.reuse, R33.reuse ;  /* 0x0000002107257220 */ /* 0x0c0fe20000410000 */
[--C-:B------:R-:W-:Y:S01]  /*4990*/  HADD2.F32 R31, -RZ, R30.reuse.H0_H0 ;  /* 0x2000001eff1f7230 */ /* 0x100fe20000004100 */
        /* <DEDUP_REMOVED lines=30> */
[----:B------:R-:W-:Y:S01]  /*4b80*/  FFMA.FTZ R107, R4, R107, R31 ;  /* 0x0000006b046b7223 */ /* 0x000fe2000001001f */
[----:B------:R-:W-:-:S02]  /*4b90*/  F2FP.F16.E4M3.UNPACK_B R5, R15.H1 ;  /* 0x0000000fff05723e */ /* 0x000fc400030006ff */
[----:B------:R-:W-:Y:S02]  /*4ba0*/  F2FP.F16.E4M3.UNPACK_B R31, R35.H1 ;  /* 0x00000023ff1f723e */ /* 0x000fe400030006ff */
[----:B------:R-:W-:Y:S01]  /*4bb0*/  F2FP.SATFINITE.E4M3.F32.PACK_AB_MERGE_C R43, R34, R33, RZ ;  /* 0x00000021222b723e */ /* 0x000fe200048070ff */
[----:B------:R-:W-:Y:S01]  /*4bc0*/  HADD2.F32 R7, -RZ, R5.H1_H1 ;  /* 0x30000005ff077230 */ /* 0x000fe20000004100 */
[-C--:B------:R-:W-:Y:S01]  /*4bd0*/  F2FP.F16.E4M3.UNPACK_B R12, R32.reuse.H1 ;  /* 0x00000020ff0c723e */ /* 0x080fe200030006ff */
[----:B------:R-:W-:Y:S01]  /*4be0*/  HADD2.F32 R34, -RZ, R31.H1_H1 ;  /* 0x3000001fff227230 */ /* 0x000fe20000004100 */
[----:B------:R-:W-:Y:S01]  /*4bf0*/  F2FP.F16.E4M3.UNPACK_B R4, R13.H1 ;  /* 0x0000000dff04723e */ /* 0x000fe200030006ff */
[----:B------:R-:W-:Y:S01]  /*4c00*/  HADD2.F32 R6, -RZ, R5.H0_H0 ;  /* 0x20000005ff067230 */ /* 0x000fe20000004100 */
[----:B------:R-:W-:Y:S01]  /*4c10*/  F2FP.F16.E4M3.UNPACK_B R35, R35 ;  /* 0x00000023ff23723e */ /* 0x000fe200020006ff */
[----:B------:R-:W-:Y:S01]  /*4c20*/  HADD2.F32 R30, -RZ, R12.H1_H1 ;  /* 0x3000000cff1e7230 */ /* 0x000fe20000004100 */
[----:B------:R-:W-:Y:S01]  /*4c30*/  F2FP.F16.E4M3.UNPACK_B R32, R32 ;  /* 0x00000020ff20723e */ /* 0x000fe200020006ff */
[----:B------:R-:W-:-:S02]  /*4c40*/  HADD2.F32 R5, -RZ, R4.H1_H1 ;  /* 0x30000004ff057230 */ /* 0x000fc40000004100 */
[-C--:B------:R-:W-:Y:S01]  /*4c50*/  FMUL.FTZ R39, R7, R34.reuse ;  /* 0x0000002207277220 */ /* 0x080fe20000410000 */
[--C-:B------:R-:W-:Y:S02]  /*4c60*/  HADD2.F32 R33, -RZ, R35.reuse.H1_H1 ;  /* 0x30000023ff217230 */ /* 0x100fe40000004100 */
[C---:B------:R-:W-:Y:S01]  /*4c70*/  FMUL.FTZ R40, R6.reuse, R34 ;  /* 0x0000002206287220 */ /* 0x040fe20000410000 */
[----:B------:R-:W-:Y:S02]  /*4c80*/  HADD2.F32 R4, -RZ, R4.H0_H0 ;  /* 0x20000004ff047230 */ /* 0x000fe40000004100 */
[----:B------:R-:W-:Y:S01]  /*4c90*/  FFMA.FTZ R41, R6, R30, -R39 ;  /* 0x0000001e06297223 */ /* 0x000fe20000010827 */
[----:B------:R-:W-:Y:S01]  /*4ca0*/  HADD2.F32 R6, -RZ, R32.H1_H1 ;  /* 0x30000020ff067230 */ /* 0x000fe20000004100 */
[----:B------:R-:W-:Y:S01]  /*4cb0*/  F2FP.F16.E4M3.UNPACK_B R15, R15 ;  /* 0x0000000fff0f723e */ /* 0x000fe200020006ff */
[-C--:B------:R-:W-:Y:S01]  /*4cc0*/  FMUL.FTZ R39, R5, R33.reuse ;  /* 0x0000002105277220 */ /* 0x080fe20000410000 */
[----:B------:R-:W-:Y:S01]  /*4cd0*/  FMUL.FTZ R34, R4, R33 ;  /* 0x0000002104227220 */ /* 0x000fe20000410000 */
[----:B------:R-:W-:Y:S01]  /*4ce0*/  F2FP.F16.E4M3.UNPACK_B R13, R13 ;  /* 0x0000000dff0d723e */ /* 0x000fe200020006ff */
[----:B------:R-:W-:-:S02]  /*4cf0*/  HADD2.F32 R35, -RZ, R35.H0_H0 ;  /* 0x20000023ff237230 */ /* 0x000fc40000004100 */
[-C--:B------:R-:W-:Y:S01]  /*4d00*/  FFMA.FTZ R39, R4, R6.reuse, -R39 ;  /* 0x0000000604277223 */ /* 0x080fe20000010827 */
[----:B------:R-:W-:Y:S01]  /*4d10*/  FFMA.FTZ R34, R5, R6, R34 ;  /* 0x0000000605227223 */ /* 0x000fe20000010022 */
[--C-:B------:R-:W-:Y:S02]  /*4d20*/  HADD2.F32 R5, -RZ, R15.reuse.H0_H0 ;  /* 0x2000000fff057230 */ /* 0x100fe40000004100 */
[----:B------:R-:W-:Y:S01]  /*4d30*/  FFMA.FTZ R42, R7, R30, R40 ;  /* 0x0000001e072a7223 */ /* 0x000fe20000010028 */
[----:B------:R-:W-:Y:S02]  /*4d40*/  HADD2.F32 R15, -RZ, R15.H1_H1 ;  /* 0x3000000fff0f7230 */ /* 0x000fe40000004100 */
[----:B------:R-:W-:Y:S01]  /*4d50*/  HADD2.F32 R6, -RZ, R31.H0_H0 ;  /* 0x2000001fff067230 */ /* 0x000fe20000004100 */
[----:B------:R-:W-:Y:S01]  /*4d60*/  F2FP.SATFINITE.E4M3.F32.PACK_AB_MERGE_C R34, R34, R39, RZ ;  /* 0x000000272222723e */ /* 0x000fe200048070ff */
[--C-:B------:R-:W-:Y:S01]  /*4d70*/  HADD2.F32 R4, -RZ, R13.reuse.H0_H0 ;  /* 0x2000000dff047230 */ /* 0x100fe20000004100 */
[----:B------:R-:W-:Y:S01]  /*4d80*/  F2FP.SATFINITE.E4M3.F32.PACK_AB_MERGE_C R41, R42, R41, RZ ;  /* 0x000000292a29723e */ /* 0x000fe200048070ff */
[----:B------:R-:W-:-:S02]  /*4d90*/  HADD2.F32 R13, -RZ, R13.H1_H1 ;  /* 0x3000000dff0d7230 */ /* 0x000fc40000004100 */
[-C--:B------:R-:W-:Y:S01]  /*4da0*/  FMUL.FTZ R30, R15, R6.reuse ;  /* 0x000000060f1e7220 */ /* 0x080fe20000410000 */
[----:B------:R-:W-:Y:S02]  /*4db0*/  HADD2.F32 R32, -RZ, R32.H0_H0 ;  /* 0x20000020ff207230 */ /* 0x000fe40000004100 */
[----:B------:R-:W-:Y:S01]  /*4dc0*/  FMUL.FTZ R40, R5, R6 ;  /* 0x0000000605287220 */ /* 0x000fe20000410000 */
[----:B------:R-:W-:Y:S02]  /*4dd0*/  HADD2.F32 R12, -RZ, R12.H0_H0 ;  /* 0x2000000cff0c7230 */ /* 0x000fe40000004100 */
[-C--:B------:R-:W-:Y:S01]  /*4de0*/  FMUL.FTZ R7, R13, R35.reuse ;  /* 0x000000230d077220 */ /* 0x080fe20000410000 */
[----:B------:R-:W-:-:S03]  /*4df0*/  FMUL.FTZ R6, R4, R35 ;  /* 0x0000002304067220 */ /* 0x000fc60000410000 */
[-C--:B------:R-:W-:Y:S01]  /*4e00*/  FFMA.FTZ R7, R4, R32.reuse, -R7 ;  /* 0x0000002004077223 */ /* 0x080fe20000010807 */
[----:B------:R-:W-:Y:S01]  /*4e10*/  FFMA.FTZ R6, R13, R32, R6 ;  /* 0x000000200d067223 */ /* 0x000fe20000010006 */
[-C--:B------:R-:W-:Y:S01]  /*4e20*/  FFMA.FTZ R30, R5, R12.reuse, -R30 ;  /* 0x0000000c051e7223 */ /* 0x080fe2000001081e */
[----:B------:R-:W-:Y:S01]  /*4e30*/  FFMA.FTZ R15, R15, R12, R40 ;  /* 0x0000000c0f0f7223 */ /* 0x000fe20000010028 */
[----:B------:R-:W-:Y:S02]  /*4e40*/  F2FP.SATFINITE.E4M3.F32.PACK_AB_MERGE_C R5, R38, R37, R44 ;  /* 0x000000252605723e */ /* 0x000fe4000480702c */
[----:B------:R-:W-:Y:S02]  /*4e50*/  F2FP.SATFINITE.E4M3.F32.PACK_AB_MERGE_C R6, R6, R7, R34 ;  /* 0x000000070606723e */ /* 0x000fe40004807022 */
[----:B------:R-:W-:Y:S02]  /*4e60*/  F2FP.SATFINITE.E4M3.F32.PACK_AB_MERGE_C R4, R107, R36, R43 ;  /* 0x000000246b04723e */ /* 0x000fe4000480702b */
[----:B------:R-:W-:-:S07]  /*4e70*/  F2FP.SATFINITE.E4M3.F32.PACK_AB_MERGE_C R7, R15, R30, R41 ;  /* 0x0000001e0f07723e */ /* 0x000fce0004807029 */
.L_x_565:
[----:B------:R-:W-:Y:S05]  /*4e80*/  BSYNC B2 ;  /* 0x0000000000027941 */ /* 0x000fea0003800000 */
.L_x_564:
[----:B0-----:R0:W-:Y:S02]  /*4e90*/  ST.E.128 desc[UR60][R10.64], R4 ;  /* 0x000000040a007985 */ /* 0x0011e4000c101d3c */
.L_x_563:
[----:B------:R-:W-:Y:S05]  /*4ea0*/  BSYNC B1 ;  /* 0x0000000000017941 */ /* 0x000fea0003800000 */
.L_x_562:
[----:B------:R-:W-:-:S13]  /*4eb0*/  ISETP.NE.AND P2, PT, R89, RZ, PT ;  /* 0x000000ff5900720c */ /* 0x000fda0003f45270 */
[----:B------:R-:W-:Y:S05]  /*4ec0*/  @P2 BRA `(.L_x_561) ;  /* 0x0000003c00a82947 */ /* 0x000fea0003800000 */
[----:B0-2---:R0:W2:Y:S01]  /*4ed0*/  LDS.128 R4, [R91+0x1c400] ;  /* 0x01c400005b047984 */ /* 0x0050a20000000c00 */
[----:B----4-:R-:W-:Y:S01]  /*4ee0*/  IADD3 R14, P2, R19, R14, RZ ;  /* 0x0000000e130e7210 */ /* 0x010fe20007f5e0ff */
[----:B------:R-:W-:Y:S03]  /*4ef0*/  BSSY B1, `(.L_x_566) ;  /* 0x000006d000017945 */ /* 0x000fe60003800000 */
[----:B-1----:R-:W-:Y:S02]  /*4f00*/  IADD3.X R15, R102, R193, RZ, P2, !PT ;  /* 0x000000c1660f7210 */ /* 0x002fe400017fe4ff */
[----:B------:R-:W-:-:S13]  /*4f10*/  ISETP.GE.AND P2, PT, R195, R105, PT ;  /* 0x00000069c300720c */ /* 0x000fda0003f46270 */
[----:B0-----:R-:W-:Y:S05]  /*4f20*/  @P2 BRA `(.L_x_567) ;  /* 0x0000000400a42947 */ /* 0x001fea0003800000 */
[----:B------:R-:W-:Y:S01]  /*4f30*/  SHF.R.U32.HI R30, RZ, 0x8, R9 ;  /* 0x00000008ff1e7819 */ /* 0x000fe20000011609 */
[----:B--2---:R-:W-:Y:S01]  /*4f40*/  IMAD.MOV.U32 R10, RZ, RZ, R7 ;  /* 0x000000ffff0a7224 */ /* 0x004fe200078e0007 */
[----:B------:R-:W-:Y:S02]  /*4f50*/  SHF.R.U32.HI R12, RZ, 0x8, R29 ;  /* 0x00000008ff0c7819 */ /* 0x000fe4000001161d */
[----:B------:R-:W-:Y:S01]  /*4f60*/  LOP3.LUT R8, R9, 0xff0000ff, RZ, 0xc0, !PT ;  /* 0xff0000ff09087812 */ /* 0x000fe200078ec0ff */
[----:B------:R-:W-:Y:S01]  /*4f70*/  IMAD.SHL.U32 R7, R30, 0x100, RZ ;  /* 0x000001001e077824 */ /* 0x000fe200078e00ff */
[----:B------:R-:W-:Y:S01]  /*4f80*/  SHF.R.U32.HI R13, RZ, 0x10, R9 ;  /* 0x00000010ff0d7819 */ /* 0x000fe20000011609 */
[----:B------:R-:W-:Y:S01]  /*4f90*/  IMAD.MOV.U32 R9, RZ, RZ, R6 ;  /* 0x000000ffff097224 */ /* 0x000fe200078e0006 */
[----:B------:R-:W-:Y:S02]  /*4fa0*/  SHF.R.U32.HI R28, RZ, 0x10, R29 ;  /* 0x00000010ff1c7819 */ /* 0x000fe4000001161d */
[----:B------:R-:W-:-:S02]  /*4fb0*/  LOP3.LUT R11, R29, 0xff0000ff, RZ, 0xc0, !PT ;  /* 0xff0000ff1d0b7812 */ /* 0x000fc400078ec0ff */
[----:B------:R-:W-:Y:S01]  /*4fc0*/  SHF.L.U32 R6, R12, 0x8, RZ ;  /* 0x000000080c067819 */ /* 0x000fe200000006ff */
[----:B------:R-:W-:Y:S01]  /*4fd0*/  IMAD.U32 R28, R28, 0x10000, RZ ;  /* 0x000100001c1c7824 */ /* 0x000fe200078e00ff */
[----:B------:R-:W-:Y:S01]  /*4fe0*/  LOP3.LUT R7, R8, 0xff00, R7, 0xf8, !PT ;  /* 0x0000ff0008077812 */ /* 0x000fe200078ef807 */
[----:B------:R-:W-:Y:S01]  /*4ff0*/  IMAD.U32 R8, R13, 0x10000, RZ ;  /* 0x000100000d087824 */ /* 0x000fe200078e00ff */
[----:B------:R-:W-:Y:S02]  /*5000*/  LOP3.LUT R11, R11, 0xff00, R6, 0xf8, !PT ;  /* 0x0000ff000b0b7812 */ /* 0x000fe400078ef806 */
[----:B------:R-:W-:Y:S02]  /*5010*/  F2FP.F16.E4M3.UNPACK_B R12, R106.H1 ;  /* 0x0000006aff0c723e */ /* 0x000fe400030006ff */
[-C--:B------:R-:W-:Y:S02]  /*5020*/  F2FP.F16.E4M3.UNPACK_B R6, R5.reuse ;  /* 0x00000005ff06723e */ /* 0x080fe400020006ff */
        /* <DEDUP_REMOVED lines=39> */
[----:B------:R-:W-:Y:S01]  /*52a0*/  FFMA.FTZ R31, R5, R104, -R12 ;  /* 0x00000068051f7223 */ /* 0x000fe2000001080c */
        /* <DEDUP_REMOVED lines=49> */
.L_x_567:
[----:B------:R-:W-:Y:S05]  /*55c0*/  BSYNC B1 ;  /* 0x0000000000017941 */ /* 0x000fea0003800000 */
.L_x_566:
[----:B--2---:R0:W-:Y:S01]  /*55d0*/  ST.E.128 desc[UR60][R14.64], R4 ;  /* 0x000000040e007985 */ /* 0x0041e2000c101d3c */
[----:B------:R-:W-:Y:S05]  /*55e0*/  BRA `(.L_x_561) ;  /* 0x0000003400e07947 */ /* 0x000fea0003800000 */
.L_x_532:
[----:B------:R-:W-:Y:S02]  /*55f0*/  ISETP.GE.AND P3, PT, R221, R97, PT ;  /* 0x00000061dd00720c */ /* 0x000fe40003f66270 */
[----:B------:R-:W-:Y:S02]  /*5600*/  CS2R R30, SRZ ;  /* 0x00000000001e7805 */ /* 0x000fe4000001ff00 */
[----:B------:R-:W-:Y:S02]  /*5610*/  CS2R R28, SRZ ;  /* 0x00000000001c7805 */ /* 0x000fe4000001ff00 */
[----:B------:R-:W-:-:S13]  /*5620*/  ISETP.GE.OR P3, PT, R16, R105, P3 ;  /* 0x000000691000720c */ /* 0x000fda0001f66670 */
[----:B------:R-:W-:Y:S01]  /*5630*/  @!P3 IADD3 R11, P2, P4, R50, R4, R84 ;  /* 0x00000004320bb210 */ /* 0x000fe20007c5e054 */
[----:B------:R-:W0:Y:S03]  /*5640*/  @!P3 LDC.64 R12, c[0x0][0x3e8] ;  /* 0x0000fa00ff0cbb82 */ /* 0x000e260000000a00 */
[----:B------:R-:W-:Y:S02]  /*5650*/  @!P3 IADD3.X R14, R66, R88, R86, P2, P4 ;  /* 0x00000058420eb210 */ /* 0x000fe400017e8456 */
[----:B------:R-:W-:-:S04]  /*5660*/  ISETP.GE.AND P4, PT, R194, R97, PT ;  /* 0x00000061c200720c */ /* 0x000fc80003f86270 */
[----:B------:R-:W-:-:S13]  /*5670*/  ISETP.GE.OR P4, PT, R16, R105, P4 ;  /* 0x000000691000720c */ /* 0x000fda0002786670 */
[----:B------:R-:W1:Y:S08]  /*5680*/  @!P4 LDC.64 R32, c[0x0][0x3e8] ;  /* 0x0000fa00ff20cb82 */ /* 0x000e700000000a00 */
[----:B------:R-:W2:Y:S01]  /*5690*/  @!P4 LDC.64 R34, c[0x0][0x400] ;  /* 0x00010000ff22cb82 */ /* 0x000ea20000000a00 */
[----:B-1----:R-:W-:-:S04]  /*56a0*/  @!P4 IADD3 R32, P2, P5, R50, R32, R4 ;  /* 0x000000203220c210 */ /* 0x002fc80007d5e004 */
[----:B------:R-:W-:Y:S02]  /*56b0*/  @!P4 IADD3.X R33, R66, R33, R88, P2, P5 ;  /* 0x000000214221c210 */ /* 0x000fe400017ea458 */
[----:B--2---:R-:W-:-:S04]  /*56c0*/  @!P4 IADD3 R34, P2, P5, R56, R34, R6 ;  /* 0x000000223822c210 */ /* 0x004fc80007d5e006 */
[----:B------:R-:W-:Y:S02]  /*56d0*/  @!P4 IADD3.X R35, R64, R35, R100, P2, P5 ;  /* 0x000000234023c210 */ /* 0x000fe400017ea464 */
[----:B------:R-:W-:Y:S02]  /*56e0*/  ISETP.GE.AND P2, PT, R227, R97, PT ;  /* 0x00000061e300720c */ /* 0x000fe40003f46270 */
[----:B------:R-:W-:Y:S02]  /*56f0*/  CS2R R38, SRZ ;  /* 0x0000000000267805 */ /* 0x000fe4000001ff00 */
[----:B------:R-:W-:Y:S01]  /*5700*/  CS2R R36, SRZ ;  /* 0x0000000000247805 */ /* 0x000fe2000001ff00 */
[----:B------:R1:W2:Y:S01]  /*5710*/  @!P4 LDG.E.128 R28, desc[UR60][R34.64] ;  /* 0x0000003c221cc981 */ /* 0x0002a2000c1e1d00 */
[----:B------:R-:W-:-:S13]  /*5720*/  ISETP.GE.OR P2, PT, R16, R105, P2 ;  /* 0x000000691000720c */ /* 0x000fda0001746670 */
[----:B------:R-:W-:-:S04]  /*5730*/  @!P2 IADD3 R5, P5, P6, R50, R83, R4 ;  /* 0x000000533205a210 */ /* 0x000fc80007ebe004 */
[----:B------:R-:W-:Y:S02]  /*5740*/  @!P2 IADD3.X R10, R66, R85, R88, P5, P6 ;  /* 0x00000055420aa210 */ /* 0x000fe40002fec458 */
[----:B------:R-:W-:-:S04]  /*5750*/  @!P3 IADD3 R9, P5, P6, R56, R6, R79 ;  /* 0x000000063809b210 */ /* 0x000fc80007ebe04f */
[----:B------:R-:W-:Y:S02]  /*5760*/  @!P3 IADD3.X R8, R64, R100, R81, P5, P6 ;  /* 0x000000644008b210 */ /* 0x000fe40002fec451 */
[----:B------:R-:W-:-:S04]  /*5770*/  @!P2 IADD3 R7, P5, P6, R56, R78, R6 ;  /* 0x0000004e3807a210 */ /* 0x000fc80007ebe006 */
[----:B------:R-:W-:Y:S02]  /*5780*/  @!P2 IADD3.X R4, R64, R80, R100, P5, P6 ;  /* 0x000000504004a210 */ /* 0x000fe40002fec464 */
[----:B0-----:R-:W-:-:S04]  /*5790*/  @!P3 IADD3 R12, P5, R11, R12, RZ ;  /* 0x0000000c0b0cb210 */ /* 0x001fc80007fbe0ff */
[----:B------:R-:W-:Y:S02]  /*57a0*/  @!P3 IADD3.X R13, R14, R13, RZ, P5, !PT ;  /* 0x0000000d0e0db210 */ /* 0x000fe40002ffe4ff */
[----:B------:R-:W0:Y:S02]  /*57b0*/  @!P3 LDC.64 R14, c[0x0][0x400] ;  /* 0x00010000ff0ebb82 */ /* 0x000e240000000a00 */
[----:B0-----:R-:W-:-:S05]  /*57c0*/  @!P3 IADD3 R14, P5, R9, R14, RZ ;  /* 0x0000000e090eb210 */ /* 0x001fca0007fbe0ff */
[----:B------:R-:W-:Y:S02]  /*57d0*/  @!P3 IMAD.X R15, R8, 0x1, R15, P5 ;  /* 0x00000001080fb824 */ /* 0x000fe400028e060f */
[----:B------:R-:W0:Y:S01]  /*57e0*/  @!P2 LDC.64 R8, c[0x0][0x3e8] ;  /* 0x0000fa00ff08ab82 */ /* 0x000e220000000a00 */
[----:B-1----:R-:W-:Y:S02]  /*57f0*/  CS2R R34, SRZ ;  /* 0x0000000000227805 */ /* 0x002fe4000001ff00 */
[----:B------:R-:W-:Y:S02]  /*5800*/  CS2R R42, SRZ ;  /* 0x00000000002a7805 */ /* 0x000fe4000001ff00 */
[----:B------:R-:W-:Y:S02]  /*5810*/  CS2R R40, SRZ ;  /* 0x0000000000287805 */ /* 0x000fe4000001ff00 */
[----:B------:R-:W-:Y:S02]  /*5820*/  CS2R R46, SRZ ;  /* 0x00000000002e7805 */ /* 0x000fe4000001ff00 */
[----:B------:R-:W-:Y:S01]  /*5830*/  CS2R R44, SRZ ;  /* 0x00000000002c7805 */ /* 0x000fe2000001ff00 */
[----:B------:R-:W3:Y:S01]  /*5840*/  @!P3 LDG.E.128 R36, desc[UR60][R14.64] ;  /* 0x0000003c0e24b981 */ /* 0x000ee2000c1e1d00 */
[----:B0-----:R-:W-:-:S05]  /*5850*/  @!P2 IADD3 R8, P5, R5, R8, RZ ;  /* 0x000000080508a210 */ /* 0x001fca0007fbe0ff */
[----:B------:R-:W-:Y:S02]  /*5860*/  @!P2 IMAD.X R9, R10, 0x1, R9, P5 ;  /* 0x000000010a09a824 */ /* 0x000fe400028e0609 */
[----:B------:R-:W0:Y:S03]  /*5870*/  @!P2 LDC.64 R10, c[0x0][0x400] ;  /* 0x00010000ff0aab82 */ /* 0x000e260000000a00 */
[----:B------:R-:W4:Y:S01]  /*5880*/  @!P2 LDG.E.128 R40, desc[UR60][R8.64] ;  /* 0x0000003c0828a981 */ /* 0x000f22000c1e1d00 */
[----:B0-----:R-:W-:Y:S02]  /*5890*/  @!P2 IADD3 R10, P5, R7, R10, RZ ;  /* 0x0000000a070aa210 */ /* 0x001fe40007fbe0ff */
[----:B------:R-:W-:-:S03]  /*58a0*/  CS2R R6, SRZ ;  /* 0x0000000000067805 */ /* 0x000fc6000001ff00 */
[----:B------:R-:W-:Y:S01]  /*58b0*/  @!P2 IMAD.X R11, R4, 0x1, R11, P5 ;  /* 0x00000001040ba824 */ /* 0x000fe200028e060b */
[----:B------:R-:W-:-:S04]  /*58c0*/  CS2R R4, SRZ ;  /* 0x0000000000047805 */ /* 0x000fc8000001ff00 */
[----:B------:R-:W5:Y:S04]  /*58d0*/  @!P2 LDG.E.128 R44, desc[UR60][R10.64] ;  /* 0x0000003c0a2ca981 */ /* 0x000f68000c1e1d00 */
[----:B------:R0:W5:Y:S02]  /*58e0*/  @!P4 LDG.E.128 R4, desc[UR60][R32.64] ;  /* 0x0000003c2004c981 */ /* 0x000164000c1e1d00 */
[----:B0-----:R-:W-:-:S06]  /*58f0*/  CS2R R32, SRZ ;  /* 0x0000000000207805 */ /* 0x001fcc000001ff00 */
[----:B------:R-:W5:Y:S01]  /*5900*/  @!P3 LDG.E.128 R32, desc[UR60][R12.64] ;  /* 0x0000003c0c20b981 */ /* 0x000f62000c1e1d00 */
[----:B------:R-:W-:Y:S02]  /*5910*/  ISETP.NE.AND P5, PT, R198, 0x3, PT ;  /* 0x00000003c600780c */ /* 0x000fe40003fa5270 */
[----:B------:R-:W-:Y:S01]  /*5920*/  ISETP.GE.AND P2, PT, R16, R105, PT ;  /* 0x000000691000720c */ /* 0x000fe20003f46270 */
[----:B--2---:R-:W-:Y:S02]  /*5930*/  IMAD.MOV.U32 R117, RZ, RZ, R30 ;  /* 0x000000ffff757224 */ /* 0x004fe400078e001e */
[----:B------:R-:W-:Y:S02]  /*5940*/  IMAD.MOV.U32 R119, RZ, RZ, R28 ;  /* 0x000000ffff777224 */ /* 0x000fe400078e001c */
[----:B---3--:R-:W-:Y:S02]  /*5950*/  IMAD.MOV.U32 R113, RZ, RZ, R38 ;  /* 0x000000ffff717224 */ /* 0x008fe400078e0026 */
[----:B------:R-:W-:Y:S01]  /*5960*/  IMAD.MOV.U32 R114, RZ, RZ, R36 ;  /* 0x000000ffff727224 */ /* 0x000fe200078e0024 */
[----:B----4-:R-:W-:Y:S01]  /*5970*/  MOV R108, R42 ;  /* 0x0000002a006c7202 */ /* 0x010fe20000000f00 */
[----:B------:R-:W-:-:S02]  /*5980*/  IMAD.MOV.U32 R109, RZ, RZ, R40 ;  /* 0x000000ffff6d7224 */ /* 0x000fc400078e0028 */
[----:B-----5:R-:W-:Y:S02]  /*5990*/  IMAD.MOV.U32 R107, RZ, RZ, R46 ;  /* 0x000000ffff6b7224 */ /* 0x020fe400078e002e */
[----:B------:R-:W-:Y:S01]  /*59a0*/  IMAD.MOV.U32 R106, RZ, RZ, R44 ;  /* 0x000000ffff6a7224 */ /* 0x000fe200078e002c */
[----:B------:R-:W-:Y:S01]  /*59b0*/  MOV R116, R6 ;  /* 0x0000000600747202 */ /* 0x000fe20000000f00 */
[----:B------:R-:W-:Y:S01]  /*59c0*/  IMAD.MOV.U32 R118, RZ, RZ, R4 ;  /* 0x000000ffff767224 */ /* 0x000fe200078e0004 */
[----:B------:R-:W-:Y:S01]  /*59d0*/  MOV R111, R34 ;  /* 0x00000022006f7202 */ /* 0x000fe20000000f00 */
[----:B------:R-:W-:Y:S01]  /*59e0*/  IMAD.MOV.U32 R112, RZ, RZ, R32 ;  /* 0x000000ffff707224 */ /* 0x000fe200078e0020 */
[----:B------:R-:W-:Y:S06]  /*59f0*/  @!P5 BRA `(.L_x_568) ;  /* 0x000000000004d947 */ /* 0x000fec0003800000 */
[----:B------:R-:W-:Y:S01]  /*5a00*/  BPT.TRAP 0x1 ;  /* 0x000000040000795c */ /* 0x000fe20000300000 */
.L_x_568:
[----:B------:R-:W-:Y:S01]  /*5a10*/  LEA R88, R192, R18, 0x3 ;  /* 0x00000012c0587211 */ /* 0x000fe200078e18ff */
[----:B------:R-:W0:Y:S01]  /*5a20*/  LDC R104, c[0x0][0x2f4] ;  /* 0x0000bd00ff687b82 */ /* 0x000e220000000800 */
[----:B------:R-:W-:Y:S01]  /*5a30*/  SHF.L.U32 R100, R196, 0x1f, RZ ;  /* 0x0000001fc4647819 */ /* 0x000fe200000006ff */
[----:B------:R-:W-:Y:S03]  /*5a40*/  BSSY B1, `(.L_x_569) ;  /* 0x0000003000017945 */ /* 0x000fe60003800000 */
[----:B------:R-:W1:Y:S02]  /*5a50*/  SYNCS.PHASECHK.TRANS64.TRYWAIT P3, [R88+URZ+0x22890], R100 ;  /* 0x02289064580075a7 */ /* 0x000e64000806017f */
[----:B-1----:R-:W-:Y:S05]  /*5a60*/  @!P3 BRA `(.L_x_570) ;  /* 0x000001a40050b947 */ /* 0x002fea0003800000 */
.L_x_831:
[----:B------:R-:W-:Y:S05]  /*5a70*/  BSYNC B1 ;  /* 0x0000000000017941 */ /* 0x000fea0003800000 */
.L_x_569:
[----:B------:R-:W-:Y:S01]  /*5a80*/  UMOV UR4, 0xffffffff ;  /* 0xffffffff00047882 */ /* 0x000fe20000000000 */
[----:B0-----:R-:W-:Y:S02]  /*5a90*/  IMAD.IADD R110, R104, 0x1, -R71 ;  /* 0x00000001686e7824 */ /* 0x001fe400078e0a47 */
[----:B------:R-:W-:Y:S05]  /*5aa0*/  BRA.DIV UR4, `(.L_x_571) ;  /* 0x000001a604547947 */ /* 0x000fea000b800000 */
[----:B------:R0:W2:Y:S04]  /*5ab0*/  SHFL.IDX PT, R103, R102, RZ, 0x1c1f ;  /* 0x001c1fff66677589 */ /* 0x0000a800000e0000 */
[----:B------:R0:W3:Y:S02]  /*5ac0*/  SHFL.IDX PT, R105, R101, RZ, 0x1c1f ;  /* 0x001c1fff65697589 */ /* 0x0000e400000e0000 */
.L_x_835:
[----:B------:R-:W-:Y:S01]  /*5ad0*/  ISETP.GE.OR P3, PT, R194, R97, P1 ;  /* 0x00000061c200720c */ /* 0x000fe20000f66670 */
[----:B------:R-:W-:-:S12]  /*5ae0*/  BSSY B1, `(.L_x_572) ;  /* 0x00000e9000017945 */ /* 0x000fd80003800000 */
[----:B------:R-:W-:Y:S05]  /*5af0*/  @P3 BRA `(.L_x_573) ;  /* 0x0000000c009c3947 */ /* 0x000fea0003800000 */
[----:B------:R-:W-:Y:S01]  /*5b00*/  SEL R8, R71, R110, !P0 ;  /* 0x0000006e47087207 */ /* 0x000fe20004000000 */
[----:B------:R-:W-:Y:S01]  /*5b10*/  BSSY B2, `(.L_x_574) ;  /* 0x00000e0000027945 */ /* 0x000fe20003800000 */
[----:B---3--:R-:W-:Y:S02]  /*5b20*/  IADD3 R98, P3, R62, R105, RZ ;  /* 0x000000693e627210 */ /* 0x008fe40007f7e0ff */
[----:B------:R-:W-:-:S03]  /*5b30*/  SHF.R.S32.HI R9, RZ, 0x1f, R8 ;  /* 0x0000001fff097819 */ /* 0x000fc60000011408 */
[----:B--2---:R-:W-:Y:S01]  /*5b40*/  IMAD.X R99, R103, 0x1, R60, P3 ;  /* 0x0000000167637824 */ /* 0x004fe200018e063c */
[----:B------:R-:W-:-:S04]  /*5b50*/  LEA.HI R8, R9, R8, RZ, 0x5 ;  /* 0x0000000809087211 */ /* 0x000fc800078f28ff */
[----:B------:R-:W-:-:S05]  /*5b60*/  LEA.HI.SX32 R8, R8, R63, 0x1b ;  /* 0x0000003f08087211 */ /* 0x000fca00078fdaff */
[----:B------:R-:W-:-:S05]  /*5b70*/  IMAD.SHL.U32 R115, R8, 0x10, RZ ;  /* 0x0000001008737824 */ /* 0x000fca00078e00ff */
[----:B------:R-:W-:-:S04]  /*5b80*/  LOP3.LUT R9, R82, 0x70, R115, 0xf8, !PT ;  /* 0x0000007052097812 */ /* 0x000fc800078ef873 */
[----:B------:R-:W-:Y:S01]  /*5b90*/  LOP3.LUT R8, R9, R76, RZ, 0x3c, !PT ;  /* 0x0000004c09087212 */ /* 0x000fe200078e3cff */
[----:B------:R-:W-:-:S03]  /*5ba0*/  IMAD R9, R192, 0x5000, R49 ;  /* 0x00005000c0097824 */ /* 0x000fc600078e0231 */
[----:B------:R-:W-:Y:S01]  /*5bb0*/  IADD3 R11, R203, R8, RZ ;  /* 0x00000008cb0b7210 */ /* 0x000fe20007ffe0ff */
[----:B------:R-:W-:-:S04]  /*5bc0*/  IMAD.IADD R9, R18, 0x1, R9 ;  /* 0x0000000112097824 */ /* 0x000fc800078e0209 */
[----:B------:R-:W-:-:S04]  /*5bd0*/  IMAD R11, R192, 0x5000, R11 ;  /* 0x00005000c00b7824 */ /* 0x000fc800078e020b */
[----:B------:R-:W-:Y:S02]  /*5be0*/  IMAD.IADD R12, R18, 0x1, R11 ;  /* 0x00000001120c7824 */ /* 0x000fe400078e020b */
[----:B------:R-:W2:Y:S04]  /*5bf0*/  LDS.128 R8, [R9+0x18400] ;  /* 0x0184000009087984 */ /* 0x000ea80000000c00 */
[----:B------:R-:W3:Y:S01]  /*5c00*/  LDS.128 R12, [R12+0x18400] ;  /* 0x018400000c0c7984 */ /* 0x000ee20000000c00 */
[----:B------:R-:W-:Y:S05]  /*5c10*/  @P2 BRA `(.L_x_575) ;  /* 0x0000000c003c2947 */ /* 0x000fea0003800000 */
[--C-:B------:R-:W-:Y:S01]  /*5c20*/  SHF.R.U32.HI R129, RZ, 0x8, R5.reuse ;  /* 0x00000008ff817819 */ /* 0x100fe20000011605 */
[----:B--2---:R-:W-:Y:S01]  /*5c30*/  IMAD.MOV.U32 R28, RZ, RZ, R8 ;  /* 0x000000ffff1c7224 */ /* 0x004fe200078e0008 */
[----:B------:R-:W-:Y:S02]  /*5c40*/  LOP3.LUT R4, R5, 0xff0000ff, RZ, 0xc0, !PT ;  /* 0xff0000ff05047812 */ /* 0x000fe400078ec0ff */
[----:B------:R-:W-:Y:S01]  /*5c50*/  SHF.R.U32.HI R128, RZ, 0x10, R5 ;  /* 0x00000010ff807819 */ /* 0x000fe20000011605 */
[----:B------:R-:W-:Y:S01]  /*5c60*/  IMAD.SHL.U32 R5, R129, 0x100, RZ ;  /* 0x0000010081057824 */ /* 0x000fe200078e00ff */
[----:B------:R-:W-:Y:S02]  /*5c70*/  SHF.R.U32.HI R124, RZ, 0x8, R29 ;  /* 0x00000008ff7c7819 */ /* 0x000fe4000001161d */
[----:B------:R-:W-:Y:S02]  /*5c80*/  SHF.R.U32.HI R125, RZ, 0x8, R7 ;  /* 0x00000008ff7d7819 */ /* 0x000fe40000011607 */
[----:B------:R-:W-:-:S02]  /*5c90*/  SHF.R.U32.HI R122, RZ, 0x8, R31 ;  /* 0x00000008ff7a7819 */ /* 0x000fc4000001161f */
[----:B------:R-:W-:Y:S02]  /*5ca0*/  LOP3.LUT R30, R29, 0xff0000ff, RZ, 0xc0, !PT ;  /* 0xff0000ff1d1e7812 */ /* 0x000fe400078ec0ff */
[----:B------:R-:W-:Y:S01]  /*5cb0*/  SHF.R.U32.HI R123, RZ, 0x10, R29 ;  /* 0x00000010ff7b7819 */ /* 0x000fe2000001161d */
[----:B------:R-:W-:Y:S01]  /*5cc0*/  IMAD.SHL.U32 R29, R124, 0x100, RZ ;  /* 0x000001007c1d7824 */ /* 0x000fe200078e00ff */
[----:B------:R-:W-:Y:S02]  /*5cd0*/  LOP3.LUT R6, R7, 0xff0000ff, RZ, 0xc0, !PT ;  /* 0xff0000ff07067812 */ /* 0x000fe400078ec0ff */
[----:B------:R-:W-:Y:S01]  /*5ce0*/  SHF.R.U32.HI R127, RZ, 0x10, R7 ;  /* 0x00000010ff7f7819 */ /* 0x000fe20000011607 */
[----:B------:R-:W-:Y:S01]  /*5cf0*/  IMAD.SHL.U32 R7, R125, 0x100, RZ ;  /* 0x000001007d077824 */ /* 0x000fe200078e00ff */
[----:B------:R-:W-:Y:S02]  /*5d00*/  LOP3.LUT R121, R31, 0xff0000ff, RZ, 0xc0, !PT ;  /* 0xff0000ff1f797812 */ /* 0x000fe400078ec0ff */
[----:B------:R-:W-:-:S02]  /*5d10*/  SHF.R.U32.HI R126, RZ, 0x10, R31 ;  /* 0x00000010ff7e7819 */ /* 0x000fc4000001161f */
[----:B------:R-:W-:Y:S01]  /*5d20*/  LOP3.LUT R4, R4, 0xff00, R5, 0xf8, !PT ;  /* 0x0000ff0004047812 */ /* 0x000fe200078ef805 */
[----:B------:R-:W-:Y:S01]  /*5d30*/  IMAD.U32 R5, R128, 0x10000, RZ ;  /* 0x0001000080057824 */ /* 0x000fe200078e00ff */
[----:B------:R-:W-:Y:S02]  /*5d40*/  SHF.L.U32 R8, R122, 0x8, RZ ;  /* 0x000000087a087819 */ /* 0x000fe400000006ff */
[----:B---3--:R-:W-:Y:S02]  /*5d50*/  MOV R31, R12 ;  /* 0x0000000c001f7202 */ /* 0x008fe40000000f00 */
[----:B------:R-:W-:Y:S02]  /*5d60*/  LOP3.LUT R122, R30, 0xff00, R29, 0xf8, !PT ;  /* 0x0000ff001e7a7812 */ /* 0x000fe400078ef81d */
[----:B------:R-:W-:Y:S02]  /*5d70*/  LOP3.LUT R125, R121, 0xff00, R8, 0xf8, !PT ;  /* 0x0000ff00797d7812 */ /* 0x000fe400078ef808 */
[----:B------:R-:W-:-:S02]  /*5d80*/  LOP3.LUT R7, R6, 0xff00, R7, 0xf8, !PT ;  /* 0x0000ff0006077812 */ /* 0x000fc400078ef807 */
[----:B------:R-:W-:Y:S02]  /*5d90*/  F2FP.F16.E4M3.UNPACK_B R124, R119.H1 ;  /* 0x00000077ff7c723e */ /* 0x000fe400030006ff */
[----:B------:R-:W-:Y:S02]  /*5da0*/  F2FP.F16.E4M3.UNPACK_B R121, R31.H1 ;  /* 0x0000001fff79723e */ /* 0x000fe400030006ff */
[----:B------:R-:W-:Y:S02]  /*5db0*/  F2FP.F16.E4M3.UNPACK_B R29, R28.H1 ;  /* 0x0000001cff1d723e */ /* 0x000fe400030006ff */
[----:B------:R-:W-:Y:S01]  /*5dc0*/  LOP3.LUT R6, R4, 0xff0000, R5, 0xf8, !PT ;  /* 0x00ff000004067812 */ /* 0x000fe200078ef805 */
[----:B------:R-:W-:Y:S01]  /*5dd0*/  IMAD.U32 R4, R127, 0x10000, RZ ;  /* 0x000100007f047824 */ /* 0x000fe200078e00ff */
[----:B------:R-:W-:Y:S01]  /*5de0*/  F2FP.F16.E4M3.UNPACK_B R30, R118.H1 ;  /* 0x00000076ff1e723e */ /* 0x000fe200030006ff */
[----:B------:R-:W-:Y:S01]  /*5df0*/  HADD2.F32 R5, -RZ, R124.H0_H0 ;  /* 0x2000007cff057230 */ /* 0x000fe20000004100 */
[----:B------:R-:W-:Y:S01]  /*5e00*/  SHF.L.U32 R126, R126, 0x10, RZ ;  /* 0x000000107e7e7819 */ /* 0x000fe200000006ff */
[----:B------:R-:W-:Y:S01]  /*5e10*/  HADD2.F32 R12, -RZ, R121.H0_H0 ;  /* 0x20000079ff0c7230 */ /* 0x000fe20000004100 */
[----:B------:R-:W-:Y:S01]  /*5e20*/  LOP3.LUT R4, R7, 0xff0000, R4, 0xf8, !PT ;  /* 0x00ff000007047812 */ /* 0x000fe200078ef804 */
[----:B------:R-:W-:Y:S01]  /*5e30*/  HADD2.F32 R8, -RZ, R29.H0_H0 ;  /* 0x2000001dff087230 */ /* 0x000fe20000004100 */
[----:B------:R-:W-:Y:S01]  /*5e40*/  F2FP.F16.E4M3.UNPACK_B R28, R28 ;  /* 0x0000001cff1c723e */ /* 0x000fe200020006ff */
[----:B------:R-:W-:-:S02]  /*5e50*/  IMAD.U32 R7, R123, 0x10000, RZ ;  /* 0x000100007b077824 */ /* 0x000fc400078e00ff */
[-C--:B------:R-:W-:Y:S01]  /*5e60*/  FMUL.FTZ R127, R12, R5.reuse ;  /* 0x000000050c7f7220 */ /* 0x080fe20000410000 */
[----:B------:R-:W-:Y:S02]  /*5e70*/  HADD2.F32 R123, -RZ, R30.H0_H0 ;  /* 0x2000001eff7b7230 */ /* 0x000fe40000004100 */
[----:B------:R-:W-:Y:S01]  /*5e80*/  FMUL.FTZ R129, R8, R5 ;  /* 0x0000000508817220 */ /* 0x000fe20000410000 */
[----:B------:R-:W-:Y:S01]  /*5e90*/  LOP3.LUT R5, R125, 0xff0000, R126, 0xf8, !PT ;  /* 0x00ff00007d057812 */ /* 0x000fe200078ef87e */
[----:B------:R-:W-:Y:S01]  /*5ea0*/  HADD2.F32 R125, -RZ, R124.H1_H1 ;  /* 0x3000007cff7d7230 */ /* 0x000fe20000004100 */
[----:B------:R-:W-:Y:S01]  /*5eb0*/  LOP3.LUT R7, R122, 0xff0000, R7, 0xf8, !PT ;  /* 0x00ff00007a077812 */ /* 0x000fe200078ef807 */
[-C--:B------:R-:W-:Y:S01]  /*5ec0*/  FFMA.FTZ R8, R8, R123.reuse, -R127 ;  /* 0x0000007b08087223 */ /* 0x080fe2000001087f */
[----:B------:R-:W-:Y:S01]  /*5ed0*/  FFMA.FTZ R12, R12, R123, R129 ;  /* 0x0000007b0c0c7223 */ /* 0x000fe20000010081 */
[----:B------:R-:W-:Y:S01]  /*5ee0*/  HADD2.F32 R122, -RZ, R30.H1_H1 ;  /* 0x3000001eff7a7230 */ /* 0x000fe20000004100 */
[----:B------:R-:W-:Y:S01]  /*5ef0*/  F2FP.F16.E4M3.UNPACK_B R123, R119 ;  /* 0x00000077ff7b723e */ /* 0x000fe200020006ff */
[----:B------:R-:W-:Y:S01]  /*5f00*/  HADD2.F32 R121, -RZ, R121.H1_H1 ;  /* 0x30000079ff797230 */ /* 0x000fe20000004100 */
[----:B------:R-:W-:Y:S01]  /*5f10*/  F2FP.F16.E4M3.UNPACK_B R31, R31 ;  /* 0x0000001fff1f723e */ /* 0x000fe200020006ff */
[----:B------:R-:W-:Y:S01]  /*5f20*/  HADD2.F32 R30, -RZ, R29.H1_H1 ;  /* 0x3000001dff1e7230 */ /* 0x000fe20000004100 */
[----:B------:R-:W-:Y:S01]  /*5f30*/  F2FP.F16.E4M3.UNPACK_B R119, R118 ;  /* 0x00000076ff77723e */ /* 0x000fe200020006ff */
[----:B------:R-:W-:-:S02]  /*5f40*/  HADD2.F32 R124, -RZ, R123.H0_H0 ;  /* 0x2000007bff7c7230 */ /* 0x000fc40000004100 */
[CC--:B------:R-:W-:Y:S01]  /*5f50*/  FMUL.FTZ R127, R121.reuse, R125.reuse ;  /* 0x0000007d797f7220 */ /* 0x0c0fe20000410000 */
[----:B------:R-:W-:Y:S02]  /*5f60*/  HADD2.F32 R29, -RZ, R28.H0_H0 ;  /* 0x2000001cff1d7230 */ /* 0x000fe40000004100 */
[C---:B------:R-:W-:Y:S01]  /*5f70*/  FMUL.FTZ R126, R30.reuse, R125 ;  /* 0x0000007d1e7e7220 */ /* 0x040fe20000410000 */
[----:B------:R-:W-:Y:S02]  /*5f80*/  HADD2.F32 R118, -RZ, R31.H0_H0 ;  /* 0x2000001fff767230 */ /* 0x000fe40000004100 */
[-C--:B------:R-:W-:Y:S01]  /*5f90*/  FFMA.FTZ R127, R30, R122.reuse, -R127 ;  /* 0x0000007a1e7f7223 */ /* 0x080fe2000001087f */
[----:B------:R-:W-:Y:S02]  /*5fa0*/  HADD2.F32 R30, -RZ, R119.H0_H0 ;  /* 0x20000077ff1e7230 */ /* 0x000fe40000004100 */
[----:B------:R-:W-:Y:S01]  /*5fb0*/  FFMA.FTZ R129, R121, R122, R126 ;  /* 0x0000007a79817223 */ /* 0x000fe2000001007e */
[----:B------:R-:W-:Y:S01]  /*5fc0*/  FMUL.FTZ R121, R29, R124 ;  /* 0x0000007c1d797220 */ /* 0x000fe20000410000 */
[----:B------:R-:W-:-:S02]  /*5fd0*/  HADD2.F32 R123, -RZ, R123.H1_H1 ;  /* 0x3000007bff7b7230 */ /* 0x000fc40000004100 */
[C---:B------:R-:W-:Y:S01]  /*5fe0*/  FMUL.FTZ R122, R118.reuse, R124 ;  /* 0x0000007c767a7220 */ /* 0x040fe20000410000 */
[----:B------:R-:W-:Y:S02]  /*5ff0*/  HADD2.F32 R31, -RZ, R31.H1_H1 ;  /* 0x3000001fff1f7230 */ /* 0x000fe40000004100 */
[-C--:B------:R-:W-:Y:S01]  /*6000*/  FFMA.FTZ R125, R118, R30.reuse, R121 ;  /* 0x0000001e767d7223 */ /* 0x080fe20000010079 */
[----:B------:R-:W-:Y:S02]  /*6010*/  HADD2.F32 R28, -RZ, R28.H1_H1 ;  /* 0x3000001cff1c7230 */ /* 0x000fe40000004100 */
[----:B------:R-:W-:Y:S01]  /*6020*/  FFMA.FTZ R124, R29, R30, -R122 ;  /* 0x0000001e1d7c7223 */ /* 0x000fe2000001087a */
[----:B------:R-:W-:Y:S02]  /*6030*/  HADD2.F32 R119, -RZ, R119.H1_H1 ;  /* 0x30000077ff777230 */ /* 0x000fe40000004100 */
[----:B------:R-:W-:Y:S01]  /*6040*/  FMUL.FTZ R121, R31, R123 ;  /* 0x0000007b1f797220 */ /* 0x000fe20000410000 */
[----:B------:R-:W-:Y:S01]  /*6050*/  F2FP.F16.E4M3.UNPACK_B R29, R117.H1 ;  /* 0x00000075ff1d723e */ /* 0x000fe200030006ff */
[C---:B------:R-:W-:Y:S01]  /*6060*/  FMUL.FTZ R126, R28.reuse, R123 ;  /* 0x0000007b1c7e7220 */ /* 0x040fe20000410000 */
[----:B------:R-:W-:Y:S01]  /*6070*/  F2FP.F16.E4M3.UNPACK_B R30, R14.H1 ;  /* 0x0000000eff1e723e */ /* 0x000fe200030006ff */
[----:B------:R-:W-:Y:S01]  /*6080*/  FFMA.FTZ R123, R28, R119, -R121 ;  /* 0x000000771c7b7223 */ /* 0x000fe20000010879 */
[----:B------:R-:W-:Y:S01]  /*6090*/  F2FP.F16.E4M3.UNPACK_B R121, R116.H1 ;  /* 0x00000074ff79723e */ /* 0x000fe200030006ff */
[----:B------:R-:W-:Y:S01]  /*60a0*/  HADD2.F32 R122, -RZ, R29.H0_H0 ;  /* 0x2000001dff7a7230 */ /* 0x000fe20000004100 */
[----:B------:R-:W-:Y:S01]  /*60b0*/  F2FP.F16.E4M3.UNPACK_B R28, R10.H1 ;  /* 0x0000000aff1c723e */ /* 0x000fe200030006ff */
[----:B------:R-:W-:-:S02]  /*60c0*/  HADD2.F32 R118, -RZ, R30.H0_H0 ;  /* 0x2000001eff767230 */ /* 0x000fc40000004100 */
[----:B------:R-:W-:Y:S01]  /*60d0*/  FFMA.FTZ R126, R31, R119, R126 ;  /* 0x000000771f7e7223 */ /* 0x000fe2000001007e */
[----:B------:R-:W-:Y:S01]  /*60e0*/  HADD2.F32 R119, -RZ, R29.H1_H1 ;  /* 0x3000001dff777230 */ /* 0x000fe20000004100 */
[----:B------:R-:W-:Y:S01]  /*60f0*/  F2FP.F16.E4M3.UNPACK_B R117, R117 ;  /* 0x00000075ff75723e */ /* 0x000fe200020006ff */
[----:B------:R-:W-:Y:S02]  /*6100*/  HADD2.F32 R29, -RZ, R28.H0_H0 ;  /* 0x2000001cff1d7230 */ /* 0x000fe40000004100 */
[----:B------:R-:W-:Y:S01]  /*6110*/  FMUL.FTZ R128, R118, R122 ;  /* 0x0000007a76807220 */ /* 0x000fe20000410000 */
[----:B------:R-:W-:Y:S01]  /*6120*/  HADD2.F32 R31, -RZ, R121.H0_H0 ;  /* 0x20000079ff1f7230 */ /* 0x000fe20000004100 */
[----:B------:R-:W-:Y:S01]  /*6130*/  F2FP.F16.E4M3.UNPACK_B R10, R10 ;  /* 0x0000000aff0a723e */ /* 0x000fe200020006ff */
[----:B------:R-:W-:Y:S02]  /*6140*/  HADD2.F32 R30, -RZ, R30.H1_H1 ;  /* 0x3000001eff1e7230 */ /* 0x000fe40000004100 */
[----:B------:R-:W-:Y:S01]  /*6150*/  FMUL.FTZ R131, R29, R122 ;  /* 0x0000007a1d837220 */ /* 0x000fe20000410000 */
[----:B------:R-:W-:-:S02]  /*6160*/  HADD2.F32 R28, -RZ, R28.H1_H1 ;  /* 0x3000001cff1c7230 */ /* 0x000fc40000004100 */
[----:B------:R-:W-:Y:S01]  /*6170*/  FFMA.FTZ R128, R29, R31, -R128 ;  /* 0x0000001f1d807223 */ /* 0x000fe20000010880 */
[----:B------:R-:W-:Y:S02]  /*6180*/  HADD2.F32 R121, -RZ, R121.H1_H1 ;  /* 0x30000079ff797230 */ /* 0x000fe40000004100 */
[----:B------:R-:W-:Y:S01]  /*6190*/  FMUL.FTZ R29, R30, R119 ;  /* 0x000000771e1d7220 */ /* 0x000fe20000410000 */
[----:B------:R-:W-:Y:S01]  /*61a0*/  FFMA.FTZ R122, R118, R31, R131 ;  /* 0x0000001f767a7223 */ /* 0x000fe20000010083 */
[C---:B------:R-:W-:Y:S01]  /*61b0*/  FMUL.FTZ R119, R28.reuse, R119 ;  /* 0x000000771c777220 */ /* 0x040fe20000410000 */
[--C-:B------:R-:W-:Y:S02]  /*61c0*/  HADD2.F32 R118, -RZ, R117.reuse.H0_H0 ;  /* 0x20000075ff767230 */ /* 0x100fe40000004100 */
[-C--:B------:R-:W-:Y:S01]  /*61d0*/  FFMA.FTZ R135, R28, R121.reuse, -R29 ;  /* 0x000000791c877223 */ /* 0x080fe2000001081d */
[----:B------:R-:W-:Y:S01]  /*61e0*/  F2FP.F16.E4M3.UNPACK_B R28, R14 ;  /* 0x0000000eff1c723e */ /* 0x000fe200020006ff */
[----:B------:R-:W-:Y:S01]  /*61f0*/  HADD2.F32 R14, -RZ, R10.H0_H0 ;  /* 0x2000000aff0e7230 */ /* 0x000fe20000004100 */
[----:B------:R-:W-:Y:S01]  /*6200*/  F2FP.F16.E4M3.UNPACK_B R116, R116 ;  /* 0x00000074ff74723e */ /* 0x000fe200020006ff */
[----:B------:R-:W-:Y:S01]  /*6210*/  FFMA.FTZ R137, R30, R121, R119 ;  /* 0x000000791e897223 */ /* 0x000fe20000010077 */
[----:B------:R-:W-:Y:S01]  /*6220*/  HADD2.F32 R117, -RZ, R117.H1_H1 ;  /* 0x30000075ff757230 */ /* 0x000fe20000004100 */
[----:B------:R-:W-:Y:S01]  /*6230*/  F2FP.SATFINITE.E4M3.F32.PACK_AB_MERGE_C R8, R127, R8, RZ ;  /* 0x000000087f08723e */ /* 0x000fe200048070ff */
[--C-:B------:R-:W-:Y:S01]  /*6240*/  HADD2.F32 R29, -RZ, R28.reuse.H0_H0 ;  /* 0x2000001cff1d7230 */ /* 0x100fe20000004100 */
[----:B------:R-:W-:Y:S01]  /*6250*/  F2FP.SATFINITE.E4M3.F32.PACK_AB_MERGE_C R12, R129, R12, RZ ;  /* 0x0000000c810c723e */ /* 0x000fe200048070ff */
[----:B------:R-:W-:Y:S01]  /*6260*/  HADD2.F32 R28, -RZ, R28.H1_H1 ;  /* 0x3000001cff1c7230 */ /* 0x000fe20000004100 */
[----:B------:R-:W-:Y:S01]  /*6270*/  F2FP.SATFINITE.E4M3.F32.PACK_AB_MERGE_C R122, R137, R122, RZ ;  /* 0x0000007a897a723e */ /* 0x000fe200048070ff */
[----:B------:R-:W-:-:S02]  /*6280*/  HADD2.F32 R10, -RZ, R10.H1_H1 ;  /* 0x3000000aff0a7230 */ /* 0x000fc40000004100 */
[CC--:B------:R-:W-:Y:S01]  /*6290*/  FMUL.FTZ R119, R29.reuse, R118.reuse ;  /* 0x000000761d777220 */ /* 0x0c0fe20000410000 */
[--C-:B------:R-:W-:Y:S02]  /*62a0*/  HADD2.F32 R30, -RZ, R116.reuse.H0_H0 ;  /* 0x20000074ff1e7230 */ /* 0x100fe40000004100 */
[----:B------:R-:W-:Y:S01]  /*62b0*/  FMUL.FTZ R118, R14, R118 ;  /* 0x000000760e767220 */ /* 0x000fe20000410000 */
[----:B------:R-:W-:Y:S02]  /*62c0*/  HADD2.F32 R31, -RZ, R116.H1_H1 ;  /* 0x30000074ff1f7230 */ /* 0x000fe40000004100 */
[-C--:B------:R-:W-:Y:S01]  /*62d0*/  FMUL.FTZ R121, R28, R117.reuse ;  /* 0x000000751c797220 */ /* 0x080fe20000410000 */
[----:B------:R-:W-:Y:S01]  /*62e0*/  FMUL.FTZ R117, R10, R117 ;  /* 0x000000750a757220 */ /* 0x000fe20000410000 */
[-C--:B------:R-:W-:Y:S01]  /*62f0*/  FFMA.FTZ R14, R14, R30.reuse, -R119 ;  /* 0x0000001e0e0e7223 */ /* 0x080fe20000010877 */
[----:B------:R-:W-:Y:S01]  /*6300*/  FFMA.FTZ R118, R29, R30, R118 ;  /* 0x0000001e1d767223 */ /* 0x000fe20000010076 */
[----:B------:R-:W-:Y:S01]  /*6310*/  F2FP.F16.E4M3.UNPACK_B R119, R7 ;  /* 0x00000007ff77723e */ /* 0x000fe200020006ff */
[----:B------:R-:W-:Y:S01]  /*6320*/  FFMA.FTZ R131, R10, R31, -R121 ;  /* 0x0000001f0a837223 */ /* 0x000fe20000010879 */
[----:B------:R-:W-:Y:S01]  /*6330*/  F2FP.F16.E4M3.UNPACK_B R29, R9 ;  /* 0x00000009ff1d723e */ /* 0x000fe200020006ff */
[----:B------:R-:W-:Y:S01]  /*6340*/  FFMA.FTZ R133, R28, R31, R117 ;  /* 0x0000001f1c857223 */ /* 0x000fe20000010075 */
[----:B------:R-:W-:Y:S01]  /*6350*/  F2FP.SATFINITE.E4M3.F32.PACK_AB_MERGE_C R10, R135, R128, RZ ;  /* 0x00000080870a723e */ /* 0x000fe200048070ff */
[----:B------:R-:W-:Y:S01]  /*6360*/  HADD2.F32 R121, -RZ, R119.H0_H0 ;  /* 0x20000077ff797230 */ /* 0x000fe20000004100 */
[----:B------:R-:W-:Y:S01]  /*6370*/  F2FP.F16.E4M3.UNPACK_B R30, R13 ;  /* 0x0000000dff1e723e */ /* 0x000fe200020006ff */
[----:B------:R-:W-:Y:S01]  /*6380*/  HADD2.F32 R28, -RZ, R29.H0_H0 ;  /* 0x2000001dff1c7230 */ /* 0x000fe20000004100 */
[----:B------:R-:W-:Y:S01]  /*6390*/  F2FP.F16.E4M3.UNPACK_B R117, R6 ;  /* 0x00000006ff75723e */ /* 0x000fe200020006ff */
[----:B------:R-:W-:Y:S01]  /*63a0*/  HADD2.F32 R119, -RZ, R119.H1_H1 ;  /* 0x30000077ff777230 */ /* 0x000fe20000004100 */
[----:B------:R-:W-:Y:S01]  /*63b0*/  F2FP.SATFINITE.E4M3.F32.PACK_AB_MERGE_C R10, R131, R14, R10 ;  /* 0x0000000e830a723e */ /* 0x000fe2000480700a */
[----:B------:R-:W-:Y:S01]  /*63c0*/  HADD2.F32 R31, -RZ, R30.H0_H0 ;  /* 0x2000001eff1f7230 */ /* 0x000fe20000004100 */
[----:B------:R-:W-:Y:S01]  /*63d0*/  F2FP.SATFINITE.E4M3.F32.PACK_AB_MERGE_C R14, R133, R118, R122 ;  /* 0x00000076850e723e */ /* 0x000fe2000480707a */
[----:B------:R-:W-:-:S02]  /*63e0*/  HADD2.F32 R118, -RZ, R117.H0_H0 ;  /* 0x20000075ff767230 */ /* 0x000fc40000004100 */
[-C--:B------:R-:W-:Y:S01]  /*63f0*/  FMUL.FTZ R122, R28, R121.reuse ;  /* 0x000000791c7a7220 */ /* 0x080fe20000410000 */
[----:B------:R-:W-:Y:S01]  /*6400*/  HADD2.F32 R116, -RZ, R30.H1_H1 ;  /* 0x3000001eff747230 */ /* 0x000fe20000004100 */
[----:B------:R-:W-:Y:S01]  /*6410*/  F2FP.SATFINITE.E4M3.F32.PACK_AB_MERGE_C R8, R123, R124, R8 ;  /* 0x0000007c7b08723e */ /* 0x000fe20004807008 */
[----:B------:R-:W-:Y:S02]  /*6420*/  HADD2.F32 R30, -RZ, R29.H1_H1 ;  /* 0x3000001dff1e7230 */ /* 0x000fe40000004100 */
[C---:B------:R-:W-:Y:S01]  /*6430*/  FMUL.FTZ R123, R31.reuse, R121 ;  /* 0x000000791f7b7220 */ /* 0x040fe20000410000 */
[-C--:B------:R-:W-:Y:S01]  /*6440*/  FFMA.FTZ R29, R31, R118.reuse, R122 ;  /* 0x000000761f1d7223 */ /* 0x080fe2000001007a */
[----:B------:R-:W-:Y:S02]  /*6450*/  HADD2.F32 R117, -RZ, R117.H1_H1 ;  /* 0x30000075ff757230 */ /* 0x000fe40000004100 */
[----:B------:R-:W-:Y:S01]  /*6460*/  FMUL.FTZ R31, R116, R119 ;  /* 0x00000077741f7220 */ /* 0x000fe20000410000 */
[----:B------:R-:W-:Y:S01]  /*6470*/  FFMA.FTZ R28, R28, R118, -R123 ;  /* 0x000000761c1c7223 */ /* 0x000fe2000001087b */
[----:B------:R-:W-:Y:S01]  /*6480*/  F2FP.F16.E4M3.UNPACK_B R9, R9.H1 ;  /* 0x00000009ff09723e */ /* 0x000fe200030006ff */
[C---:B------:R-:W-:Y:S01]  /*6490*/  FMUL.FTZ R119, R30.reuse, R119 ;  /* 0x000000771e777220 */ /* 0x040fe20000410000 */
[----:B------:R-:W-:Y:S01]  /*64a0*/  FFMA.FTZ R123, R30, R117, -R31 ;  /* 0x000000751e7b7223 */ /* 0x000fe2000001081f */
[----:B------:R-:W-:-:S02]  /*64b0*/  F2FP.F16.E4M3.UNPACK_B R13, R13.H1 ;  /* 0x0000000dff0d723e */ /* 0x000fc400030006ff */
[----:B------:R-:W-:Y:S01]  /*64c0*/  F2FP.F16.E4M3.UNPACK_B R31, R7.H1 ;  /* 0x00000007ff1f723e */ /* 0x000fe200030006ff */
[----:B------:R-:W-:Y:S01]  /*64d0*/  FFMA.FTZ R124, R116, R117, R119 ;  /* 0x00000075747c7223 */ /* 0x000fe20000010077 */
[----:B------:R-:W-:Y:S01]  /*64e0*/  HADD2.F32 R7, -RZ, R9.H0_H0 ;  /* 0x20000009ff077230 */ /* 0x000fe20000004100 */
[----:B------:R-:W-:Y:S01]  /*64f0*/  F2FP.F16.E4M3.UNPACK_B R6, R6.H1 ;  /* 0x00000006ff06723e */ /* 0x000fe200030006ff */
[----:B------:R-:W-:Y:S01]  /*6500*/  HADD2.F32 R30, -RZ, R13.H0_H0 ;  /* 0x2000000dff1e7230 */ /* 0x000fe20000004100 */
[----:B------:R-:W-:Y:S01]  /*6510*/  F2FP.SATFINITE.E4M3.F32.PACK_AB_MERGE_C R12, R126, R125, R12 ;  /* 0x0000007d7e0c723e */ /* 0x000fe2000480700c */
[----:B------:R-:W-:Y:S01]  /*6520*/  HADD2.F32 R116, -RZ, R31.H0_H0 ;  /* 0x2000001fff747230 */ /* 0x000fe20000004100 */
[----:B------:R-:W-:Y:S01]  /*6530*/  F2FP.F16.E4M3.UNPACK_B R119, R5.H1 ;  /* 0x00000005ff77723e */ /* 0x000fe200030006ff */
[----:B------:R-:W-:Y:S02]  /*6540*/  HADD2.F32 R13, -RZ, R13.H1_H1 ;  /* 0x3000000dff0d7230 */ /* 0x000fe40000004100 */
[----:B------:R-:W-:-:S02]  /*6550*/  HADD2.F32 R118, -RZ, R31.H1_H1 ;  /* 0x3000001fff767230 */ /* 0x000fc40000004100 */
[CC--:B------:R-:W-:Y:S01]  /*6560*/  FMUL.FTZ R122, R30.reuse, R116.reuse ;  /* 0x000000741e7a7220 */ /* 0x0c0fe20000410000 */
[----:B------:R-:W-:Y:S02]  /*6570*/  HADD2.F32 R9, -RZ, R9.H1_H1 ;  /* 0x30000009ff097230 */ /* 0x000fe40000004100 */
[----:B------:R-:W-:Y:S01]  /*6580*/  FMUL.FTZ R117, R7, R116 ;  /* 0x0000007407757220 */ /* 0x000fe20000410000 */
[--C-:B------:R-:W-:Y:S02]  /*6590*/  HADD2.F32 R31, -RZ, R6.reuse.H0_H0 ;  /* 0x20000006ff1f7230 */ /* 0x100fe40000004100 */
[----:B------:R-:W-:Y:S02]  /*65a0*/  HADD2.F32 R116, -RZ, R6.H1_H1 ;  /* 0x30000006ff747230 */ /* 0x000fe40000004100 */
[-C--:B------:R-:W-:Y:S01]  /*65b0*/  FMUL.FTZ R6, R13, R118.reuse ;  /* 0x000000760d067220 */ /* 0x080fe20000410000 */
[C---:B------:R-:W-:Y:S01]  /*65c0*/  FMUL.FTZ R118, R9.reuse, R118 ;  /* 0x0000007609767220 */ /* 0x040fe20000410000 */
[----:B------:R-:W-:Y:S01]  /*65d0*/  FFMA.FTZ R126, R30, R31, R117 ;  /* 0x0000001f1e7e7223 */ /* 0x000fe20000010075 */
[----:B------:R-:W-:Y:S01]  /*65e0*/  F2FP.F16.E4M3.UNPACK_B R30, R15 ;  /* 0x0000000fff1e723e */ /* 0x000fe200020006ff */
[-C--:B------:R-:W-:Y:S01]  /*65f0*/  FFMA.FTZ R128, R9, R116.reuse, -R6 ;  /* 0x0000007409807223 */ /* 0x080fe20000010806 */
[----:B------:R-:W-:Y:S01]  /*6600*/  FFMA.FTZ R127, R13, R116, R118 ;  /* 0x000000740d7f7223 */ /* 0x000fe20000010076 */
[----:B------:R-:W-:Y:S01]  /*6610*/  F2FP.F16.E4M3.UNPACK_B R118, R5 ;  /* 0x00000005ff76723e */ /* 0x000fe200020006ff */
[----:B------:R-:W-:Y:S01]  /*6620*/  FFMA.FTZ R125, R7, R31, -R122 ;  /* 0x0000001f077d7223 */ /* 0x000fe2000001087a */
[----:B------:R-:W-:Y:S01]  /*6630*/  F2FP.F16.E4M3.UNPACK_B R6, R11 ;  /* 0x0000000bff06723e */ /* 0x000fe200020006ff */
[----:B------:R-:W-:Y:S01]  /*6640*/  HADD2.F32 R13, -RZ, R30.H0_H0 ;  /* 0x2000001eff0d7230 */ /* 0x000fe20000004100 */
[----:B------:R-:W-:Y:S01]  /*6650*/  F2FP.F16.E4M3.UNPACK_B R15, R15.H1 ;  /* 0x0000000fff0f723e */ /* 0x000fe200030006ff */
[----:B------:R-:W-:Y:S01]  /*6660*/  HADD2.F32 R122, -RZ, R118.H0_H0 ;  /* 0x20000076ff7a7230 */ /* 0x000fe20000004100 */
[----:B------:R-:W-:Y:S01]  /*6670*/  F2FP.F16.E4M3.UNPACK_B R11, R11.H1 ;  /* 0x0000000bff0b723e */ /* 0x000fe200030006ff */
[----:B------:R-:W-:Y:S01]  /*6680*/  HADD2.F32 R7, -RZ, R6.H0_H0 ;  /* 0x20000006ff077230 */ /* 0x000fe20000004100 */
[-C--:B------:R-:W-:Y:S01]  /*6690*/  F2FP.F16.E4M3.UNPACK_B R5, R4.reuse ;  /* 0x00000004ff05723e */ /* 0x080fe200020006ff */
[----:B------:R-:W-:Y:S01]  /*66a0*/  HADD2.F32 R121, -RZ, R119.H0_H0 ;  /* 0x20000077ff797230 */ /* 0x000fe20000004100 */
[----:B------:R-:W-:Y:S01]  /*66b0*/  F2FP.F16.E4M3.UNPACK_B R31, R4.H1 ;  /* 0x00000004ff1f723e */ /* 0x000fe200030006ff */
[----:B------:R-:W-:-:S02]  /*66c0*/  HADD2.F32 R4, -RZ, R15.H0_H0 ;  /* 0x2000000fff047230 */ /* 0x000fc40000004100 */
[-C--:B------:R-:W-:Y:S01]  /*66d0*/  FMUL.FTZ R130, R13, R122.reuse ;  /* 0x0000007a0d827220 */ /* 0x080fe20000410000 */
[----:B------:R-:W-:Y:S02]  /*66e0*/  HADD2.F32 R9, -RZ, R11.H0_H0 ;  /* 0x2000000bff097230 */ /* 0x000fe40000004100 */
[----:B------:R-:W-:Y:S01]  /*66f0*/  FMUL.FTZ R122, R7, R122 ;  /* 0x0000007a077a7220 */ /* 0x000fe20000410000 */
[----:B------:R-:W-:Y:S02]  /*6700*/  HADD2.F32 R116, -RZ, R5.H0_H0 ;  /* 0x20000005ff747230 */ /* 0x000fe40000004100 */
[-C--:B------:R-:W-:Y:S01]  /*6710*/  FMUL.FTZ R132, R4, R121.reuse ;  /* 0x0000007904847220 */ /* 0x080fe20000410000 */
[----:B------:R-:W-:Y:S02]  /*6720*/  HADD2.F32 R117, -RZ, R31.H0_H0 ;  /* 0x2000001fff757230 */ /* 0x000fe40000004100 */
[----:B------:R-:W-:Y:S01]  /*6730*/  FMUL.FTZ R121, R9, R121 ;  /* 0x0000007909797220 */ /* 0x000fe20000410000 */
[----:B------:R-:W-:-:S02]  /*6740*/  HADD2.F32 R15, -RZ, R15.H1_H1 ;  /* 0x3000000fff0f7230 */ /* 0x000fc40000004100 */
[-C--:B------:R-:W-:Y:S01]  /*6750*/  FFMA.FTZ R130, R7, R116.reuse, -R130 ;  /* 0x0000007407827223 */ /* 0x080fe20000010882 */
[----:B------:R-:W-:Y:S01]  /*6760*/  FFMA.FTZ R122, R13, R116, R122 ;  /* 0x000000740d7a7223 */ /* 0x000fe2000001007a */
[----:B------:R-:W-:Y:S02]  /*6770*/  HADD2.F32 R116, -RZ, R119.H1_H1 ;  /* 0x30000077ff747230 */ /* 0x000fe40000004100 */
[-C--:B------:R-:W-:Y:S01]  /*6780*/  FFMA.FTZ R121, R4, R117.reuse, R121 ;  /* 0x0000007504797223 */ /* 0x080fe20000010079 */
[----:B------:R-:W-:Y:S02]  /*6790*/  HADD2.F32 R11, -RZ, R11.H1_H1 ;  /* 0x3000000bff0b7230 */ /* 0x000fe40000004100 */
[----:B------:R-:W-:Y:S01]  /*67a0*/  FFMA.FTZ R132, R9, R117, -R132 ;  /* 0x0000007509847223 */ /* 0x000fe20000010884 */
[----:B------:R-:W-:Y:S01]  /*67b0*/  HADD2.F32 R30, -RZ, R30.H1_H1 ;  /* 0x3000001eff1e7230 */ /* 0x000fe20000004100 */
[----:B------:R-:W-:Y:S01]  /*67c0*/  F2FP.SATFINITE.E4M3.F32.PACK_AB_MERGE_C R125, R128, R125, RZ ;  /* 0x0000007d807d723e */ /* 0x000fe200048070ff */
[----:B------:R-:W-:-:S02]  /*67d0*/  HADD2.F32 R7, -RZ, R118.H1_H1 ;  /* 0x30000076ff077230 */ /* 0x000fc40000004100 */
[-C--:B------:R-:W-:Y:S01]  /*67e0*/  FMUL.FTZ R118, R15, R116.reuse ;  /* 0x000000740f767220 */ /* 0x080fe20000410000 */
[----:B------:R-:W-:Y:S02]  /*67f0*/  HADD2.F32 R4, -RZ, R31.H1_H1 ;  /* 0x3000001fff047230 */ /* 0x000fe40000004100 */
[C---:B------:R-:W-:Y:S01]  /*6800*/  FMUL.FTZ R116, R11.reuse, R116 ;  /* 0x000000740b747220 */ /* 0x040fe20000410000 */
[----:B------:R-:W-:Y:S02]  /*6810*/  HADD2.F32 R6, -RZ, R6.H1_H1 ;  /* 0x30000006ff067230 */ /* 0x000fe40000004100 */
[-C--:B------:R-:W-:Y:S01]  /*6820*/  FMUL.FTZ R9, R30, R7.reuse ;  /* 0x000000071e097220 */ /* 0x080fe20000410000 */
[----:B------:R-:W-:Y:S02]  /*6830*/  HADD2.F32 R5, -RZ, R5.H1_H1 ;  /* 0x30000005ff057230 */ /* 0x000fe40000004100 */
[-C--:B------:R-:W-:Y:S01]  /*6840*/  FFMA.FTZ R11, R11, R4.reuse, -R118 ;  /* 0x000000040b0b7223 */ /* 0x080fe20000010876 */
[----:B------:R-:W-:Y:S01]  /*6850*/  FFMA.FTZ R116, R15, R4, R116 ;  /* 0x000000040f747223 */ /* 0x000fe20000010074 */
[C---:B------:R-:W-:Y:S01]  /*6860*/  FMUL.FTZ R7, R6.reuse, R7 ;  /* 0x0000000706077220 */ /* 0x040fe20000410000 */
[----:B------:R-:W-:Y:S01]  /*6870*/  F2FP.SATFINITE.E4M3.F32.PACK_AB_MERGE_C R123, R123, R28, R125 ;  /* 0x0000001c7b7b723e */ /* 0x000fe2000480707d */
[-C--:B------:R-:W-:Y:S01]  /*6880*/  FFMA.FTZ R9, R6, R5.reuse, -R9 ;  /* 0x0000000506097223 */ /* 0x080fe20000010809 */
[----:B------:R-:W-:Y:S01]  /*6890*/  F2FP.SATFINITE.E4M3.F32.PACK_AB_MERGE_C R11, R11, R132, RZ ;  /* 0x000000840b0b723e */ /* 0x000fe200048070ff */
[----:B------:R-:W-:Y:S01]  /*68a0*/  FFMA.FTZ R7, R30, R5, R7 ;  /* 0x000000051e077223 */ /* 0x000fe20000010007 */
[----:B------:R-:W-:-:S02]  /*68b0*/  F2FP.SATFINITE.E4M3.F32.PACK_AB_MERGE_C R126, R127, R126, RZ ;  /* 0x0000007e7f7e723e */ /* 0x000fc400048070ff */
[----:B------:R-:W-:Y:S02]  /*68c0*/  F2FP.SATFINITE.E4M3.F32.PACK_AB_MERGE_C R116, R116, R121, RZ ;  /* 0x000000797474723e */ /* 0x000fe400048070ff */
[----:B------:R-:W-:Y:S01]  /*68d0*/  F2FP.SATFINITE.E4M3.F32.PACK_AB_MERGE_C R11, R9, R130, R11 ;  /* 0x00000082090b723e */ /* 0x000fe2000480700b */
[----:B------:R-:W-:Y:S01]  /*68e0*/  IMAD.MOV.U32 R9, RZ, RZ, R123 ;  /* 0x000000ffff097224 */ /* 0x000fe200078e007b */
[----:B------:R-:W-:Y:S02]  /*68f0*/  F2FP.SATFINITE.E4M3.F32.PACK_AB_MERGE_C R13, R124, R29, R126 ;  /* 0x0000001d7c0d723e */ /* 0x000fe4000480707e */
[----:B------:R-:W-:-:S07]  /*6900*/  F2FP.SATFINITE.E4M3.F32.PACK_AB_MERGE_C R15, R7, R122, R116 ;  /* 0x0000007a070f723e */ /* 0x000fce0004807074 */
.L_x_575:
[----:B------:R-:W-:Y:S05]  /*6910*/  BSYNC B2 ;  /* 0x0000000000027941 */ /* 0x000fea0003800000 */
.L_x_574:
[----:B------:R-:W-:Y:S01]  /*6920*/  ISETP.GE.AND P3, PT, R115, R104, PT ;  /* 0x000000687300720c */ /* 0x000fe20003f66270 */
[----:B--2---:R4:W-:-:S12]  /*6930*/  ST.E.128 desc[UR60][R98.64], R8 ;  /* 0x0000000862007985 */ /* 0x0049d8000c101d3c */
[----:B------:R-:W-:-:S04]  /*6940*/  @!P3 IADD3 R4, P4, R105, R115, RZ ;  /* 0x000000736904b210 */ /* 0x000fc80007f9e0ff */
[----:B------:R-:W-:-:S05]  /*6950*/  @!P3 LEA.HI.X.SX32 R5, R115, R103, 0x1, P4 ;  /* 0x000000677305b211 */ /* 0x000fca00020f0eff */
[----:B---3--:R4:W-:Y:S04]  /*6960*/  @!P3 ST.E.128 desc[UR60][R4.64], R12 ;  /* 0x0000000c0400b985 */ /* 0x0089e8000c101d3c */
.L_x_573:
[----:B------:R-:W-:Y:S05]  /*6970*/  BSYNC B1 ;  /* 0x0000000000017941 */ /* 0x000fea0003800000 */
.L_x_572:
[----:B------:R-:W-:-:S03]  /*6980*/  UMOV UR4, 0xffffffff ;  /* 0xffffffff00047882 */ /* 0x000fc60000000000 */
[----:B------:R-:W-:Y:S05]  /*6990*/  BRA.DIV UR4, `(.L_x_576) ;  /* 0x0000019604e47947 */ /* 0x000fea000b800000 */
[----:B------:R0:W0:Y:S04]  /*69a0*/  SHFL.IDX PT, R29, R102, 0x1, 0x1c1f ;  /* 0x003c1f00661d7f89 */ /* 0x00002800000e0000 */
[----:B----4-:R4:W0:Y:S02]  /*69b0*/  SHFL.IDX PT, R14, R101, 0x1, 0x1c1f ;  /* 0x003c1f00650e7f89 */ /* 0x01082400000e0000 */
.L_x_839:
[----:B------:R-:W-:Y:S01]  /*69c0*/  ISETP.GE.OR P3, PT, R221, R97, P1 ;  /* 0x00000061dd00720c */ /* 0x000fe20000f66670 */
[----:B------:R-:W-:-:S12]  /*69d0*/  BSSY B1, `(.L_x_577) ;  /* 0x00000ef000017945 */ /* 0x000fd80003800000 */
[----:B------:R-:W-:Y:S05]  /*69e0*/  @P3 BRA `(.L_x_578) ;  /* 0x0000000c00b43947 */ /* 0x000fea0003800000 */
[----:B------:R-:W-:Y:S01]  /*69f0*/  SEL R4, R71, R110, !P0 ;  /* 0x0000006e47047207 */ /* 0x000fe20004000000 */
[----:B------:R-:W-:Y:S01]  /*6a00*/  BSSY B2, `(.L_x_579) ;  /* 0x00000e6000027945 */ /* 0x000fe20003800000 */
[----:B------:R-:W-:Y:S02]  /*6a10*/  SHF.R.U32.HI R6, RZ, 0x3, R200 ;  /* 0x00000003ff067819 */ /* 0x000fe400000116c8 */
[----:B------:R-:W-:Y:S02]  /*6a20*/  SHF.R.S32.HI R5, RZ, 0x1f, R4 ;  /* 0x0000001fff057819 */ /* 0x000fe40000011404 */
[----:B0-----:R-:W-:Y:S02]  /*6a30*/  IADD3 R12, P3, R62, R14, RZ ;  /* 0x0000000e3e0c7210 */ /* 0x001fe40007f7e0ff */
[----:B------:R-:W-:Y:S01]  /*6a40*/  LEA.HI R4, R5, R4, RZ, 0x5 ;  /* 0x0000000405047211 */ /* 0x000fe200078f28ff */
[----:B------:R-:W-:Y:S02]  /*6a50*/  IMAD R5, R192, 0x5000, R3 ;  /* 0x00005000c0057824 */ /* 0x000fe400078e0203 */
[----:B------:R-:W-:Y:S01]  /*6a60*/  IMAD.X R13, R29, 0x1, R60, P3 ;  /* 0x000000011d0d7824 */ /* 0x000fe200018e063c */
[----:B------:R-:W-:Y:S01]  /*6a70*/  LEA.HI.SX32 R4, R4, R63, 0x1b ;  /* 0x0000003f04047211 */ /* 0x000fe200078fdaff */
[----:B------:R-:W-:-:S04]  /*6a80*/  IMAD.IADD R5, R18, 0x1, R5 ;  /* 0x0000000112057824 */ /* 0x000fc800078e0205 */
[----:B------:R-:W-:-:S05]  /*6a90*/  IMAD.SHL.U32 R15, R4, 0x10, RZ ;  /* 0x00000010040f7824 */ /* 0x000fca00078e00ff */
[----:B------:R-:W-:-:S04]  /*6aa0*/  LOP3.LUT R4, R200, 0x70, R15, 0xf8, !PT ;  /* 0x00000070c8047812 */ /* 0x000fc800078ef80f */
[----:B------:R-:W-:-:S04]  /*6ab0*/  LOP3.LUT R4, R4, R6, RZ, 0x3c, !PT ;  /* 0x0000000604047212 */ /* 0x000fc800078e3cff */
[----:B------:R-:W-:-:S05]  /*6ac0*/  IADD3 R7, R205, R4, RZ ;  /* 0x00000004cd077210 */ /* 0x000fca0007ffe0ff */
[----:B------:R-:W-:-:S04]  /*6ad0*/  IMAD R7, R192, 0x5000, R7 ;  /* 0x00005000c0077824 */ /* 0x000fc800078e0207 */
[----:B------:R-:W-:Y:S02]  /*6ae0*/  IMAD.IADD R8, R18, 0x1, R7 ;  /* 0x0000000112087824 */ /* 0x000fe400078e0207 */
[----:B------:R-:W0:Y:S04]  /*6af0*/  LDS.128 R4, [R5+0x18400] ;  /* 0x0184000005047984 */ /* 0x000e280000000c00 */
[----:B------:R-:W0:Y:S01]  /*6b00*/  LDS.128 R8, [R8+0x18400] ;  /* 0x0184000008087984 */ /* 0x000e220000000c00 */
[----:B------:R-:W-:Y:S05]  /*6b10*/  @P2 BRA `(.L_x_580) ;  /* 0x0000000c00502947 */ /* 0x000fea0003800000 */
[--C-:B------:R-:W-:Y:S01]  /*6b20*/  SHF.R.U32.HI R28, RZ, 0x8, R33.reuse ;  /* 0x00000008ff1c7819 */ /* 0x100fe20000011621 */
[----:B0-----:R-:W-:Y:S01]  /*6b30*/  IMAD.MOV.U32 R31, RZ, RZ, R4 ;  /* 0x000000ffff1f7224 */ /* 0x001fe200078e0004 */
[----:B------:R-:W-:Y:S01]  /*6b40*/  SHF.R.U32.HI R115, RZ, 0x10, R33 ;  /* 0x00000010ff737819 */ /* 0x000fe20000011621 */
[----:B------:R-:W-:Y:S01]  /*6b50*/  IMAD.MOV.U32 R30, RZ, RZ, R10 ;  /* 0x000000ffff1e7224 */ /* 0x000fe200078e000a */
[----:B------:R-:W-:Y:S01]  /*6b60*/  LOP3.LUT R33, R33, 0xff0000ff, RZ, 0xc0, !PT ;  /* 0xff0000ff21217812 */ /* 0x000fe200078ec0ff */
[----:B------:R-:W-:Y:S01]  /*6b70*/  IMAD.SHL.U32 R4, R28, 0x100, RZ ;  /* 0x000001001c047824 */ /* 0x000fe200078e00ff */
[----:B------:R-:W-:Y:S01]  /*6b80*/  SHF.R.U32.HI R32, RZ, 0x8, R39 ;  /* 0x00000008ff207819 */ /* 0x000fe20000011627 */
[----:B------:R-:W-:Y:S01]  /*6b90*/  IMAD.MOV.U32 R28, RZ, RZ, R6 ;  /* 0x000000ffff1c7224 */ /* 0x000fe200078e0006 */
[--C-:B--2---:R-:W-:Y:S02]  /*6ba0*/  SHF.R.U32.HI R103, RZ, 0x8, R35.reuse ;  /* 0x00000008ff677819 */ /* 0x104fe40000011623 */
[----:B---3--:R-:W-:Y:S01]  /*6bb0*/  SHF.R.U32.HI R105, RZ, 0x10, R35 ;  /* 0x00000010ff697819 */ /* 0x008fe20000011623 */
[----:B------:R-:W-:Y:S01]  /*6bc0*/  IMAD.SHL.U32 R10, R32, 0x100, RZ ;  /* 0x00000100200a7824 */ /* 0x000fe200078e00ff */
[----:B------:R-:W-:-:S02]  /*6bd0*/  LOP3.LUT R33, R33, 0xff00, R4, 0xf8, !PT ;  /* 0x0000ff0021217812 */ /* 0x000fc400078ef804 */
[----:B------:R-:W-:Y:S02]  /*6be0*/  LOP3.LUT R35, R35, 0xff0000ff, RZ, 0xc0, !PT ;  /* 0xff0000ff23237812 */ /* 0x000fe400078ec0ff */
[----:B------:R-:W-:Y:S02]  /*6bf0*/  SHF.R.U32.HI R36, RZ, 0x8, R37 ;  /* 0x00000008ff247819 */ /* 0x000fe40000011625 */
[----:B------:R-:W-:Y:S02]  /*6c00*/  SHF.R.U32.HI R98, RZ, 0x10, R39 ;  /* 0x00000010ff627819 */ /* 0x000fe40000011627 */
[----:B------:R-:W-:Y:S01]  /*6c10*/  SHF.L.U32 R4, R103, 0x8, RZ ;  /* 0x0000000867047819 */ /* 0x000fe200000006ff */
[----:B------:R-:W-:Y:S01]  /*6c20*/  IMAD.SHL.U32 R6, R36, 0x100, RZ ;  /* 0x0000010024067824 */ /* 0x000fe200078e00ff */
[----:B------:R-:W-:Y:S01]  /*6c30*/  LOP3.LUT R39, R39, 0xff0000ff, RZ, 0xc0, !PT ;  /* 0xff0000ff27277812 */ /* 0x000fe200078ec0ff */
[----:B------:R-:W-:Y:S01]  /*6c40*/  IMAD.U32 R98, R98, 0x10000, RZ ;  /* 0x0001000062627824 */ /* 0x000fe200078e00ff */
[----:B------:R-:W-:-:S02]  /*6c50*/  SHF.R.U32.HI R38, RZ, 0x10, R37 ;  /* 0x00000010ff267819 */ /* 0x000fc40000011625 */
[----:B------:R-:W-:Y:S02]  /*6c60*/  LOP3.LUT R99, R37, 0xff0000ff, RZ, 0xc0, !PT ;  /* 0xff0000ff25637812 */ /* 0x000fe400078ec0ff */
[----:B------:R-:W-:Y:S01]  /*6c70*/  MOV R34, R8 ;  /* 0x0000000800227202 */ /* 0x000fe20000000f00 */
[----:B------:R-:W-:Y:S01]  /*6c80*/  IMAD.U32 R8, R115, 0x10000, RZ ;  /* 0x0001000073087824 */ /* 0x000fe200078e00ff */
[----:B------:R-:W-:Y:S02]  /*6c90*/  LOP3.LUT R37, R35, 0xff00, R4, 0xf8, !PT ;  /* 0x0000ff0023257812 */ /* 0x000fe400078ef804 */
[----:B------:R-:W-:Y:S01]  /*6ca0*/  LOP3.LUT R103, R39, 0xff00, R10, 0xf8, !PT ;  /* 0x0000ff0027677812 */ /* 0x000fe200078ef80a */
[----:B------:R-:W-:Y:S01]  /*6cb0*/  IMAD.U32 R10, R38, 0x10000, RZ ;  /* 0x00010000260a7824 */ /* 0x000fe200078e00ff */
[----:B------:R-:W-:Y:S02]  /*6cc0*/  SHF.L.U32 R4, R105, 0x10, RZ ;  /* 0x0000001069047819 */ /* 0x000fe400000006ff */
[----:B------:R-:W-:-:S02]  /*6cd0*/  F2FP.F16.E4M3.UNPACK_B R39, R114.H1 ;  /* 0x00000072ff27723e */ /* 0x000fc400030006ff */
[----:B------:R-:W-:Y:S02]  /*6ce0*/  F2FP.F16.E4M3.UNPACK_B R32, R31.H1 ;  /* 0x0000001fff20723e */ /* 0x000fe400030006ff */
[----:B------:R-:W-:Y:S02]  /*6cf0*/  F2FP.F16.E4M3.UNPACK_B R35, R34.H1 ;  /* 0x00000022ff23723e */ /* 0x000fe400030006ff */
[----:B------:R-:W-:Y:S02]  /*6d00*/  LOP3.LUT R4, R37, 0xff0000, R4, 0xf8, !PT ;  /* 0x00ff000025047812 */ /* 0x000fe400078ef804 */
[----:B------:R-:W-:Y:S01]  /*6d10*/  LOP3.LUT R99, R99, 0xff00, R6, 0xf8, !PT ;  /* 0x0000ff0063637812 */ /* 0x000fe200078ef806 */
[----:B------:R-:W-:Y:S01]  /*6d20*/  HADD2.F32 R6, -RZ, R39.H0_H0 ;  /* 0x20000027ff067230 */ /* 0x000fe20000004100 */
[----:B------:R-:W-:Y:S01]  /*6d30*/  LOP3.LUT R8, R33, 0xff0000, R8, 0xf8, !PT ;  /* 0x00ff000021087812 */ /* 0x000fe200078ef808 */
[----:B------:R-:W-:Y:S01]  /*6d40*/  HADD2.F32 R33, -RZ, R32.H0_H0 ;  /* 0x20000020ff217230 */ /* 0x000fe20000004100 */
[----:B------:R-:W-:Y:S01]  /*6d50*/  F2FP.F16.E4M3.UNPACK_B R37, R112.H1 ;  /* 0x00000070ff25723e */ /* 0x000fe200030006ff */
[----:B------:R-:W-:Y:S01]  /*6d60*/  HADD2.F32 R36, -RZ, R35.H0_H0 ;  /* 0x20000023ff247230 */ /* 0x000fe20000004100 */
[----:B------:R-:W-:Y:S01]  /*6d70*/  F2FP.F16.E4M3.UNPACK_B R114, R114 ;  /* 0x00000072ff72723e */ /* 0x000fe200020006ff */
[----:B------:R-:W-:-:S02]  /*6d80*/  HADD2.F32 R39, -RZ, R39.H1_H1 ;  /* 0x30000027ff277230 */ /* 0x000fc40000004100 */
[CC--:B------:R-:W-:Y:S01]  /*6d90*/  FMUL.FTZ R105, R33.reuse, R6.reuse ;  /* 0x0000000621697220 */ /* 0x0c0fe20000410000 */
[--C-:B------:R-:W-:Y:S02]  /*6da0*/  HADD2.F32 R38, -RZ, R37.reuse.H0_H0 ;  /* 0x20000025ff267230 */ /* 0x100fe40000004100 */
[C---:B------:R-:W-:Y:S01]  /*6db0*/  FMUL.FTZ R116, R36.reuse, R6 ;  /* 0x0000000624747220 */ /* 0x040fe20000410000 */
[----:B------:R-:W-:Y:S01]  /*6dc0*/  F2FP.F16.E4M3.UNPACK_B R34, R34 ;  /* 0x00000022ff22723e */ /* 0x000fe200020006ff */
[----:B------:R-:W-:Y:S01]  /*6dd0*/  HADD2.F32 R37, -RZ, R37.H1_H1 ;  /* 0x30000025ff257230 */ /* 0x000fe20000004100 */
[----:B------:R-:W-:Y:S01]  /*6de0*/  F2FP.F16.E4M3.UNPACK_B R31, R31 ;  /* 0x0000001fff1f723e */ /* 0x000fe200020006ff */
[-C--:B------:R-:W-:Y:S01]  /*6df0*/  FFMA.FTZ R105, R36, R38.reuse, R105 ;  /* 0x0000002624697223 */ /* 0x080fe20000010069 */
[----:B------:R-:W-:Y:S01]  /*6e00*/  FFMA.FTZ R116, R33, R38, -R116 ;  /* 0x0000002621747223 */ /* 0x000fe20000010874 */
[----:B------:R-:W-:Y:S01]  /*6e10*/  HADD2.F32 R36, -RZ, R35.H1_H1 ;  /* 0x30000023ff247230 */ /* 0x000fe20000004100 */
[----:B------:R-:W-:Y:S01]  /*6e20*/  LOP3.LUT R6, R103, 0xff0000, R98, 0xf8, !PT ;  /* 0x00ff000067067812 */ /* 0x000fe200078ef862 */
        /* <DEDUP_REMOVED lines=14> */
[-C--:B------:R-:W-:Y:S01]  /*6f10*/  FFMA.FTZ R39, R32, R33.reuse, -R37 ;  /* 0x0000002120277223 */ /* 0x080fe20000010825 */
[----:B------:R-:W-:Y:S02]  /*6f20*/  HADD2.F32 R31, -RZ, R31.H1_H1 ;  /* 0x3000001fff1f7230 */ /* 0x000fe40000004100 */
[----:B------:R-:W-:Y:S01]  /*6f30*/  FFMA.FTZ R98, R35, R33, R38 ;  /* 0x0000002123627223 */ /* 0x000fe20000010026 */
[----:B------:R-:W-:Y:S02]  /*6f40*/  HADD2.F32 R112, -RZ, R112.H1_H1 ;  /* 0x30000070ff707230 */ /* 0x000fe40000004100 */
[----:B------:R-:W-:Y:S01]  /*6f50*/  FMUL.FTZ R36, R34, R114 ;  /* 0x0000007222247220 */ /* 0x000fe20000410000 */
[----:B------:R-:W-:-:S02]  /*6f60*/  F2FP.F16.E4M3.UNPACK_B R32, R113.H1 ;  /* 0x00000071ff20723e */ /* 0x000fc400030006ff */
[----:B------:R-:W-:Y:S02]  /*6f70*/  F2FP.F16.E4M3.UNPACK_B R33, R30.H1 ;  /* 0x0000001eff21723e */ /* 0x000fe400030006ff */
[----:B------:R-:W-:Y:S01]  /*6f80*/  LOP3.LUT R10, R99, 0xff0000, R10, 0xf8, !PT ;  /* 0x00ff0000630a7812 */ /* 0x000fe200078ef80a */
[C---:B------:R-:W-:Y:S01]  /*6f90*/  FMUL.FTZ R99, R31.reuse, R114 ;  /* 0x000000721f637220 */ /* 0x040fe20000410000 */
[----:B------:R-:W-:Y:S01]  /*6fa0*/  FFMA.FTZ R114, R31, R112, -R36 ;  /* 0x000000701f727223 */ /* 0x000fe20000010824 */
[----:B------:R-:W-:Y:S01]  /*6fb0*/  F2FP.F16.E4M3.UNPACK_B R36, R111.H1 ;  /* 0x0000006fff24723e */ /* 0x000fe200030006ff */
[--C-:B------:R-:W-:Y:S01]  /*6fc0*/  HADD2.F32 R37, -RZ, R32.reuse.H0_H0 ;  /* 0x20000020ff257230 */ /* 0x100fe20000004100 */
[----:B------:R-:W-:Y:S01]  /*6fd0*/  F2FP.F16.E4M3.UNPACK_B R31, R28.H1 ;  /* 0x0000001cff1f723e */ /* 0x000fe200030006ff */
[----:B------:R-:W-:Y:S02]  /*6fe0*/  HADD2.F32 R35, -RZ, R33.H0_H0 ;  /* 0x20000021ff237230 */ /* 0x000fe40000004100 */
[----:B------:R-:W-:Y:S01]  /*6ff0*/  FFMA.FTZ R99, R34, R112, R99 ;  /* 0x0000007022637223 */ /* 0x000fe20000010063 */
[----:B------:R-:W-:Y:S01]  /*7000*/  HADD2.F32 R38, -RZ, R32.H1_H1 ;  /* 0x30000020ff267230 */ /* 0x000fe20000004100 */
[----:B------:R-:W-:Y:S01]  /*7010*/  F2FP.F16.E4M3.UNPACK_B R113, R113 ;  /* 0x00000071ff71723e */ /* 0x000fe200020006ff */
[----:B------:R-:W-:-:S02]  /*7020*/  HADD2.F32 R32, -RZ, R31.H0_H0 ;  /* 0x2000001fff207230 */ /* 0x000fc40000004100 */
[-C--:B------:R-:W-:Y:S01]  /*7030*/  FMUL.FTZ R115, R35, R37.reuse ;  /* 0x0000002523737220 */ /* 0x080fe20000410000 */
[--C-:B------:R-:W-:Y:S01]  /*7040*/  HADD2.F32 R34, -RZ, R36.reuse.H0_H0 ;  /* 0x20000024ff227230 */ /* 0x100fe20000004100 */
[----:B------:R-:W-:Y:S01]  /*7050*/  F2FP.F16.E4M3.UNPACK_B R28, R28 ;  /* 0x0000001cff1c723e */ /* 0x000fe200020006ff */
[----:B------:R-:W-:Y:S02]  /*7060*/  HADD2.F32 R33, -RZ, R33.H1_H1 ;  /* 0x30000021ff217230 */ /* 0x000fe40000004100 */
[C---:B------:R-:W-:Y:S01]  /*7070*/  FMUL.FTZ R112, R32.reuse, R37 ;  /* 0x0000002520707220 */ /* 0x040fe20000410000 */
[----:B------:R-:W-:Y:S02]  /*7080*/  HADD2.F32 R31, -RZ, R31.H1_H1 ;  /* 0x3000001fff1f7230 */ /* 0x000fe40000004100 */
[----:B------:R-:W-:Y:S01]  /*7090*/  FFMA.FTZ R117, R32, R34, -R115 ;  /* 0x0000002220757223 */ /* 0x000fe20000010873 */
[----:B------:R-:W-:Y:S02]  /*70a0*/  HADD2.F32 R36, -RZ, R36.H1_H1 ;  /* 0x30000024ff247230 */ /* 0x000fe40000004100 */
[-C--:B------:R-:W-:Y:S01]  /*70b0*/  FMUL.FTZ R32, R33, R38.reuse ;  /* 0x0000002621207220 */ /* 0x080fe20000410000 */
[----:B------:R-:W-:Y:S01]  /*70c0*/  F2FP.F16.E4M3.UNPACK_B R111, R111 ;  /* 0x0000006fff6f723e */ /* 0x000fe200020006ff */
[----:B------:R-:W-:Y:S01]  /*70d0*/  FMUL.FTZ R124, R31, R38 ;  /* 0x000000261f7c7220 */ /* 0x000fe20000410000 */
[----:B------:R-:W-:Y:S01]  /*70e0*/  FFMA.FTZ R38, R35, R34, R112 ;  /* 0x0000002223267223 */ /* 0x000fe20000010070 */
[----:B------:R-:W-:Y:S01]  /*70f0*/  FFMA.FTZ R122, R31, R36, -R32 ;  /* 0x000000241f7a7223 */ /* 0x000fe20000010820 */
[----:B------:R-:W-:Y:S01]  /*7100*/  F2FP.F16.E4M3.UNPACK_B R31, R30 ;  /* 0x0000001eff1f723e */ /* 0x000fe200020006ff */
[----:B------:R-:W-:-:S02]  /*7110*/  HADD2.F32 R35, -RZ, R113.H0_H0 ;  /* 0x20000071ff237230 */ /* 0x000fc40000004100 */
[----:B------:R-:W-:Y:S01]  /*7120*/  FFMA.FTZ R119, R33, R36, R124 ;  /* 0x0000002421777223 */ /* 0x000fe2000001007c */
[----:B------:R-:W-:Y:S01]  /*7130*/  HADD2.F32 R113, -RZ, R113.H1_H1 ;  /* 0x30000071ff717230 */ /* 0x000fe20000004100 */
[----:B------:R-:W-:Y:S01]  /*7140*/  F2FP.SATFINITE.E4M3.F32.PACK_AB_MERGE_C R117, R122, R117, RZ ;  /* 0x000000757a75723e */ /* 0x000fe200048070ff */
[--C-:B------:R-:W-:Y:S02]  /*7150*/  HADD2.F32 R32, -RZ, R31.reuse.H0_H0 ;  /* 0x2000001fff207230 */ /* 0x100fe40000004100 */
[--C-:B------:R-:W-:Y:S02]  /*7160*/  HADD2.F32 R30, -RZ, R28.reuse.H0_H0 ;  /* 0x2000001cff1e7230 */ /* 0x100fe40000004100 */
[----:B------:R-:W-:Y:S02]  /*7170*/  HADD2.F32 R31, -RZ, R31.H1_H1 ;  /* 0x3000001fff1f7230 */ /* 0x000fe40000004100 */
[----:B------:R-:W-:Y:S01]  /*7180*/  FMUL.FTZ R37, R32, R35 ;  /* 0x0000002320257220 */ /* 0x000fe20000410000 */
[----:B------:R-:W-:-:S02]  /*7190*/  HADD2.F32 R28, -RZ, R28.H1_H1 ;  /* 0x3000001cff1c7230 */ /* 0x000fc40000004100 */
[----:B------:R-:W-:Y:S01]  /*71a0*/  FMUL.FTZ R35, R30, R35 ;  /* 0x000000231e237220 */ /* 0x000fe20000410000 */
[--C-:B------:R-:W-:Y:S02]  /*71b0*/  HADD2.F32 R33, -RZ, R111.reuse.H0_H0 ;  /* 0x2000006fff217230 */ /* 0x100fe40000004100 */
[CC--:B------:R-:W-:Y:S01]  /*71c0*/  FMUL.FTZ R115, R31.reuse, R113.reuse ;  /* 0x000000711f737220 */ /* 0x0c0fe20000410000 */
[----:B------:R-:W-:Y:S02]  /*71d0*/  HADD2.F32 R111, -RZ, R111.H1_H1 ;  /* 0x3000006fff6f7230 */ /* 0x000fe40000004100 */
[----:B------:R-:W-:Y:S01]  /*71e0*/  FMUL.FTZ R34, R28, R113 ;  /* 0x000000711c227220 */ /* 0x000fe20000410000 */
[-C--:B------:R-:W-:Y:S01]  /*71f0*/  FFMA.FTZ R112, R32, R33.reuse, R35 ;  /* 0x0000002120707223 */ /* 0x080fe20000010023 */
[----:B------:R-:W-:Y:S01]  /*7200*/  FFMA.FTZ R30, R30, R33, -R37 ;  /* 0x000000211e1e7223 */ /* 0x000fe20000010825 */
[-C--:B------:R-:W-:Y:S01]  /*7210*/  FFMA.FTZ R115, R28, R111.reuse, -R115 ;  /* 0x0000006f1c737223 */ /* 0x080fe20000010873 */
[----:B------:R-:W-:Y:S01]  /*7220*/  FFMA.FTZ R111, R31, R111, R34 ;  /* 0x0000006f1f6f7223 */ /* 0x000fe20000010022 */
[----:B------:R-:W-:-:S02]  /*7230*/  F2FP.SATFINITE.E4M3.F32.PACK_AB_MERGE_C R28, R119, R38, RZ ;  /* 0x00000026771c723e */ /* 0x000fc400048070ff */
[----:B------:R-:W-:Y:S02]  /*7240*/  F2FP.SATFINITE.E4M3.F32.PACK_AB_MERGE_C R31, R118, R105, RZ ;  /* 0x00000069761f723e */ /* 0x000fe400048070ff */
[----:B------:R-:W-:Y:S02]  /*7250*/  F2FP.F16.E4M3.UNPACK_B R35, R9 ;  /* 0x00000009ff23723e */ /* 0x000fe400020006ff */
[----:B------:R-:W-:Y:S02]  /*7260*/  F2FP.F16.E4M3.UNPACK_B R38, R10 ;  /* 0x0000000aff26723e */ /* 0x000fe400020006ff */
[----:B------:R-:W-:Y:S01]  /*7270*/  F2FP.F16.E4M3.UNPACK_B R33, R5 ;  /* 0x00000005ff21723e */ /* 0x000fe200020006ff */
[----:B------:R-:W-:Y:S01]  /*7280*/  HADD2.F32 R36, -RZ, R35.H0_H0 ;  /* 0x20000023ff247230 */ /* 0x000fe20000004100 */
[----:B------:R-:W-:Y:S01]  /*7290*/  F2FP.SATFINITE.E4M3.F32.PACK_AB_MERGE_C R31, R99, R98, R31 ;  /* 0x00000062631f723e */ /* 0x000fe2000480701f */
[--C-:B------:R-:W-:Y:S01]  /*72a0*/  HADD2.F32 R99, -RZ, R38.reuse.H0_H0 ;  /* 0x20000026ff637230 */ /* 0x100fe20000004100 */
[----:B------:R-:W-:Y:S01]  /*72b0*/  F2FP.SATFINITE.E4M3.F32.PACK_AB_MERGE_C R32, R103, R116, RZ ;  /* 0x000000746720723e */ /* 0x000fe200048070ff */
[----:B------:R-:W-:Y:S01]  /*72c0*/  HADD2.F32 R34, -RZ, R33.H0_H0 ;  /* 0x20000021ff227230 */ /* 0x000fe20000004100 */
[----:B------:R-:W-:Y:S01]  /*72d0*/  F2FP.F16.E4M3.UNPACK_B R37, R8 ;  /* 0x00000008ff25723e */ /* 0x000fe200020006ff */
[----:B------:R-:W-:Y:S01]  /*72e0*/  HADD2.F32 R35, -RZ, R35.H1_H1 ;  /* 0x30000023ff237230 */ /* 0x000fe20000004100 */
[----:B------:R-:W-:Y:S01]  /*72f0*/  F2FP.SATFINITE.E4M3.F32.PACK_AB_MERGE_C R32, R114, R39, R32 ;  /* 0x000000277220723e */ /* 0x000fe20004807020 */
[-C--:B------:R-:W-:Y:S01]  /*7300*/  FMUL.FTZ R103, R36, R99.reuse ;  /* 0x0000006324677220 */ /* 0x080fe20000410000 */
[----:B------:R-:W-:Y:S01]  /*7310*/  FMUL.FTZ R99, R34, R99 ;  /* 0x0000006322637220 */ /* 0x000fe20000410000 */
[----:B------:R-:W-:Y:S01]  /*7320*/  HADD2.F32 R39, -RZ, R37.H0_H0 ;  /* 0x20000025ff277230 */ /* 0x000fe20000004100 */
[----:B------:R-:W-:Y:S01]  /*7330*/  F2FP.SATFINITE.E4M3.F32.PACK_AB_MERGE_C R28, R111, R112, R28 ;  /* 0x000000706f1c723e */ /* 0x000fe2000480701c */
[----:B------:R-:W-:Y:S01]  /*7340*/  HADD2.F32 R38, -RZ, R38.H1_H1 ;  /* 0x30000026ff267230 */ /* 0x000fe20000004100 */
[----:B------:R-:W-:Y:S01]  /*7350*/  F2FP.F16.E4M3.UNPACK_B R5, R5.H1 ;  /* 0x00000005ff05723e */ /* 0x000fe200030006ff */
[----:B------:R-:W-:-:S02]  /*7360*/  HADD2.F32 R33, -RZ, R33.H1_H1 ;  /* 0x30000021ff217230 */ /* 0x000fc40000004100 */
[-C--:B------:R-:W-:Y:S01]  /*7370*/  FFMA.FTZ R99, R36, R39.reuse, R99 ;  /* 0x0000002724637223 */ /* 0x080fe20000010063 */
[----:B------:R-:W-:Y:S02]  /*7380*/  HADD2.F32 R36, -RZ, R37.H1_H1 ;  /* 0x30000025ff247230 */ /* 0x000fe40000004100 */
[-C--:B------:R-:W-:Y:S01]  /*7390*/  FMUL.FTZ R98, R35, R38.reuse ;  /* 0x0000002623627220 */ /* 0x080fe20000410000 */
[----:B------:R-:W-:Y:S01]  /*73a0*/  FFMA.FTZ R103, R34, R39, -R103 ;  /* 0x0000002722677223 */ /* 0x000fe20000010867 */
[C---:B------:R-:W-:Y:S01]  /*73b0*/  FMUL.FTZ R38, R33.reuse, R38 ;  /* 0x0000002621267220 */ /* 0x040fe20000410000 */
[----:B------:R-:W-:Y:S01]  /*73c0*/  F2FP.F16.E4M3.UNPACK_B R34, R9.H1 ;  /* 0x00000009ff22723e */ /* 0x000fe200030006ff */
[----:B------:R-:W-:Y:S01]  /*73d0*/  FFMA.FTZ R112, R33, R36, -R98 ;  /* 0x0000002421707223 */ /* 0x000fe20000010862 */
[----:B------:R-:W-:Y:S01]  /*73e0*/  F2FP.F16.E4M3.UNPACK_B R33, R10.H1 ;  /* 0x0000000aff21723e */ /* 0x000fe200030006ff */
[----:B------:R-:W-:Y:S01]  /*73f0*/  FFMA.FTZ R114, R35, R36, R38 ;  /* 0x0000002423727223 */ /* 0x000fe20000010026 */
[----:B------:R-:W-:Y:S01]  /*7400*/  F2FP.F16.E4M3.UNPACK_B R8, R8.H1 ;  /* 0x00000008ff08723e */ /* 0x000fe200030006ff */
[----:B------:R-:W-:Y:S01]  /*7410*/  HADD2.F32 R10, -RZ, R34.H0_H0 ;  /* 0x20000022ff0a7230 */ /* 0x000fe20000004100 */
[----:B------:R-:W-:Y:S01]  /*7420*/  F2FP.F16.E4M3.UNPACK_B R37, R6 ;  /* 0x00000006ff25723e */ /* 0x000fe200020006ff */
[----:B------:R-:W-:Y:S01]  /*7430*/  HADD2.F32 R35, -RZ, R33.H0_H0 ;  /* 0x20000021ff237230 */ /* 0x000fe20000004100 */
[----:B------:R-:W-:Y:S01]  /*7440*/  F2FP.SATFINITE.E4M3.F32.PACK_AB_MERGE_C R30, R115, R30, R117 ;  /* 0x0000001e731e723e */ /* 0x000fe20004807075 */
[----:B------:R-:W-:-:S02]  /*7450*/  HADD2.F32 R9, -RZ, R5.H0_H0 ;  /* 0x20000005ff097230 */ /* 0x000fc40000004100 */
[----:B------:R-:W-:Y:S02]  /*7460*/  HADD2.F32 R34, -RZ, R34.H1_H1 ;  /* 0x30000022ff227230 */ /* 0x000fe40000004100 */
[-C--:B------:R-:W-:Y:S01]  /*7470*/  FMUL.FTZ R38, R10, R35.reuse ;  /* 0x000000230a267220 */ /* 0x080fe20000410000 */
[----:B------:R-:W-:Y:S02]  /*7480*/  HADD2.F32 R36, -RZ, R33.H1_H1 ;  /* 0x30000021ff247230 */ /* 0x000fe40000004100 */
[----:B------:R-:W-:Y:S01]  /*7490*/  FMUL.FTZ R35, R9, R35 ;  /* 0x0000002309237220 */ /* 0x000fe20000410000 */
[--C-:B------:R-:W-:Y:S02]  /*74a0*/  HADD2.F32 R33, -RZ, R8.reuse.H0_H0 ;  /* 0x20000008ff217230 */ /* 0x100fe40000004100 */
[----:B------:R-:W-:Y:S02]  /*74b0*/  HADD2.F32 R5, -RZ, R5.H1_H1 ;  /* 0x30000005ff057230 */ /* 0x000fe40000004100 */
[----:B------:R-:W-:Y:S01]  /*74c0*/  FMUL.FTZ R98, R34, R36 ;  /* 0x0000002422627220 */ /* 0x000fe20000410000 */
[----:B------:R-:W-:-:S02]  /*74d0*/  HADD2.F32 R8, -RZ, R8.H1_H1 ;  /* 0x30000008ff087230 */ /* 0x000fc40000004100 */
[----:B------:R-:W-:Y:S01]  /*74e0*/  FFMA.FTZ R111, R10, R33, R35 ;  /* 0x000000210a6f7223 */ /* 0x000fe20000010023 */
[----:B------:R-:W-:Y:S01]  /*74f0*/  F2FP.F16.E4M3.UNPACK_B R10, R11 ;  /* 0x0000000bff0a723e */ /* 0x000fe200020006ff */
[----:B------:R-:W-:Y:S01]  /*7500*/  FFMA.FTZ R105, R9, R33, -R38 ;  /* 0x0000002109697223 */ /* 0x000fe20000010826 */
[C---:B------:R-:W-:Y:S01]  /*7510*/  FMUL.FTZ R9, R5.reuse, R36 ;  /* 0x0000002405097220 */ /* 0x040fe20000410000 */
[----:B------:R-:W-:Y:S01]  /*7520*/  FFMA.FTZ R116, R5, R8, -R98 ;  /* 0x0000000805747223 */ /* 0x000fe20000010862 */
[-C--:B------:R-:W-:Y:S01]  /*7530*/  F2FP.F16.E4M3.UNPACK_B R5, R7.reuse ;  /* 0x00000007ff05723e */ /* 0x080fe200020006ff */
[----:B------:R-:W-:Y:S01]  /*7540*/  HADD2.F32 R33, -RZ, R10.H0_H0 ;  /* 0x2000000aff217230 */ /* 0x000fe20000004100 */
[----:B------:R-:W-:Y:S01]  /*7550*/  F2FP.F16.E4M3.UNPACK_B R38, R6.H1 ;  /* 0x00000006ff26723e */ /* 0x000fe200030006ff */
[----:B------:R-:W-:Y:S01]  /*7560*/  HADD2.F32 R39, -RZ, R37.H0_H0 ;  /* 0x20000025ff277230 */ /* 0x000fe20000004100 */
[----:B------:R-:W-:Y:S01]  /*7570*/  F2FP.F16.E4M3.UNPACK_B R7, R7.H1 ;  /* 0x00000007ff07723e */ /* 0x000fe200030006ff */
[----:B------:R-:W-:Y:S01]  /*7580*/  FFMA.FTZ R118, R34, R8, R9 ;  /* 0x0000000822767223 */ /* 0x000fe20000010009 */
        /* <DEDUP_REMOVED lines=9> */
[----:B------:R-:W-:Y:S01]  /*7620*/  HADD2.F32 R35, -RZ, R6.H0_H0 ;  /* 0x20000006ff237230 */ /* 0x000fe20000004100 */
[----:B------:R-:W-:Y:S01]  /*7630*/  F2FP.SATFINITE.E4M3.F32.PACK_AB_MERGE_C R105, R116, R105, RZ ;  /* 0x000000697469723e */ /* 0x000fe200048070ff */
[----:B------:R-:W-:Y:S02]  /*7640*/  HADD2.F32 R11, -RZ, R11.H1_H1 ;  /* 0x3000000bff0b7230 */ /* 0x000fe40000004100 */
[----:B------:R-:W-:Y:S01]  /*7650*/  FMUL.FTZ R39, R9, R98 ;  /* 0x0000006209277220 */ /* 0x000fe20000410000 */
[----:B------:R-:W-:Y:S02]  /*7660*/  HADD2.F32 R38, -RZ, R38.H1_H1 ;  /* 0x30000026ff267230 */ /* 0x000fe40000004100 */
[----:B------:R-:W-:Y:S01]  /*7670*/  FFMA.FTZ R113, R8, R35, -R113 ;  /* 0x0000002308717223 */ /* 0x000fe20000010871 */
[----:B------:R-:W-:-:S02]  /*7680*/  HADD2.F32 R7, -RZ, R7.H1_H1 ;  /* 0x30000007ff077230 */ /* 0x000fc40000004100 */
[C---:B------:R-:W-:Y:S01]  /*7690*/  FMUL.FTZ R124, R4.reuse, R98 ;  /* 0x00000062047c7220 */ /* 0x040fe20000410000 */
[----:B------:R-:W-:Y:S02]  /*76a0*/  HADD2.F32 R36, -RZ, R34.H0_H0 ;  /* 0x20000022ff247230 */ /* 0x000fe40000004100 */
[-C--:B------:R-:W-:Y:S01]  /*76b0*/  FMUL.FTZ R8, R11, R38.reuse ;  /* 0x000000260b087220 */ /* 0x080fe20000410000 */
[----:B------:R-:W-:Y:S02]  /*76c0*/  HADD2.F32 R10, -RZ, R10.H1_H1 ;  /* 0x3000000aff0a7230 */ /* 0x000fe40000004100 */
[----:B------:R-:W-:Y:S01]  /*76d0*/  FMUL.FTZ R38, R7, R38 ;  /* 0x0000002607267220 */ /* 0x000fe20000410000 */
[----:B------:R-:W-:Y:S02]  /*76e0*/  HADD2.F32 R37, -RZ, R37.H1_H1 ;  /* 0x30000025ff257230 */ /* 0x000fe40000004100 */
[----:B------:R-:W-:Y:S01]  /*76f0*/  FFMA.FTZ R39, R4, R36, R39 ;  /* 0x0000002404277223 */ /* 0x000fe20000010027 */
[----:B------:R-:W-:-:S02]  /*7700*/  HADD2.F32 R34, -RZ, R34.H1_H1 ;  /* 0x30000022ff227230 */ /* 0x000fc40000004100 */
[----:B------:R-:W-:Y:S01]  /*7710*/  FFMA.FTZ R124, R9, R36, -R124 ;  /* 0x00000024097c7223 */ /* 0x000fe2000001087c */
[----:B------:R-:W-:Y:S02]  /*7720*/  HADD2.F32 R5, -RZ, R5.H1_H1 ;  /* 0x30000005ff057230 */ /* 0x000fe40000004100 */
[CC--:B------:R-:W-:Y:S01]  /*7730*/  FMUL.FTZ R4, R10.reuse, R37.reuse ;  /* 0x000000250a047220 */ /* 0x0c0fe20000410000 */
[----:B------:R-:W-:Y:S02]  /*7740*/  HADD2.F32 R6, -RZ, R6.H1_H1 ;  /* 0x30000006ff067230 */ /* 0x000fe40000004100 */
[-C--:B------:R-:W-:Y:S01]  /*7750*/  FFMA.FTZ R7, R7, R34.reuse, -R8 ;  /* 0x0000002207077223 */ /* 0x080fe20000010808 */
[----:B------:R-:W-:Y:S01]  /*7760*/  FFMA.FTZ R38, R11, R34, R38 ;  /* 0x000000220b267223 */ /* 0x000fe20000010026 */
[----:B------:R-:W-:Y:S01]  /*7770*/  FMUL.FTZ R37, R5, R37 ;  /* 0x0000002505257220 */ /* 0x000fe20000410000 */
[----:B------:R-:W-:Y:S01]  /*7780*/  FFMA.FTZ R122, R33, R35, R122 ;  /* 0x00000023217a7223 */ /* 0x000fe2000001007a */
[----:B------:R-:W-:Y:S01]  /*7790*/  FFMA.FTZ R4, R5, R6, -R4 ;  /* 0x0000000605047223 */ /* 0x000fe20000010804 */
[----:B------:R-:W-:Y:S01]  /*77a0*/  F2FP.SATFINITE.E4M3.F32.PACK_AB_MERGE_C R7, R7, R124, RZ ;  /* 0x0000007c0707723e */ /* 0x000fe200048070ff */
[----:B------:R-:W-:Y:S01]  /*77b0*/  FFMA.FTZ R37, R10, R6, R37 ;  /* 0x000000060a257223 */ /* 0x000fe20000010025 */
[----:B------:R-:W-:Y:S01]  /*77c0*/  F2FP.SATFINITE.E4M3.F32.PACK_AB_MERGE_C R111, R118, R111, RZ ;  /* 0x0000006f766f723e */ /* 0x000fe200048070ff */
[----:B------:R-:W-:Y:S01]  /*77d0*/  IMAD.MOV.U32 R6, RZ, RZ, R30 ;  /* 0x000000ffff067224 */ /* 0x000fe200078e001e */
[----:B------:R-:W-:Y:S01]  /*77e0*/  F2FP.SATFINITE.E4M3.F32.PACK_AB_MERGE_C R38, R38, R39, RZ ;  /* 0x000000272626723e */ /* 0x000fe200048070ff */
[----:B------:R-:W-:Y:S01]  /*77f0*/  IMAD.MOV.U32 R10, RZ, RZ, R28 ;  /* 0x000000ffff0a7224 */ /* 0x000fe200078e001c */
[----:B------:R-:W-:Y:S01]  /*7800*/  F2FP.SATFINITE.E4M3.F32.PACK_AB_MERGE_C R7, R4, R113, R7 ;  /* 0x000000710407723e */ /* 0x000fe20004807007 */
[----:B------:R-:W-:Y:S01]  /*7810*/  IMAD.MOV.U32 R4, RZ, RZ, R32 ;  /* 0x000000ffff047224 */ /* 0x000fe200078e0020 */
[----:B------:R-:W-:-:S02]  /*7820*/  F2FP.SATFINITE.E4M3.F32.PACK_AB_MERGE_C R5, R112, R103, R105 ;  /* 0x000000677005723e */ /* 0x000fc40004807069 */
[----:B------:R-:W-:Y:S02]  /*7830*/  F2FP.SATFINITE.E4M3.F32.PACK_AB_MERGE_C R9, R114, R99, R111 ;  /* 0x000000637209723e */ /* 0x000fe4000480706f */
[----:B------:R-:W-:Y:S02]  /*7840*/  F2FP.SATFINITE.E4M3.F32.PACK_AB_MERGE_C R11, R37, R122, R38 ;  /* 0x0000007a250b723e */ /* 0x000fe40004807026 */
[----:B------:R-:W-:-:S07]  /*7850*/  MOV R8, R31 ;  /* 0x0000001f00087202 */ /* 0x000fce0000000f00 */
.L_x_580:
[----:B------:R-:W-:Y:S05]  /*7860*/  BSYNC B2 ;  /* 0x0000000000027941 */ /* 0x000fea0003800000 */
.L_x_579:
[----:B------:R-:W-:Y:S01]  /*7870*/  ISETP.GE.AND P3, PT, R15, R104, PT ;  /* 0x000000680f00720c */ /* 0x000fe20003f66270 */
[----:B0-----:R0:W-:-:S12]  /*7880*/  ST.E.128 desc[UR60][R12.64], R4 ;  /* 0x000000040c007985 */ /* 0x0011d8000c101d3c */
[----:B------:R-:W-:-:S04]  /*7890*/  @!P3 IADD3 R14, P4, R15, R14, RZ ;  /* 0x0000000e0f0eb210 */ /* 0x000fc80007f9e0ff */
[----:B------:R-:W-:-:S05]  /*78a0*/  @!P3 LEA.HI.X.SX32 R15, R15, R29, 0x1, P4 ;  /* 0x0000001d0f0fb211 */ /* 0x000fca00020f0eff */
[----:B------:R0:W-:Y:S04]  /*78b0*/  @!P3 ST.E.128 desc[UR60][R14.64], R8 ;  /* 0x000000080e00b985 */ /* 0x0001e8000c101d3c */
.L_x_578:
[----:B------:R-:W-:Y:S05]  /*78c0*/  BSYNC B1 ;  /* 0x0000000000017941 */ /* 0x000fea0003800000 */
.L_x_577:
[----:B------:R-:W-:-:S03]  /*78d0*/  UMOV UR4, 0xffffffff ;  /* 0xffffffff00047882 */ /* 0x000fc60000000000 */
[----:B------:R-:W-:Y:S05]  /*78e0*/  BRA.DIV UR4, `(.L_x_581) ;  /* 0x0000018a04587947 */ /* 0x000fea000b800000 */
[----:B0-----:R0:W0:Y:S04]  /*78f0*/  SHFL.IDX PT, R29, R102, 0x2, 0x1c1f ;  /* 0x005c1f00661d7f89 */ /* 0x00102800000e0000 */
[----:B------:R0:W0:Y:S02]  /*7900*/  SHFL.IDX PT, R14, R101, 0x2, 0x1c1f ;  /* 0x005c1f00650e7f89 */ /* 0x00002400000e0000 */
.L_x_843:
[----:B------:R-:W-:-:S13]  /*7910*/  ISETP.GE.OR P3, PT, R227, R97, P1 ;  /* 0x00000061e300720c */ /* 0x000fda0000f66670 */
[----:B------:R-:W-:Y:S05]  /*7920*/  @P3 BRA `(.L_x_561) ;  /* 0x0000001400103947 */ /* 0x000fea0003800000 */
[----:B------:R-:W-:Y:S01]  /*7930*/  SEL R110, R71, R110, !P0 ;  /* 0x0000006e476e7207 */ /* 0x000fe20004000000 */
[----:B------:R-:W-:Y:S01]  /*7940*/  BSSY B1, `(.L_x_582) ;  /* 0x00000e5000017945 */ /* 0x000fe20003800000 */
[----:B0-----:R-:W-:Y:S02]  /*7950*/  IADD3 R12, P3, R62, R14, RZ ;  /* 0x0000000e3e0c7210 */ /* 0x001fe40007f7e0ff */
[----:B------:R-:W-:-:S03]  /*7960*/  SHF.R.S32.HI R5, RZ, 0x1f, R110 ;  /* 0x0000001fff057819 */ /* 0x000fc6000001146e */
[----:B------:R-:W-:Y:S01]  /*7970*/  IMAD.X R13, R29, 0x1, R60, P3 ;  /* 0x000000011d0d7824 */ /* 0x000fe200018e063c */
[----:B------:R-:W-:-:S04]  /*7980*/  LEA.HI R110, R5, R110, RZ, 0x5 ;  /* 0x0000006e056e7211 */ /* 0x000fc800078f28ff */
[----:B------:R-:W-:-:S04]  /*7990*/  LEA.HI.SX32 R15, R110, R63, 0x1b ;  /* 0x0000003f6e0f7211 */ /* 0x000fc800078fdaff */
[----:B------:R-:W-:-:S04]  /*79a0*/  SHF.L.U32 R15, R15, 0x4, RZ ;  /* 0x000000040f0f7819 */ /* 0x000fc800000006ff */
[----:B------:R-:W-:-:S04]  /*79b0*/  LOP3.LUT R4, R201, 0x70, R15, 0xf8, !PT ;  /* 0x00000070c9047812 */ /* 0x000fc800078ef80f */
[----:B------:R-:W-:-:S05]  /*79c0*/  LOP3.LUT R5, R4, R77, RZ, 0x3c, !PT ;  /* 0x0000004d04057212 */ /* 0x000fca00078e3cff */
[----:B------:R-:W-:Y:S02]  /*79d0*/  IMAD.IADD R7, R206, 0x1, R5 ;  /* 0x00000001ce077824 */ /* 0x000fe400078e0205 */
[C---:B------:R-:W-:Y:S02]  /*79e0*/  IMAD R5, R192.reuse, 0x5000, R0 ;  /* 0x00005000c0057824 */ /* 0x040fe400078e0200 */
[----:B------:R-:W-:Y:S02]  /*79f0*/  IMAD R7, R192, 0x5000, R7 ;  /* 0x00005000c0077824 */ /* 0x000fe400078e0207 */
[C---:B------:R-:W-:Y:S02]  /*7a00*/  IMAD.IADD R5, R18.reuse, 0x1, R5 ;  /* 0x0000000112057824 */ /* 0x040fe400078e0205 */
[----:B------:R-:W-:-:S04]  /*7a10*/  IMAD.IADD R8, R18, 0x1, R7 ;  /* 0x0000000112087824 */ /* 0x000fc800078e0207 */
[----:B------:R-:W0:Y:S04]  /*7a20*/  LDS.128 R4, [R5+0x18400] ;  /* 0x0184000005047984 */ /* 0x000e280000000c00 */
[----:B------:R-:W0:Y:S01]  /*7a30*/  LDS.128 R8, [R8+0x18400] ;  /* 0x0184000008087984 */ /* 0x000e220000000c00 */
[----:B------:R-:W-:Y:S05]  /*7a40*/  @P2 BRA `(.L_x_583) ;  /* 0x0000000c00502947 */ /* 0x000fea0003800000 */
[----:B------:R-:W-:Y:S01]  /*7a50*/  SHF.R.U32.HI R31, RZ, 0x8, R41 ;  /* 0x00000008ff1f7819 */ /* 0x000fe20000011629 */
[----:B0-----:R-:W-:Y:S01]  /*7a60*/  IMAD.MOV.U32 R33, RZ, RZ, R8 ;  /* 0x000000ffff217224 */ /* 0x001fe200078e0008 */
[----:B------:R-:W-:Y:S01]  /*7a70*/  LOP3.LUT R30, R41, 0xff0000ff, RZ, 0xc0, !PT ;  /* 0xff0000ff291e7812 */ /* 0x000fe200078ec0ff */
[----:B------:R-:W-:Y:S01]  /*7a80*/  IMAD.MOV.U32 R32, RZ, RZ, R6 ;  /* 0x000000ffff207224 */ /* 0x000fe200078e0006 */
[----:B------:R-:W-:Y:S01]  /*7a90*/  SHF.R.U32.HI R39, RZ, 0x8, R47 ;  /* 0x00000008ff277819 */ /* 0x000fe2000001162f */
[----:B------:R-:W-:Y:S01]  /*7aa0*/  IMAD.SHL.U32 R31, R31, 0x100, RZ ;  /* 0x000001001f1f7824 */ /* 0x000fe200078e00ff */
[----:B------:R-:W-:Y:S02]  /*7ab0*/  SHF.R.U32.HI R44, RZ, 0x10, R41 ;  /* 0x00000010ff2c7819 */ /* 0x000fe40000011629 */
[----:B------:R-:W-:Y:S01]  /*7ac0*/  SHF.R.U32.HI R35, RZ, 0x8, R43 ;  /* 0x00000008ff237819 */ /* 0x000fe2000001162b */
[----:B------:R-:W-:Y:S01]  /*7ad0*/  IMAD.SHL.U32 R39, R39, 0x100, RZ ;  /* 0x0000010027277824 */ /* 0x000fe200078e00ff */
[----:B------:R-:W-:-:S02]  /*7ae0*/  SHF.R.U32.HI R40, RZ, 0x8, R45 ;  /* 0x00000008ff287819 */ /* 0x000fc4000001162d */
[----:B------:R-:W-:Y:S01]  /*7af0*/  LOP3.LUT R8, R30, 0xff00, R31, 0xf8, !PT ;  /* 0x0000ff001e087812 */ /* 0x000fe200078ef81f */
[----:B------:R-:W-:Y:S01]  /*7b00*/  IMAD.SHL.U32 R35, R35, 0x100, RZ ;  /* 0x0000010023237824 */ /* 0x000fe200078e00ff */
[----:B------:R-:W-:Y:S01]  /*7b10*/  SHF.R.U32.HI R42, RZ, 0x10, R43 ;  /* 0x00000010ff2a7819 */ /* 0x000fe2000001162b */
[----:B------:R-:W-:Y:S01]  /*7b20*/  IMAD.SHL.U32 R6, R40, 0x100, RZ ;  /* 0x0000010028067824 */ /* 0x000fe200078e00ff */
[----:B------:R-:W-:Y:S02]  /*7b30*/  SHF.L.U32 R31, R44, 0x10, RZ ;  /* 0x000000102c1f7819 */ /* 0x000fe400000006ff */
[----:B------:R-:W-:Y:S02]  /*7b40*/  LOP3.LUT R38, R47, 0xff0000ff, RZ, 0xc0, !PT ;  /* 0xff0000ff2f267812 */ /* 0x000fe400078ec0ff */
[----:B------:R-:W-:Y:S02]  /*7b50*/  LOP3.LUT R34, R43, 0xff0000ff, RZ, 0xc0, !PT ;  /* 0xff0000ff2b227812 */ /* 0x000fe400078ec0ff */
[----:B------:R-:W-:-:S02]  /*7b60*/  MOV R28, R4 ;  /* 0x00000004001c7202 */ /* 0x000fc40000000f00 */
[----:B------:R-:W-:Y:S01]  /*7b70*/  LOP3.LUT R8, R8, 0xff0000, R31, 0xf8, !PT ;  /* 0x00ff000008087812 */ /* 0x000fe200078ef81f */
[----:B------:R-:W-:Y:S01]  /*7b80*/  IMAD.U32 R31, R42, 0x10000, RZ ;  /* 0x000100002a1f7824 */ /* 0x000fe200078e00ff */
[----:B------:R-:W-:Y:S02]  /*7b90*/  LOP3.LUT R37, R45, 0xff0000ff, RZ, 0xc0, !PT ;  /* 0xff0000ff2d257812 */ /* 0x000fe400078ec0ff */
[----:B------:R-:W-:Y:S02]  /*7ba0*/  LOP3.LUT R40, R38, 0xff00, R39, 0xf8, !PT ;  /* 0x0000ff0026287812 */ /* 0x000fe400078ef827 */
[----:B------:R-:W-:Y:S02]  /*7bb0*/  LOP3.LUT R4, R34, 0xff00, R35, 0xf8, !PT ;  /* 0x0000ff0022047812 */ /* 0x000fe400078ef823 */
[----:B------:R-:W-:Y:S02]  /*7bc0*/  F2FP.F16.E4M3.UNPACK_B R39, R106.H1 ;  /* 0x0000006aff27723e */ /* 0x000fe400030006ff */
[----:B------:R-:W-:-:S02]  /*7bd0*/  F2FP.F16.E4M3.UNPACK_B R30, R28.H1 ;  /* 0x0000001cff1e723e */ /* 0x000fc400030006ff */
[----:B------:R-:W-:Y:S02]  /*7be0*/  F2FP.F16.E4M3.UNPACK_B R34, R33.H1 ;  /* 0x00000021ff22723e */ /* 0x000fe400030006ff */
[----:B------:R-:W-:Y:S02]  /*7bf0*/  MOV R36, R10 ;  /* 0x0000000a00247202 */ /* 0x000fe40000000f00 */
[----:B------:R-:W-:Y:S01]  /*7c00*/  LOP3.LUT R10, R37, 0xff00, R6, 0xf8, !PT ;  /* 0x0000ff00250a7812 */ /* 0x000fe200078ef806 */
[----:B------:R-:W-:Y:S01]  /*7c10*/  HADD2.F32 R6, -RZ, R39.H0_H0 ;  /* 0x20000027ff067230 */ /* 0x000fe20000004100 */
[----:B------:R-:W-:Y:S01]  /*7c20*/  SHF.R.U32.HI R41, RZ, 0x10, R45 ;  /* 0x00000010ff297819 */ /* 0x000fe2000001162d */
[----:B------:R-:W-:Y:S01]  /*7c30*/  HADD2.F32 R35, -RZ, R34.H0_H0 ;  /* 0x20000022ff237230 */ /* 0x000fe20000004100 */
[----:B------:R-:W-:Y:S02]  /*7c40*/  SHF.R.U32.HI R43, RZ, 0x10, R47 ;  /* 0x00000010ff2b7819 */ /* 0x000fe4000001162f */
[----:B------:R-:W-:Y:S01]  /*7c50*/  LOP3.LUT R4, R4, 0xff0000, R31, 0xf8, !PT ;  /* 0x00ff000004047812 */ /* 0x000fe200078ef81f */
[----:B------:R-:W-:Y:S01]  /*7c60*/  HADD2.F32 R31, -RZ, R30.H0_H0 ;  /* 0x2000001eff1f7230 */ /* 0x000fe20000004100 */
[----:B------:R-:W-:Y:S01]  /*7c70*/  F2FP.F16.E4M3.UNPACK_B R37, R109.H1 ;  /* 0x0000006dff25723e */ /* 0x000fe200030006ff */
[----:B------:R-:W-:-:S02]  /*7c80*/  IMAD.U32 R41, R41, 0x10000, RZ ;  /* 0x0001000029297824 */ /* 0x000fc400078e00ff */
[-C--:B------:R-:W-:Y:S01]  /*7c90*/  FMUL.FTZ R42, R35, R6.reuse ;  /* 0x00000006232a7220 */ /* 0x080fe20000410000 */
[----:B------:R-:W-:Y:S02]  /*7ca0*/  IMAD.U32 R43, R43, 0x10000, RZ ;  /* 0x000100002b2b7824 */ /* 0x000fe400078e00ff */
[----:B------:R-:W-:Y:S01]  /*7cb0*/  FMUL.FTZ R44, R31, R6 ;  /* 0x000000061f2c7220 */ /* 0x000fe20000410000 */
[----:B------:R-:W-:Y:S01]  /*7cc0*/  HADD2.F32 R38, -RZ, R37.H0_H0 ;  /* 0x20000025ff267230 */ /* 0x000fe20000004100 */
[----:B------:R-:W-:Y:S02]  /*7cd0*/  LOP3.LUT R10, R10, 0xff0000, R41, 0xf8, !PT ;  /* 0x00ff00000a0a7812 */ /* 0x000fe400078ef829 */
[----:B------:R-:W-:Y:S01]  /*7ce0*/  LOP3.LUT R6, R40, 0xff0000, R43, 0xf8, !PT ;  /* 0x00ff000028067812 */ /* 0x000fe200078ef82b */
[----:B------:R-:W-:Y:S02]  /*7cf0*/  HADD2.F32 R40, -RZ, R39.H1_H1 ;  /* 0x30000027ff287230 */ /* 0x000fe40000004100 */
[-C--:B------:R-:W-:Y:S01]  /*7d00*/  FFMA.FTZ R44, R35, R38.reuse, R44 ;  /* 0x00000026232c7223 */ /* 0x080fe2000001002c */
[----:B------:R-:W-:Y:S01]  /*7d10*/  FFMA.FTZ R41, R31, R38, -R42 ;  /* 0x000000261f297223 */ /* 0x000fe2000001082a */
[----:B------:R-:W-:Y:S01]  /*7d20*/  HADD2.F32 R35, -RZ, R34.H1_H1 ;  /* 0x30000022ff237230 */ /* 0x000fe20000004100 */
[----:B------:R-:W-:Y:S01]  /*7d30*/  F2FP.F16.E4M3.UNPACK_B R106, R106 ;  /* 0x0000006aff6a723e */ /* 0x000fe200020006ff */
[----:B------:R-:W-:Y:S01]  /*7d40*/  HADD2.F32 R31, -RZ, R30.H1_H1 ;  /* 0x3000001eff1f7230 */ /* 0x000fe20000004100 */
[----:B------:R-:W-:Y:S01]  /*7d50*/  F2FP.F16.E4M3.UNPACK_B R33, R33 ;  /* 0x00000021ff21723e */ /* 0x000fe200020006ff */
[----:B------:R-:W-:Y:S01]  /*7d60*/  HADD2.F32 R38, -RZ, R37.H1_H1 ;  /* 0x30000025ff267230 */ /* 0x000fe20000004100 */
[----:B------:R-:W-:Y:S01]  /*7d70*/  F2FP.F16.E4M3.UNPACK_B R28, R28 ;  /* 0x0000001cff1c723e */ /* 0x000fe200020006ff */
[----:B------:R-:W-:Y:S01]  /*7d80*/  FMUL.FTZ R42, R35, R40 ;  /* 0x00000028232a7220 */ /* 0x000fe20000410000 */
[----:B------:R-:W-:Y:S01]  /*7d90*/  F2FP.F16.E4M3.UNPACK_B R109, R109 ;  /* 0x0000006dff6d723e */ /* 0x000fe200020006ff */
[----:B------:R-:W-:-:S02]  /*7da0*/  HADD2.F32 R37, -RZ, R106.H0_H0 ;  /* 0x2000006aff257230 */ /* 0x000fc40000004100 */
[C---:B------:R-:W-:Y:S01]  /*7db0*/  FMUL.FTZ R40, R31.reuse, R40 ;  /* 0x000000281f287220 */ /* 0x040fe20000410000 */
[----:B------:R-:W-:Y:S02]  /*7dc0*/  HADD2.F32 R34, -RZ, R33.H0_H0 ;  /* 0x20000021ff227230 */ /* 0x000fe40000004100 */
[-C--:B------:R-:W-:Y:S01]  /*7dd0*/  FFMA.FTZ R46, R31, R38.reuse, -R42 ;  /* 0x000000261f2e7223 */ /* 0x080fe2000001082a */
[----:B------:R-:W-:Y:S02]  /*7de0*/  HADD2.F32 R30, -RZ, R28.H0_H0 ;  /* 0x2000001cff1e7230 */ /* 0x000fe40000004100 */
[----:B------:R-:W-:Y:S01]  /*7df0*/  FFMA.FTZ R43, R35, R38, R40 ;  /* 0x00000026232b7223 */ /* 0x000fe20000010028 */
[----:B------:R-:W-:Y:S02]  /*7e00*/  HADD2.F32 R31, -RZ, R109.H0_H0 ;  /* 0x2000006dff1f7230 */ /* 0x000fe40000004100 */
        /* <DEDUP_REMOVED lines=8> */
[-C--:B------:R-:W-:Y:S01]  /*7e90*/  FMUL.FTZ R35, R33, R106.reuse ;  /* 0x0000006a21237220 */ /* 0x080fe20000410000 */
        /* <DEDUP_REMOVED lines=11> */
[--C-:B------:R-:W-:Y:S02]  /*7f50*/  HADD2.F32 R30, -RZ, R28.reuse.H0_H0 ;  /* 0x2000001cff1e7230 */ /* 0x100fe40000004100 */
[----:B------:R-:W-:Y:S01]  /*7f60*/  FMUL.FTZ R45, R34, R37 ;  /* 0x00000025222d7220 */ /* 0x000fe20000410000 */
[----:B------:R-:W-:Y:S01]  /*7f70*/  HADD2.F32 R33, -RZ, R35.H0_H0 ;  /* 0x20000023ff217230 */ /* 0x000fe20000004100 */
[----:B------:R-:W-:Y:S01]  /*7f80*/  F2FP.F16.E4M3.UNPACK_B R32, R32 ;  /* 0x00000020ff20723e */ /* 0x000fe200020006ff */
[----:B------:R-:W-:Y:S01]  /*7f90*/  HADD2.F32 R31, -RZ, R31.H1_H1 ;  /* 0x3000001fff1f7230 */ /* 0x000fe20000004100 */
[----:B------:R-:W-:Y:S01]  /*7fa0*/  F2FP.F16.E4M3.UNPACK_B R36, R36 ;  /* 0x00000024ff24723e */ /* 0x000fe200020006ff */
[----:B------:R-:W-:-:S02]  /*7fb0*/  HADD2.F32 R28, -RZ, R28.H1_H1 ;  /* 0x3000001cff1c7230 */ /* 0x000fc40000004100 */
[C---:B------:R-:W-:Y:S01]  /*7fc0*/  FFMA.FTZ R98, R30.reuse, R33, -R45 ;  /* 0x000000211e627223 */ /* 0x040fe2000001082d */
[----:B------:R-:W-:Y:S02]  /*7fd0*/  HADD2.F32 R35, -RZ, R35.H1_H1 ;  /* 0x30000023ff237230 */ /* 0x000fe40000004100 */
[CC--:B------:R-:W-:Y:S01]  /*7fe0*/  FMUL.FTZ R45, R31.reuse, R38.reuse ;  /* 0x000000261f2d7220 */ /* 0x0c0fe20000410000 */
[----:B------:R-:W-:Y:S01]  /*7ff0*/  FMUL.FTZ R37, R30, R37 ;  /* 0x000000251e257220 */ /* 0x000fe20000410000 */
[C---:B------:R-:W-:Y:S01]  /*8000*/  FMUL.FTZ R38, R28.reuse, R38 ;  /* 0x000000261c267220 */ /* 0x040fe20000410000 */
[----:B------:R-:W-:Y:S01]  /*8010*/  F2FP.F16.E4M3.UNPACK_B R108, R108 ;  /* 0x0000006cff6c723e */ /* 0x000fe200020006ff */
[-C--:B------:R-:W-:Y:S01]  /*8020*/  FFMA.FTZ R99, R28, R35.reuse, -R45 ;  /* 0x000000231c637223 */ /* 0x080fe2000001082d */
[----:B------:R-:W-:Y:S02]  /*8030*/  HADD2.F32 R28, -RZ, R32.H0_H0 ;  /* 0x20000020ff1c7230 */ /* 0x000fe40000004100 */
[----:B----4-:R-:W-:Y:S01]  /*8040*/  FFMA.FTZ R101, R31, R35, R38 ;  /* 0x000000231f657223 */ /* 0x010fe20000010026 */
[----:B------:R-:W-:-:S02]  /*8050*/  HADD2.F32 R35, -RZ, R107.H0_H0 ;  /* 0x2000006bff237230 */ /* 0x000fc40000004100 */
[----:B------:R-:W-:Y:S01]  /*8060*/  FFMA.FTZ R34, R34, R33, R37 ;  /* 0x0000002122227223 */ /* 0x000fe20000010025 */
[--C-:B------:R-:W-:Y:S01]  /*8070*/  HADD2.F32 R30, -RZ, R36.reuse.H0_H0 ;  /* 0x20000024ff1e7230 */ /* 0x100fe20000004100 */
[----:B------:R-:W-:Y:S01]  /*8080*/  F2FP.SATFINITE.E4M3.F32.PACK_AB_MERGE_C R99, R99, R98, RZ ;  /* 0x000000626363723e */ /* 0x000fe200048070ff */
[----:B------:R-:W-:Y:S02]  /*8090*/  HADD2.F32 R107, -RZ, R107.H1_H1 ;  /* 0x3000006bff6b7230 */ /* 0x000fe40000004100 */
[-C--:B------:R-:W-:Y:S01]  /*80a0*/  FMUL.FTZ R45, R28, R35.reuse ;  /* 0x000000231c2d7220 */ /* 0x080fe20000410000 */
[----:B------:R-:W-:Y:S02]  /*80b0*/  HADD2.F32 R36, -RZ, R36.H1_H1 ;  /* 0x30000024ff247230 */ /* 0x000fe40000004100 */
[----:B------:R-:W-:Y:S01]  /*80c0*/  FMUL.FTZ R37, R30, R35 ;  /* 0x000000231e257220 */ /* 0x000fe20000410000 */
[----:B------:R-:W-:Y:S01]  /*80d0*/  HADD2.F32 R31, -RZ, R108.H0_H0 ;  /* 0x2000006cff1f7230 */ /* 0x000fe20000004100 */
[----:B------:R-:W-:Y:S01]  /*80e0*/  F2FP.SATFINITE.E4M3.F32.PACK_AB_MERGE_C R101, R101, R34, RZ ;  /* 0x000000226565723e */ /* 0x000fe200048070ff */
[----:B------:R-:W-:-:S02]  /*80f0*/  HADD2.F32 R32, -RZ, R32.H1_H1 ;  /* 0x30000020ff207230 */ /* 0x000fc40000004100 */
[----:B------:R-:W-:Y:S01]  /*8100*/  FMUL.FTZ R47, R36, R107 ;  /* 0x0000006b242f7220 */ /* 0x000fe20000410000 */
[----:B------:R-:W-:Y:S02]  /*8110*/  HADD2.F32 R33, -RZ, R108.H1_H1 ;  /* 0x3000006cff217230 */ /* 0x000fe40000004100 */
[-C--:B------:R-:W-:Y:S01]  /*8120*/  FFMA.FTZ R35, R28, R31.reuse, -R37 ;  /* 0x0000001f1c237223 */ /* 0x080fe20000010825 */
[----:B------:R-:W-:Y:S01]  /*8130*/  FFMA.FTZ R45, R30, R31, R45 ;  /* 0x0000001f1e2d7223 */ /* 0x000fe2000001002d */
[C---:B------:R-:W-:Y:S01]  /*8140*/  FMUL.FTZ R107, R32.reuse, R107 ;  /* 0x0000006b206b7220 */ /* 0x040fe20000410000 */
[----:B------:R-:W-:Y:S01]  /*8150*/  F2FP.F16.E4M3.UNPACK_B R31, R9 ;  /* 0x00000009ff1f723e */ /* 0x000fe200020006ff */
[-C--:B------:R-:W-:Y:S01]  /*8160*/  FFMA.FTZ R30, R32, R33.reuse, -R47 ;  /* 0x00000021201e7223 */ /* 0x080fe2000001082f */
[----:B------:R-:W-:Y:S01]  /*8170*/  F2FP.F16.E4M3.UNPACK_B R34, R10 ;  /* 0x0000000aff22723e */ /* 0x000fe200020006ff */
[----:B------:R-:W-:Y:S01]  /*8180*/  FFMA.FTZ R36, R36, R33, R107 ;  /* 0x0000002124247223 */ /* 0x000fe2000001006b */
[----:B------:R-:W-:Y:S01]  /*8190*/  F2FP.F16.E4M3.UNPACK_B R28, R5 ;  /* 0x00000005ff1c723e */ /* 0x000fe200020006ff */
[--C-:B------:R-:W-:Y:S01]  /*81a0*/  HADD2.F32 R32, -RZ, R31.reuse.H0_H0 ;  /* 0x2000001fff207230 */ /* 0x100fe20000004100 */
[----:B------:R-:W-:Y:S01]  /*81b0*/  F2FP.SATFINITE.E4M3.F32.PACK_AB_MERGE_C R41, R46, R41, RZ ;  /* 0x000000292e29723e */ /* 0x000fe200048070ff */
        /* <DEDUP_REMOVED lines=8> */
[----:B------:R-:W-:Y:S02]  /*8240*/  HADD2.F32 R34, -RZ, R34.H1_H1 ;  /* 0x30000022ff227230 */ /* 0x000fe40000004100 */
[C---:B------:R-:W-:Y:S01]  /*8250*/  FMUL.FTZ R37, R30.reuse, R37 ;  /* 0x000000251e257220 */ /* 0x040fe20000410000 */
[----:B------:R-:W-:Y:S02]  /*8260*/  HADD2.F32 R28, -RZ, R28.H1_H1 ;  /* 0x3000001cff1c7230 */ /* 0x000fe40000004100 */
[-C--:B------:R-:W-:Y:S01]  /*8270*/  FFMA.FTZ R39, R30, R35.reuse, -R39 ;  /* 0x000000231e277223 */ /* 0x080fe20000010827 */
[----:B------:R-:W-:Y:S02]  /*8280*/  HADD2.F32 R33, -RZ, R33.H1_H1 ;  /* 0x30000021ff217230 */ /* 0x000fe40000004100 */
[----:B------:R-:W-:Y:S01]  /*8290*/  FFMA.FTZ R37, R32, R35, R37 ;  /* 0x0000002320257223 */ /* 0x000fe20000010025 */
[----:B------:R-:W-:Y:S01]  /*82a0*/  FMUL.FTZ R35, R31, R34 ;  /* 0x000000221f237220 */ /* 0x000fe20000410000 */
[----:B------:R-:W-:Y:S01]  /*82b0*/  F2FP.SATFINITE.E4M3.F32.PACK_AB_MERGE_C R43, R43, R44, RZ ;  /* 0x0000002c2b2b723e */ /* 0x000fe200048070ff */
[C---:B------:R-:W-:Y:S01]  /*82c0*/  FMUL.FTZ R34, R28.reuse, R34 ;  /* 0x000000221c227220 */ /* 0x040fe20000410000 */
[----:B------:R-:W-:Y:S01]  /*82d0*/  F2FP.F16.E4M3.UNPACK_B R30, R9.H1 ;  /* 0x00000009ff1e723e */ /* 0x000fe200030006ff */
[----:B------:R-:W-:Y:S01]  /*82e0*/  FFMA.FTZ R38, R28, R33, -R35 ;  /* 0x000000211c267223 */ /* 0x000fe20000010823 */
[----:B------:R-:W-:-:S02]  /*82f0*/  F2FP.F16.E4M3.UNPACK_B R28, R10.H1 ;  /* 0x0000000aff1c723e */ /* 0x000fc400030006ff */
[----:B------:R-:W-:Y:S01]  /*8300*/  F2FP.F16.E4M3.UNPACK_B R5, R5.H1 ;  /* 0x00000005ff05723e */ /* 0x000fe200030006ff */
[----:B------:R-:W-:Y:S01]  /*8310*/  HADD2.F32 R10, -RZ, R30.H0_H0 ;  /* 0x2000001eff0a7230 */ /* 0x000fe20000004100 */
[----:B------:R-:W-:Y:S01]  /*8320*/  F2FP.SATFINITE.E4M3.F32.PACK_AB_MERGE_C R109, R109, R40, R43 ;  /* 0x000000286d6d723e */ /* 0x000fe2000480702b */
[----:B------:R-:W-:Y:S01]  /*8330*/  FFMA.FTZ R40, R31, R33, R34 ;  /* 0x000000211f287223 */ /* 0x000fe20000010022 */
[----:B------:R-:W-:Y:S01]  /*8340*/  F2FP.F16.E4M3.UNPACK_B R8, R8.H1 ;  /* 0x00000008ff08723e */ /* 0x000fe200030006ff */
[----:B------:R-:W-:Y:S01]  /*8350*/  HADD2.F32 R31, -RZ, R28.H0_H0 ;  /* 0x2000001cff1f7230 */ /* 0x000fe20000004100 */
[----:B------:R-:W-:Y:S01]  /*8360*/  F2FP.SATFINITE.E4M3.F32.PACK_AB_MERGE_C R101, R36, R45, R101 ;  /* 0x0000002d2465723e */ /* 0x000fe20004807065 */
[----:B------:R-:W-:Y:S01]  /*8370*/  HADD2.F32 R9, -RZ, R5.H0_H0 ;  /* 0x20000005ff097230 */ /* 0x000fe20000004100 */
[----:B------:R-:W-:Y:S01]  /*8380*/  F2FP.F16.E4M3.UNPACK_B R33, R6 ;  /* 0x00000006ff21723e */ /* 0x000fe200020006ff */
[----:B------:R-:W-:Y:S02]  /*8390*/  HADD2.F32 R30, -RZ, R30.H1_H1 ;  /* 0x3000001eff1e7230 */ /* 0x000fe40000004100 */
[----:B------:R-:W-:Y:S01]  /*83a0*/  FMUL.FTZ R34, R10, R31 ;  /* 0x0000001f0a227220 */ /* 0x000fe20000410000 */
[----:B------:R-:W-:-:S02]  /*83b0*/  HADD2.F32 R32, -RZ, R28.H1_H1 ;  /* 0x3000001cff207230 */ /* 0x000fc40000004100 */
[C---:B------:R-:W-:Y:S01]  /*83c0*/  FMUL.FTZ R31, R9.reuse, R31 ;  /* 0x0000001f091f7220 */ /* 0x040fe20000410000 */
[--C-:B------:R-:W-:Y:S02]  /*83d0*/  HADD2.F32 R28, -RZ, R8.reuse.H0_H0 ;  /* 0x20000008ff1c7230 */ /* 0x100fe40000004100 */
[----:B------:R-:W-:Y:S02]  /*83e0*/  HADD2.F32 R5, -RZ, R5.H1_H1 ;  /* 0x30000005ff057230 */ /* 0x000fe40000004100 */
[----:B------:R-:W-:Y:S01]  /*83f0*/  FMUL.FTZ R36, R30, R32 ;  /* 0x000000201e247220 */ /* 0x000fe20000410000 */
[----:B------:R-:W-:Y:S02]  /*8400*/  HADD2.F32 R8, -RZ, R8.H1_H1 ;  /* 0x30000008ff087230 */ /* 0x000fe40000004100 */
[-C--:B------:R-:W-:Y:S01]  /*8410*/  FFMA.FTZ R42, R10, R28.reuse, R31 ;  /* 0x0000001c0a2a7223 */ /* 0x080fe2000001001f */
        /* <DEDUP_REMOVED lines=36> */
[-C--:B------:R-:W-:Y:S01]  /*8660*/  FMUL.FTZ R4, R10, R33.reuse ;  /* 0x000000210a047220 */ /* 0x080fe20000410000 */
[----:B------:R-:W-:Y:S02]  /*8670*/  HADD2.F32 R6, -RZ, R6.H1_H1 ;  /* 0x30000006ff067230 */ /* 0x000fe40000004100 */
[----:B------:R-:W-:Y:S01]  /*8680*/  FMUL.FTZ R33, R5, R33 ;  /* 0x0000002105217220 */ /* 0x000fe20000410000 */
[----:B------:R-:W-:Y:S01]  /*8690*/  FFMA.FTZ R35, R28, R31, R35 ;  /* 0x0000001f1c237223 */ /* 0x000fe20000010023 */
[-C--:B------:R-:W-:Y:S01]  /*86a0*/  FFMA.FTZ R7, R7, R30.reuse, -R8 ;  /* 0x0000001e07077223 */ /* 0x080fe20000010808 */
[----:B------:R-:W-:Y:S01]  /*86b0*/  FFMA.FTZ R34, R11, R30, R34 ;  /* 0x0000001e0b227223 */ /* 0x000fe20000010022 */
[-C--:B------:R-:W-:Y:S01]  /*86c0*/  FFMA.FTZ R4, R5, R6.reuse, -R4 ;  /* 0x0000000605047223 */ /* 0x080fe20000010804 */
[----:B------:R-:W-:Y:S01]  /*86d0*/  FFMA.FTZ R6, R10, R6, R33 ;  /* 0x000000060a067223 */ /* 0x000fe20000010021 */
[----:B------:R-:W-:Y:S01]  /*86e0*/  F2FP.SATFINITE.E4M3.F32.PACK_AB_MERGE_C R42, R43, R42, RZ ;  /* 0x0000002a2b2a723e */ /* 0x000fe200048070ff */
[----:B------:R-:W-:Y:S01]  /*86f0*/  IMAD.MOV.U32 R8, RZ, RZ, R109 ;  /* 0x000000ffff087224 */ /* 0x000fe200078e006d */
[----:B------:R-:W-:Y:S01]  /*8700*/  F2FP.SATFINITE.E4M3.F32.PACK_AB_MERGE_C R7, R7, R46, RZ ;  /* 0x0000002e0707723e */ /* 0x000fe200048070ff */
[----:B------:R-:W-:Y:S01]  /*8710*/  IMAD.MOV.U32 R10, RZ, RZ, R101 ;  /* 0x000000ffff0a7224 */ /* 0x000fe200078e0065 */
[----:B------:R-:W-:-:S02]  /*8720*/  F2FP.SATFINITE.E4M3.F32.PACK_AB_MERGE_C R34, R34, R47, RZ ;  /* 0x0000002f2222723e */ /* 0x000fc400048070ff */
[----:B------:R-:W-:Y:S02]  /*8730*/  F2FP.SATFINITE.E4M3.F32.PACK_AB_MERGE_C R7, R4, R45, R7 ;  /* 0x0000002d0407723e */ /* 0x000fe40004807007 */
[----:B------:R-:W-:Y:S01]  /*8740*/  F2FP.SATFINITE.E4M3.F32.PACK_AB_MERGE_C R11, R6, R35, R34 ;  /* 0x00000023060b723e */ /* 0x000fe20004807022 */
[----:B------:R-:W-:Y:S01]  /*8750*/  IMAD.MOV.U32 R6, RZ, RZ, R99 ;  /* 0x000000ffff067224 */ /* 0x000fe200078e0063 */
[----:B------:R-:W-:Y:S02]  /*8760*/  F2FP.SATFINITE.E4M3.F32.PACK_AB_MERGE_C R5, R38, R39, R41 ;  /* 0x000000272605723e */ /* 0x000fe40004807029 */
[----:B------:R-:W-:Y:S02]  /*8770*/  F2FP.SATFINITE.E4M3.F32.PACK_AB_MERGE_C R9, R40, R37, R42 ;  /* 0x000000252809723e */ /* 0x000fe4000480702a */
[----:B------:R-:W-:-:S07]  /*8780*/  MOV R4, R98 ;  /* 0x0000006200047202 */ /* 0x000fce0000000f00 */
.L_x_583:
[----:B------:R-:W-:Y:S05]  /*8790*/  BSYNC B1 ;  /* 0x0000000000017941 */ /* 0x000fea0003800000 */
.L_x_582:
[----:B0-----:R0:W-:Y:S01]  /*87a0*/  ST.E.128 desc[UR60][R12.64], R4 ;  /* 0x000000040c007985 */ /* 0x0011e2000c101d3c */
[----:B------:R-:W-:-:S13]  /*87b0*/  ISETP.GE.AND P2, PT, R15, R104, PT ;  /* 0x000000680f00720c */ /* 0x000fda0003f46270 */
[----:B------:R-:W-:Y:S05]  /*87c0*/  @P2 BRA `(.L_x_561) ;  /* 0x0000000400682947 */ /* 0x000fea0003800000 */
[----:B------:R-:W-:-:S04]  /*87d0*/  IADD3 R14, P2, R15, R14, RZ ;  /* 0x0000000e0f0e7210 */ /* 0x000fc80007f5e0ff */
[----:B------:R-:W-:-:S05]  /*87e0*/  LEA.HI.X.SX32 R15, R15, R29, 0x1, P2 ;  /* 0x0000001d0f0f7211 */ /* 0x000fca00010f0eff */
[----:B------:R0:W-:Y:S01]  /*87f0*/  ST.E.128 desc[UR60][R14.64], R8 ;  /* 0x000000080e007985 */ /* 0x0001e2000c101d3c */
[----:B------:R-:W-:Y:S05]  /*8800*/  BRA `(.L_x_561) ;  /* 0x0000000400587947 */ /* 0x000fea0003800000 */
.L_x_531:
[----:B------:R-:W-:-:S13]  /*8810*/  ISETP.NE.AND P5, PT, R198, 0x3, PT ;  /* 0x00000003c600780c */ /* 0x000fda0003fa5270 */
[----:B------:R-:W-:Y:S05]  /*8820*/  @!P5 BRA `(.L_x_584) ;  /* 0x000000000004d947 */ /* 0x000fea0003800000 */
[----:B------:R-:W-:Y:S01]  /*8830*/  BPT.TRAP 0x1 ;  /* 0x000000040000795c */ /* 0x000fe20000300000 */
.L_x_584:
[----:B------:R-:W-:Y:S01]  /*8840*/  LEA R88, R192, R18, 0x3 ;  /* 0x00000012c0587211 */ /* 0x000fe200078e18ff */
[----:B------:R-:W-:Y:S01]  /*8850*/  BSSY B1, `(.L_x_585) ;  /* 0x0000005000017945 */ /* 0x000fe20003800000 */
[----:B------:R-:W-:Y:S02]  /*8860*/  SHF.L.U32 R100, R196, 0x1f, RZ ;  /* 0x0000001fc4647819 */ /* 0x000fe400000006ff */
[----:B------:R-:W-:Y:S02]  /*8870*/  SHF.R.S32.HI R95, RZ, 0x1f, R94 ;  /* 0x0000001fff5f7819 */ /* 0x000fe4000001145e */
[----:B------:R-:W0:Y:S02]  /*8880*/  SYNCS.PHASECHK.TRANS64.TRYWAIT P2, [R88+URZ+0x22890], R100 ;  /* 0x02289064580075a7 */ /* 0x000e24000804017f */
[----:B0-----:R-:W-:Y:S05]  /*8890*/  @!P2 BRA `(.L_x_586) ;  /* 0x0000017800b4a947 */ /* 0x001fea0003800000 */
.L_x_844:
[----:B------:R-:W-:Y:S05]  /*88a0*/  BSYNC B1 ;  /* 0x0000000000017941 */ /* 0x000fea0003800000 */
.L_x_585:
[----:B------:R-:W-:Y:S01]  /*88b0*/  ULDC.64 UR4, c[0x0][0x300] ;  /* 0x0000c00000047ab9 */ /* 0x000fe20000000a00 */
[----:B-----5:R-:W-:Y:S01]  /*88c0*/  SHF.R.S32.HI R96, RZ, 0x1f, R93 ;  /* 0x0000001fff607819 */ /* 0x020fe2000001145d */
[----:B------:R-:W-:Y:S01]  /*88d0*/  IMAD R7, R95, UR4, RZ ;  /* 0x000000045f077c24 */ /* 0x000fe2000f8e02ff */
[----:B------:R-:W-:Y:S01]  /*88e0*/  ULDC.64 UR6, c[0x0][0x2e8] ;  /* 0x0000ba0000067ab9 */ /* 0x000fe20000000a00 */
[----:B------:R-:W-:-:S04]  /*88f0*/  IMAD.WIDE.U32 R4, R94, UR4, RZ ;  /* 0x000000045e047c25 */ /* 0x000fc8000f8e00ff */
[----:B------:R-:W-:Y:S01]  /*8900*/  IMAD R7, R94, UR5, R7 ;  /* 0x000000055e077c24 */ /* 0x000fe2000f8e0207 */
[----:B------:R-:W-:Y:S01]  /*8910*/  ULDC.64 UR4, c[0x0][0x310] ;  /* 0x0000c40000047ab9 */ /* 0x000fe20000000a00 */
[----:B------:R-:W-:Y:S02]  /*8920*/  IMAD R97, R2, -0xa0, R48 ;  /* 0xffffff6002617824 */ /* 0x000fe400078e0230 */
[----:B------:R-:W-:Y:S02]  /*8930*/  IMAD R6, R96, UR4, RZ ;  /* 0x0000000460067c24 */ /* 0x000fe4000f8e02ff */
[----:B------:R-:W-:Y:S01]  /*8940*/  IMAD.IADD R5, R5, 0x1, R7 ;  /* 0x0000000105057824 */ /* 0x000fe200078e0207 */
[----:B------:R-:W-:Y:S01]  /*8950*/  VIMNMX R97, R97, 0xa0, PT ;  /* 0x000000a061617848 */ /* 0x000fe20003fe0100 */
[C---:B------:R-:W-:Y:S02]  /*8960*/  IMAD R7, R93.reuse, UR5, R6 ;  /* 0x000000055d077c24 */ /* 0x040fe4000f8e0206 */
[----:B------:R-:W-:Y:S01]  /*8970*/  IMAD.WIDE.U32 R4, R93, UR4, R4 ;  /* 0x000000045d047c25 */ /* 0x000fe2000f8e0004 */
[----:B------:R-:W-:-:S03]  /*8980*/  ULDC.64 UR4, c[0x0][0x308] ;  /* 0x0000c20000047ab9 */ /* 0x000fc60000000a00 */
[----:B------:R-:W-:Y:S02]  /*8990*/  IMAD.IADD R5, R5, 0x1, R7 ;  /* 0x0000000105057824 */ /* 0x000fe400078e0207 */
[----:B------:R-:W-:Y:S02]  /*89a0*/  IMAD R7, R75, UR4, RZ ;  /* 0x000000044b077c24 */ /* 0x000fe4000f8e02ff */
[----:B------:R-:W-:Y:S01]  /*89b0*/  IMAD.WIDE.U32 R4, R170, UR4, R4 ;  /* 0x00000004aa047c25 */ /* 0x000fe2000f8e0004 */
[----:B------:R-:W-:-:S03]  /*89c0*/  UMOV UR4, 0xffffffff ;  /* 0xffffffff00047882 */ /* 0x000fc60000000000 */
[----:B------:R-:W-:Y:S01]  /*89d0*/  IMAD R7, R170, UR5, R7 ;  /* 0x00000005aa077c24 */ /* 0x000fe2000f8e0207 */
[----:B------:R-:W-:Y:S01]  /*89e0*/  IADD3 R8, P2, R4, UR6, RZ ;  /* 0x0000000604087c10 */ /* 0x000fe2000ff5e0ff */
[----:B------:R-:W-:-:S03]  /*89f0*/  IMAD.IADD R28, R97, 0x1, -R194 ;  /* 0x00000001611c7824 */ /* 0x000fc600078e0ac2 */
[----:B------:R-:W-:Y:S02]  /*8a00*/  IADD3.X R9, R5, UR7, R7, P2, !PT ;  /* 0x0000000705097c10 */ /* 0x000fe400097fe407 */
[----:B------:R-:W-:Y:S01]  /*8a10*/  ISETP.GE.AND P2, PT, R28, 0x1, PT ;  /* 0x000000011c00780c */ /* 0x000fe20003f46270 */
[----:B------:R-:W-:-:S12]  /*8a20*/  BRA.DIV UR4, `(.L_x_587) ;  /* 0x0000017a04647947 */ /* 0x000fd8000b800000 */
[----:B------:R1:W2:Y:S04]  /*8a30*/  SHFL.IDX PT, R4, R9, RZ, 0x1c1f ;  /* 0x001c1fff09047589 */ /* 0x0002a800000e0000 */
[----:B------:R1:W3:Y:S02]  /*8a40*/  SHFL.IDX PT, R14, R8, RZ, 0x1c1f ;  /* 0x001c1fff080e7589 */ /* 0x0002e400000e0000 */
.L_x_848:
[----:B------:R-:W-:Y:S04]  /*8a50*/  BSSY B1, `(.L_x_588) ;  /* 0x000000d000017945 */ /* 0x000fe80003800000 */
[----:B------:R-:W-:Y:S05]  /*8a60*/  @!P2 BRA `(.L_x_589) ;  /* 0x00000000002ca947 */ /* 0x000fea0003800000 */
[----:B------:R-:W-:Y:S02]  /*8a70*/  ULDC UR4, c[0x0][0x2f4] ;  /* 0x0000bd0000047ab9 */ /* 0x000fe40000000800 */
[----:B------:R-:W-:-:S13]  /*8a80*/  ISETP.GE.AND P2, PT, R16, UR4, PT ;  /* 0x0000000410007c0c */ /* 0x000fda000bf46270 */
[----:B---3--:R-:W-:-:S04]  /*8a90*/  @!P2 IADD3 R10, P3, R16, R14, RZ ;  /* 0x0000000e100aa210 */ /* 0x008fc80007f7e0ff */
[----:B--2---:R-:W-:Y:S02]  /*8aa0*/  @!P2 IADD3.X R11, R4, R17, RZ, P3, !PT ;  /* 0x00000011040ba210 */ /* 0x004fe40001ffe4ff */
[----:B------:R-:W-:-:S13]  /*8ab0*/  ISETP.GE.AND P3, PT, R19, UR4, PT ;  /* 0x0000000413007c0c */ /* 0x000fda000bf66270 */
[----:B------:R-:W-:-:S05]  /*8ac0*/  @!P3 IADD3 R14, P4, R19, R14, RZ ;  /* 0x0000000e130eb210 */ /* 0x000fca0007f9e0ff */
[----:B------:R-:W-:Y:S02]  /*8ad0*/  @!P3 IMAD.X R15, R4, 0x1, R193, P4 ;  /* 0x00000001040fb824 */ /* 0x000fe400020e06c1 */
[----:B------:R-:W2:Y:S04]  /*8ae0*/  @!P2 LDS.128 R4, [R92+0x18400] ;  /* 0x018400005c04a984 */ /* 0x000ea80000000c00 */
[----:B--2---:R-:W-:Y:S04]  /*8af0*/  @!P2 ST.E.128 desc[UR60][R10.64], R4 ;  /* 0x000000040a00a985 */ /* 0x004fe8000c101d3c */
[----:B------:R-:W2:Y:S04]  /*8b00*/  @!P3 LDS.128 R4, [R91+0x18400] ;  /* 0x018400005b04b984 */ /* 0x000ea80000000c00 */
[----:B--2---:R4:W-:Y:S02]  /*8b10*/  @!P3 ST.E.128 desc[UR60][R14.64], R4 ;  /* 0x000000040e00b985 */ /* 0x0049e4000c101d3c */
.L_x_589:
[----:B------:R-:W-:Y:S05]  /*8b20*/  BSYNC B1 ;  /* 0x0000000000017941 */ /* 0x000fea0003800000 */
.L_x_588:
[----:B------:R-:W-:-:S03]  /*8b30*/  UMOV UR4, 0xffffffff ;  /* 0xffffffff00047882 */ /* 0x000fc60000000000 */
[----:B------:R-:W-:Y:S05]  /*8b40*/  BRA.DIV UR4, `(.L_x_590) ;  /* 0x0000017a04647947 */ /* 0x000fea000b800000 */
[----:B--2-4-:R2:W4:Y:S04]  /*8b50*/  SHFL.IDX PT, R4, R9, 0x1, 0x1c1f ;  /* 0x003c1f0009047f89 */ /* 0x01452800000e0000 */
[----:B---3--:R2:W3:Y:S02]  /*8b60*/  SHFL.IDX PT, R14, R8, 0x1, 0x1c1f ;  /* 0x003c1f00080e7f89 */ /* 0x0084e400000e0000 */
.L_x_852:
[----:B------:R-:W-:Y:S01]  /*8b70*/  ISETP.GE.AND P2, PT, R28, 0x41, PT ;  /* 0x000000411c00780c */ /* 0x000fe20003f46270 */
[----:B------:R-:W-:-:S12]  /*8b80*/  BSSY B1, `(.L_x_591) ;  /* 0x000000d000017945 */ /* 0x000fd80003800000 */
[----:B------:R-:W-:Y:S05]  /*8b90*/  @!P2 BRA `(.L_x_592) ;  /* 0x00000000002ca947 */ /* 0x000fea0003800000 */
[----:B------:R-:W-:Y:S02]  /*8ba0*/  ULDC UR4, c[0x0][0x2f4] ;  /* 0x0000bd0000047ab9 */ /* 0x000fe40000000800 */
[----:B------:R-:W-:-:S13]  /*8bb0*/  ISETP.GE.AND P2, PT, R16, UR4, PT ;  /* 0x0000000410007c0c */ /* 0x000fda000bf46270 */
[----:B---3--:R-:W-:-:S05]  /*8bc0*/  @!P2 IADD3 R10, P3, R16, R14, RZ ;  /* 0x0000000e100aa210 */ /* 0x008fca0007f7e0ff */
[----:B----4-:R-:W-:Y:S01]  /*8bd0*/  @!P2 IMAD.X R11, R4, 0x1, R17, P3 ;  /* 0x00000001040ba824 */ /* 0x010fe200018e0611 */
[----:B------:R-:W-:-:S13]  /*8be0*/  ISETP.GE.AND P3, PT, R19, UR4, PT ;  /* 0x0000000413007c0c */ /* 0x000fda000bf66270 */
[----:B------:R-:W-:-:S05]  /*8bf0*/  @!P3 IADD3 R14, P4, R19, R14, RZ ;  /* 0x0000000e130eb210 */ /* 0x000fca0007f9e0ff */
[----:B------:R-:W-:Y:S02]  /*8c00*/  @!P3 IMAD.X R15, R4, 0x1, R193, P4 ;  /* 0x00000001040fb824 */ /* 0x000fe400020e06c1 */
[----:B------:R-:W3:Y:S04]  /*8c10*/  @!P2 LDS.128 R4, [R92+0x1a400] ;  /* 0x01a400005c04a984 */ /* 0x000ee80000000c00 */
[----:B---3--:R-:W-:Y:S04]  /*8c20*/  @!P2 ST.E.128 desc[UR60][R10.64], R4 ;  /* 0x000000040a00a985 */ /* 0x008fe8000c101d3c */
[----:B------:R-:W3:Y:S04]  /*8c30*/  @!P3 LDS.128 R4, [R91+0x1a400] ;  /* 0x01a400005b04b984 */ /* 0x000ee80000000c00 */
[----:B---3--:R3:W-:Y:S02]  /*8c40*/  @!P3 ST.E.128 desc[UR60][R14.64], R4 ;  /* 0x000000040e00b985 */ /* 0x0087e4000c101d3c */
.L_x_592:
[----:B------:R-:W-:Y:S05]  /*8c50*/  BSYNC B1 ;  /* 0x0000000000017941 */ /* 0x000fea0003800000 */
.L_x_591:
[----:B------:R-:W-:-:S03]  /*8c60*/  UMOV UR4, 0xffffffff ;  /* 0xffffffff00047882 */ /* 0x000fc60000000000 */
[----:B------:R-:W-:Y:S05]  /*8c70*/  BRA.DIV UR4, `(.L_x_593) ;  /* 0x0000017a04607947 */ /* 0x000fea000b800000 */
[----:B---34-:R3:W4:Y:S04]  /*8c80*/  SHFL.IDX PT, R4, R9, 0x2, 0x1c1f ;  /* 0x005c1f0009047f89 */ /* 0x01872800000e0000 */
[----:B------:R3:W0:Y:S02]  /*8c90*/  SHFL.IDX PT, R14, R8, 0x2, 0x1c1f ;  /* 0x005c1f00080e7f89 */ /* 0x00062400000e0000 */
.L_x_856:
[----:B------:R-:W-:-:S13]  /*8ca0*/  ISETP.GE.AND P2, PT, R28, 0x81, PT ;  /* 0x000000811c00780c */ /* 0x000fda0003f46270 */
[----:B------:R-:W-:Y:S05]  /*8cb0*/  @!P2 BRA `(.L_x_561) ;  /* 0x00000000002ca947 */ /* 0x000fea0003800000 */
[----:B------:R-:W-:Y:S02]  /*8cc0*/  ULDC UR4, c[0x0][0x2f4] ;  /* 0x0000bd0000047ab9 */ /* 0x000fe40000000800 */
[----:B------:R-:W-:-:S13]  /*8cd0*/  ISETP.GE.AND P2, PT, R16, UR4, PT ;  /* 0x0000000410007c0c */ /* 0x000fda000bf46270 */
[----:B0123--:R-:W-:-:S04]  /*8ce0*/  @!P2 IADD3 R8, P3, R16, R14, RZ ;  /* 0x0000000e1008a210 */ /* 0x00ffc80007f7e0ff */
[----:B----4-:R-:W-:Y:S02]  /*8cf0*/  @!P2 IADD3.X R9, R4, R17, RZ, P3, !PT ;  /* 0x000000110409a210 */ /* 0x010fe40001ffe4ff */
[----:B------:R-:W-:-:S13]  /*8d00*/  ISETP.GE.AND P3, PT, R19, UR4, PT ;  /* 0x0000000413007c0c */ /* 0x000fda000bf66270 */
[----:B------:R-:W-:-:S05]  /*8d10*/  @!P3 IADD3 R14, P4, R19, R14, RZ ;  /* 0x0000000e130eb210 */ /* 0x000fca0007f9e0ff */
[----:B------:R-:W-:Y:S02]  /*8d20*/  @!P3 IMAD.X R15, R4, 0x1, R193, P4 ;  /* 0x00000001040fb824 */ /* 0x000fe400020e06c1 */
[----:B------:R-:W0:Y:S04]  /*8d30*/  @!P2 LDS.128 R4, [R92+0x1c400] ;  /* 0x01c400005c04a984 */ /* 0x000e280000000c00 */
[----:B0-----:R-:W-:Y:S04]  /*8d40*/  @!P2 ST.E.128 desc[UR60][R8.64], R4 ;  /* 0x000000040800a985 */ /* 0x001fe8000c101d3c */
[----:B------:R-:W0:Y:S04]  /*8d50*/  @!P3 LDS.128 R4, [R91+0x1c400] ;  /* 0x01c400005b04b984 */ /* 0x000e280000000c00 */
[----:B0-----:R0:W-:Y:S02]  /*8d60*/  @!P3 ST.E.128 desc[UR60][R14.64], R4 ;  /* 0x000000040e00b985 */ /* 0x0011e4000c101d3c */
.L_x_561:
[----:B------:R-:W-:Y:S05]  /*8d70*/  BSYNC B0 ;  /* 0x0000000000007941 */ /* 0x000fea0003800000 */
.L_x_530:
[----:B0-2-4-:R-:W0:Y:S01]  /*8d80*/  S2R R4, SR_TID.X ;  /* 0x0000000000047919 */ /* 0x015e220000002100 */
[----:B------:R-:W-:Y:S01]  /*8d90*/  @!PT LDS RZ, [RZ] ;  /* 0x00000000fffff984 */ /* 0x000fe20000000800 */
[----:B------:R-:W-:Y:S01]  /*8da0*/  @!PT LDS RZ, [RZ] ;  /* 0x00000000fffff984 */ /* 0x000fe20000000800 */
[----:B------:R-:W-:Y:S01]  /*8db0*/  @!PT LDS RZ, [RZ] ;  /* 0x00000000fffff984 */ /* 0x000fe20000000800 */
[----:B------:R-:W-:Y:S01]  /*8dc0*/  @!PT LDS RZ, [RZ] ;  /* 0x00000000fffff984 */ /* 0x000fe20000000800 */
[----:B------:R2:W-:Y:S06]  /*8dd0*/  MEMBAR.ALL.CTA ;  /* 0x0000000000007992 */ /* 0x0005ec0000008000 */
[----:B--2---:R-:W2:Y:S01]  /*8de0*/  FENCE.VIEW.ASYNC.S ;  /* 0x00000000000073c6 */ /* 0x004ea20000000000 */
[----:B------:R-:W-:Y:S05]  /*8df0*/  WARPSYNC.ALL ;  /* 0x0000000000007948 */ /* 0x000fea0003800000 */
[----:B------:R-:W-:Y:S01]  /*8e00*/  BSSY B0, `(.L_x_594) ;  /* 0x0000008000007945 */ /* 0x000fe20003800000 */
[----:B--2---:R2:W-:Y:S01]  /*8e10*/  BAR.SYNC.DEFER_BLOCKING R74, 0x80 ;  /* 0x0002004a0000751d */ /* 0x0045e20000010000 */
[----:B0-----:R-:W-:-:S13]  /*8e20*/  LOP3.LUT P2, RZ, R4, 0x7f, RZ, 0xc0, !PT ;  /* 0x0000007f04ff7812 */ /* 0x001fda000784c0ff */
[----:B------:R-:W-:-:S05]  /*8e30*/  @!P2 VIADD R4, R88, 0x228a0 ;  /* 0x000228a05804a836 */ /* 0x000fca0000000000 */
[----:B------:R-:W-:-:S04]  /*8e40*/  @!P2 PRMT R4, RZ, 0x654, R4 ;  /* 0x00000654ff04a816 */ /* 0x000fc80000000004 */
[----:B------:R2:W-:Y:S01]  /*8e50*/  @!P2 SYNCS.ARRIVE.TRANS64.RED.A1T0 RZ, [R4+URZ], RZ ;  /* 0x000000ff04ffa9a7 */ /* 0x0005e2000810043f */
[----:B------:R-:W-:Y:S05]  /*8e60*/  @!P5 BRA `(.L_x_595) ;  /* 0x000000000004d947 */ /* 0x000fea0003800000 */
[----:B------:R-:W-:Y:S01]  /*8e70*/  BPT.TRAP 0x1 ;  /* 0x000000040000795c */ /* 0x000fe20000300000 */
.L_x_595:
[----:B------:R-:W-:Y:S05]  /*8e80*/  BSYNC B0 ;  /* 0x0000000000007941 */ /* 0x000fea0003800000 */
.L_x_594:
[----:B------:R-:W0:Y:S01]  /*8e90*/  SYNCS.PHASECHK.TRANS64.TRYWAIT P3, [R88+URZ+0x228b0], R100 ;  /* 0x0228b064580075a7 */ /* 0x000e22000806017f */
[----:B------:R-:W-:Y:S04]  /*8ea0*/  BSSY B0, `(.L_x_596) ;  /* 0x0000002000007945 */ /* 0x000fe80003800000 */
[----:B0-----:R-:W-:Y:S05]  /*8eb0*/  @!P3 BRA `(.L_x_597) ;  /* 0x000001780018b947 */ /* 0x001fea0003800000 */
.L_x_857:
[----:B------:R-:W-:Y:S05]  /*8ec0*/  BSYNC B0 ;  /* 0x0000000000007941 */ /* 0x000fea0003800000 */
.L_x_596:
[----:B------:R-:W-:Y:S01]  /*8ed0*/  ULDC.64 UR4, c[0x0][0x328] ;  /* 0x0000ca0000047ab9 */ /* 0x000fe20000000a00 */
[----:B------:R-:W-:Y:S01]  /*8ee0*/  ULDC.64 UR6, c[0x0][0x318] ;  /* 0x0000c60000067ab9 */ /* 0x000fe20000000a00 */
[----:B------:R-:W-:Y:S01]  /*8ef0*/  IMAD R95, R95, UR4, RZ ;  /* 0x000000045f5f7c24 */ /* 0x000fe2000f8e02ff */
[----:B------:R-:W-:Y:S01]  /*8f00*/  BSSY B0, `(.L_x_598) ;  /* 0x000001f000007945 */ /* 0x000fe20003800000 */
[----:B--2---:R-:W-:-:S04]  /*8f10*/  IMAD.WIDE.U32 R4, R94, UR4, RZ ;  /* 0x000000045e047c25 */ /* 0x004fc8000f8e00ff */
[----:B------:R-:W-:Y:S01]  /*8f20*/  IMAD R95, R94, UR5, R95 ;  /* 0x000000055e5f7c24 */ /* 0x000fe2000f8e025f */
[----:B------:R-:W-:Y:S01]  /*8f30*/  ULDC.64 UR4, c[0x0][0x338] ;  /* 0x0000ce0000047ab9 */ /* 0x000fe20000000a00 */
[----:B------:R-:W-:Y:S02]  /*8f40*/  IMAD.IADD R97, R97, 0x1, -R194 ;  /* 0x0000000161617824 */ /* 0x000fe400078e0ac2 */
[----:B------:R-:W-:Y:S02]  /*8f50*/  IMAD R96, R96, UR4, RZ ;  /* 0x0000000460607c24 */ /* 0x000fe4000f8e02ff */
[----:B------:R-:W-:Y:S02]  /*8f60*/  IMAD.IADD R5, R5, 0x1, R95 ;  /* 0x0000000105057824 */ /* 0x000fe400078e025f */
[C---:B------:R-:W-:Y:S02]  /*8f70*/  IMAD R7, R93.reuse, UR5, R96 ;  /* 0x000000055d077c24 */ /* 0x040fe4000f8e0260 */
[----:B------:R-:W-:Y:S01]  /*8f80*/  IMAD.WIDE.U32 R4, R93, UR4, R4 ;  /* 0x000000045d047c25 */ /* 0x000fe2000f8e0004 */
[----:B------:R-:W-:-:S04]  /*8f90*/  ULDC.64 UR4, c[0x0][0x330] ;  /* 0x0000cc0000047ab9 */ /* 0x000fc80000000a00 */
[----:B------:R-:W-:Y:S01]  /*8fa0*/  IADD3 R5, R5, R7, RZ ;  /* 0x0000000705057210 */ /* 0x000fe20007ffe0ff */
[----:B------:R-:W-:Y:S02]  /*8fb0*/  IMAD R7, R75, UR4, RZ ;  /* 0x000000044b077c24 */ /* 0x000fe4000f8e02ff */
[----:B------:R-:W-:-:S04]  /*8fc0*/  IMAD.WIDE.U32 R4, R170, UR4, R4 ;  /* 0x00000004aa047c25 */ /* 0x000fc8000f8e0004 */
[----:B------:R-:W-:Y:S01]  /*8fd0*/  IMAD R7, R170, UR5, R7 ;  /* 0x00000005aa077c24 */ /* 0x000fe2000f8e0207 */
[----:B------:R-:W-:-:S04]  /*8fe0*/  IADD3 R12, P3, R4, UR6, RZ ;  /* 0x00000006040c7c10 */ /* 0x000fc8000ff7e0ff */
[----:B------:R-:W-:Y:S01]  /*8ff0*/  IADD3.X R13, R5, UR7, R7, P3, !PT ;  /* 0x00000007050d7c10 */ /* 0x000fe20009ffe407 */
[----:B------:R2:W4:Y:S01]  /*9000*/  SHFL.IDX PT, R10, R12, RZ, 0x1c1f ;  /* 0x001c1fff0c0a7589 */ /* 0x00052200000e0000 */
[----:B------:R-:W-:-:S03]  /*9010*/  ISETP.GE.AND P3, PT, R97, 0x1, PT ;  /* 0x000000016100780c */ /* 0x000fc60003f66270 */
[----:B------:R2:W0:Y:S10]  /*9020*/  SHFL.IDX PT, R4, R13, RZ, 0x1c1f ;  /* 0x001c1fff0d047589 */ /* 0x00043400000e0000 */
[----:B--2---:R-:W-:Y:S05]  /*9030*/  @!P3 BRA `(.L_x_599) ;  /* 0x00000000002cb947 */ /* 0x004fea0003800000 */
[----:B------:R-:W-:Y:S02]  /*9040*/  ULDC UR4, c[0x0][0x2f4] ;  /* 0x0000bd0000047ab9 */ /* 0x000fe40000000800 */
[----:B------:R-:W-:-:S13]  /*9050*/  ISETP.GE.AND P3, PT, R16, UR4, PT ;  /* 0x0000000410007c0c */ /* 0x000fda000bf66270 */
[----:B-1-34-:R-:W-:-:S05]  /*9060*/  @!P3 IADD3 R8, P4, R16, R10, RZ ;  /* 0x0000000a1008b210 */ /* 0x01afca0007f9e0ff */
[----:B0-----:R-:W-:Y:S01]  /*9070*/  @!P3 IMAD.X R9, R4, 0x1, R17, P4 ;  /* 0x000000010409b824 */ /* 0x001fe200020e0611 */
[----:B------:R-:W-:-:S13]  /*9080*/  ISETP.GE.AND P4, PT, R19, UR4, PT ;  /* 0x0000000413007c0c */ /* 0x000fda000bf86270 */
[----:B------:R-:W-:-:S05]  /*9090*/  @!P4 IADD3 R10, P5, R19, R10, RZ ;  /* 0x0000000a130ac210 */ /* 0x000fca0007fbe0ff */
[----:B------:R-:W-:Y:S02]  /*90a0*/  @!P4 IMAD.X R11, R4, 0x1, R193, P5 ;  /* 0x00000001040bc824 */ /* 0x000fe400028e06c1 */
[----:B------:R-:W0:Y:S04]  /*90b0*/  @!P3 LDS.128 R4, [R92+0xa400] ;  /* 0x00a400005c04b984 */ /* 0x000e280000000c00 */
[----:B0-----:R-:W-:Y:S04]  /*90c0*/  @!P3 ST.E.128 desc[UR60][R8.64], R4 ;  /* 0x000000040800b985 */ /* 0x001fe8000c101d3c */
[----:B------:R-:W0:Y:S04]  /*90d0*/  @!P4 LDS.128 R4, [R91+0xa400] ;  /* 0x00a400005b04c984 */ /* 0x000e280000000c00 */
[----:B0-----:R2:W-:Y:S02]  /*90e0*/  @!P4 ST.E.128 desc[UR60][R10.64], R4 ;  /* 0x000000040a00c985 */ /* 0x0015e4000c101d3c */
.L_x_599:
[----:B------:R-:W-:Y:S05]  /*90f0*/  BSYNC B0 ;  /* 0x0000000000007941 */ /* 0x000fea0003800000 */
.L_x_598:
[----:B------:R-:W-:Y:S01]  /*9100*/  ISETP.GE.AND P3, PT, R97, 0x41, PT ;  /* 0x000000416100780c */ /* 0x000fe20003f66270 */
[----:B0-2---:R0:W2:Y:S01]  /*9110*/  SHFL.IDX PT, R4, R13, 0x1, 0x1c1f ;  /* 0x003c1f000d047f89 */ /* 0x0050a200000e0000 */
[----:B------:R-:W-:Y:S03]  /*9120*/  BSSY B0, `(.L_x_600) ;  /* 0x000000e000007945 */ /* 0x000fe60003800000 */
[----:B----4-:R0:W4:Y:S08]  /*9130*/  SHFL.IDX PT, R10, R12, 0x1, 0x1c1f ;  /* 0x003c1f000c0a7f89 */ /* 0x01013000000e0000 */
[----:B0-----:R-:W-:Y:S05]  /*9140*/  @!P3 BRA `(.L_x_601) ;  /* 0x00000000002cb947 */ /* 0x001fea0003800000 */
[----:B------:R-:W-:Y:S02]  /*9150*/  ULDC UR4, c[0x0][0x2f4] ;  /* 0x0000bd0000047ab9 */ /* 0x000fe40000000800 */
[----:B------:R-:W-:-:S13]  /*9160*/  ISETP.GE.AND P3, PT, R16, UR4, PT ;  /* 0x0000000410007c0c */ /* 0x000fda000bf66270 */
[----:B-1-34-:R-:W-:-:S04]  /*9170*/  @!P3 IADD3 R8, P4, R16, R10, RZ ;  /* 0x0000000a1008b210 */ /* 0x01afc80007f9e0ff */
[----:B--2---:R-:W-:Y:S02]  /*9180*/  @!P3 IADD3.X R9, R4, R17, RZ, P4, !PT ;  /* 0x000000110409b210 */ /* 0x004fe400027fe4ff */
[----:B------:R-:W-:-:S13]  /*9190*/  ISETP.GE.AND P4, PT, R19, UR4, PT ;  /* 0x0000000413007c0c */ /* 0x000fda000bf86270 */
[----:B------:R-:W-:-:S05]  /*91a0*/  @!P4 IADD3 R10, P5, R19, R10, RZ ;  /* 0x0000000a130ac210 */ /* 0x000fca0007fbe0ff */
[----:B------:R-:W-:Y:S02]  /*91b0*/  @!P4 IMAD.X R11, R4, 0x1, R193, P5 ;  /* 0x00000001040bc824 */ /* 0x000fe400028e06c1 */
[----:B------:R-:W0:Y:S04]  /*91c0*/  @!P3 LDS.128 R4, [R92+0xc400] ;  /* 0x00c400005c04b984 */ /* 0x000e280000000c00 */
[----:B0-----:R-:W-:Y:S04]  /*91d0*/  @!P3 ST.E.128 desc[UR60][R8.64], R4 ;  /* 0x000000040800b985 */ /* 0x001fe8000c101d3c */
[----:B------:R-:W0:Y:S04]  /*91e0*/  @!P4 LDS.128 R4, [R91+0xc400] ;  /* 0x00c400005b04c984 */ /* 0x000e280000000c00 */
[----:B0-----:R0:W-:Y:S02]  /*91f0*/  @!P4 ST.E.128 desc[UR60][R10.64], R4 ;  /* 0x000000040a00c985 */ /* 0x0011e4000c101d3c */
.L_x_601:
[----:B------:R-:W-:Y:S05]  /*9200*/  BSYNC B0 ;  /* 0x0000000000007941 */ /* 0x000fea0003800000 */
.L_x_600:
[----:B------:R-:W-:Y:S01]  /*9210*/  ISETP.GE.AND P3, PT, R97, 0x81, PT ;  /* 0x000000816100780c */ /* 0x000fe20003f66270 */
[----:B------:R-:W1:Y:S01]  /*9220*/  SHFL.IDX PT, R13, R13, 0x2, 0x1c1f ;  /* 0x005c1f000d0d7f89 */ /* 0x000e6200000e0000 */
[----:B------:R-:W-:Y:S03]  /*9230*/  BSSY B0, `(.L_x_602) ;  /* 0x000000e000007945 */ /* 0x000fe60003800000 */
[----:B0---4-:R0:W4:Y:S08]  /*9240*/  SHFL.IDX PT, R10, R12, 0x2, 0x1c1f ;  /* 0x005c1f000c0a7f89 */ /* 0x01113000000e0000 */
[----:B0-----:R-:W-:Y:S05]  /*9250*/  @!P3 BRA `(.L_x_603) ;  /* 0x00000000002cb947 */ /* 0x001fea0003800000 */
[----:B------:R-:W-:Y:S02]  /*9260*/  ULDC UR4, c[0x0][0x2f4] ;  /* 0x0000bd0000047ab9 */ /* 0x000fe40000000800 */
[----:B------:R-:W-:-:S13]  /*9270*/  ISETP.GE.AND P3, PT, R16, UR4, PT ;  /* 0x0000000410007c0c */ /* 0x000fda000bf66270 */
[----:B--2---:R-:W0:Y:S01]  /*9280*/  @!P3 LDS.128 R4, [R92+0xe400] ;  /* 0x00e400005c04b984 */ /* 0x004e220000000c00 */
[----:B-1-34-:R-:W-:-:S05]  /*9290*/  @!P3 IADD3 R8, P4, R16, R10, RZ ;  /* 0x0000000a1008b210 */ /* 0x01afca0007f9e0ff */
[----:B------:R-:W-:Y:S01]  /*92a0*/  @!P3 IMAD.X R9, R13, 0x1, R17, P4 ;  /* 0x000000010d09b824 */ /* 0x000fe200020e0611 */
[----:B------:R-:W-:-:S13]  /*92b0*/  ISETP.GE.AND P4, PT, R19, UR4, PT ;  /* 0x0000000413007c0c */ /* 0x000fda000bf86270 */
[----:B------:R-:W-:-:S05]  /*92c0*/  @!P4 IADD3 R10, P5, R19, R10, RZ ;  /* 0x0000000a130ac210 */ /* 0x000fca0007fbe0ff */
[----:B------:R-:W-:Y:S01]  /*92d0*/  @!P4 IMAD.X R11, R13, 0x1, R193, P5 ;  /* 0x000000010d0bc824 */ /* 0x000fe200028e06c1 */
[----:B0-----:R-:W-:Y:S04]  /*92e0*/  @!P3 ST.E.128 desc[UR60][R8.64], R4 ;  /* 0x000000040800b985 */ /* 0x001fe8000c101d3c */
[----:B------:R-:W0:Y:S04]  /*92f0*/  @!P4 LDS.128 R4, [R91+0xe400] ;  /* 0x00e400005b04c984 */ /* 0x000e280000000c00 */
[----:B0-----:R0:W-:Y:S02]  /*9300*/  @!P4 ST.E.128 desc[UR60][R10.64], R4 ;  /* 0x000000040a00c985 */ /* 0x0011e4000c101d3c */
.L_x_603:
[----:B------:R-:W-:Y:S05]  /*9310*/  BSYNC B0 ;  /* 0x0000000000007941 */ /* 0x000fea0003800000 */
.L_x_602:
[----:B------:R-:W-:Y:S01]  /*9320*/  @!PT LDS RZ, [RZ] ;  /* 0x00000000fffff984 */ /* 0x000fe20000000800 */
[----:B------:R-:W-:Y:S01]  /*9330*/  @!PT LDS RZ, [RZ] ;  /* 0x00000000fffff984 */ /* 0x000fe20000000800 */
[----:B------:R-:W-:Y:S01]  /*9340*/  @!PT LDS RZ, [RZ] ;  /* 0x00000000fffff984 */ /* 0x000fe20000000800 */
[----:B------:R-:W-:Y:S01]  /*9350*/  @!PT LDS RZ, [RZ] ;  /* 0x00000000fffff984 */ /* 0x000fe20000000800 */
[----:B------:R5:W-:Y:S06]  /*9360*/  MEMBAR.ALL.CTA ;  /* 0x0000000000007992 */ /* 0x000bec0000008000 */
[----:B-----5:R-:W5:Y:S01]  /*9370*/  FENCE.VIEW.ASYNC.S ;  /* 0x00000000000073c6 */ /* 0x020f620000000000 */
[----:B-1-3--:R-:W-:Y:S01]  /*9380*/  @!P2 IADD3 R88, R88, 0x228c0, RZ ;  /* 0x000228c05858a810 */ /* 0x00afe20007ffe0ff */
[----:B------:R-:W-:Y:S01]  /*9390*/  VIADD R192, R192, 0x1 ;  /* 0x00000001c0c07836 */ /* 0x000fe20000000000 */
[----:B-----5:R1:W-:Y:S01]  /*93a0*/  BAR.SYNC.DEFER_BLOCKING R74, 0x80 ;  /* 0x0002004a0000751d */ /* 0x0203e20000010000 */
[----:B------:R-:W-:-:S02]  /*93b0*/  ISETP.NE.AND P3, PT, R90, RZ, PT ;  /* 0x000000ff5a00720c */ /* 0x000fc40003f65270 */
[----:B------:R-:W-:-:S04]  /*93c0*/  @!P2 PRMT R88, RZ, 0x654, R88 ;  /* 0x00000654ff58a816 */ /* 0x000fc80000000058 */
[----:B------:R1:W-:Y:S01]  /*93d0*/  @!P2 SYNCS.ARRIVE.TRANS64.RED.A1T0 RZ, [R88+URZ], RZ ;  /* 0x000000ff58ffa9a7 */ /* 0x0003e2000810043f */
[----:B------:R-:W-:-:S04]  /*93e0*/  ISETP.NE.AND P2, PT, R192, 0x2, PT ;  /* 0x00000002c000780c */ /* 0x000fc80003f45270 */
[----:B0-----:R-:W-:Y:S02]  /*93f0*/  SEL R5, RZ, 0x1, P2 ;  /* 0x00000001ff057807 */ /* 0x001fe40001000000 */
[----:B------:R-:W-:Y:S02]  /*9400*/  SEL R192, R192, RZ, P2 ;  /* 0x000000ffc0c07207 */ /* 0x000fe40001000000 */
[----:B------:R-:W-:Y:S01]  /*9410*/  LOP3.LUT R196, R196, R5, RZ, 0x3c, !PT ;  /* 0x00000005c4c47212 */ /* 0x000fe200078e3cff */
[----:B-1----:R-:W-:Y:S06]  /*9420*/  @P3 BRA `(.L_x_604) ;  /* 0xffffff8800b03947 */ /* 0x002fec000383ffff */
[----:B--2---:R-:W0:Y:S01]  /*9430*/  S2R R4, SR_TID.X ;  /* 0x0000000000047919 */ /* 0x004e220000002100 */
[----:B------:R-:W-:Y:S02]  /*9440*/  PLOP3.LUT P0, PT, PT, PT, PT, 0x8, 0x0 ;  /* 0x000000000000781c */ /* 0x000fe40003f0e170 */
[----:B0-----:R-:W-:-:S04]  /*9450*/  SHF.R.U32.HI R4, RZ, 0x7, R4 ;  /* 0x00000007ff047819 */ /* 0x001fc80000011604 */
[----:B------:R-:W-:-:S13]  /*9460*/  ISETP.NE.AND P3, PT, R4, 0x1, PT ;  /* 0x000000010400780c */ /* 0x000fda0003f65270 */
[----:B------:R-:W-:Y:S06]  /*9470*/  @!P3 BAR.ARV 0x9, 0x100 ;  /* 0x024400000000bb1d */ /* 0x000fec0000002000 */
.L_x_525:
[----:B------:R-:W-:Y:S02]  /*9480*/  ISETP.GE.AND P2, PT, R72, 0x1, PT ;  /* 0x000000014800780c */ /* 0x000fe40003f46270 */
[----:B------:R-:W-:Y:S02]  /*9490*/  CS2R R88, SRZ ;  /* 0x0000000000587805 */ /* 0x000fe4000001ff00 */
[----:B------:R-:W-:Y:S01]  /*94a0*/  PLOP3.LUT P1, PT, PT, PT, PT, 0x80, 0x0 ;  /* 0x000000000000781c */ /* 0x000fe20003f2f070 */
[----:B------:R-:W-:Y:S01]  /*94b0*/  IMAD.MOV.U32 R87, RZ, RZ, RZ ;  /* 0x000000ffff577224 */ /* 0x000fe200078e00ff */
[----:B------:R-:W-:Y:S02]  /*94c0*/  CS2R R6, SRZ ;  /* 0x0000000000067805 */ /* 0x000fe4000001ff00 */
[----:B------:R-:W-:Y:S02]  /*94d0*/  CS2R R8, SRZ ;  /* 0x0000000000087805 */ /* 0x000fe4000001ff00 */
[----:B----4-:R-:W-:-:S02]  /*94e0*/  CS2R R10, SRZ ;  /* 0x00000000000a7805 */ /* 0x010fc4000001ff00 */
        /* <DEDUP_REMOVED lines=26> */
[----:B------:R-:W-:Y:S01]  /*9690*/  IMAD.MOV.U32 R100, RZ, RZ, RZ ;  /* 0x000000ffff647224 */ /* 0x000fe200078e00ff */
[----:B------:R-:W-:Y:S01]  /*96a0*/  MOV R73, RZ ;  /* 0x000000ff00497202 */ /* 0x000fe20000000f00 */
[----:B------:R-:W-:Y:S01]  /*96b0*/  IMAD.MOV.U32 R76, RZ, RZ, RZ ;  /* 0x000000ffff4c7224 */ /* 0x000fe200078e00ff */
[----:B------:R-:W-:Y:S06]  /*96c0*/  @P0 BRA `(.L_x_605) ;  /* 0x00000000000c0947 */ /* 0x000fec0003800000 */
[----:B------:R-:W0:Y:S01]  /*96d0*/  FENCE.VIEW.ASYNC.G ;  /* 0x00000000000073c6 */ /* 0x000e220000000100 */
[----:B------:R-:W-:Y:S05]  /*96e0*/  WARPSYNC.ALL ;  /* 0x0000000000007948 */ /* 0x000fea0003800000 */
[----:B0-----:R-:W-:Y:S06]  /*96f0*/  BAR.ARV 0xc, 0x180 ;  /* 0x0306000000007b1d */ /* 0x001fec0000002000 */
.L_x_605:
[----:B------:R-:W-:Y:S02]  /*9700*/  IMAD.MOV.U32 R101, RZ, RZ, RZ ;  /* 0x000000ffff657224 */ /* 0x000fe400078e00ff */
[----:B------:R-:W-:Y:S01]  /*9710*/  IMAD.MOV.U32 R102, RZ, RZ, RZ ;  /* 0x000000ffff667224 */ /* 0x000fe200078e00ff */
[----:B------:R-:W-:Y:S06]  /*9720*/  @!P2 BRA `(.L_x_606) ;  /* 0x000000c4000ca947 */ /* 0x000fec0003800000 */
[----:B------:R-:W-:-:S03]  /*9730*/  UMOV UR4, 0xffffffff ;  /* 0xffffffff00047882 */ /* 0x000fc60000000000 */
[----:B------:R-:W-:Y:S05]  /*9740*/  BRA.DIV UR4, `(.L_x_607) ;  /* 0x0000017204087947 */ /* 0x000fea000b800000 */
[----:B------:R0:W1:Y:S02]  /*9750*/  SHFL.IDX PT, R168, R229, RZ, 0x1f ;  /* 0x00001fffe5a87589 */ /* 0x00006400000e0000 */
.L_x_860:
[----:B-1----:R-:W-:Y:S01]  /*9760*/  LEA.HI R0, R168, R168, RZ, 0x1 ;  /* 0x000000a8a8007211 */ /* 0x002fe200078f08ff */
[----:B------:R-:W-:Y:S01]  /*9770*/  BSSY B6, `(.L_x_608) ;  /* 0x0000019000067945 */ /* 0x000fe20003800000 */
[----:B------:R-:W-:Y:S02]  /*9780*/  IADD3 R30, R18, 0x14400, RZ ;  /* 0x00014400121e7810 */ /* 0x000fe40007ffe0ff */
[----:B------:R-:W-:Y:S02]  /*9790*/  LOP3.LUT R3, R0, 0x1e, RZ, 0xc0, !PT ;  /* 0x0000001e00037812 */ /* 0x000fe400078ec0ff */
[----:B------:R-:W-:-:S03]  /*97a0*/  LOP3.LUT P0, RZ, R30, 0x9f, RZ, 0xc0, !PT ;  /* 0x0000009f1eff7812 */ /* 0x000fc6000780c0ff */
[----:B------:R-:W-:-:S04]  /*97b0*/  IMAD.IADD R3, R168, 0x1, -R3 ;  /* 0x00000001a8037824 */ /* 0x000fc800078e0a03 */
[----:B------:R-:W-:-:S05]  /*97c0*/  IMAD R3, R3, 0x2000, R30 ;  /* 0x0000200003037824 */ /* 0x000fca00078e021e */
[----:B------:R-:W-:-:S04]  /*97d0*/  SHF.R.U32.HI R3, RZ, 0x4, R3 ;  /* 0x00000004ff037819 */ /* 0x000fc80000011603 */
[----:B------:R-:W-:Y:S01]  /*97e0*/  LOP3.LUT R31, R3, 0x3fff, RZ, 0xc0, !PT ;  /* 0x00003fff031f7812 */ /* 0x000fe200078ec0ff */
[----:B------:R-:W-:Y:S06]  /*97f0*/  @!P0 BRA `(.L_x_609) ;  /* 0x0000000000408947 */ /* 0x000fec0003800000 */
[----:B------:R-:W-:Y:S01]  /*9800*/  MOV R0, 0x0 ;  /* 0x0000000000007802 */ /* 0x000fe20000000f00 */
[----:B------:R-:W-:Y:S01]  /*9810*/  ULDC.64 UR4, c[0x4][0x98] ;  /* 0x0100260000047ab9 */ /* 0x000fe20000000a00 */
[----:B------:R-:W-:Y:S01]  /*9820*/  ULDC.64 UR6, c[0x4][0xa0] ;  /* 0x0100280000067ab9 */ /* 0x000fe20000000a00 */
[----:B------:R-:W-:Y:S01]  /*9830*/  IMAD.U32 R4, RZ, RZ, UR4 ;  /* 0x00000004ff047e24 */ /* 0x000fe2000f8e00ff */
[----:B------:R1:W2:Y:S01]  /*9840*/  LDC.64 R2, c[0x4][R0] ;  /* 0x0100000000027b82 */ /* 0x0002a20000000a00 */
        /* <DEDUP_REMOVED lines=8> */
[----:B-1----:R-:W-:-:S07]  /*98d0*/  IMAD.MOV.U32 R13, RZ, RZ, RZ ;  /* 0x000000ffff0d7224 */ /* 0x002fce00078e00ff */
[----:B------:R-:W-:-:S07]  /*98e0*/  LEPC R20, `(.L_x_609) ;  /* 0x000000001014794e */ /* 0x000fce0000000000 */
[----:B0-2--5:R-:W-:Y:S05]  /*98f0*/  CALL.ABS.NOINC R2 ;  /* 0x0000000002007343 */ /* 0x025fea0003c00000 */
.L_x_609:
[----:B------:R-:W-:Y:S05]  /*9900*/  BSYNC B6 ;  /* 0x0000000000067941 */ /* 0x000fea0003800000 */
.L_x_608:
[----:B------:R-:W-:Y:S01]  /*9910*/  ULDC.64 UR4, c[0x0][0x990] ;  /* 0x0002640000047ab9 */ /* 0x000fe20000000a00 */
[----:B------:R-:W-:Y:S01]  /*9920*/  ULDC.64 UR6, c[0x0][0x998] ;  /* 0x0002660000067ab9 */ /* 0x000fe20000000a00 */
[----:B------:R-:W-:Y:S02]  /*9930*/  ISETP.NE.U32.AND P0, PT, RZ, UR4, PT ;  /* 0x00000004ff007c0c */ /* 0x000fe4000bf05070 */
[----:B------:R-:W-:Y:S02]  /*9940*/  ISETP.NE.U32.AND P1, PT, RZ, UR6, PT ;  /* 0x00000006ff007c0c */ /* 0x000fe4000bf25070 */
[----:B------:R-:W-:Y:S02]  /*9950*/  ISETP.NE.AND.EX P0, PT, RZ, UR5, PT, P0 ;  /* 0x00000005ff007c0c */ /* 0x000fe4000bf05300 */
[----:B------:R-:W-:-:S11]  /*9960*/  ISETP.NE.AND.EX P1, PT, RZ, UR7, PT, P1 ;  /* 0x00000007ff007c0c */ /* 0x000fd6000bf25310 */
[----:B------:R-:W1:Y:S01]  /*9970*/  @P0 LDC.64 R6, c[0x0][0x9a8] ;  /* 0x00026a00ff060b82 */ /* 0x000e620000000a00 */
[----:B------:R-:W-:-:S07]  /*9980*/  @P0 SHF.R.S32.HI R15, RZ, 0x1f, R170 ;  /* 0x0000001fff0f0819 */ /* 0x000fce00000114aa */
[----:B------:R-:W2:Y:S08]  /*9990*/  @P1 LDC.64 R8, c[0x0][0x9b8] ;  /* 0x00026e00ff081b82 */ /* 0x000eb00000000a00 */
[----:B------:R-:W3:Y:S08]  /*99a0*/  @P0 LDC.64 R10, c[0x0][0x9b0] ;  /* 0x00026c00ff0a0b82 */ /* 0x000ef00000000a00 */
[----:B------:R-:W4:Y:S01]  /*99b0*/  @P1 LDC.64 R12, c[0x0][0x9c0] ;  /* 0x00027000ff0c1b82 */ /* 0x000f220000000a00 */
[----:B-1----:R-:W-:-:S02]  /*99c0*/  @P0 IMAD R0, R214, R6, RZ ;  /* 0x00000006d6000224 */ /* 0x002fc400078e02ff */
[----:B------:R-:W-:-:S04]  /*99d0*/  @P0 IMAD.WIDE.U32 R2, R207, R6, RZ ;  /* 0x00000006cf020225 */ /* 0x000fc800078e00ff */
[----:B------:R-:W-:Y:S02]  /*99e0*/  @P0 IMAD R7, R207, R7, R0 ;  /* 0x00000007cf070224 */ /* 0x000fe400078e0200 */
[----:B--2---:R-:W-:-:S03]  /*99f0*/  @P1 IMAD R4, R214, R8, RZ ;  /* 0x00000008d6041224 */ /* 0x004fc600078e02ff */
[----:B------:R-:W-:Y:S01]  /*9a00*/  @P0 IADD3 R3, R3, R7, RZ ;  /* 0x0000000703030210 */ /* 0x000fe20007ffe0ff */
[C---:B------:R-:W-:Y:S01]  /*9a10*/  @P1 IMAD R9, R207.reuse, R9, R4 ;  /* 0x00000009cf091224 */ /* 0x040fe200078e0204 */
[----:B------:R-:W-:Y:S01]  /*9a20*/  @P1 SHF.R.S32.HI R7, RZ, 0x1f, R170 ;  /* 0x0000001fff071819 */ /* 0x000fe200000114aa */
[----:B------:R-:W-:-:S04]  /*9a30*/  @P1 IMAD.WIDE.U32 R4, R207, R8, RZ ;  /* 0x00000008cf041225 */ /* 0x000fc800078e00ff */
[----:B---3--:R-:W-:Y:S02]  /*9a40*/  @P0 IMAD R0, R15, R10, RZ ;  /* 0x0000000a0f000224 */ /* 0x008fe400078e02ff */
[----:B------:R-:W-:Y:S02]  /*9a50*/  @P1 IMAD.IADD R5, R5, 0x1, R9 ;  /* 0x0000000105051824 */ /* 0x000fe400078e0209 */
[C---:B------:R-:W-:Y:S02]  /*9a60*/  @P0 IMAD R9, R170.reuse, R11, R0 ;  /* 0x0000000baa090224 */ /* 0x040fe400078e0200 */
[----:B----4-:R-:W-:Y:S02]  /*9a70*/  @P1 IMAD R6, R7, R12, RZ ;  /* 0x0000000c07061224 */ /* 0x010fe400078e02ff */
[----:B------:R-:W-:-:S04]  /*9a80*/  @P0 IMAD.WIDE.U32 R2, R170, R10, R2 ;  /* 0x0000000aaa020225 */ /* 0x000fc800078e0002 */
[C---:B------:R-:W-:Y:S02]  /*9a90*/  @P1 IMAD R11, R170.reuse, R13, R6 ;  /* 0x0000000daa0b1224 */ /* 0x040fe400078e0206 */
[----:B------:R-:W-:Y:S01]  /*9aa0*/  @P1 IMAD.WIDE.U32 R6, R170, R12, R4 ;  /* 0x0000000caa061225 */ /* 0x000fe200078e0004 */
[----:B------:R-:W-:Y:S01]  /*9ab0*/  @P0 LEA R4, P2, R2, UR4, 0x2 ;  /* 0x0000000402040c11 */ /* 0x000fe2000f8410ff */
[----:B------:R-:W-:Y:S02]  /*9ac0*/  ULDC UR4, c[0x0][0x3f4] ;  /* 0x0000fd0000047ab9 */ /* 0x000fe40000000800 */
[----:B------:R-:W-:Y:S01]  /*9ad0*/  @P0 IMAD.IADD R5, R3, 0x1, R9 ;  /* 0x0000000103050824 */ /* 0x000fe200078e0209 */
[----:B------:R-:W-:Y:S01]  /*9ae0*/  @P1 LEA R8, P3, R6, UR6, 0x2 ;  /* 0x0000000606081c11 */ /* 0x000fe2000f8610ff */
[----:B------:R-:W-:Y:S02]  /*9af0*/  @P1 IMAD.IADD R3, R7, 0x1, R11 ;  /* 0x0000000107031824 */ /* 0x000fe400078e020b */
[----:B------:R-:W-:Y:S01]  /*9b00*/  IMAD.MOV.U32 R0, RZ, RZ, 0x3f800000 ;  /* 0x3f800000ff007424 */ /* 0x000fe200078e00ff */
[----:B------:R-:W-:-:S02]  /*9b10*/  @P0 LEA.HI.X R5, R2, UR5, R5, 0x2, P2 ;  /* 0x0000000502050c11 */ /* 0x000fc400090f1405 */
[----:B------:R-:W-:Y:S02]  /*9b20*/  @P1 LEA.HI.X R9, R6, UR7, R3, 0x2, P3 ;  /* 0x0000000706091c11 */ /* 0x000fe400098f1403 */
[----:B------:R-:W-:-:S03]  /*9b30*/  MOV R3, 0x3f800000 ;  /* 0x3f80000000037802 */ /* 0x000fc60000000f00 */
[----:B------:R-:W2:Y:S04]  /*9b40*/  @P1 LDG.E R0, desc[UR60][R8.64] ;  /* 0x0000003c08001981 */ /* 0x000ea8000c1e1900 */
[----:B------:R-:W2:Y:S01]  /*9b50*/  @P0 LDG.E R3, desc[UR60][R4.64] ;  /* 0x0000003c04030981 */ /* 0x000ea2000c1e1900 */
[----:B------:R-:W-:Y:S01]  /*9b60*/  ISETP.LT.AND P0, PT, RZ, UR4, PT ;  /* 0x00000004ff007c0c */ /* 0x000fe2000bf01270 */
[----:B------:R-:W-:Y:S01]  /*9b70*/  ULDC UR4, c[0x0][0x9d8] ;  /* 0x0002760000047ab9 */ /* 0x000fe20000000800 */
[----:B--2---:R-:W-:-:S04]  /*9b80*/  FMUL.FTZ R0, R3, R0 ;  /* 0x0000000003007220 */ /* 0x004fc80000410000 */
[----:B------:R-:W-:-:S07]  /*9b90*/  FMUL.FTZ R2, R0, UR4 ;  /* 0x0000000400027c20 */ /* 0x000fce0008410000 */
[----:B------:R-:W-:Y:S05]  /*9ba0*/  @P0 BRA `(.L_x_610) ;  /* 0x00000000003c0947 */ /* 0x000fea0003800000 */
[----:B------:R-:W-:-:S04]  /*9bb0*/  LEA.HI R0, R213, R213, RZ, 0x1 ;  /* 0x000000d5d5007211 */ /* 0x000fc800078f08ff */
[----:B------:R-:W-:-:S05]  /*9bc0*/  LOP3.LUT R0, R0, 0xfffffffe, RZ, 0xc0, !PT ;  /* 0xfffffffe00007812 */ /* 0x000fca00078ec0ff */
[----:B------:R-:W-:-:S05]  /*9bd0*/  IMAD.IADD R0, R213, 0x1, -R0 ;  /* 0x00000001d5007824 */ /* 0x000fca00078e0a00 */
[----:B------:R-:W-:-:S04]  /*9be0*/  SHF.L.U32 R3, R0, 0x1f, RZ ;  /* 0x0000001f00037819 */ /* 0x000fc800000006ff */
[----:B------:R1:W2:Y:S03]  /*9bf0*/  SYNCS.PHASECHK.TRANS64.TRYWAIT P0, [R18+URZ+0x22800], R3 ;  /* 0x02280003120075a7 */ /* 0x0002a6000800017f */
[----:B--2---:R-:W-:Y:S05]  /*9c00*/  @!P0 NANOSLEEP.SYNCS 0x989680 ;  /* 0x009896800000895d */ /* 0x004fea0003900000 */
[----:B------:R-:W2:Y:S01]  /*9c10*/  @!P0 SYNCS.PHASECHK.TRANS64 P0, [R18+URZ+0x22800], R3 ;  /* 0x02280003120085a7 */ /* 0x000ea2000800007f */
[----:B------:R-:W-:Y:S04]  /*9c20*/  BSSY B0, `(.L_x_611) ;  /* 0x0000006000007945 */ /* 0x000fe80003800000 */
[----:B--2---:R-:W-:Y:S05]  /*9c30*/  @P0 BRA `(.L_x_612) ;  /* 0x0000000000100947 */ /* 0x004fea0003800000 */
.L_x_613:
[----:B--2---:R2:W3:Y:S02]  /*9c40*/  SYNCS.PHASECHK.TRANS64.TRYWAIT P0, [R18+URZ+0x22800], R3 ;  /* 0x02280003120075a7 */ /* 0x0044e4000800017f */
[----:B---3--:R-:W-:Y:S05]  /*9c50*/  @!P0 NANOSLEEP.SYNCS 0x989680 ;  /* 0x009896800000895d */ /* 0x008fea0003900000 */
[----:B------:R-:W3:Y:S02]  /*9c60*/  @!P0 SYNCS.PHASECHK.TRANS64 P0, [R18+URZ+0x22800], R3 ;  /* 0x02280003120085a7 */ /* 0x000ee4000800007f */
[----:B---3--:R-:W-:Y:S05]  /*9c70*/  @!P0 BRA `(.L_x_613) ;  /* 0xfffffffc00f08947 */ /* 0x008fea000383ffff */
.L_x_612:
[----:B------:R-:W-:Y:S05]  /*9c80*/  BSYNC B0 ;  /* 0x0000000000007941 */ /* 0x000fea0003800000 */
.L_x_611:
[----:B------:R-:W-:Y:S05]  /*9c90*/  BRA `(.L_x_614) ;  /* 0x0000003c00dc7947 */ /* 0x000fea0003800000 */
.L_x_610:
[----:B------:R-:W1:Y:S01]  /*9ca0*/  LDC.64 R28, c[0x0][0x400] ;  /* 0x00010000ff1c7b82 */ /* 0x000e620000000a00 */
[----:B------:R-:W-:Y:S01]  /*9cb0*/  LOP3.LUT P0, RZ, R30, 0x3ff, RZ, 0xc0, !PT ;  /* 0x000003ff1eff7812 */ /* 0x000fe2000780c0ff */
[----:B------:R-:W-:Y:S01]  /*9cc0*/  ULDC.64 UR6, c[0x0][0x408] ;  /* 0x0001020000067ab9 */ /* 0x000fe20000000a00 */
[----:B-----5:R-:W-:Y:S01]  /*9cd0*/  SHF.R.S32.HI R0, RZ, 0x1f, R24 ;  /* 0x0000001fff007819 */ /* 0x020fe20000011418 */
[----:B------:R-:W-:Y:S01]  /*9ce0*/  ULDC.64 UR4, c[0x0][0x3f8] ;  /* 0x0000fe0000047ab9 */ /* 0x000fe20000000a00 */
[----:B------:R-:W-:Y:S03]  /*9cf0*/  BSSY B6, `(.L_x_615) ;  /* 0x000001b000067945 */ /* 0x000fe60003800000 */
[----:B------:R-:W2:Y:S01]  /*9d00*/  LDC.64 R26, c[0x0][0x3e8] ;  /* 0x0000fa00ff1a7b82 */ /* 0x000ea20000000a00 */
[C---:B------:R-:W-:Y:S02]  /*9d10*/  IMAD R5, R0.reuse, UR6, RZ ;  /* 0x0000000600057c24 */ /* 0x040fe4000f8e02ff */
[----:B------:R-:W-:-:S02]  /*9d20*/  IMAD R3, R0, UR4, RZ ;  /* 0x0000000400037c24 */ /* 0x000fc4000f8e02ff */
[C---:B------:R-:W-:Y:S02]  /*9d30*/  IMAD R5, R24.reuse, UR7, R5 ;  /* 0x0000000718057c24 */ /* 0x040fe4000f8e0205 */
[C---:B------:R-:W-:Y:S02]  /*9d40*/  IMAD R3, R24.reuse, UR5, R3 ;  /* 0x0000000518037c24 */ /* 0x040fe4000f8e0203 */
[----:B-1----:R-:W-:-:S05]  /*9d50*/  IMAD.WIDE.U32 R28, R24, UR6, R28 ;  /* 0x00000006181c7c25 */ /* 0x002fca000f8e001c */
[----:B------:R-:W-:Y:S01]  /*9d60*/  IADD3 R30, R5, R29, RZ ;  /* 0x0000001d051e7210 */ /* 0x000fe20007ffe0ff */
[----:B--2---:R-:W-:-:S04]  /*9d70*/  IMAD.WIDE.U32 R26, R24, UR4, R26 ;  /* 0x00000004181a7c25 */ /* 0x004fc8000f8e001a */
[----:B------:R-:W-:Y:S01]  /*9d80*/  IMAD.IADD R24, R3, 0x1, R27 ;  /* 0x0000000103187824 */ /* 0x000fe200078e021b */
[----:B------:R-:W-:Y:S06]  /*9d90*/  @!P0 BRA `(.L_x_616) ;  /* 0x0000000000408947 */ /* 0x000fec0003800000 */
[----:B------:R-:W-:Y:S01]  /*9da0*/  MOV R0, 0x0 ;  /* 0x0000000000007802 */ /* 0x000fe20000000f00 */
[----:B------:R-:W-:Y:S01]  /*9db0*/  ULDC.64 UR4, c[0x4][0x98] ;  /* 0x0100260000047ab9 */ /* 0x000fe20000000a00 */
[----:B------:R-:W-:Y:S01]  /*9dc0*/  ULDC.64 UR6, c[0x4][0xa0] ;  /* 0x0100280000067ab9 */ /* 0x000fe20000000a00 */
[----:B------:R-:W-:Y:S01]  /*9dd0*/  IMAD.U32 R4, RZ, RZ, UR4 ;  /* 0x00000004ff047e24 */ /* 0x000fe2000f8e00ff */
[----:B------:R1:W2:Y:S01]  /*9de0*/  LDC.64 R14, c[0x4][R0] ;  /* 0x01000000000e7b82 */ /* 0x0002a20000000a00 */
        /* <DEDUP_REMOVED lines=8> */
[----:B-1----:R-:W-:-:S07]  /*9e70*/  IMAD.MOV.U32 R13, RZ, RZ, RZ ;  /* 0x000000ffff0d7224 */ /* 0x002fce00078e00ff */
[----:B------:R-:W-:-:S07]  /*9e80*/  LEPC R20, `(.L_x_616) ;  /* 0x000000001014794e */ /* 0x000fce0000000000 */
[----:B0-2---:R-:W-:Y:S05]  /*9e90*/  CALL.ABS.NOINC R14 ;  /* 0x000000000e007343 */ /* 0x005fea0003c00000 */
.L_x_616:
[----:B------:R-:W-:Y:S05]  /*9ea0*/  BSYNC B6 ;  /* 0x0000000000067941 */ /* 0x000fea0003800000 */
.L_x_615:
[----:B------:R-:W-:Y:S01]  /*9eb0*/  ULDC.U8 UR4, c[0x0][0x410] ;  /* 0x0001040000047ab9 */ /* 0x000fe20000000000 */
[----:B------:R-:W-:Y:S01]  /*9ec0*/  BSSY B0, `(.L_x_617) ;  /* 0x00003cc000007945 */ /* 0x000fe20003800000 */
[----:B------:R-:W-:Y:S01]  /*9ed0*/  ISETP.NE.AND P0, PT, RZ, UR4, PT ;  /* 0x00000004ff007c0c */ /* 0x000fe2000bf05270 */
[----:B------:R-:W-:-:S12]  /*9ee0*/  IMAD R4, R169, 0x80, R194 ;  /* 0x00000080a9047824 */ /* 0x000fd800078e02c2 */
[----:B------:R-:W-:Y:S05]  /*9ef0*/  @!P0 BRA `(.L_x_618) ;  /* 0x0000001c00b48947 */ /* 0x000fea0003800000 */
[----:B------:R-:W-:-:S03]  /*9f00*/  UMOV UR4, 0xffffffff ;  /* 0xffffffff00047882 */ /* 0x000fc60000000000 */
[----:B------:R-:W-:Y:S05]  /*9f10*/  BRA.DIV UR4, `(.L_x_619) ;  /* 0x0000016a04407947 */ /* 0x000fea000b800000 */
[----:B------:R1:W2:Y:S04]  /*9f20*/  SHFL.IDX PT, R0, R26, RZ, 0x1c1f ;  /* 0x001c1fff1a007589 */ /* 0x0002a800000e0000 */
[----:B------:R1:W3:Y:S04]  /*9f30*/  SHFL.IDX PT, R14, R28, RZ, 0x1c1f ;  /* 0x001c1fff1c0e7589 */ /* 0x0002e800000e0000 */
[----:B------:R1:W4:Y:S04]  /*9f40*/  SHFL.IDX PT, R3, R24, RZ, 0x1c1f ;  /* 0x001c1fff18037589 */ /* 0x00032800000e0000 */
[----:B------:R1:W0:Y:S02]  /*9f50*/  SHFL.IDX PT, R5, R30, RZ, 0x1c1f ;  /* 0x001c1fff1e057589 */ /* 0x00022400000e0000 */
.L_x_866:
[C---:B------:R-:W-:Y:S01]  /*9f60*/  IMAD.SHL.U32 R6, R204.reuse, 0x80, RZ ;  /* 0x00000080cc067824 */ /* 0x040fe200078e00ff */
[----:B------:R-:W-:Y:S01]  /*9f70*/  ULDC UR4, c[0x0][0x448] ;  /* 0x0001120000047ab9 */ /* 0x000fe20000000800 */
[----:B------:R-:W-:Y:S01]  /*9f80*/  BSSY B1, `(.L_x_620) ;  /* 0x0000029000017945 */ /* 0x000fe20003800000 */
[----:B------:R-:W-:Y:S01]  /*9f90*/  IMAD R25, R25, UR4, RZ ;  /* 0x0000000419197c24 */ /* 0x000fe2000f8e02ff */
[----:B------:R-:W-:Y:S02]  /*9fa0*/  LOP3.LUT P0, RZ, R204, 0x4, RZ, 0xc0, !PT ;  /* 0x00000004ccff7812 */ /* 0x000fe4000780c0ff */
[----:B------:R-:W-:Y:S02]  /*9fb0*/  CS2R R12, SRZ ;  /* 0x00000000000c7805 */ /* 0x000fe4000001ff00 */
[----:B------:R-:W-:Y:S01]  /*9fc0*/  LOP3.LUT R7, R6, 0x380, RZ, 0xc0, !PT ;  /* 0x0000038006077812 */ /* 0x000fe200078ec0ff */
[----:B-1----:R-:W-:Y:S01]  /*9fd0*/  IMAD R30, R169, -0x80, R25 ;  /* 0xffffff80a91e7824 */ /* 0x002fe200078e0219 */
[----:B------:R-:W-:-:S02]  /*9fe0*/  ISETP.GE.AND P1, PT, R4, R25, PT ;  /* 0x000000190400720c */ /* 0x000fc40003f26270 */
[----:B------:R-:W-:Y:S02]  /*9ff0*/  CS2R R20, SRZ ;  /* 0x0000000000147805 */ /* 0x000fe4000001ff00 */
[----:B------:R-:W-:Y:S02]  /*a000*/  LOP3.LUT R8, R7, 0x30, R16, 0xf8, !PT ;  /* 0x0000003007087812 */ /* 0x000fe400078ef810 */
[----:B------:R-:W-:Y:S02]  /*a010*/  CS2R R24, SRZ ;  /* 0x0000000000187805 */ /* 0x000fe4000001ff00 */
[----:B------:R-:W-:Y:S02]  /*a020*/  SHF.R.U32.HI R7, RZ, 0x3, R7 ;  /* 0x00000003ff077819 */ /* 0x000fe40000011607 */
[----:B------:R-:W-:Y:S02]  /*a030*/  LEA.HI R6, R213, R213, RZ, 0x1 ;  /* 0x000000d5d5067211 */ /* 0x000fe400078f08ff */
[----:B------:R-:W-:-:S02]  /*a040*/  LOP3.LUT R7, R8, R7, RZ, 0x3c, !PT ;  /* 0x0000000708077212 */ /* 0x000fc400078e3cff */
[----:B------:R-:W-:Y:S02]  /*a050*/  LOP3.LUT R6, R6, 0xfffffffe, RZ, 0xc0, !PT ;  /* 0xfffffffe06067812 */ /* 0x000fe400078ec0ff */
[----:B------:R-:W-:Y:S02]  /*a060*/  IADD3 R9, R18, R7, R203 ;  /* 0x0000000712097210 */ /* 0x000fe40007ffe0cb */
[----:B------:R-:W-:Y:S02]  /*a070*/  IADD3 R41, R213, -R6, RZ ;  /* 0x80000006d5297210 */ /* 0x000fe40007ffe0ff */
[----:B------:R-:W-:Y:S01]  /*a080*/  CS2R R6, SRZ ;  /* 0x0000000000067805 */ /* 0x000fe2000001ff00 */
[----:B------:R-:W-:Y:S01]  /*a090*/  VIADD R28, R9, 0x14400 ;  /* 0x00014400091c7836 */ /* 0x000fe20000000000 */
[----:B------:R-:W-:Y:S01]  /*a0a0*/  SHF.L.U32 R41, R41, 0x1f, RZ ;  /* 0x0000001f29297819 */ /* 0x000fe200000006ff */
[----:B------:R-:W-:Y:S01]  /*a0b0*/  VIADD R8, R9, 0x14440 ;  /* 0x0001444009087836 */ /* 0x000fe20000000000 */
[----:B------:R-:W-:Y:S06]  /*a0c0*/  @P1 BRA `(.L_x_621) ;  /* 0x0000000000501947 */ /* 0x000fec0003800000 */
[----:B------:R-:W-:Y:S01]  /*a0d0*/  ULDC UR4, c[0x0][0x3f4] ;  /* 0x0000fd0000047ab9 */ /* 0x000fe20000000800 */
[----:B------:R-:W-:Y:S02]  /*a0e0*/  CS2R R24, SRZ ;  /* 0x0000000000187805 */ /* 0x000fe4000001ff00 */
[----:B------:R-:W-:Y:S02]  /*a0f0*/  ISETP.GE.AND P1, PT, R22, UR4, PT ;  /* 0x0000000416007c0c */ /* 0x000fe4000bf26270 */
[----:B------:R-:W-:Y:S02]  /*a100*/  CS2R R6, SRZ ;  /* 0x0000000000067805 */ /* 0x000fe4000001ff00 */
[----:B------:R-:W-:Y:S02]  /*a110*/  ISETP.GE.AND P2, PT, R195, UR4, PT ;  /* 0x00000004c3007c0c */ /* 0x000fe4000bf46270 */
[----:B------:R-:W-:-:S07]  /*a120*/  CS2R R12, SRZ ;  /* 0x00000000000c7805 */ /* 0x000fce000001ff00 */
[C---:B--2---:R-:W-:Y:S02]  /*a130*/  @!P1 IADD3 R10, P5, R22.reuse, R0, RZ ;  /* 0x00000000160a9210 */ /* 0x044fe40007fbe0ff */
[----:B------:R-:W-:Y:S02]  /*a140*/  @!P1 SHF.R.S32.HI R4, RZ, 0x1f, R22 ;  /* 0x0000001fff049819 */ /* 0x000fe40000011416 */
[----:B---3--:R-:W-:Y:S02]  /*a150*/  @!P1 IADD3 R32, P3, R22, R14, RZ ;  /* 0x0000000e16209210 */ /* 0x008fe40007f7e0ff */
[----:B------:R-:W-:Y:S01]  /*a160*/  @!P2 IADD3 R26, P4, R195, R0, RZ ;  /* 0x00000000c31aa210 */ /* 0x000fe20007f9e0ff */
[----:B----4-:R-:W-:Y:S01]  /*a170*/  @!P1 IMAD.X R11, R3, 0x1, R4, P5 ;  /* 0x00000001030b9824 */ /* 0x010fe200028e0604 */
[----:B------:R-:W-:Y:S02]  /*a180*/  @!P2 IADD3 R14, P5, R195, R14, RZ ;  /* 0x0000000ec30ea210 */ /* 0x000fe40007fbe0ff */
[----:B------:R-:W-:-:S02]  /*a190*/  CS2R R20, SRZ ;  /* 0x0000000000147805 */ /* 0x000fc4000001ff00 */
[----:B------:R-:W-:Y:S01]  /*a1a0*/  @!P2 IADD3.X R27, R3, R218, RZ, P4, !PT ;  /* 0x000000da031ba210 */ /* 0x000fe200027fe4ff */
[C---:B0-----:R-:W-:Y:S01]  /*a1b0*/  @!P1 IMAD.X R33, R5.reuse, 0x1, R4, P3 ;  /* 0x0000000105219824 */ /* 0x041fe200018e0604 */
[----:B------:R1:W5:Y:S01]  /*a1c0*/  @!P1 LD.E.64 R12, desc[UR60][R10.64] ;  /* 0x0000003c0a0c9980 */ /* 0x000362000c101b00 */
[----:B------:R-:W-:-:S03]  /*a1d0*/  @!P2 IMAD.X R15, R5, 0x1, R218, P5 ;  /* 0x00000001050fa824 */ /* 0x000fc600028e06da */
[----:B------:R1:W5:Y:S04]  /*a1e0*/  @!P2 LD.E.64 R24, desc[UR60][R26.64] ;  /* 0x0000003c1a18a980 */ /* 0x000368000c101b00 */
[----:B------:R1:W5:Y:S04]  /*a1f0*/  @!P2 LD.E.64 R6, desc[UR60][R14.64] ;  /* 0x0000003c0e06a980 */ /* 0x000368000c101b00 */
[----:B------:R1:W5:Y:S02]  /*a200*/  @!P1 LD.E.64 R20, desc[UR60][R32.64] ;  /* 0x0000003c20149980 */ /* 0x000364000c101b00 */
.L_x_621:
[----:B------:R-:W-:Y:S05]  /*a210*/  BSYNC B1 ;  /* 0x0000000000017941 */ /* 0x000fea0003800000 */
.L_x_620:
[----:B------:R-:W-:Y:S01]  /*a220*/  @P0 VIADD R8, R28, 0xffffffc0 ;  /* 0xffffffc01c080836 */ /* 0x000fe20000000000 */
[----:B------:R-:W3:Y:S01]  /*a230*/  SYNCS.PHASECHK.TRANS64.TRYWAIT P0, [R18+URZ+0x22800], R41 ;  /* 0x02280029120075a7 */ /* 0x000ee2000800017f */
[----:B--2--5:R-:W-:Y:S01]  /*a240*/  SHF.R.U32.HI R0, RZ, 0x8, R12 ;  /* 0x00000008ff007819 */ /* 0x024fe2000001160c */
[----:B------:R-:W-:Y:S01]  /*a250*/  BSSY B1, `(.L_x_622) ;  /* 0x000002e000017945 */ /* 0x000fe20003800000 */
[----:B-1----:R-:W-:Y:S02]  /*a260*/  SHF.R.U32.HI R26, RZ, 0x8, R25 ;  /* 0x00000008ff1a7819 */ /* 0x002fe40000011619 */
[----:B----4-:R-:W-:Y:S02]  /*a270*/  SHF.R.U32.HI R3, RZ, 0x8, R24 ;  /* 0x00000008ff037819 */ /* 0x010fe40000011618 */
[----:B------:R-:W-:Y:S02]  /*a280*/  LOP3.LUT R4, R12, 0xff, RZ, 0xc0, !PT ;  /* 0x000000ff0c047812 */ /* 0x000fe400078ec0ff */
[----:B0-----:R-:W-:-:S02]  /*a290*/  LOP3.LUT R5, R0, 0xff, RZ, 0xc0, !PT ;  /* 0x000000ff00057812 */ /* 0x001fc400078ec0ff */
[----:B------:R-:W-:Y:S02]  /*a2a0*/  SHF.R.U32.HI R11, RZ, 0x8, R13 ;  /* 0x00000008ff0b7819 */ /* 0x000fe4000001160d */
[----:B------:R-:W-:Y:S02]  /*a2b0*/  LOP3.LUT R15, R25, 0xff, RZ, 0xc0, !PT ;  /* 0x000000ff190f7812 */ /* 0x000fe400078ec0ff */
[----:B------:R-:W-:Y:S02]  /*a2c0*/  LOP3.LUT R0, R26, 0xff, RZ, 0xc0, !PT ;  /* 0x000000ff1a007812 */ /* 0x000fe400078ec0ff */
[----:B---3--:R-:W-:Y:S02]  /*a2d0*/  LOP3.LUT R14, R24, 0xff, RZ, 0xc0, !PT ;  /* 0x000000ff180e7812 */ /* 0x008fe400078ec0ff */
[----:B------:R-:W-:Y:S02]  /*a2e0*/  LOP3.LUT R3, R3, 0xff, RZ, 0xc0, !PT ;  /* 0x000000ff03037812 */ /* 0x000fe400078ec0ff */
[----:B------:R-:W-:-:S02]  /*a2f0*/  PRMT R5, R5, 0x7604, R4 ;  /* 0x0000760405057816 */ /* 0x000fc40000000004 */
[----:B------:R-:W-:Y:S02]  /*a300*/  LOP3.LUT R10, R13, 0xff, RZ, 0xc0, !PT ;  /* 0x000000ff0d0a7812 */ /* 0x000fe400078ec0ff */
[----:B------:R-:W-:Y:S02]  /*a310*/  LOP3.LUT R11, R11, 0xff, RZ, 0xc0, !PT ;  /* 0x000000ff0b0b7812 */ /* 0x000fe400078ec0ff */
[----:B------:R-:W-:Y:S02]  /*a320*/  PRMT R4, R0, 0x7604, R15 ;  /* 0x0000760400047816 */ /* 0x000fe4000000000f */
[----:B------:R-:W-:Y:S02]  /*a330*/  PRMT R27, R3, 0x7604, R14 ;  /* 0x00007604031b7816 */ /* 0x000fe4000000000e */
[----:B------:R-:W-:Y:S02]  /*a340*/  SHF.R.U32.HI R0, RZ, 0x8, R20 ;  /* 0x00000008ff007819 */ /* 0x000fe40000011614 */
[----:B------:R-:W-:-:S02]  /*a350*/  SHF.R.U32.HI R3, RZ, 0x8, R6 ;  /* 0x00000008ff037819 */ /* 0x000fc40000011606 */
[----:B------:R-:W-:Y:S02]  /*a360*/  PRMT R10, R11, 0x7604, R10 ;  /* 0x000076040b0a7816 */ /* 0x000fe4000000000a */
[----:B------:R-:W-:Y:S02]  /*a370*/  LOP3.LUT R11, R20, 0xff, RZ, 0xc0, !PT ;  /* 0x000000ff140b7812 */ /* 0x000fe400078ec0ff */
[----:B------:R-:W-:Y:S02]  /*a380*/  LOP3.LUT R0, R0, 0xff, RZ, 0xc0, !PT ;  /* 0x000000ff00007812 */ /* 0x000fe400078ec0ff */
[----:B------:R-:W-:Y:S02]  /*a390*/  LOP3.LUT R26, R6, 0xff, RZ, 0xc0, !PT ;  /* 0x000000ff061a7812 */ /* 0x000fe400078ec0ff */
[----:B------:R-:W-:Y:S02]  /*a3a0*/  LOP3.LUT R3, R3, 0xff, RZ, 0xc0, !PT ;  /* 0x000000ff03037812 */ /* 0x000fe400078ec0ff */
[----:B------:R-:W-:-:S02]  /*a3b0*/  SHF.R.U32.HI R15, RZ, 0x8, R21 ;  /* 0x00000008ff0f7819 */ /* 0x000fc40000011615 */
[----:B------:R-:W-:Y:S02]  /*a3c0*/  SHF.R.U32.HI R29, RZ, 0x8, R7 ;  /* 0x00000008ff1d7819 */ /* 0x000fe40000011607 */
[----:B------:R-:W-:Y:S02]  /*a3d0*/  PRMT R33, R0, 0x7604, R11 ;  /* 0x0000760400217816 */ /* 0x000fe4000000000b */
[----:B------:R-:W-:Y:S02]  /*a3e0*/  PRMT R37, R3, 0x7604, R26 ;  /* 0x0000760403257816 */ /* 0x000fe4000000001a */
[----:B------:R-:W-:Y:S02]  /*a3f0*/  SHF.R.U32.HI R11, RZ, 0x10, R25 ;  /* 0x00000010ff0b7819 */ /* 0x000fe40000011619 */
[----:B------:R-:W-:Y:S02]  /*a400*/  SHF.R.U32.HI R35, RZ, 0x10, R21 ;  /* 0x00000010ff237819 */ /* 0x000fe40000011615 */
[----:B------:R-:W-:Y:S01]  /*a410*/  SHF.R.U32.HI R39, RZ, 0x10, R7 ;  /* 0x00000010ff277819 */ /* 0x000fe20000011607 */
[----:B------:R-:W-:Y:S01]  /*a420*/  IMAD.U32 R11, R11, 0x10000, RZ ;  /* 0x000100000b0b7824 */ /* 0x000fe200078e00ff */
[----:B------:R-:W-:Y:S01]  /*a430*/  SHF.R.U32.HI R3, RZ, 0x10, R13 ;  /* 0x00000010ff037819 */ /* 0x000fe2000001160d */
[----:B------:R-:W-:Y:S01]  /*a440*/  IMAD.U32 R35, R35, 0x10000, RZ ;  /* 0x0001000023237824 */ /* 0x000fe200078e00ff */
[----:B------:R-:W-:Y:S01]  /*a450*/  LOP3.LUT R14, R21, 0xff, RZ, 0xc0, !PT ;  /* 0x000000ff150e7812 */ /* 0x000fe200078ec0ff */
[----:B------:R-:W-:Y:S01]  /*a460*/  IMAD.U32 R39, R39, 0x10000, RZ ;  /* 0x0001000027277824 */ /* 0x000fe200078e00ff */
[----:B------:R-:W-:-:S02]  /*a470*/  LOP3.LUT R28, R7, 0xff, RZ, 0xc0, !PT ;  /* 0x000000ff071c7812 */ /* 0x000fc400078ec0ff */
[----:B------:R-:W-:Y:S02]  /*a480*/  LOP3.LUT R15, R15, 0xff, RZ, 0xc0, !PT ;  /* 0x000000ff0f0f7812 */ /* 0x000fe400078ec0ff */
[----:B------:R-:W-:Y:S02]  /*a490*/  LOP3.LUT R29, R29, 0xff, RZ, 0xc0, !PT ;  /* 0x000000ff1d1d7812 */ /* 0x000fe400078ec0ff */
[----:B------:R-:W-:Y:S02]  /*a4a0*/  SHF.L.U32 R3, R3, 0x10, RZ ;  /* 0x0000001003037819 */ /* 0x000fe400000006ff */
[----:B------:R-:W-:Y:S02]  /*a4b0*/  PRMT R14, R15, 0x7604, R14 ;  /* 0x000076040f0e7816 */ /* 0x000fe4000000000e */
[----:B------:R-:W-:Y:S02]  /*a4c0*/  PRMT R28, R29, 0x7604, R28 ;  /* 0x000076041d1c7816 */ /* 0x000fe4000000001c */
[----:B------:R-:W-:-:S02]  /*a4d0*/  LOP3.LUT R15, R10, 0xff0000, R3, 0xf8, !PT ;  /* 0x00ff00000a0f7812 */ /* 0x000fc400078ef803 */
[----:B------:R-:W-:Y:S02]  /*a4e0*/  LOP3.LUT R29, R4, 0xff0000, R11, 0xf8, !PT ;  /* 0x00ff0000041d7812 */ /* 0x000fe400078ef80b */
[----:B------:R-:W-:Y:S02]  /*a4f0*/  LOP3.LUT R35, R14, 0xff0000, R35, 0xf8, !PT ;  /* 0x00ff00000e237812 */ /* 0x000fe400078ef823 */
[----:B------:R-:W-:Y:S02]  /*a500*/  LOP3.LUT R39, R28, 0xff0000, R39, 0xf8, !PT ;  /* 0x00ff00001c277812 */ /* 0x000fe400078ef827 */
[----:B------:R-:W-:Y:S01]  /*a510*/  LOP3.LUT R3, R5, 0xff0000, R12, 0xf8, !PT ;  /* 0x00ff000005037812 */ /* 0x000fe200078ef80c */
[----:B------:R-:W-:Y:S06]  /*a520*/  @!P0 BRA `(.L_x_623) ;  /* 0x00000164002c8947 */ /* 0x000fec0003800000 */
.L_x_867:
[----:B------:R-:W-:Y:S05]  /*a530*/  BSYNC B1 ;  /* 0x0000000000017941 */ /* 0x000fea0003800000 */
.L_x_622:
[----:B------:R-:W-:Y:S01]  /*a540*/  VIMNMX R11, R30, 0x80, PT ;  /* 0x000000801e0b7848 */ /* 0x000fe20003fe0100 */
[----:B------:R-:W-:Y:S01]  /*a550*/  BSSY B1, `(.L_x_624) ;  /* 0x00000c9000017945 */ /* 0x000fe20003800000 */
[----:B------:R-:W-:Y:S02]  /*a560*/  LOP3.LUT R3, R3, 0xff000000, R12, 0xf8, !PT ;  /* 0xff00000003037812 */ /* 0x000fe400078ef80c */
[----:B------:R-:W-:Y:S02]  /*a570*/  ISETP.GE.AND P0, PT, R194, R11, PT ;  /* 0x0000000bc200720c */ /* 0x000fe40003f06270 */
[----:B------:R-:W-:Y:S02]  /*a580*/  LOP3.LUT R12, R15, 0xff000000, R13, 0xf8, !PT ;  /* 0xff0000000f0c7812 */ /* 0x000fe400078ef80d */
[----:B------:R-:W-:Y:S02]  /*a590*/  LOP3.LUT R15, R33, 0xff0000, R20, 0xf8, !PT ;  /* 0x00ff0000210f7812 */ /* 0x000fe400078ef814 */
[----:B------:R-:W-:-:S02]  /*a5a0*/  LOP3.LUT R27, R27, 0xff0000, R24, 0xf8, !PT ;  /* 0x00ff00001b1b7812 */ /* 0x000fc400078ef818 */
[----:B------:R-:W-:Y:S02]  /*a5b0*/  LOP3.LUT R13, R37, 0xff0000, R6, 0xf8, !PT ;  /* 0x00ff0000250d7812 */ /* 0x000fe400078ef806 */
[----:B------:R-:W-:Y:S02]  /*a5c0*/  LOP3.LUT R15, R15, 0xff000000, R20, 0xf8, !PT ;  /* 0xff0000000f0f7812 */ /* 0x000fe400078ef814 */
[----:B------:R-:W-:Y:S02]  /*a5d0*/  LOP3.LUT R0, R27, 0xff000000, R24, 0xf8, !PT ;  /* 0xff0000001b007812 */ /* 0x000fe400078ef818 */
[----:B------:R-:W-:Y:S02]  /*a5e0*/  LOP3.LUT R10, R29, 0xff000000, R25, 0xf8, !PT ;  /* 0xff0000001d0a7812 */ /* 0x000fe400078ef819 */
[----:B------:R-:W-:Y:S02]  /*a5f0*/  LOP3.LUT R20, R35, 0xff000000, R21, 0xf8, !PT ;  /* 0xff00000023147812 */ /* 0x000fe400078ef815 */
[----:B------:R-:W-:-:S02]  /*a600*/  LOP3.LUT R13, R13, 0xff000000, R6, 0xf8, !PT ;  /* 0xff0000000d0d7812 */ /* 0x000fc400078ef806 */
[----:B------:R-:W-:Y:S01]  /*a610*/  LOP3.LUT R14, R39, 0xff000000, R7, 0xf8, !PT ;  /* 0xff000000270e7812 */ /* 0x000fe200078ef807 */
[----:B------:R-:W-:Y:S06]  /*a620*/  @P0 BRA `(.L_x_625) ;  /* 0x0000000800ec0947 */ /* 0x000fec0003800000 */
[----:B------:R-:W1:Y:S01]  /*a630*/  LDC R4, c[0x0][0x3f4] ;  /* 0x0000fd00ff047b82 */ /* 0x000e620000000800 */
[----:B------:R-:W-:Y:S01]  /*a640*/  BSSY B2, `(.L_x_626) ;  /* 0x000005e000027945 */ /* 0x000fe20003800000 */
[-C--:B-1----:R-:W-:Y:S02]  /*a650*/  ISETP.GE.AND P0, PT, R22, R4.reuse, PT ;  /* 0x000000041600720c */ /* 0x082fe40003f06270 */
[----:B------:R-:W-:-:S11]  /*a660*/  ISETP.GE.AND P1, PT, R195, R4, PT ;  /* 0x00000004c300720c */ /* 0x000fd60003f26270 */
[----:B------:R-:W-:Y:S05]  /*a670*/  @P0 BRA `(.L_x_627) ;  /* 0x0000000400680947 */ /* 0x000fea0003800000 */
[----:B------:R-:W1:Y:S01]  /*a680*/  LDS.128 R4, [R9+0x14400] ;  /* 0x0144000009047984 */ /* 0x000e620000000c00 */
[----:B------:R-:W-:Y:S02]  /*a690*/  F2FP.F16.E4M3.UNPACK_B R30, R15 ;  /* 0x0000000fff1e723e */ /* 0x000fe400020006ff */
[----:B------:R-:W-:-:S03]  /*a6a0*/  F2FP.F16.E4M3.UNPACK_B R28, R3 ;  /* 0x00000003ff1c723e */ /* 0x000fc600020006ff */
[----:B------:R-:W-:Y:S02]  /*a6b0*/  HADD2.F32 R32, -RZ, R30.H1_H1 ;  /* 0x3000001eff207230 */ /* 0x000fe40000004100 */
[----:B------:R-:W-:Y:S02]  /*a6c0*/  HADD2.F32 R29, -RZ, R28.H1_H1 ;  /* 0x3000001cff1d7230 */ /* 0x000fe40000004100 */
[----:B------:R-:W-:Y:S02]  /*a6d0*/  HADD2.F32 R30, -RZ, R30.H0_H0 ;  /* 0x2000001eff1e7230 */ /* 0x000fe40000004100 */
[----:B------:R-:W-:Y:S01]  /*a6e0*/  HADD2.F32 R28, -RZ, R28.H0_H0 ;  /* 0x2000001cff1c7230 */ /* 0x000fe20000004100 */
[-C--:B-1----:R-:W-:Y:S02]  /*a6f0*/  F2FP.F16.E4M3.UNPACK_B R21, R4.reuse.H1 ;  /* 0x00000004ff15723e */ /* 0x082fe400030006ff */
[-C--:B------:R-:W-:Y:S02]  /*a700*/  F2FP.F16.E4M3.UNPACK_B R25, R5.reuse ;  /* 0x00000005ff19723e */ /* 0x080fe400020006ff */
[----:B------:R-:W-:Y:S01]  /*a710*/  F2FP.F16.E4M3.UNPACK_B R26, R5.H1 ;  /* 0x00000005ff1a723e */ /* 0x000fe200030006ff */
[--C-:B------:R-:W-:Y:S01]  /*a720*/  HADD2.F32 R24, -RZ, R21.reuse.H0_H0 ;  /* 0x20000015ff187230 */ /* 0x100fe20000004100 */
[----:B------:R-:W-:Y:S01]  /*a730*/  F2FP.F16.E4M3.UNPACK_B R4, R4 ;  /* 0x00000004ff04723e */ /* 0x000fe200020006ff */
[----:B------:R-:W-:Y:S01]  /*a740*/  HADD2.F32 R21, -RZ, R21.H1_H1 ;  /* 0x30000015ff157230 */ /* 0x000fe20000004100 */
[----:B------:R-:W-:-:S02]  /*a750*/  F2FP.F16.E4M3.UNPACK_B R27, R6 ;  /* 0x00000006ff1b723e */ /* 0x000fc400020006ff */
[----:B------:R-:W-:Y:S02]  /*a760*/  F2FP.F16.E4M3.UNPACK_B R6, R6.H1 ;  /* 0x00000006ff06723e */ /* 0x000fe400030006ff */
[CC--:B------:R-:W-:Y:S01]  /*a770*/  FMUL.FTZ R5, R21.reuse, R32.reuse ;  /* 0x0000002015057220 */ /* 0x0c0fe20000410000 */
[----:B------:R-:W-:Y:S01]  /*a780*/  FMUL.FTZ R33, R21, R29 ;  /* 0x0000001d15217220 */ /* 0x000fe20000410000 */
[----:B------:R-:W-:Y:S02]  /*a790*/  F2FP.F16.E4M3.UNPACK_B R21, R7 ;  /* 0x00000007ff15723e */ /* 0x000fe400020006ff */
[C---:B------:R-:W-:Y:S01]  /*a7a0*/  FFMA.FTZ R36, R24.reuse, R29, -R5 ;  /* 0x0000001d18247223 */ /* 0x040fe20000010805 */
[--C-:B------:R-:W-:Y:S01]  /*a7b0*/  HADD2.F32 R5, -RZ, R4.reuse.H1_H1 ;  /* 0x30000004ff057230 */ /* 0x100fe20000004100 */
[----:B------:R-:W-:Y:S01]  /*a7c0*/  F2FP.F16.E4M3.UNPACK_B R29, R15.H1 ;  /* 0x0000000fff1d723e */ /* 0x000fe200030006ff */
[----:B------:R-:W-:Y:S01]  /*a7d0*/  FFMA.FTZ R37, R24, R32, R33 ;  /* 0x0000002018257223 */ /* 0x000fe20000010021 */
[----:B------:R-:W-:Y:S01]  /*a7e0*/  HADD2.F32 R4, -RZ, R4.H0_H0 ;  /* 0x20000004ff047230 */ /* 0x000fe20000004100 */
[----:B------:R-:W-:Y:S01]  /*a7f0*/  F2FP.F16.E4M3.UNPACK_B R24, R3.H1 ;  /* 0x00000003ff18723e */ /* 0x000fe200030006ff */
[C---:B------:R-:W-:Y:S01]  /*a800*/  FMUL.FTZ R33, R5.reuse, R30 ;  /* 0x0000001e05217220 */ /* 0x040fe20000410000 */
[----:B------:R-:W-:Y:S01]  /*a810*/  FMUL.FTZ R35, R5, R28 ;  /* 0x0000001c05237220 */ /* 0x000fe20000410000 */
[----:B------:R-:W-:Y:S01]  /*a820*/  HADD2.F32 R32, -RZ, R29.H1_H1 ;  /* 0x3000001dff207230 */ /* 0x000fe20000004100 */
[----:B------:R-:W-:Y:S01]  /*a830*/  F2FP.F16.E4M3.UNPACK_B R7, R7.H1 ;  /* 0x00000007ff07723e */ /* 0x000fe200030006ff */
[----:B------:R-:W-:-:S02]  /*a840*/  HADD2.F32 R5, -RZ, R26.H1_H1 ;  /* 0x3000001aff057230 */ /* 0x000fc40000004100 */
[C---:B------:R-:W-:Y:S01]  /*a850*/  FFMA.FTZ R33, R4.reuse, R28, -R33 ;  /* 0x0000001c04217223 */ /* 0x040fe20000010821 */
[----:B------:R-:W-:Y:S01]  /*a860*/  FFMA.FTZ R34, R4, R30, R35 ;  /* 0x0000001e04227223 */ /* 0x000fe20000010023 */
[----:B------:R-:W-:Y:S02]  /*a870*/  HADD2.F32 R28, -RZ, R24.H1_H1 ;  /* 0x30000018ff1c7230 */ /* 0x000fe40000004100 */
[----:B------:R-:W-:Y:S02]  /*a880*/  HADD2.F32 R26, -RZ, R26.H0_H0 ;  /* 0x2000001aff1a7230 */ /* 0x000fe40000004100 */
[C---:B------:R-:W-:Y:S01]  /*a890*/  FMUL.FTZ R35, R5.reuse, R32 ;  /* 0x0000002005237220 */ /* 0x040fe20000410000 */
[----:B------:R-:W-:Y:S02]  /*a8a0*/  HADD2.F32 R29, -RZ, R29.H0_H0 ;  /* 0x2000001dff1d7230 */ /* 0x000fe40000004100 */
[----:B------:R-:W-:Y:S01]  /*a8b0*/  FMUL.FTZ R5, R5, R28 ;  /* 0x0000001c05057220 */ /* 0x000fe20000410000 */
[----:B------:R-:W-:-:S02]  /*a8c0*/  HADD2.F32 R4, -RZ, R25.H1_H1 ;  /* 0x30000019ff047230 */ /* 0x000fc40000004100 */
[----:B------:R-:W-:Y:S01]  /*a8d0*/  FFMA.FTZ R35, R26, R28, -R35 ;  /* 0x0000001c1a237223 */ /* 0x000fe20000010823 */
[----:B------:R-:W-:Y:S01]  /*a8e0*/  HADD2.F32 R24, -RZ, R24.H0_H0 ;  /* 0x20000018ff187230 */ /* 0x000fe20000004100 */
[----:B------:R-:W-:Y:S01]  /*a8f0*/  F2FP.F16.E4M3.UNPACK_B R28, R20 ;  /* 0x00000014ff1c723e */ /* 0x000fe200020006ff */
[----:B------:R-:W-:Y:S02]  /*a900*/  HADD2.F32 R25, -RZ, R25.H0_H0 ;  /* 0x20000019ff197230 */ /* 0x000fe40000004100 */
[----:B------:R-:W-:Y:S01]  /*a910*/  FMUL.FTZ R30, R4, R29 ;  /* 0x0000001d041e7220 */ /* 0x000fe20000410000 */
[----:B------:R-:W-:Y:S01]  /*a920*/  FFMA.FTZ R38, R26, R32, R5 ;  /* 0x000000201a267223 */ /* 0x000fe20000010005 */
[----:B------:R-:W-:Y:S01]  /*a930*/  F2FP.F16.E4M3.UNPACK_B R26, R12 ;  /* 0x0000000cff1a723e */ /* 0x000fe200020006ff */
[-C--:B------:R-:W-:Y:S01]  /*a940*/  FMUL.FTZ R4, R4, R24.reuse ;  /* 0x0000001804047220 */ /* 0x080fe20000410000 */
[----:B------:R-:W-:Y:S01]  /*a950*/  FFMA.FTZ R32, R25, R24, -R30 ;  /* 0x0000001819207223 */ /* 0x000fe2000001081e */
[----:B------:R-:W-:Y:S01]  /*a960*/  HADD2.F32 R30, -RZ, R28.H1_H1 ;  /* 0x3000001cff1e7230 */ /* 0x000fe20000004100 */
[----:B------:R-:W-:Y:S01]  /*a970*/  F2FP.SATFINITE.E4M3.F32.PACK_AB_MERGE_C R35, R38, R35, RZ ;  /* 0x000000232623723e */ /* 0x000fe200048070ff */
[----:B------:R-:W-:-:S02]  /*a980*/  HADD2.F32 R5, -RZ, R6.H1_H1 ;  /* 0x30000006ff057230 */ /* 0x000fc40000004100 */
[----:B------:R-:W-:Y:S01]  /*a990*/  FFMA.FTZ R29, R25, R29, R4 ;  /* 0x0000001d191d7223 */ /* 0x000fe20000010004 */
[----:B------:R-:W-:Y:S02]  /*a9a0*/  HADD2.F32 R24, -RZ, R26.H1_H1 ;  /* 0x3000001aff187230 */ /* 0x000fe40000004100 */
[----:B------:R-:W-:Y:S02]  /*a9b0*/  HADD2.F32 R6, -RZ, R6.H0_H0 ;  /* 0x20000006ff067230 */ /* 0x000fe40000004100 */
[C---:B------:R-:W-:Y:S01]  /*a9c0*/  FMUL.FTZ R25, R5.reuse, R30 ;  /* 0x0000001e05197220 */ /* 0x040fe20000410000 */
[----:B------:R-:W-:Y:S02]  /*a9d0*/  HADD2.F32 R26, -RZ, R26.H0_H0 ;  /* 0x2000001aff1a7230 */ /* 0x000fe40000004100 */
[-C--:B0-----:R-:W-:Y:S01]  /*a9e0*/  FMUL.FTZ R41, R5, R24.reuse ;  /* 0x0000001805297220 */ /* 0x081fe20000410000 */
[----:B------:R-:W-:Y:S02]  /*a9f0*/  HADD2.F32 R28, -RZ, R28.H0_H0 ;  /* 0x2000001cff1c7230 */ /* 0x000fe40000004100 */
[----:B------:R-:W-:Y:S01]  /*aa00*/  FFMA.FTZ R39, R6, R24, -R25 ;  /* 0x0000001806277223 */ /* 0x000fe20000010819 */
[--C-:B------:R-:W-:Y:S01]  /*aa10*/  HADD2.F32 R4, -RZ, R27.reuse.H1_H1 ;  /* 0x3000001bff047230 */ /* 0x100fe20000004100 */
[----:B------:R-:W-:Y:S01]  /*aa20*/  F2FP.F16.E4M3.UNPACK_B R5, R12.H1 ;  /* 0x0000000cff05723e */ /* 0x000fe200030006ff */
[----:B------:R-:W-:-:S02]  /*aa30*/  HADD2.F32 R27, -RZ, R27.H0_H0 ;  /* 0x2000001bff1b7230 */ /* 0x000fc40000004100 */
[----:B------:R-:W-:Y:S01]  /*aa40*/  FFMA.FTZ R40, R6, R30, R41 ;  /* 0x0000001e06287223 */ /* 0x000fe20000010029 */
[C---:B------:R-:W-:Y:S01]  /*aa50*/  FMUL.FTZ R24, R4.reuse, R28 ;  /* 0x0000001c04187220 */ /* 0x040fe20000410000 */
[----:B------:R-:W-:Y:S01]  /*aa60*/  FMUL.FTZ R25, R4, R26 ;  /* 0x0000001a04197220 */ /* 0x000fe20000410000 */
[----:B------:R-:W-:Y:S01]  /*aa70*/  F2FP.F16.E4M3.UNPACK_B R4, R20.H1 ;  /* 0x00000014ff04723e */ /* 0x000fe200030006ff */
[--C-:B------:R-:W-:Y:S02]  /*aa80*/  HADD2.F32 R6, -RZ, R5.reuse.H0_H0 ;  /* 0x20000005ff067230 */ /* 0x100fe40000004100 */
[C---:B------:R-:W-:Y:S01]  /*aa90*/  FFMA.FTZ R30, R27.reuse, R26, -R24 ;  /* 0x0000001a1b1e7223 */ /* 0x040fe20000010818 */
[----:B------:R-:W-:Y:S02]  /*aaa0*/  HADD2.F32 R24, -RZ, R5.H1_H1 ;  /* 0x30000005ff187230 */ /* 0x000fe40000004100 */
[----:B------:R-:W-:Y:S01]  /*aab0*/  FFMA.FTZ R27, R27, R28, R25 ;  /* 0x0000001c1b1b7223 */ /* 0x000fe20000010019 */
[----:B------:R-:W-:-:S02]  /*aac0*/  HADD2.F32 R26, -RZ, R4.H1_H1 ;  /* 0x30000004ff1a7230 */ /* 0x000fc40000004100 */
[----:B------:R-:W-:Y:S02]  /*aad0*/  HADD2.F32 R5, -RZ, R7.H1_H1 ;  /* 0x30000007ff057230 */ /* 0x000fe40000004100 */
[----:B------:R-:W-:Y:S02]  /*aae0*/  HADD2.F32 R25, -RZ, R4.H0_H0 ;  /* 0x20000004ff197230 */ /* 0x000fe40000004100 */
[----:B------:R-:W-:Y:S02]  /*aaf0*/  HADD2.F32 R4, -RZ, R21.H1_H1 ;  /* 0x30000015ff047230 */ /* 0x000fe40000004100 */
[C---:B------:R-:W-:Y:S01]  /*ab00*/  FMUL.FTZ R42, R5.reuse, R26 ;  /* 0x0000001a052a7220 */ /* 0x040fe20000410000 */
[----:B------:R-:W-:Y:S02]  /*ab10*/  HADD2.F32 R7, -RZ, R7.H0_H0 ;  /* 0x20000007ff077230 */ /* 0x000fe40000004100 */
[----:B------:R-:W-:Y:S01]  /*ab20*/  FMUL.FTZ R5, R5, R24 ;  /* 0x0000001805057220 */ /* 0x000fe20000410000 */
[----:B------:R-:W-:-:S02]  /*ab30*/  HADD2.F32 R21, -RZ, R21.H0_H0 ;  /* 0x20000015ff157230 */ /* 0x000fc40000004100 */
[CC--:B------:R-:W-:Y:S01]  /*ab40*/  FMUL.FTZ R28, R4.reuse, R25.reuse ;  /* 0x00000019041c7220 */ /* 0x0c0fe20000410000 */
[----:B------:R-:W-:Y:S01]  /*ab50*/  FMUL.FTZ R4, R4, R6 ;  /* 0x0000000604047220 */ /* 0x000fe20000410000 */
[C---:B------:R-:W-:Y:S01]  /*ab60*/  FFMA.FTZ R42, R7.reuse, R24, -R42 ;  /* 0x00000018072a7223 */ /* 0x040fe2000001082a */
[----:B------:R-:W-:Y:S01]  /*ab70*/  FFMA.FTZ R5, R7, R26, R5 ;  /* 0x0000001a07057223 */ /* 0x000fe20000010005 */
[C---:B------:R-:W-:Y:S01]  /*ab80*/  FFMA.FTZ R7, R21.reuse, R6, -R28 ;  /* 0x0000000615077223 */ /* 0x040fe2000001081c */
[----:B------:R-:W-:Y:S01]  /*ab90*/  FFMA.FTZ R24, R21, R25, R4 ;  /* 0x0000001915187223 */ /* 0x000fe20000010004 */
[----:B------:R-:W-:Y:S02]  /*aba0*/  F2FP.SATFINITE.E4M3.F32.PACK_AB_MERGE_C R4, R37, R36, RZ ;  /* 0x000000242504723e */ /* 0x000fe400048070ff */
[----:B------:R-:W-:Y:S02]  /*abb0*/  F2FP.SATFINITE.E4M3.F32.PACK_AB_MERGE_C R6, R40, R39, RZ ;  /* 0x000000272806723e */ /* 0x000fe400048070ff */
[----:B------:R-:W-:-:S02]  /*abc0*/  F2FP.SATFINITE.E4M3.F32.PACK_AB_MERGE_C R42, R5, R42, RZ ;  /* 0x0000002a052a723e */ /* 0x000fc400048070ff */
[----:B------:R-:W-:Y:S02]  /*abd0*/  F2FP.SATFINITE.E4M3.F32.PACK_AB_MERGE_C R4, R34, R33, R4 ;  /* 0x000000212204723e */ /* 0x000fe40004807004 */
[----:B------:R-:W-:Y:S02]  /*abe0*/  F2FP.SATFINITE.E4M3.F32.PACK_AB_MERGE_C R5, R29, R32, R35 ;  /* 0x000000201d05723e */ /* 0x000fe40004807023 */
[----:B------:R-:W-:Y:S02]  /*abf0*/  F2FP.SATFINITE.E4M3.F32.PACK_AB_MERGE_C R6, R27, R30, R6 ;  /* 0x0000001e1b06723e */ /* 0x000fe40004807006 */
[----:B------:R-:W-:-:S05]  /*ac00*/  F2FP.SATFINITE.E4M3.F32.PACK_AB_MERGE_C R7, R24, R7, R42 ;  /* 0x000000071807723e */ /* 0x000fca000480702a */
[----:B------:R1:W-:Y:S02]  /*ac10*/  STS.128 [R9+0x14400], R4 ;  /* 0x0144000409007388 */ /* 0x0003e40000000c00 */
.L_x_627:
[----:B------:R-:W-:Y:S05]  /*ac20*/  BSYNC B2 ;  /* 0x0000000000027941 */ /* 0x000fea0003800000 */
.L_x_626:
[----:B------:R-:W-:Y:S05]  /*ac30*/  @P1 BRA `(.L_x_625) ;  /* 0x0000000400681947 */ /* 0x000fea0003800000 */
[----:B-1----:R-:W1:Y:S01]  /*ac40*/  LDS.128 R4, [R8] ;  /* 0x0000000008047984 */ /* 0x002e620000000c00 */
        /* <DEDUP_REMOVED lines=88> */
[----:B------:R2:W-:Y:S02]  /*b1d0*/  STS.128 [R8], R4 ;  /* 0x0000000408007388 */ /* 0x0005e40000000c00 */
.L_x_625:
[----:B------:R-:W-:Y:S05]  /*b1e0*/  BSYNC B1 ;  /* 0x0000000000017941 */ /* 0x000fea0003800000 */
.L_x_624:
[----:B------:R-:W-:-:S13]  /*b1f0*/  ISETP.GE.AND P0, PT, R221, R11, PT ;  /* 0x0000000bdd00720c */ /* 0x000fda0003f06270 */
[----:B------:R-:W-:Y:S05]  /*b200*/  @P0 BRA `(.L_x_628) ;  /* 0x00000028005c0947 */ /* 0x000fea0003800000 */
[----:B-12---:R-:W1:Y:S01]  /*b210*/  LDC R4, c[0x0][0x3f4] ;  /* 0x0000fd00ff047b82 */ /* 0x006e620000000800 */
[----:B------:R-:W-:Y:S01]  /*b220*/  BSSY B1, `(.L_x_629) ;  /* 0x000005e000017945 */ /* 0x000fe20003800000 */
[-C--:B-1----:R-:W-:Y:S02]  /*b230*/  ISETP.GE.AND P0, PT, R22, R4.reuse, PT ;  /* 0x000000041600720c */ /* 0x082fe40003f06270 */
[----:B------:R-:W-:-:S11]  /*b240*/  ISETP.GE.AND P1, PT, R195, R4, PT ;  /* 0x00000004c300720c */ /* 0x000fd60003f26270 */
[----:B------:R-:W-:Y:S05]  /*b250*/  @P0 BRA `(.L_x_630) ;  /* 0x0000000400680947 */ /* 0x000fea0003800000 */
[----:B------:R-:W1:Y:S01]  /*b260*/  LDS.128 R4, [R9+0x16400] ;  /* 0x0164000009047984 */ /* 0x000e620000000c00 */
[----:B------:R-:W-:Y:S02]  /*b270*/  F2FP.F16.E4M3.UNPACK_B R32, R15 ;  /* 0x0000000fff20723e */ /* 0x000fe400020006ff */
[----:B------:R-:W-:-:S03]  /*b280*/  F2FP.F16.E4M3.UNPACK_B R29, R3 ;  /* 0x00000003ff1d723e */ /* 0x000fc600020006ff */
[--C-:B------:R-:W-:Y:S02]  /*b290*/  HADD2.F32 R33, -RZ, R32.reuse.H1_H1 ;  /* 0x30000020ff217230 */ /* 0x100fe40000004100 */
[----:B------:R-:W-:Y:S02]  /*b2a0*/  HADD2.F32 R27, -RZ, R29.H1_H1 ;  /* 0x3000001dff1b7230 */ /* 0x000fe40000004100 */
[----:B------:R-:W-:Y:S01]  /*b2b0*/  HADD2.F32 R34, -RZ, R32.H0_H0 ;  /* 0x20000020ff227230 */ /* 0x000fe20000004100 */
[----:B------:R-:W-:Y:S02]  /*b2c0*/  F2FP.F16.E4M3.UNPACK_B R32, R15.H1 ;  /* 0x0000000fff20723e */ /* 0x000fe400030006ff */
[-C--:B-1----:R-:W-:Y:S02]  /*b2d0*/  F2FP.F16.E4M3.UNPACK_B R11, R4.reuse.H1 ;  /* 0x00000004ff0b723e */ /* 0x082fe400030006ff */
[----:B------:R-:W-:Y:S02]  /*b2e0*/  F2FP.F16.E4M3.UNPACK_B R4, R4 ;  /* 0x00000004ff04723e */ /* 0x000fe400020006ff */
[-C--:B------:R-:W-:Y:S01]  /*b2f0*/  F2FP.F16.E4M3.UNPACK_B R24, R5.reuse ;  /* 0x00000005ff18723e */ /* 0x080fe200020006ff */
[--C-:B------:R-:W-:Y:S01]  /*b300*/  HADD2.F32 R21, -RZ, R11.reuse.H0_H0 ;  /* 0x2000000bff157230 */ /* 0x100fe20000004100 */
[----:B------:R-:W-:Y:S01]  /*b310*/  F2FP.F16.E4M3.UNPACK_B R25, R5.H1 ;  /* 0x00000005ff19723e */ /* 0x000fe200030006ff */
[----:B------:R-:W-:Y:S01]  /*b320*/  HADD2.F32 R11, -RZ, R11.H1_H1 ;  /* 0x3000000bff0b7230 */ /* 0x000fe20000004100 */
[-C--:B------:R-:W-:Y:S01]  /*b330*/  F2FP.F16.E4M3.UNPACK_B R26, R6.reuse ;  /* 0x00000006ff1a723e */ /* 0x080fe200020006ff */
[--C-:B------:R-:W-:Y:S01]  /*b340*/  HADD2.F32 R5, -RZ, R4.reuse.H1_H1 ;  /* 0x30000004ff057230 */ /* 0x100fe20000004100 */
[----:B------:R-:W-:Y:S01]  /*b350*/  F2FP.F16.E4M3.UNPACK_B R6, R6.H1 ;  /* 0x00000006ff06723e */ /* 0x000fe200030006ff */
[----:B------:R-:W-:-:S02]  /*b360*/  HADD2.F32 R4, -RZ, R4.H0_H0 ;  /* 0x20000004ff047230 */ /* 0x000fc40000004100 */
[-C--:B------:R-:W-:Y:S01]  /*b370*/  FMUL.FTZ R28, R33, R11.reuse ;  /* 0x0000000b211c7220 */ /* 0x080fe20000410000 */
[C---:B------:R-:W-:Y:S01]  /*b380*/  FMUL.FTZ R30, R27.reuse, R11 ;  /* 0x0000000b1b1e7220 */ /* 0x040fe20000410000 */
[----:B------:R-:W-:Y:S02]  /*b390*/  F2FP.F16.E4M3.UNPACK_B R11, R7 ;  /* 0x00000007ff0b723e */ /* 0x000fe400020006ff */
[----:B------:R-:W-:Y:S01]  /*b3a0*/  FFMA.FTZ R27, R27, R21, -R28 ;  /* 0x000000151b1b7223 */ /* 0x000fe2000001081c */
[----:B------:R-:W-:Y:S01]  /*b3b0*/  HADD2.F32 R28, -RZ, R29.H0_H0 ;  /* 0x2000001dff1c7230 */ /* 0x000fe20000004100 */
[----:B------:R-:W-:Y:S01]  /*b3c0*/  F2FP.F16.E4M3.UNPACK_B R29, R3.H1 ;  /* 0x00000003ff1d723e */ /* 0x000fe200030006ff */
[----:B------:R-:W-:Y:S01]  /*b3d0*/  FFMA.FTZ R30, R33, R21, R30 ;  /* 0x00000015211e7223 */ /* 0x000fe2000001001e */
[-C--:B------:R-:W-:Y:S01]  /*b3e0*/  FMUL.FTZ R3, R34, R5.reuse ;  /* 0x0000000522037220 */ /* 0x080fe20000410000 */
[----:B------:R-:W-:Y:S02]  /*b3f0*/  HADD2.F32 R33, -RZ, R32.H1_H1 ;  /* 0x30000020ff217230 */ /* 0x000fe40000004100 */
[----:B------:R-:W-:Y:S01]  /*b400*/  FMUL.FTZ R21, R28, R5 ;  /* 0x000000051c157220 */ /* 0x000fe20000410000 */
[----:B------:R-:W-:-:S02]  /*b410*/  HADD2.F32 R5, -RZ, R25.H1_H1 ;  /* 0x30000019ff057230 */ /* 0x000fc40000004100 */
[-C--:B------:R-:W-:Y:S01]  /*b420*/  FFMA.FTZ R15, R28, R4.reuse, -R3 ;  /* 0x000000041c0f7223 */ /* 0x080fe20000010803 */
[----:B------:R-:W-:Y:S02]  /*b430*/  HADD2.F32 R25, -RZ, R25.H0_H0 ;  /* 0x20000019ff197230 */ /* 0x000fe40000004100 */
[----:B------:R-:W-:Y:S01]  /*b440*/  FFMA.FTZ R28, R34, R4, R21 ;  /* 0x00000004221c7223 */ /* 0x000fe20000010015 */
[--C-:B------:R-:W-:Y:S02]  /*b450*/  HADD2.F32 R21, -RZ, R29.reuse.H1_H1 ;  /* 0x3000001dff157230 */ /* 0x100fe40000004100 */
[----:B------:R-:W-:Y:S01]  /*b460*/  FMUL.FTZ R4, R33, R5 ;  /* 0x0000000521047220 */ /* 0x000fe20000410000 */
[----:B------:R-:W-:Y:S01]  /*b470*/  HADD2.F32 R34, -RZ, R32.H0_H0 ;  /* 0x20000020ff227230 */ /* 0x000fe20000004100 */
[----:B------:R-:W-:Y:S01]  /*b480*/  F2FP.F16.E4M3.UNPACK_B R7, R7.H1 ;  /* 0x00000007ff07723e */ /* 0x000fe200030006ff */
[--C-:B------:R-:W-:Y:S02]  /*b490*/  HADD2.F32 R3, -RZ, R24.reuse.H1_H1 ;  /* 0x30000018ff037230 */ /* 0x100fe40000004100 */
[C---:B------:R-:W-:Y:S01]  /*b4a0*/  FMUL.FTZ R32, R21.reuse, R5 ;  /* 0x0000000515207220 */ /* 0x040fe20000410000 */
[----:B------:R-:W-:Y:S01]  /*b4b0*/  FFMA.FTZ R21, R21, R25, -R4 ;  /* 0x0000001915157223 */ /* 0x000fe20000010804 */
[----:B------:R-:W-:Y:S01]  /*b4c0*/  HADD2.F32 R4, -RZ, R29.H0_H0 ;  /* 0x2000001dff047230 */ /* 0x000fe20000004100 */
[----:B------:R-:W-:Y:S01]  /*b4d0*/  F2FP.F16.E4M3.UNPACK_B R29, R20 ;  /* 0x00000014ff1d723e */ /* 0x000fe200020006ff */
[----:B------:R-:W-:-:S02]  /*b4e0*/  HADD2.F32 R24, -RZ, R24.H0_H0 ;  /* 0x20000018ff187230 */ /* 0x000fc40000004100 */
[----:B------:R-:W-:Y:S01]  /*b4f0*/  FMUL.FTZ R5, R34, R3 ;  /* 0x0000000322057220 */ /* 0x000fe20000410000 */
[----:B------:R-:W-:Y:S01]  /*b500*/  FFMA.FTZ R32, R33, R25, R32 ;  /* 0x0000001921207223 */ /* 0x000fe20000010020 */
[----:B------:R-:W-:Y:S01]  /*b510*/  F2FP.F16.E4M3.UNPACK_B R25, R12 ;  /* 0x0000000cff19723e */ /* 0x000fe200020006ff */
[C---:B------:R-:W-:Y:S01]  /*b520*/  FMUL.FTZ R3, R4.reuse, R3 ;  /* 0x0000000304037220 */ /* 0x040fe20000410000 */
[----:B------:R-:W-:Y:S01]  /*b530*/  FFMA.FTZ R5, R4, R24, -R5 ;  /* 0x0000001804057223 */ /* 0x000fe20000010805 */
[----:B------:R-:W-:Y:S01]  /*b540*/  HADD2.F32 R40, -RZ, R29.H1_H1 ;  /* 0x3000001dff287230 */ /* 0x000fe20000004100 */
[----:B------:R-:W-:Y:S01]  /*b550*/  F2FP.F16.E4M3.UNPACK_B R20, R20.H1 ;  /* 0x00000014ff14723e */ /* 0x000fe200030006ff */
[----:B------:R-:W-:Y:S02]  /*b560*/  HADD2.F32 R4, -RZ, R6.H1_H1 ;  /* 0x30000006ff047230 */ /* 0x000fe40000004100 */
[----:B------:R-:W-:Y:S01]  /*b570*/  FFMA.FTZ R24, R34, R24, R3 ;  /* 0x0000001822187223 */ /* 0x000fe20000010003 */
[--C-:B------:R-:W-:Y:S01]  /*b580*/  HADD2.F32 R36, -RZ, R25.reuse.H1_H1 ;  /* 0x30000019ff247230 */ /* 0x100fe20000004100 */
[----:B------:R-:W-:Y:S01]  /*b590*/  F2FP.SATFINITE.E4M3.F32.PACK_AB_MERGE_C R21, R32, R21, RZ ;  /* 0x000000152015723e */ /* 0x000fe200048070ff */
[----:B------:R-:W-:-:S02]  /*b5a0*/  HADD2.F32 R34, -RZ, R25.H0_H0 ;  /* 0x20000019ff227230 */ /* 0x000fc40000004100 */
[-C--:B------:R-:W-:Y:S01]  /*b5b0*/  FMUL.FTZ R25, R40, R4.reuse ;  /* 0x0000000428197220 */ /* 0x080fe20000410000 */
[----:B------:R-:W-:Y:S02]  /*b5c0*/  HADD2.F32 R6, -RZ, R6.H0_H0 ;  /* 0x20000006ff067230 */ /* 0x000fe40000004100 */
[C---:B------:R-:W-:Y:S01]  /*b5d0*/  FMUL.FTZ R33, R36.reuse, R4 ;  /* 0x0000000424217220 */ /* 0x040fe20000410000 */
[----:B------:R-:W-:Y:S01]  /*b5e0*/  HADD2.F32 R38, -RZ, R29.H0_H0 ;  /* 0x2000001dff267230 */ /* 0x000fe20000004100 */
[----:B------:R-:W-:Y:S01]  /*b5f0*/  F2FP.F16.E4M3.UNPACK_B R4, R12.H1 ;  /* 0x0000000cff04723e */ /* 0x000fe200030006ff */
[--C-:B------:R-:W-:Y:S02]  /*b600*/  HADD2.F32 R3, -RZ, R26.reuse.H1_H1 ;  /* 0x3000001aff037230 */ /* 0x100fe40000004100 */
[-C--:B------:R-:W-:Y:S01]  /*b610*/  FFMA.FTZ R29, R36, R6.reuse, -R25 ;  /* 0x00000006241d7223 */ /* 0x080fe20000010819 */
[----:B------:R-:W-:Y:S02]  /*b620*/  HADD2.F32 R26, -RZ, R26.H0_H0 ;  /* 0x2000001aff1a7230 */ /* 0x000fe40000004100 */
[----:B------:R-:W-:Y:S01]  /*b630*/  FFMA.FTZ R12, R40, R6, R33 ;  /* 0x00000006280c7223 */ /* 0x000fe20000010021 */
[----:B------:R-:W-:-:S02]  /*b640*/  HADD2.F32 R35, -RZ, R4.H1_H1 ;  /* 0x30000004ff237230 */ /* 0x000fc40000004100 */
[-C--:B------:R-:W-:Y:S01]  /*b650*/  FMUL.FTZ R25, R38, R3.reuse ;  /* 0x0000000326197220 */ /* 0x080fe20000410000 */
[----:B------:R-:W-:Y:S01]  /*b660*/  FMUL.FTZ R3, R34, R3 ;  /* 0x0000000322037220 */ /* 0x000fe20000410000 */
[----:B------:R-:W-:Y:S01]  /*b670*/  HADD2.F32 R33, -RZ, R4.H0_H0 ;  /* 0x20000004ff217230 */ /* 0x000fe20000004100 */
[----:B------:R-:W-:Y:S01]  /*b680*/  F2FP.SATFINITE.E4M3.F32.PACK_AB_MERGE_C R12, R12, R29, RZ ;  /* 0x0000001d0c0c723e */ /* 0x000fe200048070ff */
[--C-:B------:R-:W-:Y:S02]  /*b690*/  HADD2.F32 R39, -RZ, R20.reuse.H1_H1 ;  /* 0x30000014ff277230 */ /* 0x100fe40000004100 */
[-C--:B------:R-:W-:Y:S01]  /*b6a0*/  FFMA.FTZ R6, R34, R26.reuse, -R25 ;  /* 0x0000001a22067223 */ /* 0x080fe20000010819 */
[----:B------:R-:W-:Y:S02]  /*b6b0*/  HADD2.F32 R4, -RZ, R7.H1_H1 ;  /* 0x30000007ff047230 */ /* 0x000fe40000004100 */
[----:B------:R-:W-:Y:S01]  /*b6c0*/  FFMA.FTZ R25, R38, R26, R3 ;  /* 0x0000001a26197223 */ /* 0x000fe20000010003 */
[----:B------:R-:W-:Y:S01]  /*b6d0*/  HADD2.F32 R37, -RZ, R20.H0_H0 ;  /* 0x20000014ff257230 */ /* 0x000fe20000004100 */
[----:B------:R-:W-:Y:S01]  /*b6e0*/  F2FP.SATFINITE.E4M3.F32.PACK_AB_MERGE_C R5, R24, R5, R21 ;  /* 0x000000051805723e */ /* 0x000fe20004807015 */
[----:B------:R-:W-:-:S02]  /*b6f0*/  HADD2.F32 R3, -RZ, R11.H1_H1 ;  /* 0x3000000bff037230 */ /* 0x000fc40000004100 */
[-C--:B------:R-:W-:Y:S01]  /*b700*/  FMUL.FTZ R26, R39, R4.reuse ;  /* 0x00000004271a7220 */ /* 0x080fe20000410000 */
[----:B------:R-:W-:Y:S02]  /*b710*/  HADD2.F32 R7, -RZ, R7.H0_H0 ;  /* 0x20000007ff077230 */ /* 0x000fe40000004100 */
[----:B------:R-:W-:Y:S01]  /*b720*/  FMUL.FTZ R34, R35, R4 ;  /* 0x0000000423227220 */ /* 0x000fe20000410000 */
        /* <DEDUP_REMOVED lines=8> */
[----:B------:R-:W-:Y:S02]  /*b7b0*/  F2FP.SATFINITE.E4M3.F32.PACK_AB_MERGE_C R3, R3, R26, RZ ;  /* 0x0000001a0303723e */ /* 0x000fe400048070ff */
[----:B------:R-:W-:Y:S02]  /*b7c0*/  F2FP.SATFINITE.E4M3.F32.PACK_AB_MERGE_C R4, R28, R15, R4 ;  /* 0x0000000f1c04723e */ /* 0x000fe40004807004 */
[----:B------:R-:W-:Y:S02]  /*b7d0*/  F2FP.SATFINITE.E4M3.F32.PACK_AB_MERGE_C R6, R25, R6, R12 ;  /* 0x000000061906723e */ /* 0x000fe4000480700c */
[----:B------:R-:W-:-:S05]  /*b7e0*/  F2FP.SATFINITE.E4M3.F32.PACK_AB_MERGE_C R7, R20, R7, R3 ;  /* 0x000000071407723e */ /* 0x000fca0004807003 */
[----:B------:R1:W-:Y:S02]  /*b7f0*/  STS.128 [R9+0x16400], R4 ;  /* 0x0164000409007388 */ /* 0x0003e40000000c00 */
.L_x_630:
[----:B------:R-:W-:Y:S05]  /*b800*/  BSYNC B1 ;  /* 0x0000000000017941 */ /* 0x000fea0003800000 */
.L_x_629:
[----:B------:R-:W-:Y:S05]  /*b810*/  @P1 BRA `(.L_x_628) ;  /* 0x0000002000d81947 */ /* 0x000fea0003800000 */
[----:B-1----:R-:W1:Y:S01]  /*b820*/  LDS.128 R4, [R8+0x2000] ;  /* 0x0020000008047984 */ /* 0x002e620000000c00 */
[-C--:B------:R-:W-:Y:S02]  /*b830*/  F2FP.F16.E4M3.UNPACK_B R26, R13.reuse ;  /* 0x0000000dff1a723e */ /* 0x080fe400020006ff */
[----:B------:R-:W-:Y:S02]  /*b840*/  F2FP.F16.E4M3.UNPACK_B R25, R0 ;  /* 0x00000000ff19723e */ /* 0x000fe400020006ff */
[-C--:B------:R-:W-:Y:S01]  /*b850*/  F2FP.F16.E4M3.UNPACK_B R32, R14.reuse ;  /* 0x0000000eff20723e */ /* 0x080fe200020006ff */
[--C-:B------:R-:W-:Y:S01]  /*b860*/  HADD2.F32 R27, -RZ, R26.reuse.H1_H1 ;  /* 0x3000001aff1b7230 */ /* 0x100fe20000004100 */
[----:B------:R-:W-:Y:S01]  /*b870*/  F2FP.F16.E4M3.UNPACK_B R14, R14.H1 ;  /* 0x0000000eff0e723e */ /* 0x000fe200030006ff */
[----:B------:R-:W-:Y:S02]  /*b880*/  HADD2.F32 R21, -RZ, R25.H1_H1 ;  /* 0x30000019ff157230 */ /* 0x000fe40000004100 */
[----:B------:R-:W-:Y:S01]  /*b890*/  HADD2.F32 R28, -RZ, R26.H0_H0 ;  /* 0x2000001aff1c7230 */ /* 0x000fe20000004100 */
[----:B------:R-:W-:Y:S01]  /*b8a0*/  F2FP.F16.E4M3.UNPACK_B R26, R13.H1 ;  /* 0x0000000dff1a723e */ /* 0x000fe200030006ff */
[----:B------:R-:W-:-:S02]  /*b8b0*/  HADD2.F32 R34, -RZ, R32.H1_H1 ;  /* 0x30000020ff227230 */ /* 0x000fc40000004100 */
[----:B------:R-:W-:Y:S02]  /*b8c0*/  HADD2.F32 R32, -RZ, R32.H0_H0 ;  /* 0x20000020ff207230 */ /* 0x000fe40000004100 */
[----:B------:R-:W-:Y:S02]  /*b8d0*/  HADD2.F32 R29, -RZ, R26.H0_H0 ;  /* 0x2000001aff1d7230 */ /* 0x000fe40000004100 */
[--C-:B------:R-:W-:Y:S02]  /*b8e0*/  HADD2.F32 R35, -RZ, R14.reuse.H1_H1 ;  /* 0x3000000eff237230 */ /* 0x100fe40000004100 */
[----:B------:R-:W-:Y:S01]  /*b8f0*/  HADD2.F32 R33, -RZ, R14.H0_H0 ;  /* 0x2000000eff217230 */ /* 0x000fe20000004100 */
[-C--:B-1----:R-:W-:Y:S02]  /*b900*/  F2FP.F16.E4M3.UNPACK_B R3, R4.reuse.H1 ;  /* 0x00000004ff03723e */ /* 0x082fe400030006ff */
[----:B------:R-:W-:Y:S02]  /*b910*/  F2FP.F16.E4M3.UNPACK_B R4, R4 ;  /* 0x00000004ff04723e */ /* 0x000fe400020006ff */
[-C--:B------:R-:W-:Y:S01]  /*b920*/  F2FP.F16.E4M3.UNPACK_B R11, R5.reuse ;  /* 0x00000005ff0b723e */ /* 0x080fe200020006ff */
[--C-:B------:R-:W-:Y:S01]  /*b930*/  HADD2.F32 R9, -RZ, R3.reuse.H0_H0 ;  /* 0x20000003ff097230 */ /* 0x100fe20000004100 */
[----:B------:R-:W-:Y:S01]  /*b940*/  F2FP.F16.E4M3.UNPACK_B R5, R5.H1 ;  /* 0x00000005ff05723e */ /* 0x000fe200030006ff */
[----:B------:R-:W-:Y:S01]  /*b950*/  HADD2.F32 R3, -RZ, R3.H1_H1 ;  /* 0x30000003ff037230 */ /* 0x000fe20000004100 */
[----:B------:R-:W-:-:S02]  /*b960*/  F2FP.F16.E4M3.UNPACK_B R12, R6 ;  /* 0x00000006ff0c723e */ /* 0x000fc400020006ff */
[----:B------:R-:W-:Y:S02]  /*b970*/  F2FP.F16.E4M3.UNPACK_B R6, R6.H1 ;  /* 0x00000006ff06723e */ /* 0x000fe400030006ff */
[-C--:B------:R-:W-:Y:S01]  /*b980*/  FMUL.FTZ R20, R27, R3.reuse ;  /* 0x000000031b147220 */ /* 0x080fe20000410000 */
[C---:B------:R-:W-:Y:S01]  /*b990*/  FMUL.FTZ R24, R21.reuse, R3 ;  /* 0x0000000315187220 */ /* 0x040fe20000410000 */
[--C-:B------:R-:W-:Y:S01]  /*b9a0*/  HADD2.F32 R3, -RZ, R4.reuse.H1_H1 ;  /* 0x30000004ff037230 */ /* 0x100fe20000004100 */
[----:B------:R-:W-:Y:S01]  /*b9b0*/  F2FP.F16.E4M3.UNPACK_B R15, R7 ;  /* 0x00000007ff0f723e */ /* 0x000fe200020006ff */
[-C--:B------:R-:W-:Y:S01]  /*b9c0*/  FFMA.FTZ R20, R21, R9.reuse, -R20 ;  /* 0x0000000915147223 */ /* 0x080fe20000010814 */
[----:B------:R-:W-:Y:S01]  /*b9d0*/  FFMA.FTZ R21, R27, R9, R24 ;  /* 0x000000091b157223 */ /* 0x000fe20000010018 */
[----:B------:R-:W-:Y:S02]  /*b9e0*/  HADD2.F32 R24, -RZ, R25.H0_H0 ;  /* 0x20000019ff187230 */ /* 0x000fe40000004100 */
[----:B------:R-:W-:Y:S01]  /*b9f0*/  FMUL.FTZ R9, R28, R3 ;  /* 0x000000031c097220 */ /* 0x000fe20000410000 */
[----:B------:R-:W-:Y:S01]  /*ba00*/  HADD2.F32 R4, -RZ, R4.H0_H0 ;  /* 0x20000004ff047230 */ /* 0x000fe20000004100 */
[----:B------:R-:W-:Y:S01]  /*ba10*/  F2FP.F16.E4M3.UNPACK_B R25, R0.H1 ;  /* 0x00000000ff19723e */ /* 0x000fe200030006ff */
[----:B------:R-:W-:-:S02]  /*ba20*/  HADD2.F32 R27, -RZ, R26.H1_H1 ;  /* 0x3000001aff1b7230 */ /* 0x000fc40000004100 */
[C---:B------:R-:W-:Y:S01]  /*ba30*/  FMUL.FTZ R13, R24.reuse, R3 ;  /* 0x00000003180d7220 */ /* 0x040fe20000410000 */
[--C-:B------:R-:W-:Y:S02]  /*ba40*/  HADD2.F32 R3, -RZ, R5.reuse.H1_H1 ;  /* 0x30000005ff037230 */ /* 0x100fe40000004100 */
[-C--:B------:R-:W-:Y:S01]  /*ba50*/  FFMA.FTZ R9, R24, R4.reuse, -R9 ;  /* 0x0000000418097223 */ /* 0x080fe20000010809 */
[----:B------:R-:W-:Y:S02]  /*ba60*/  HADD2.F32 R5, -RZ, R5.H0_H0 ;  /* 0x20000005ff057230 */ /* 0x000fe40000004100 */
[----:B------:R-:W-:Y:S01]  /*ba70*/  FFMA.FTZ R4, R28, R4, R13 ;  /* 0x000000041c047223 */ /* 0x000fe2000001000d */
[----:B------:R-:W-:Y:S02]  /*ba80*/  HADD2.F32 R13, -RZ, R25.H1_H1 ;  /* 0x30000019ff0d7230 */ /* 0x000fe40000004100 */
[----:B------:R-:W-:Y:S01]  /*ba90*/  FMUL.FTZ R24, R27, R3 ;  /* 0x000000031b187220 */ /* 0x000fe20000410000 */
[----:B------:R-:W-:Y:S01]  /*baa0*/  HADD2.F32 R0, -RZ, R11.H1_H1 ;  /* 0x3000000bff007230 */ /* 0x000fe20000004100 */
[----:B------:R-:W-:Y:S01]  /*bab0*/  F2FP.F16.E4M3.UNPACK_B R7, R7.H1 ;  /* 0x00000007ff07723e */ /* 0x000fe200030006ff */
[----:B------:R-:W-:-:S02]  /*bac0*/  HADD2.F32 R25, -RZ, R25.H0_H0 ;  /* 0x20000019ff197230 */ /* 0x000fc40000004100 */
[C---:B------:R-:W-:Y:S01]  /*bad0*/  FMUL.FTZ R26, R13.reuse, R3 ;  /* 0x000000030d1a7220 */ /* 0x040fe20000410000 */
[-C--:B------:R-:W-:Y:S01]  /*bae0*/  FFMA.FTZ R13, R13, R5.reuse, -R24 ;  /* 0x000000050d0d7223 */ /* 0x080fe20000010818 */
[----:B------:R-:W-:Y:S02]  /*baf0*/  HADD2.F32 R11, -RZ, R11.H0_H0 ;  /* 0x2000000bff0b7230 */ /* 0x000fe40000004100 */
[----:B------:R-:W-:Y:S01]  /*bb00*/  FMUL.FTZ R24, R29, R0 ;  /* 0x000000001d187220 */ /* 0x000fe20000410000 */
[----:B------:R-:W-:Y:S01]  /*bb10*/  FFMA.FTZ R26, R27, R5, R26 ;  /* 0x000000051b1a7223 */ /* 0x000fe2000001001a */
[----:B------:R-:W-:Y:S01]  /*bb20*/  F2FP.F16.E4M3.UNPACK_B R27, R10 ;  /* 0x0000000aff1b723e */ /* 0x000fe200020006ff */
[C---:B------:R-:W-:Y:S01]  /*bb30*/  FMUL.FTZ R0, R25.reuse, R0 ;  /* 0x0000000019007220 */ /* 0x040fe20000410000 */
[--C-:B------:R-:W-:Y:S02]  /*bb40*/  HADD2.F32 R3, -RZ, R6.reuse.H1_H1 ;  /* 0x30000006ff037230 */ /* 0x100fe40000004100 */
[----:B------:R-:W-:Y:S01]  /*bb50*/  FFMA.FTZ R5, R25, R11, -R24 ;  /* 0x0000000b19057223 */ /* 0x000fe20000010818 */
[----:B------:R-:W-:-:S02]  /*bb60*/  HADD2.F32 R6, -RZ, R6.H0_H0 ;  /* 0x20000006ff067230 */ /* 0x000fc40000004100 */
[----:B------:R-:W-:Y:S01]  /*bb70*/  FFMA.FTZ R24, R29, R11, R0 ;  /* 0x0000000b1d187223 */ /* 0x000fe20000010000 */
[--C-:B------:R-:W-:Y:S02]  /*bb80*/  HADD2.F32 R28, -RZ, R27.reuse.H1_H1 ;  /* 0x3000001bff1c7230 */ /* 0x100fe40000004100 */
[-C--:B------:R-:W-:Y:S01]  /*bb90*/  FMUL.FTZ R11, R34, R3.reuse ;  /* 0x00000003220b7220 */ /* 0x080fe20000410000 */
[--C-:B------:R-:W-:Y:S01]  /*bba0*/  HADD2.F32 R0, -RZ, R12.reuse.H1_H1 ;  /* 0x3000000cff007230 */ /* 0x100fe20000004100 */
[----:B------:R-:W-:Y:S01]  /*bbb0*/  F2FP.SATFINITE.E4M3.F32.PACK_AB_MERGE_C R20, R21, R20, RZ ;  /* 0x000000141514723e */ /* 0x000fe200048070ff */
[----:B------:R-:W-:Y:S02]  /*bbc0*/  HADD2.F32 R30, -RZ, R27.H0_H0 ;  /* 0x2000001bff1e7230 */ /* 0x000fe40000004100 */
[C---:B------:R-:W-:Y:S01]  /*bbd0*/  FMUL.FTZ R27, R28.reuse, R3 ;  /* 0x000000031c1b7220 */ /* 0x040fe20000410000 */
[----:B------:R-:W-:Y:S01]  /*bbe0*/  FFMA.FTZ R25, R28, R6, -R11 ;  /* 0x000000061c197223 */ /* 0x000fe2000001080b */
[----:B------:R-:W-:Y:S01]  /*bbf0*/  HADD2.F32 R12, -RZ, R12.H0_H0 ;  /* 0x2000000cff0c7230 */ /* 0x000fe20000004100 */
[----:B------:R-:W-:Y:S01]  /*bc00*/  F2FP.F16.E4M3.UNPACK_B R28, R10.H1 ;  /* 0x0000000aff1c723e */ /* 0x000fe200030006ff */
[----:B------:R-:W-:Y:S01]  /*bc10*/  FMUL.FTZ R3, R32, R0 ;  /* 0x0000000020037220 */ /* 0x000fe20000410000 */
[----:B------:R-:W-:Y:S01]  /*bc20*/  FFMA.FTZ R10, R34, R6, R27 ;  /* 0x00000006220a7223 */ /* 0x000fe2000001001b */
[----:B------:R-:W-:Y:S01]  /*bc30*/  FMUL.FTZ R11, R30, R0 ;  /* 0x000000001e0b7220 */ /* 0x000fe20000410000 */
[----:B------:R-:W-:-:S02]  /*bc40*/  HADD2.F32 R0, -RZ, R15.H1_H1 ;  /* 0x3000000fff007230 */ /* 0x000fc40000004100 */
[-C--:B------:R-:W-:Y:S01]  /*bc50*/  FFMA.FTZ R6, R30, R12.reuse, -R3 ;  /* 0x0000000c1e067223 */ /* 0x080fe20000010803 */
[--C-:B------:R-:W-:Y:S02]  /*bc60*/  HADD2.F32 R29, -RZ, R28.reuse.H1_H1 ;  /* 0x3000001cff1d7230 */ /* 0x100fe40000004100 */
[----:B------:R-:W-:Y:S01]  /*bc70*/  FFMA.FTZ R11, R32, R12, R11 ;  /* 0x0000000c200b7223 */ /* 0x000fe2000001000b */
[--C-:B------:R-:W-:Y:S02]  /*bc80*/  HADD2.F32 R3, -RZ, R7.reuse.H1_H1 ;  /* 0x30000007ff037230 */ /* 0x100fe40000004100 */
[----:B------:R-:W-:Y:S01]  /*bc90*/  FMUL.FTZ R12, R33, R0 ;  /* 0x00000000210c7220 */ /* 0x000fe20000410000 */
[----:B------:R-:W-:Y:S01]  /*bca0*/  HADD2.F32 R27, -RZ, R28.H0_H0 ;  /* 0x2000001cff1b7230 */ /* 0x000fe20000004100 */
[----:B------:R-:W-:Y:S01]  /*bcb0*/  F2FP.SATFINITE.E4M3.F32.PACK_AB_MERGE_C R13, R26, R13, RZ ;  /* 0x0000000d1a0d723e */ /* 0x000fe200048070ff */
[----:B------:R-:W-:Y:S02]  /*bcc0*/  HADD2.F32 R7, -RZ, R7.H0_H0 ;  /* 0x20000007ff077230 */ /* 0x000fe40000004100 */
[-C--:B------:R-:W-:Y:S01]  /*bcd0*/  FMUL.FTZ R14, R35, R3.reuse ;  /* 0x00000003230e7220 */ /* 0x080fe20000410000 */
[----:B------:R-:W-:Y:S01]  /*bce0*/  FMUL.FTZ R28, R29, R3 ;  /* 0x000000031d1c7220 */ /* 0x000fe20000410000 */
[----:B------:R-:W-:-:S02]  /*bcf0*/  HADD2.F32 R15, -RZ, R15.H0_H0 ;  /* 0x2000000fff0f7230 */ /* 0x000fc40000004100 */
[----:B------:R-:W-:Y:S01]  /*bd00*/  FMUL.FTZ R0, R27, R0 ;  /* 0x000000001b007220 */ /* 0x000fe20000410000 */
[-C--:B------:R-:W-:Y:S01]  /*bd10*/  FFMA.FTZ R14, R29, R7.reuse, -R14 ;  /* 0x000000071d0e7223 */ /* 0x080fe2000001080e */
[----:B------:R-:W-:Y:S01]  /*bd20*/  FFMA.FTZ R3, R35, R7, R28 ;  /* 0x0000000723037223 */ /* 0x000fe2000001001c */
[----:B------:R-:W-:Y:S01]  /*bd30*/  F2FP.SATFINITE.E4M3.F32.PACK_AB_MERGE_C R10, R10, R25, RZ ;  /* 0x000000190a0a723e */ /* 0x000fe200048070ff */
[-C--:B------:R-:W-:Y:S01]  /*bd40*/  FFMA.FTZ R7, R27, R15.reuse, -R12 ;  /* 0x0000000f1b077223 */ /* 0x080fe2000001080c */
[----:B------:R-:W-:Y:S01]  /*bd50*/  FFMA.FTZ R0, R33, R15, R0 ;  /* 0x0000000f21007223 */ /* 0x000fe20000010000 */
[----:B------:R-:W-:Y:S02]  /*bd60*/  F2FP.SATFINITE.E4M3.F32.PACK_AB_MERGE_C R4, R4, R9, R20 ;  /* 0x000000090404723e */ /* 0x000fe40004807014 */
[----:B------:R-:W-:Y:S02]  /*bd70*/  F2FP.SATFINITE.E4M3.F32.PACK_AB_MERGE_C R3, R3, R14, RZ ;  /* 0x0000000e0303723e */ /* 0x000fe400048070ff */
[----:B------:R-:W-:-:S02]  /*bd80*/  F2FP.SATFINITE.E4M3.F32.PACK_AB_MERGE_C R5, R24, R5, R13 ;  /* 0x000000051805723e */ /* 0x000fc4000480700d */
[----:B------:R-:W-:Y:S02]  /*bd90*/  F2FP.SATFINITE.E4M3.F32.PACK_AB_MERGE_C R6, R11, R6, R10 ;  /* 0x000000060b06723e */ /* 0x000fe4000480700a */
[----:B------:R-:W-:-:S05]  /*bda0*/  F2FP.SATFINITE.E4M3.F32.PACK_AB_MERGE_C R7, R0, R7, R3 ;  /* 0x000000070007723e */ /* 0x000fca0004807003 */
[----:B------:R3:W-:Y:S01]  /*bdb0*/  STS.128 [R8+0x2000], R4 ;  /* 0x0020000408007388 */ /* 0x0007e20000000c00 */
[----:B------:R-:W-:Y:S05]  /*bdc0*/  BRA `(.L_x_628) ;  /* 0x0000001c006c7947 */ /* 0x000fea0003800000 */
.L_x_618:
[----:B------:R-:W-:-:S03]  /*bdd0*/  UMOV UR4, 0xffffffff ;  /* 0xffffffff00047882 */ /* 0x000fc60000000000 */
[----:B------:R-:W-:Y:S05]  /*bde0*/  BRA.DIV UR4, `(.L_x_631) ;  /* 0x0000014e04107947 */ /* 0x000fea000b800000 */
[----:B------:R1:W2:Y:S04]  /*bdf0*/  SHFL.IDX PT, R5, R26, RZ, 0x1c1f ;  /* 0x001c1fff1a057589 */ /* 0x0002a800000e0000 */
[----:B------:R1:W3:Y:S04]  /*be00*/  SHFL.IDX PT, R21, R28, RZ, 0x1c1f ;  /* 0x001c1fff1c157589 */ /* 0x0002e800000e0000 */
[----:B------:R1:W4:Y:S04]  /*be10*/  SHFL.IDX PT, R3, R24, RZ, 0x1c1f ;  /* 0x001c1fff18037589 */ /* 0x00032800000e0000 */
[----:B------:R1:W0:Y:S02]  /*be20*/  SHFL.IDX PT, R7, R30, RZ, 0x1c1f ;  /* 0x001c1fff1e077589 */ /* 0x00022400000e0000 */
.L_x_873:
[----:B------:R-:W-:Y:S01]  /*be30*/  ULDC UR4, c[0x0][0x448] ;  /* 0x0001120000047ab9 */ /* 0x000fe20000000800 */
[----:B------:R-:W-:Y:S01]  /*be40*/  BSSY B1, `(.L_x_632) ;  /* 0x0000013000017945 */ /* 0x000fe20003800000 */
[----:B------:R-:W-:Y:S01]  /*be50*/  IMAD R25, R25, UR4, RZ ;  /* 0x0000000419197c24 */ /* 0x000fe2000f8e02ff */
[----:B------:R-:W-:Y:S02]  /*be60*/  LEA.HI R20, R213, R213, RZ, 0x1 ;  /* 0x000000d5d5147211 */ /* 0x000fe400078f08ff */
[----:B------:R-:W-:Y:S02]  /*be70*/  CS2R R12, SRZ ;  /* 0x00000000000c7805 */ /* 0x000fe4000001ff00 */
[----:B------:R-:W-:Y:S02]  /*be80*/  CS2R R10, SRZ ;  /* 0x00000000000a7805 */ /* 0x000fe4000001ff00 */
[----:B------:R-:W-:Y:S02]  /*be90*/  CS2R R8, SRZ ;  /* 0x0000000000087805 */ /* 0x000fe4000001ff00 */
[----:B------:R-:W-:-:S02]  /*bea0*/  ISETP.GE.AND P0, PT, R4, R25, PT ;  /* 0x000000190400720c */ /* 0x000fc40003f06270 */
[----:B------:R-:W-:-:S11]  /*beb0*/  CS2R R14, SRZ ;  /* 0x00000000000e7805 */ /* 0x000fd6000001ff00 */
[----:B------:R-:W-:Y:S05]  /*bec0*/  @P0 BRA `(.L_x_633) ;  /* 0x0000000000280947 */ /* 0x000fea0003800000 */
[----:B------:R-:W-:Y:S01]  /*bed0*/  ULDC UR4, c[0x0][0x3f4] ;  /* 0x0000fd0000047ab9 */ /* 0x000fe20000000800 */
[C---:B---3--:R-:W-:Y:S02]  /*bee0*/  IADD3 R6, P1, R16.reuse, R21, RZ ;  /* 0x0000001510067210 */ /* 0x048fe40007f3e0ff */
[----:B------:R-:W-:Y:S02]  /*bef0*/  CS2R R12, SRZ ;  /* 0x00000000000c7805 */ /* 0x000fe4000001ff00 */
[C---:B------:R-:W-:Y:S02]  /*bf00*/  ISETP.GE.AND P2, PT, R16.reuse, UR4, PT ;  /* 0x0000000410007c0c */ /* 0x040fe4000bf46270 */
[----:B--2---:R-:W-:Y:S01]  /*bf10*/  IADD3 R4, P0, R16, R5, RZ ;  /* 0x0000000510047210 */ /* 0x004fe20007f1e0ff */
[----:B0-----:R-:W-:-:S03]  /*bf20*/  IMAD.X R7, R7, 0x1, R17, P1 ;  /* 0x0000000107077824 */ /* 0x001fc600008e0611 */
[----:B----4-:R-:W-:-:S07]  /*bf30*/  IADD3.X R5, R3, R17, RZ, P0, !PT ;  /* 0x0000001103057210 */ /* 0x010fce00007fe4ff */
[----:B------:R-:W-:Y:S05]  /*bf40*/  @P2 BRA `(.L_x_633) ;  /* 0x0000000000082947 */ /* 0x000fea0003800000 */
[----:B------:R0:W5:Y:S04]  /*bf50*/  LD.E.128 R8, desc[UR60][R4.64] ;  /* 0x0000003c04087980 */ /* 0x000168000c101d00 */
[----:B------:R0:W5:Y:S02]  /*bf60*/  LD.E.128 R12, desc[UR60][R6.64] ;  /* 0x0000003c060c7980 */ /* 0x000164000c101d00 */
.L_x_633:
[----:B------:R-:W-:Y:S05]  /*bf70*/  BSYNC B1 ;  /* 0x0000000000017941 */ /* 0x000fea0003800000 */
.L_x_632:
[----:B------:R-:W-:Y:S01]  /*bf80*/  LOP3.LUT R20, R20, 0xfffffffe, RZ, 0xc0, !PT ;  /* 0xfffffffe14147812 */ /* 0x000fe200078ec0ff */
[----:B-1----:R-:W-:Y:S01]  /*bf90*/  IMAD R30, R169, -0x80, R25 ;  /* 0xffffff80a91e7824 */ /* 0x002fe200078e0219 */
[----:B-----5:R-:W-:Y:S01]  /*bfa0*/  SHF.R.U32.HI R0, RZ, 0x8, R8 ;  /* 0x00000008ff007819 */ /* 0x020fe20000011608 */
[----:B------:R-:W-:Y:S01]  /*bfb0*/  BSSY B1, `(.L_x_634) ;  /* 0x0000034000017945 */ /* 0x000fe20003800000 */
[----:B----4-:R-:W-:Y:S01]  /*bfc0*/  LOP3.LUT R3, R8, 0xff, RZ, 0xc0, !PT ;  /* 0x000000ff08037812 */ /* 0x010fe200078ec0ff */
[----:B------:R-:W-:Y:S01]  /*bfd0*/  IMAD.IADD R20, R213, 0x1, -R20 ;  /* 0x00000001d5147824 */ /* 0x000fe200078e0a14 */
[----:B------:R-:W-:Y:S02]  /*bfe0*/  LOP3.LUT R0, R0, 0xff, RZ, 0xc0, !PT ;  /* 0x000000ff00007812 */ /* 0x000fe400078ec0ff */
[----:B------:R-:W-:Y:S02]  /*bff0*/  SHF.R.U32.HI R25, RZ, 0x8, R11 ;  /* 0x00000008ff197819 */ /* 0x000fe4000001160b */
[----:B------:R-:W-:-:S02]  /*c000*/  SHF.L.U32 R37, R20, 0x1f, RZ ;  /* 0x0000001f14257819 */ /* 0x000fc400000006ff */
[----:B0-2---:R-:W-:Y:S02]  /*c010*/  PRMT R5, R0, 0x7604, R3 ;  /* 0x0000760400057816 */ /* 0x005fe40000000003 */
[----:B------:R-:W0:Y:S01]  /*c020*/  SYNCS.PHASECHK.TRANS64.TRYWAIT P1, [R18+URZ+0x22800], R37 ;  /* 0x02280025120075a7 */ /* 0x000e22000802017f */
[----:B------:R-:W-:Y:S02]  /*c030*/  SHF.R.U32.HI R0, RZ, 0x8, R10 ;  /* 0x00000008ff007819 */ /* 0x000fe4000001160a */
[----:B------:R-:W-:Y:S02]  /*c040*/  SHF.R.U32.HI R29, RZ, 0x8, R13 ;  /* 0x00000008ff1d7819 */ /* 0x000fe4000001160d */
[----:B------:R-:W-:Y:S02]  /*c050*/  SHF.R.U32.HI R35, RZ, 0x8, R15 ;  /* 0x00000008ff237819 */ /* 0x000fe4000001160f */
[----:B------:R-:W-:Y:S02]  /*c060*/  LOP3.LUT R6, R10, 0xff, RZ, 0xc0, !PT ;  /* 0x000000ff0a067812 */ /* 0x000fe400078ec0ff */
[----:B------:R-:W-:-:S02]  /*c070*/  LOP3.LUT R20, R11, 0xff, RZ, 0xc0, !PT ;  /* 0x000000ff0b147812 */ /* 0x000fc400078ec0ff */
[----:B---3--:R-:W-:Y:S02]  /*c080*/  LOP3.LUT R21, R0, 0xff, RZ, 0xc0, !PT ;  /* 0x000000ff00157812 */ /* 0x008fe400078ec0ff */
[----:B------:R-:W-:Y:S02]  /*c090*/  LOP3.LUT R25, R25, 0xff, RZ, 0xc0, !PT ;  /* 0x000000ff19197812 */ /* 0x000fe400078ec0ff */
[----:B------:R-:W-:Y:S01]  /*c0a0*/  SHF.R.U32.HI R7, RZ, 0x8, R9 ;  /* 0x00000008ff077819 */ /* 0x000fe20000011609 */
[----:B------:R-:W1:Y:S01]  /*c0b0*/  LDC R3, c[0x0][0x3f4] ;  /* 0x0000fd00ff037b82 */ /* 0x000e620000000800 */
[----:B------:R-:W-:Y:S02]  /*c0c0*/  SHF.R.U32.HI R0, RZ, 0x8, R12 ;  /* 0x00000008ff007819 */ /* 0x000fe4000001160c */
[----:B------:R-:W-:Y:S02]  /*c0d0*/  LOP3.LUT R24, R13, 0xff, RZ, 0xc0, !PT ;  /* 0x000000ff0d187812 */ /* 0x000fe400078ec0ff */
[----:B------:R-:W-:-:S02]  /*c0e0*/  LOP3.LUT R28, R15, 0xff, RZ, 0xc0, !PT ;  /* 0x000000ff0f1c7812 */ /* 0x000fc400078ec0ff */
[----:B------:R-:W-:Y:S02]  /*c0f0*/  LOP3.LUT R29, R29, 0xff, RZ, 0xc0, !PT ;  /* 0x000000ff1d1d7812 */ /* 0x000fe400078ec0ff */
[----:B------:R-:W-:Y:S02]  /*c100*/  LOP3.LUT R35, R35, 0xff, RZ, 0xc0, !PT ;  /* 0x000000ff23237812 */ /* 0x000fe400078ec0ff */
[----:B------:R-:W-:Y:S02]  /*c110*/  PRMT R21, R21, 0x7604, R6 ;  /* 0x0000760415157816 */ /* 0x000fe40000000006 */
[----:B------:R-:W-:Y:S02]  /*c120*/  PRMT R20, R25, 0x7604, R20 ;  /* 0x0000760419147816 */ /* 0x000fe40000000014 */
[----:B------:R-:W-:Y:S02]  /*c130*/  LOP3.LUT R4, R9, 0xff, RZ, 0xc0, !PT ;  /* 0x000000ff09047812 */ /* 0x000fe400078ec0ff */
[----:B------:R-:W-:-:S02]  /*c140*/  LOP3.LUT R7, R7, 0xff, RZ, 0xc0, !PT ;  /* 0x000000ff07077812 */ /* 0x000fc400078ec0ff */
[----:B------:R-:W-:Y:S02]  /*c150*/  LOP3.LUT R6, R12, 0xff, RZ, 0xc0, !PT ;  /* 0x000000ff0c067812 */ /* 0x000fe400078ec0ff */
[----:B------:R-:W-:Y:S02]  /*c160*/  LOP3.LUT R25, R0, 0xff, RZ, 0xc0, !PT ;  /* 0x000000ff00197812 */ /* 0x000fe400078ec0ff */
[----:B------:R-:W-:Y:S02]  /*c170*/  PRMT R24, R29, 0x7604, R24 ;  /* 0x000076041d187816 */ /* 0x000fe40000000018 */
[----:B------:R-:W-:Y:S02]  /*c180*/  PRMT R28, R35, 0x7604, R28 ;  /* 0x00007604231c7816 */ /* 0x000fe4000000001c */
[----:B------:R-:W-:Y:S02]  /*c190*/  SHF.R.U32.HI R0, RZ, 0x10, R9 ;  /* 0x00000010ff007819 */ /* 0x000fe40000011609 */
[----:B------:R-:W-:-:S02]  /*c1a0*/  SHF.R.U32.HI R29, RZ, 0x10, R13 ;  /* 0x00000010ff1d7819 */ /* 0x000fc4000001160d */
[----:B------:R-:W-:Y:S01]  /*c1b0*/  SHF.R.U32.HI R35, RZ, 0x10, R15 ;  /* 0x00000010ff237819 */ /* 0x000fe2000001160f */
[----:B------:R-:W-:Y:S01]  /*c1c0*/  IMAD.U32 R0, R0, 0x10000, RZ ;  /* 0x0001000000007824 */ /* 0x000fe200078e00ff */
[----:B------:R-:W-:Y:S01]  /*c1d0*/  PRMT R7, R7, 0x7604, R4 ;  /* 0x0000760407077816 */ /* 0x000fe20000000004 */
[----:B------:R-:W-:Y:S01]  /*c1e0*/  IMAD.U32 R29, R29, 0x10000, RZ ;  /* 0x000100001d1d7824 */ /* 0x000fe200078e00ff */
[----:B------:R-:W-:Y:S01]  /*c1f0*/  PRMT R27, R25, 0x7604, R6 ;  /* 0x00007604191b7816 */ /* 0x000fe20000000006 */
[----:B------:R-:W-:Y:S01]  /*c200*/  IMAD.U32 R35, R35, 0x10000, RZ ;  /* 0x0001000023237824 */ /* 0x000fe200078e00ff */
[----:B------:R-:W-:Y:S02]  /*c210*/  SHF.R.U32.HI R4, RZ, 0x8, R14 ;  /* 0x00000008ff047819 */ /* 0x000fe4000001160e */
[----:B------:R-:W-:Y:S02]  /*c220*/  SHF.R.U32.HI R25, RZ, 0x10, R11 ;  /* 0x00000010ff197819 */ /* 0x000fe4000001160b */
[----:B------:R-:W-:-:S02]  /*c230*/  LOP3.LUT R26, R14, 0xff, RZ, 0xc0, !PT ;  /* 0x000000ff0e1a7812 */ /* 0x000fc400078ec0ff */
[----:B------:R-:W-:Y:S02]  /*c240*/  LOP3.LUT R33, R4, 0xff, RZ, 0xc0, !PT ;  /* 0x000000ff04217812 */ /* 0x000fe400078ec0ff */
[----:B------:R-:W-:Y:S02]  /*c250*/  SHF.L.U32 R25, R25, 0x10, RZ ;  /* 0x0000001019197819 */ /* 0x000fe400000006ff */
[----:B------:R-:W-:Y:S02]  /*c260*/  PRMT R33, R33, 0x7604, R26 ;  /* 0x0000760421217816 */ /* 0x000fe4000000001a */
[----:B-1----:R-:W-:Y:S02]  /*c270*/  ISETP.GE.AND P0, PT, R16, R3, PT ;  /* 0x000000031000720c */ /* 0x002fe40003f06270 */
[----:B------:R-:W-:Y:S02]  /*c280*/  LOP3.LUT R7, R7, 0xff0000, R0, 0xf8, !PT ;  /* 0x00ff000007077812 */ /* 0x000fe400078ef800 */
[----:B------:R-:W-:-:S02]  /*c290*/  LOP3.LUT R25, R20, 0xff0000, R25, 0xf8, !PT ;  /* 0x00ff000014197812 */ /* 0x000fc400078ef819 */
[----:B------:R-:W-:Y:S02]  /*c2a0*/  LOP3.LUT R29, R24, 0xff0000, R29, 0xf8, !PT ;  /* 0x00ff0000181d7812 */ /* 0x000fe400078ef81d */
[----:B------:R-:W-:Y:S02]  /*c2b0*/  LOP3.LUT R35, R28, 0xff0000, R35, 0xf8, !PT ;  /* 0x00ff00001c237812 */ /* 0x000fe400078ef823 */
[----:B------:R-:W-:Y:S02]  /*c2c0*/  VIMNMX R30, R30, 0x80, PT ;  /* 0x000000801e1e7848 */ /* 0x000fe40003fe0100 */
[----:B------:R-:W-:Y:S01]  /*c2d0*/  LOP3.LUT R5, R5, 0xff0000, R8, 0xf8, !PT ;  /* 0x00ff000005057812 */ /* 0x000fe200078ef808 */
[----:B0-----:R-:W-:Y:S06]  /*c2e0*/  @!P1 BRA `(.L_x_635) ;  /* 0x0000014800449947 */ /* 0x001fec0003800000 */
.L_x_874:
[----:B------:R-:W-:Y:S05]  /*c2f0*/  BSYNC B1 ;  /* 0x0000000000017941 */ /* 0x000fea0003800000 */
.L_x_634:
[----:B------:R-:W-:Y:S01]  /*c300*/  ISETP.GE.OR P1, PT, R194, R30, P0 ;  /* 0x0000001ec200720c */ /* 0x000fe20000726670 */
[----:B------:R-:W-:Y:S01]  /*c310*/  BSSY B1, `(.L_x_636) ;  /* 0x00000cc000017945 */ /* 0x000fe20003800000 */
[----:B------:R-:W-:Y:S02]  /*c320*/  LOP3.LUT R21, R21, 0xff0000, R10, 0xf8, !PT ;  /* 0x00ff000015157812 */ /* 0x000fe400078ef80a */
[----:B------:R-:W-:Y:S02]  /*c330*/  LOP3.LUT R27, R27, 0xff0000, R12, 0xf8, !PT ;  /* 0x00ff00001b1b7812 */ /* 0x000fe400078ef80c */
[----:B------:R-:W-:Y:S02]  /*c340*/  LOP3.LUT R33, R33, 0xff0000, R14, 0xf8, !PT ;  /* 0x00ff000021217812 */ /* 0x000fe400078ef80e */
[----:B------:R-:W-:Y:S02]  /*c350*/  LOP3.LUT R0, R5, 0xff000000, R8, 0xf8, !PT ;  /* 0xff00000005007812 */ /* 0x000fe400078ef808 */
[----:B------:R-:W-:-:S02]  /*c360*/  LOP3.LUT R20, R7, 0xff000000, R9, 0xf8, !PT ;  /* 0xff00000007147812 */ /* 0x000fc400078ef809 */
[----:B------:R-:W-:Y:S02]  /*c370*/  ISETP.GE.OR P0, PT, R221, R30, P0 ;  /* 0x0000001edd00720c */ /* 0x000fe40000706670 */
[----:B------:R-:W-:Y:S02]  /*c380*/  LOP3.LUT R21, R21, 0xff000000, R10, 0xf8, !PT ;  /* 0xff00000015157812 */ /* 0x000fe400078ef80a */
[----:B------:R-:W-:Y:S02]  /*c390*/  LOP3.LUT R24, R25, 0xff000000, R11, 0xf8, !PT ;  /* 0xff00000019187812 */ /* 0x000fe400078ef80b */
[----:B------:R-:W-:Y:S02]  /*c3a0*/  LOP3.LUT R12, R27, 0xff000000, R12, 0xf8, !PT ;  /* 0xff0000001b0c7812 */ /* 0x000fe400078ef80c */
[----:B------:R-:W-:Y:S02]  /*c3b0*/  LOP3.LUT R13, R29, 0xff000000, R13, 0xf8, !PT ;  /* 0xff0000001d0d7812 */ /* 0x000fe400078ef80d */
[----:B------:R-:W-:-:S02]  /*c3c0*/  LOP3.LUT R14, R33, 0xff000000, R14, 0xf8, !PT ;  /* 0xff000000210e7812 */ /* 0x000fc400078ef80e */
[----:B------:R-:W-:Y:S01]  /*c3d0*/  LOP3.LUT R15, R35, 0xff000000, R15, 0xf8, !PT ;  /* 0xff000000230f7812 */ /* 0x000fe200078ef80f */
[----:B------:R-:W-:Y:S06]  /*c3e0*/  @P1 BRA `(.L_x_637) ;  /* 0x0000000800f81947 */ /* 0x000fec0003800000 */
[----:B------:R-:W-:Y:S01]  /*c3f0*/  IMAD.SHL.U32 R4, R204, 0x80, RZ ;  /* 0x00000080cc047824 */ /* 0x000fe200078e00ff */
[----:B------:R-:W-:Y:S02]  /*c400*/  IADD3 R5, R16, R3, RZ ;  /* 0x0000000310057210 */ /* 0x000fe40007ffe0ff */
[----:B------:R-:W-:Y:S02]  /*c410*/  F2FP.F16.E4M3.UNPACK_B R38, R0.H1 ;  /* 0x00000000ff26723e */ /* 0x000fe400030006ff */
[----:B------:R-:W-:Y:S02]  /*c420*/  LOP3.LUT R6, R4, 0x380, RZ, 0xc0, !PT ;  /* 0x0000038004067812 */ /* 0x000fe400078ec0ff */
[----:B------:R-:W-:Y:S01]  /*c430*/  F2FP.F16.E4M3.UNPACK_B R42, R12.H1 ;  /* 0x0000000cff2a723e */ /* 0x000fe200030006ff */
[----:B------:R-:W-:Y:S01]  /*c440*/  HADD2.F32 R39, -RZ, R38.H0_H0 ;  /* 0x20000026ff277230 */ /* 0x000fe20000004100 */
[C---:B------:R-:W-:Y:S02]  /*c450*/  LOP3.LUT R4, R6.reuse, 0x70, R16, 0xf8, !PT ;  /* 0x0000007006047812 */ /* 0x040fe400078ef810 */
[----:B------:R-:W-:Y:S01]  /*c460*/  SHF.R.U32.HI R26, RZ, 0x3, R6 ;  /* 0x00000003ff1a7819 */ /* 0x000fe20000011606 */
[----:B------:R-:W-:Y:S01]  /*c470*/  HADD2.F32 R40, -RZ, R42.H0_H0 ;  /* 0x2000002aff287230 */ /* 0x000fe20000004100 */
[----:B------:R-:W-:-:S02]  /*c480*/  LOP3.LUT R5, R6, 0x70, R5, 0xf8, !PT ;  /* 0x0000007006057812 */ /* 0x000fc400078ef805 */
[-C--:B------:R-:W-:Y:S02]  /*c490*/  LOP3.LUT R4, R4, R26.reuse, RZ, 0x3c, !PT ;  /* 0x0000001a04047212 */ /* 0x080fe400078e3cff */
[----:B------:R-:W-:Y:S02]  /*c4a0*/  LOP3.LUT R26, R5, R26, RZ, 0x3c, !PT ;  /* 0x0000001a051a7212 */ /* 0x000fe400078e3cff */
[C-C-:B------:R-:W-:Y:S02]  /*c4b0*/  IADD3 R25, R18.reuse, R4, R203.reuse ;  /* 0x0000000412197210 */ /* 0x140fe40007ffe0cb */
[----:B------:R-:W-:Y:S02]  /*c4c0*/  IADD3 R26, R18, R26, R203 ;  /* 0x0000001a121a7210 */ /* 0x000fe40007ffe0cb */
[----:B------:R-:W-:Y:S01]  /*c4d0*/  F2FP.F16.E4M3.UNPACK_B R41, R12 ;  /* 0x0000000cff29723e */ /* 0x000fe200020006ff */
[----:B------:R-:W1:Y:S04]  /*c4e0*/  LDS.128 R4, [R25+0x14400] ;  /* 0x0144000019047984 */ /* 0x000e680000000c00 */
[----:B------:R-:W2:Y:S01]  /*c4f0*/  LDS.128 R8, [R26+0x14400] ;  /* 0x014400001a087984 */ /* 0x000ea20000000c00 */
[----:B-1----:R-:W-:-:S02]  /*c500*/  F2FP.F16.E4M3.UNPACK_B R27, R4 ;  /* 0x00000004ff1b723e */ /* 0x002fc400020006ff */
[----:B------:R-:W-:Y:S02]  /*c510*/  F2FP.F16.E4M3.UNPACK_B R4, R4.H1 ;  /* 0x00000004ff04723e */ /* 0x000fe400030006ff */
[----:B--2---:R-:W-:Y:S02]  /*c520*/  F2FP.F16.E4M3.UNPACK_B R33, R8.H1 ;  /* 0x00000008ff21723e */ /* 0x004fe400030006ff */
[-C--:B------:R-:W-:Y:S02]  /*c530*/  F2FP.F16.E4M3.UNPACK_B R28, R5.reuse ;  /* 0x00000005ff1c723e */ /* 0x080fe400020006ff */
[----:B------:R-:W-:Y:S01]  /*c540*/  F2FP.F16.E4M3.UNPACK_B R29, R5.H1 ;  /* 0x00000005ff1d723e */ /* 0x000fe200030006ff */
[--C-:B------:R-:W-:Y:S01]  /*c550*/  HADD2.F32 R34, -RZ, R33.reuse.H0_H0 ;  /* 0x20000021ff227230 */ /* 0x100fe20000004100 */
[-C--:B------:R-:W-:Y:S01]  /*c560*/  F2FP.F16.E4M3.UNPACK_B R35, R9.reuse ;  /* 0x00000009ff23723e */ /* 0x080fe200020006ff */
[----:B------:R-:W-:Y:S01]  /*c570*/  HADD2.F32 R5, -RZ, R4.H0_H0 ;  /* 0x20000004ff057230 */ /* 0x000fe20000004100 */
[----:B------:R-:W-:Y:S01]  /*c580*/  F2FP.F16.E4M3.UNPACK_B R36, R9.H1 ;  /* 0x00000009ff24723e */ /* 0x000fe200030006ff */
[----:B------:R-:W-:-:S02]  /*c590*/  HADD2.F32 R33, -RZ, R33.H1_H1 ;  /* 0x30000021ff217230 */ /* 0x000fc40000004100 */
[CC--:B------:R-:W-:Y:S01]  /*c5a0*/  FMUL.FTZ R9, R34.reuse, R39.reuse ;  /* 0x0000002722097220 */ /* 0x0c0fe20000410000 */
[----:B------:R-:W-:Y:S01]  /*c5b0*/  FMUL.FTZ R44, R34, R40 ;  /* 0x00000028222c7220 */ /* 0x000fe20000410000 */
[----:B------:R-:W-:Y:S02]  /*c5c0*/  F2FP.F16.E4M3.UNPACK_B R8, R8 ;  /* 0x00000008ff08723e */ /* 0x000fe400020006ff */
[C---:B------:R-:W-:Y:S01]  /*c5d0*/  FFMA.FTZ R46, R5.reuse, R40, R9 ;  /* 0x00000028052e7223 */ /* 0x040fe20000010009 */
[----:B------:R-:W-:Y:S01]  /*c5e0*/  FFMA.FTZ R45, R5, R39, -R44 ;  /* 0x00000027052d7223 */ /* 0x000fe2000001082c */
[----:B------:R-:W-:Y:S01]  /*c5f0*/  HADD2.F32 R40, -RZ, R38.H1_H1 ;  /* 0x30000026ff287230 */ /* 0x000fe20000004100 */
[----:B------:R-:W-:Y:S01]  /*c600*/  F2FP.F16.E4M3.UNPACK_B R38, R0 ;  /* 0x00000000ff26723e */ /* 0x000fe200020006ff */
[----:B------:R-:W-:Y:S01]  /*c610*/  HADD2.F32 R44, -RZ, R42.H1_H1 ;  /* 0x3000002aff2c7230 */ /* 0x000fe20000004100 */
[----:B0-----:R-:W-:Y:S01]  /*c620*/  F2FP.F16.E4M3.UNPACK_B R37, R10 ;  /* 0x0000000aff25723e */ /* 0x001fe200020006ff */
[----:B------:R-:W-:-:S02]  /*c630*/  HADD2.F32 R42, -RZ, R41.H0_H0 ;  /* 0x20000029ff2a7230 */ /* 0x000fc40000004100 */
[C---:B------:R-:W-:Y:S01]  /*c640*/  FMUL.FTZ R43, R33.reuse, R40 ;  /* 0x00000028212b7220 */ /* 0x040fe20000410000 */
[----:B------:R-:W-:Y:S02]  /*c650*/  HADD2.F32 R9, -RZ, R8.H0_H0 ;  /* 0x20000008ff097230 */ /* 0x000fe40000004100 */
[----:B------:R-:W-:Y:S01]  /*c660*/  FMUL.FTZ R48, R33, R44 ;  /* 0x0000002c21307220 */ /* 0x000fe20000410000 */
[----:B------:R-:W-:Y:S01]  /*c670*/  HADD2.F32 R5, -RZ, R4.H1_H1 ;  /* 0x30000004ff057230 */ /* 0x000fe20000004100 */
[----:B------:R-:W-:Y:S01]  /*c680*/  F2FP.F16.E4M3.UNPACK_B R10, R10.H1 ;  /* 0x0000000aff0a723e */ /* 0x000fe200030006ff */
[----:B------:R-:W-:Y:S02]  /*c690*/  HADD2.F32 R39, -RZ, R38.H0_H0 ;  /* 0x20000026ff277230 */ /* 0x000fe40000004100 */
[----:B------:R-:W-:Y:S01]  /*c6a0*/  FMUL.FTZ R33, R9, R42 ;  /* 0x0000002a09217220 */ /* 0x000fe20000410000 */
[----:B------:R-:W-:Y:S02]  /*c6b0*/  HADD2.F32 R4, -RZ, R27.H0_H0 ;  /* 0x2000001bff047230 */ /* 0x000fe40000004100 */
[C---:B------:R-:W-:Y:S01]  /*c6c0*/  FFMA.FTZ R47, R5.reuse, R44, R43 ;  /* 0x0000002c052f7223 */ /* 0x040fe2000001002b */
[----:B------:R-:W-:Y:S01]  /*c6d0*/  FFMA.FTZ R48, R5, R40, -R48 ;  /* 0x0000002805307223 */ /* 0x000fe20000010830 */
[----:B------:R-:W-:Y:S01]  /*c6e0*/  FMUL.FTZ R9, R9, R39 ;  /* 0x0000002709097220 */ /* 0x000fe20000410000 */
[----:B------:R-:W-:-:S02]  /*c6f0*/  HADD2.F32 R5, -RZ, R36.H0_H0 ;  /* 0x20000024ff057230 */ /* 0x000fc40000004100 */
[C---:B------:R-:W-:Y:S01]  /*c700*/  FFMA.FTZ R43, R4.reuse, R39, -R33 ;  /* 0x00000027042b7223 */ /* 0x040fe20000010821 */
[----:B------:R-:W-:Y:S01]  /*c710*/  F2FP.F16.E4M3.UNPACK_B R39, R13.H1 ;  /* 0x0000000dff27723e */ /* 0x000fe200030006ff */
[----:B------:R-:W-:Y:S01]  /*c720*/  FFMA.FTZ R42, R4, R42, R9 ;  /* 0x0000002a042a7223 */ /* 0x000fe20000010009 */
[----:B------:R-:W-:Y:S01]  /*c730*/  F2FP.F16.E4M3.UNPACK_B R9, R20.H1 ;  /* 0x00000014ff09723e */ /* 0x000fe200030006ff */
[----:B------:R-:W-:Y:S01]  /*c740*/  HADD2.F32 R41, -RZ, R41.H1_H1 ;  /* 0x30000029ff297230 */ /* 0x000fe20000004100 */
[-C--:B------:R-:W-:Y:S01]  /*c750*/  F2FP.F16.E4M3.UNPACK_B R30, R6.reuse ;  /* 0x00000006ff1e723e */ /* 0x080fe200020006ff */
[----:B------:R-:W-:Y:S01]  /*c760*/  HADD2.F32 R40, -RZ, R39.H0_H0 ;  /* 0x20000027ff287230 */ /* 0x000fe20000004100 */
[----:B------:R-:W-:Y:S01]  /*c770*/  F2FP.F16.E4M3.UNPACK_B R6, R6.H1 ;  /* 0x00000006ff06723e */ /* 0x000fe200030006ff */
[----:B------:R-:W-:Y:S01]  /*c780*/  HADD2.F32 R8, -RZ, R8.H1_H1 ;  /* 0x30000008ff087230 */ /* 0x000fe20000004100 */
[----:B------:R-:W-:Y:S01]  /*c790*/  F2FP.F16.E4M3.UNPACK_B R34, R11 ;  /* 0x0000000bff22723e */ /* 0x000fe200020006ff */
[----:B------:R-:W-:-:S02]  /*c7a0*/  HADD2.F32 R38, -RZ, R38.H1_H1 ;  /* 0x30000026ff267230 */ /* 0x000fc40000004100 */
[C---:B------:R-:W-:Y:S01]  /*c7b0*/  FMUL.FTZ R49, R5.reuse, R40 ;  /* 0x0000002805317220 */ /* 0x040fe20000410000 */
[----:B------:R-:W-:Y:S02]  /*c7c0*/  HADD2.F32 R33, -RZ, R9.H0_H0 ;  /* 0x20000009ff217230 */ /* 0x000fe40000004100 */
[C---:B------:R-:W-:Y:S01]  /*c7d0*/  FMUL.FTZ R44, R8.reuse, R41 ;  /* 0x00000029082c7220 */ /* 0x040fe20000410000 */
[----:B------:R-:W-:Y:S02]  /*c7e0*/  HADD2.F32 R4, -RZ, R29.H0_H0 ;  /* 0x2000001dff047230 */ /* 0x000fe40000004100 */
[----:B------:R-:W-:Y:S01]  /*c7f0*/  FMUL.FTZ R8, R8, R38 ;  /* 0x0000002608087220 */ /* 0x000fe20000410000 */
[----:B------:R-:W-:Y:S02]  /*c800*/  HADD2.F32 R27, -RZ, R27.H1_H1 ;  /* 0x3000001bff1b7230 */ /* 0x000fe40000004100 */
[----:B------:R-:W-:Y:S01]  /*c810*/  FMUL.FTZ R5, R5, R33 ;  /* 0x0000002105057220 */ /* 0x000fe20000410000 */
[----:B------:R-:W-:-:S02]  /*c820*/  HADD2.F32 R39, -RZ, R39.H1_H1 ;  /* 0x30000027ff277230 */ /* 0x000fc40000004100 */
[C---:B------:R-:W-:Y:S01]  /*c830*/  FFMA.FTZ R51, R4.reuse, R33, -R49 ;  /* 0x0000002104337223 */ /* 0x040fe20000010831 */
[----:B------:R-:W-:Y:S01]  /*c840*/  F2FP.F16.E4M3.UNPACK_B R33, R13 ;  /* 0x0000000dff21723e */ /* 0x000fe200020006ff */
[C---:B------:R-:W-:Y:S01]  /*c850*/  FFMA.FTZ R44, R27.reuse, R38, -R44 ;  /* 0x000000261b2c7223 */ /* 0x040fe2000001082c */
[----:B------:R-:W-:Y:S01]  /*c860*/  FFMA.FTZ R41, R27, R41, R8 ;  /* 0x000000291b297223 */ /* 0x000fe20000010008 */
[----:B------:R-:W-:Y:S01]  /*c870*/  HADD2.F32 R36, -RZ, R36.H1_H1 ;  /* 0x30000024ff247230 */ /* 0x000fe20000004100 */
[----:B------:R-:W-:Y:S01]  /*c880*/  F2FP.F16.E4M3.UNPACK_B R8, R20 ;  /* 0x00000014ff08723e */ /* 0x000fe200020006ff */
[----:B------:R-:W-:Y:S02]  /*c890*/  HADD2.F32 R27, -RZ, R9.H1_H1 ;  /* 0x30000009ff1b7230 */ /* 0x000fe40000004100 */
[----:B------:R-:W-:Y:S01]  /*c8a0*/  FFMA.FTZ R52, R4, R40, R5 ;  /* 0x0000002804347223 */ /* 0x000fe20000010005 */
[----:B------:R-:W-:Y:S02]  /*c8b0*/  HADD2.F32 R38, -RZ, R33.H0_H0 ;  /* 0x20000021ff267230 */ /* 0x000fe40000004100 */
[----:B------:R-:W-:Y:S01]  /*c8c0*/  FMUL.FTZ R40, R36, R39 ;  /* 0x0000002724287220 */ /* 0x000fe20000410000 */
[----:B------:R-:W-:-:S02]  /*c8d0*/  HADD2.F32 R5, -RZ, R35.H0_H0 ;  /* 0x20000023ff057230 */ /* 0x000fc40000004100 */
[----:B------:R-:W-:Y:S01]  /*c8e0*/  FMUL.FTZ R36, R36, R27 ;  /* 0x0000001b24247220 */ /* 0x000fe20000410000 */
[----:B------:R-:W-:Y:S01]  /*c8f0*/  HADD2.F32 R29, -RZ, R29.H1_H1 ;  /* 0x3000001dff1d7230 */ /* 0x000fe20000004100 */
[----:B------:R-:W-:Y:S01]  /*c900*/  F2FP.F16.E4M3.UNPACK_B R11, R11.H1 ;  /* 0x0000000bff0b723e */ /* 0x000fe200030006ff */
[----:B------:R-:W-:Y:S02]  /*c910*/  HADD2.F32 R9, -RZ, R8.H0_H0 ;  /* 0x20000008ff097230 */ /* 0x000fe40000004100 */
[----:B------:R-:W-:Y:S01]  /*c920*/  FMUL.FTZ R49, R5, R38 ;  /* 0x0000002605317220 */ /* 0x000fe20000410000 */
[----:B------:R-:W-:Y:S02]  /*c930*/  HADD2.F32 R4, -RZ, R28.H0_H0 ;  /* 0x2000001cff047230 */ /* 0x000fe40000004100 */
[C---:B------:R-:W-:Y:S01]  /*c940*/  FFMA.FTZ R54, R29.reuse, R27, -R40 ;  /* 0x0000001b1d367223 */ /* 0x040fe20000010828 */
[----:B------:R-:W-:Y:S01]  /*c950*/  FFMA.FTZ R53, R29, R39, R36 ;  /* 0x000000271d357223 */ /* 0x000fe20000010024 */
[-C--:B------:R-:W-:Y:S01]  /*c960*/  FMUL.FTZ R5, R5, R9.reuse ;  /* 0x0000000905057220 */ /* 0x080fe20000410000 */
[----:B------:R-:W-:Y:S01]  /*c970*/  F2FP.F16.E4M3.UNPACK_B R29, R14.H1 ;  /* 0x0000000eff1d723e */ /* 0x000fe200030006ff */
[C---:B------:R-:W-:Y:S01]  /*c980*/  FFMA.FTZ R49, R4.reuse, R9, -R49 ;  /* 0x0000000904317223 */ /* 0x040fe20000010831 */
[----:B------:R-:W-:Y:S01]  /*c990*/  F2FP.F16.E4M3.UNPACK_B R9, R21.H1 ;  /* 0x00000015ff09723e */ /* 0x000fe200030006ff */
[----:B------:R-:W-:Y:S01]  /*c9a0*/  FFMA.FTZ R38, R4, R38, R5 ;  /* 0x0000002604267223 */ /* 0x000fe20000010005 */
[----:B------:R-:W-:Y:S01]  /*c9b0*/  HADD2.F32 R8, -RZ, R8.H1_H1 ;  /* 0x30000008ff087230 */ /* 0x000fe20000004100 */
[-C--:B------:R-:W-:Y:S01]  /*c9c0*/  F2FP.F16.E4M3.UNPACK_B R32, R7.reuse ;  /* 0x00000007ff20723e */ /* 0x080fe200020006ff */
[----:B------:R-:W-:Y:S01]  /*c9d0*/  HADD2.F32 R33, -RZ, R33.H1_H1 ;  /* 0x30000021ff217230 */ /* 0x000fe20000004100 */
[----:B------:R-:W-:Y:S01]  /*c9e0*/  F2FP.F16.E4M3.UNPACK_B R7, R7.H1 ;  /* 0x00000007ff07723e */ /* 0x000fe200030006ff */
[----:B------:R-:W-:-:S02]  /*c9f0*/  HADD2.F32 R35, -RZ, R35.H1_H1 ;  /* 0x30000023ff237230 */ /* 0x000fc40000004100 */
[----:B------:R-:W-:Y:S02]  /*ca00*/  HADD2.F32 R36, -RZ, R29.H0_H0 ;  /* 0x2000001dff247230 */ /* 0x000fe40000004100 */
[----:B------:R-:W-:Y:S02]  /*ca10*/  HADD2.F32 R5, -RZ, R10.H0_H0 ;  /* 0x2000000aff057230 */ /* 0x000fe40000004100 */
[C---:B------:R-:W-:Y:S01]  /*ca20*/  FMUL.FTZ R39, R35.reuse, R33 ;  /* 0x0000002123277220 */ /* 0x040fe20000410000 */
[----:B------:R-:W-:Y:S02]  /*ca30*/  HADD2.F32 R27, -RZ, R9.H0_H0 ;  /* 0x20000009ff1b7230 */ /* 0x000fe40000004100 */
[----:B------:R-:W-:Y:S01]  /*ca40*/  FMUL.FTZ R50, R35, R8 ;  /* 0x0000000823327220 */ /* 0x000fe20000410000 */
[----:B------:R-:W-:Y:S02]  /*ca50*/  HADD2.F32 R28, -RZ, R28.H1_H1 ;  /* 0x3000001cff1c7230 */ /* 0x000fe40000004100 */
[----:B------:R-:W-:Y:S01]  /*ca60*/  FMUL.FTZ R35, R5, R36 ;  /* 0x0000002405237220 */ /* 0x000fe20000410000 */
[----:B------:R-:W-:-:S02]  /*ca70*/  HADD2.F32 R4, -RZ, R6.H0_H0 ;  /* 0x20000006ff047230 */ /* 0x000fc40000004100 */
[----:B------:R-:W-:Y:S01]  /*ca80*/  FMUL.FTZ R5, R5, R27 ;  /* 0x0000001b05057220 */ /* 0x000fe20000410000 */
[----:B------:R-:W-:Y:S02]  /*ca90*/  HADD2.F32 R29, -RZ, R29.H1_H1 ;  /* 0x3000001dff1d7230 */ /* 0x000fe40000004100 */
[----:B------:R-:W-:Y:S01]  /*caa0*/  FFMA.FTZ R33, R28, R33, R50 ;  /* 0x000000211c217223 */ /* 0x000fe20000010032 */
[----:B------:R-:W-:Y:S02]  /*cab0*/  HADD2.F32 R10, -RZ, R10.H1_H1 ;  /* 0x3000000aff0a7230 */ /* 0x000fe40000004100 */
[----:B------:R-:W-:Y:S01]  /*cac0*/  FFMA.FTZ R50, R4, R27, -R35 ;  /* 0x0000001b04327223 */ /* 0x000fe20000010823 */
[----:B------:R-:W-:Y:S01]  /*cad0*/  HADD2.F32 R9, -RZ, R9.H1_H1 ;  /* 0x30000009ff097230 */ /* 0x000fe20000004100 */
[----:B------:R-:W-:Y:S01]  /*cae0*/  F2FP.F16.E4M3.UNPACK_B R27, R14 ;  /* 0x0000000eff1b723e */ /* 0x000fe200020006ff */
[----:B------:R-:W-:Y:S01]  /*caf0*/  FFMA.FTZ R40, R28, R8, -R39 ;  /* 0x000000081c287223 */ /* 0x000fe20000010827 */
[----:B------:R-:W-:Y:S01]  /*cb00*/  FFMA.FTZ R55, R4, R36, R5 ;  /* 0x0000002404377223 */ /* 0x000fe20000010005 */
[----:B------:R-:W-:Y:S01]  /*cb10*/  HADD2.F32 R6, -RZ, R6.H1_H1 ;  /* 0x30000006ff067230 */ /* 0x000fe20000004100 */
[----:B------:R-:W-:Y:S01]  /*cb20*/  F2FP.F16.E4M3.UNPACK_B R8, R21 ;  /* 0x00000015ff08723e */ /* 0x000fe200020006ff */
[C---:B------:R-:W-:Y:S01]  /*cb30*/  FMUL.FTZ R35, R10.reuse, R29 ;  /* 0x0000001d0a237220 */ /* 0x040fe20000410000 */
[----:B------:R-:W-:Y:S01]  /*cb40*/  FMUL.FTZ R4, R10, R9 ;  /* 0x000000090a047220 */ /* 0x000fe20000410000 */
[----:B------:R-:W-:-:S02]  /*cb50*/  HADD2.F32 R10, -RZ, R27.H0_H0 ;  /* 0x2000001bff0a7230 */ /* 0x000fc40000004100 */
[----:B------:R-:W-:Y:S02]  /*cb60*/  HADD2.F32 R5, -RZ, R37.H0_H0 ;  /* 0x20000025ff057230 */ /* 0x000fe40000004100 */
[C---:B------:R-:W-:Y:S01]  /*cb70*/  FFMA.FTZ R57, R6.reuse, R9, -R35 ;  /* 0x0000000906397223 */ /* 0x040fe20000010823 */
[----:B------:R-:W-:Y:S01]  /*cb80*/  FFMA.FTZ R56, R6, R29, R4 ;  /* 0x0000001d06387223 */ /* 0x000fe20000010004 */
[----:B------:R-:W-:Y:S02]  /*cb90*/  HADD2.F32 R6, -RZ, R8.H0_H0 ;  /* 0x20000008ff067230 */ /* 0x000fe40000004100 */
[----:B------:R-:W-:Y:S02]  /*cba0*/  HADD2.F32 R4, -RZ, R30.H0_H0 ;  /* 0x2000001eff047230 */ /* 0x000fe40000004100 */
[C---:B------:R-:W-:Y:S01]  /*cbb0*/  FMUL.FTZ R9, R5.reuse, R10 ;  /* 0x0000000a05097220 */ /* 0x040fe20000410000 */
[----:B------:R-:W-:Y:S02]  /*cbc0*/  HADD2.F32 R27, -RZ, R27.H1_H1 ;  /* 0x3000001bff1b7230 */ /* 0x000fe40000004100 */
[----:B------:R-:W-:Y:S01]  /*cbd0*/  FMUL.FTZ R5, R5, R6 ;  /* 0x0000000605057220 */ /* 0x000fe20000410000 */
[----:B------:R-:W-:-:S02]  /*cbe0*/  HADD2.F32 R37, -RZ, R37.H1_H1 ;  /* 0x30000025ff257230 */ /* 0x000fc40000004100 */
[C---:B------:R-:W-:Y:S01]  /*cbf0*/  FFMA.FTZ R29, R4.reuse, R6, -R9 ;  /* 0x00000006041d7223 */ /* 0x040fe20000010809 */
[----:B------:R-:W-:Y:S01]  /*cc00*/  HADD2.F32 R8, -RZ, R8.H1_H1 ;  /* 0x30000008ff087230 */ /* 0x000fe20000004100 */
[----:B------:R-:W-:Y:S01]  /*cc10*/  F2FP.F16.E4M3.UNPACK_B R9, R15.H1 ;  /* 0x0000000fff09723e */ /* 0x000fe200030006ff */
[----:B------:R-:W-:Y:S02]  /*cc20*/  HADD2.F32 R30, -RZ, R30.H1_H1 ;  /* 0x3000001eff1e7230 */ /* 0x000fe40000004100 */
[C---:B------:R-:W-:Y:S01]  /*cc30*/  FMUL.FTZ R39, R37.reuse, R27 ;  /* 0x0000001b25277220 */ /* 0x040fe20000410000 */
[----:B------:R-:W-:Y:S01]  /*cc40*/  FFMA.FTZ R35, R4, R10, R5 ;  /* 0x0000000a04237223 */ /* 0x000fe20000010005 */
[----:B------:R-:W-:Y:S01]  /*cc50*/  F2FP.F16.E4M3.UNPACK_B R4, R24.H1 ;  /* 0x00000018ff04723e */ /* 0x000fe200030006ff */
[-C--:B------:R-:W-:Y:S01]  /*cc60*/  FMUL.FTZ R6, R37, R8.reuse ;  /* 0x0000000825067220 */ /* 0x080fe20000410000 */
[----:B------:R-:W-:Y:S01]  /*cc70*/  FFMA.FTZ R36, R30, R8, -R39 ;  /* 0x000000081e247223 */ /* 0x000fe20000010827 */
[----:B------:R-:W-:Y:S01]  /*cc80*/  HADD2.F32 R10, -RZ, R9.H0_H0 ;  /* 0x20000009ff0a7230 */ /* 0x000fe20000004100 */
[----:B------:R-:W-:Y:S01]  /*cc90*/  F2FP.SATFINITE.E4M3.F32.PACK_AB_MERGE_C R55, R56, R55, RZ ;  /* 0x000000373837723e */ /* 0x000fe200048070ff */
[----:B------:R-:W-:-:S02]  /*cca0*/  HADD2.F32 R5, -RZ, R11.H0_H0 ;  /* 0x2000000bff057230 */ /* 0x000fc40000004100 */
[----:B------:R-:W-:Y:S01]  /*ccb0*/  FFMA.FTZ R30, R30, R27, R6 ;  /* 0x0000001b1e1e7223 */ /* 0x000fe20000010006 */
[--C-:B------:R-:W-:Y:S02]  /*ccc0*/  HADD2.F32 R6, -RZ, R4.reuse.H0_H0 ;  /* 0x20000004ff067230 */ /* 0x100fe40000004100 */
[----:B------:R-:W-:Y:S02]  /*ccd0*/  HADD2.F32 R8, -RZ, R4.H1_H1 ;  /* 0x30000004ff087230 */ /* 0x000fe40000004100 */
[C---:B------:R-:W-:Y:S01]  /*cce0*/  FMUL.FTZ R27, R5.reuse, R10 ;  /* 0x0000000a051b7220 */ /* 0x040fe20000410000 */
[----:B------:R-:W-:Y:S02]  /*ccf0*/  HADD2.F32 R4, -RZ, R7.H0_H0 ;  /* 0x20000007ff047230 */ /* 0x000fe40000004100 */
[----:B------:R-:W-:Y:S02]  /*cd00*/  HADD2.F32 R28, -RZ, R9.H1_H1 ;  /* 0x30000009ff1c7230 */ /* 0x000fe40000004100 */
[----:B------:R-:W-:Y:S01]  /*cd10*/  FMUL.FTZ R9, R5, R6 ;  /* 0x0000000605097220 */ /* 0x000fe20000410000 */
[----:B------:R-:W-:-:S02]  /*cd20*/  HADD2.F32 R11, -RZ, R11.H1_H1 ;  /* 0x3000000bff0b7230 */ /* 0x000fc40000004100 */
[C---:B------:R-:W-:Y:S01]  /*cd30*/  FFMA.FTZ R39, R4.reuse, R6, -R27 ;  /* 0x0000000604277223 */ /* 0x040fe2000001081b */
[----:B------:R-:W-:Y:S01]  /*cd40*/  HADD2.F32 R7, -RZ, R7.H1_H1 ;  /* 0x30000007ff077230 */ /* 0x000fe20000004100 */
[----:B------:R-:W-:Y:S01]  /*cd50*/  F2FP.F16.E4M3.UNPACK_B R5, R24 ;  /* 0x00000018ff05723e */ /* 0x000fe200020006ff */
[----:B------:R-:W-:Y:S01]  /*cd60*/  FFMA.FTZ R10, R4, R10, R9 ;  /* 0x0000000a040a7223 */ /* 0x000fe20000010009 */
[C---:B------:R-:W-:Y:S01]  /*cd70*/  FMUL.FTZ R6, R11.reuse, R28 ;  /* 0x0000001c0b067220 */ /* 0x040fe20000410000 */
[-C--:B------:R-:W-:Y:S01]  /*cd80*/  FMUL.FTZ R11, R11, R8.reuse ;  /* 0x000000080b0b7220 */ /* 0x080fe20000410000 */
[----:B------:R-:W-:Y:S02]  /*cd90*/  F2FP.F16.E4M3.UNPACK_B R4, R15 ;  /* 0x0000000fff04723e */ /* 0x000fe400020006ff */
[C---:B------:R-:W-:Y:S01]  /*cda0*/  FFMA.FTZ R58, R7.reuse, R8, -R6 ;  /* 0x00000008073a7223 */ /* 0x040fe20000010806 */
[----:B------:R-:W-:Y:S01]  /*cdb0*/  FFMA.FTZ R59, R7, R28, R11 ;  /* 0x0000001c073b7223 */ /* 0x000fe2000001000b */
[----:B------:R-:W-:-:S02]  /*cdc0*/  HADD2.F32 R6, -RZ, R5.H0_H0 ;  /* 0x20000005ff067230 */ /* 0x000fc40000004100 */
[----:B------:R-:W-:Y:S02]  /*cdd0*/  HADD2.F32 R7, -RZ, R5.H1_H1 ;  /* 0x30000005ff077230 */ /* 0x000fe40000004100 */
[----:B------:R-:W-:Y:S01]  /*cde0*/  HADD2.F32 R8, -RZ, R4.H0_H0 ;  /* 0x20000004ff087230 */ /* 0x000fe20000004100 */
[----:B------:R-:W-:Y:S01]  /*cdf0*/  F2FP.SATFINITE.E4M3.F32.PACK_AB_MERGE_C R59, R59, R10, RZ ;  /* 0x0000000a3b3b723e */ /* 0x000fe200048070ff */
[----:B------:R-:W-:Y:S01]  /*ce00*/  HADD2.F32 R5, -RZ, R34.H0_H0 ;  /* 0x20000022ff057230 */ /* 0x000fe20000004100 */
[----:B------:R-:W-:Y:S01]  /*ce10*/  F2FP.SATFINITE.E4M3.F32.PACK_AB_MERGE_C R10, R30, R35, R55 ;  /* 0x000000231e0a723e */ /* 0x000fe20004807037 */
[----:B------:R-:W-:Y:S02]  /*ce20*/  HADD2.F32 R9, -RZ, R4.H1_H1 ;  /* 0x30000004ff097230 */ /* 0x000fe40000004100 */
[----:B------:R-:W-:Y:S02]  /*ce30*/  HADD2.F32 R34, -RZ, R34.H1_H1 ;  /* 0x30000022ff227230 */ /* 0x000fe40000004100 */
[----:B------:R-:W-:Y:S01]  /*ce40*/  FMUL.FTZ R11, R5, R8 ;  /* 0x00000008050b7220 */ /* 0x000fe20000410000 */
[----:B------:R-:W-:-:S02]  /*ce50*/  HADD2.F32 R4, -RZ, R32.H0_H0 ;  /* 0x20000020ff047230 */ /* 0x000fc40000004100 */
[-C--:B------:R-:W-:Y:S01]  /*ce60*/  FMUL.FTZ R5, R5, R6.reuse ;  /* 0x0000000605057220 */ /* 0x080fe20000410000 */
[----:B------:R-:W-:Y:S02]  /*ce70*/  HADD2.F32 R32, -RZ, R32.H1_H1 ;  /* 0x30000020ff207230 */ /* 0x000fe40000004100 */
[C---:B------:R-:W-:Y:S01]  /*ce80*/  FMUL.FTZ R37, R34.reuse, R9 ;  /* 0x0000000922257220 */ /* 0x040fe20000410000 */
[-C--:B------:R-:W-:Y:S01]  /*ce90*/  FMUL.FTZ R34, R34, R7.reuse ;  /* 0x0000000722227220 */ /* 0x080fe20000410000 */
[C---:B------:R-:W-:Y:S01]  /*cea0*/  FFMA.FTZ R11, R4.reuse, R6, -R11 ;  /* 0x00000006040b7223 */ /* 0x040fe2000001080b */
[----:B------:R-:W-:Y:S01]  /*ceb0*/  FFMA.FTZ R27, R4, R8, R5 ;  /* 0x00000008041b7223 */ /* 0x000fe20000010005 */
[C---:B------:R-:W-:Y:S01]  /*cec0*/  FFMA.FTZ R28, R32.reuse, R7, -R37 ;  /* 0x00000007201c7223 */ /* 0x040fe20000010825 */
[----:B------:R-:W-:Y:S01]  /*ced0*/  FFMA.FTZ R34, R32, R9, R34 ;  /* 0x0000000920227223 */ /* 0x000fe20000010022 */
[----:B------:R-:W-:Y:S02]  /*cee0*/  F2FP.SATFINITE.E4M3.F32.PACK_AB_MERGE_C R4, R48, R45, RZ ;  /* 0x0000002d3004723e */ /* 0x000fe400048070ff */
[----:B------:R-:W-:-:S02]  /*cef0*/  F2FP.SATFINITE.E4M3.F32.PACK_AB_MERGE_C R5, R54, R51, RZ ;  /* 0x000000333605723e */ /* 0x000fc400048070ff */
[----:B------:R-:W-:Y:S02]  /*cf00*/  F2FP.SATFINITE.E4M3.F32.PACK_AB_MERGE_C R6, R57, R50, RZ ;  /* 0x000000323906723e */ /* 0x000fe400048070ff */
[----:B------:R-:W-:Y:S02]  /*cf10*/  F2FP.SATFINITE.E4M3.F32.PACK_AB_MERGE_C R7, R58, R39, RZ ;  /* 0x000000273a07723e */ /* 0x000fe400048070ff */
[----:B------:R-:W-:Y:S02]  /*cf20*/  F2FP.SATFINITE.E4M3.F32.PACK_AB_MERGE_C R8, R47, R46, RZ ;  /* 0x0000002e2f08723e */ /* 0x000fe400048070ff */
[----:B------:R-:W-:Y:S02]  /*cf30*/  F2FP.SATFINITE.E4M3.F32.PACK_AB_MERGE_C R9, R53, R52, RZ ;  /* 0x000000343509723e */ /* 0x000fe400048070ff */
[----:B------:R-:W-:Y:S02]  /*cf40*/  F2FP.SATFINITE.E4M3.F32.PACK_AB_MERGE_C R4, R44, R43, R4 ;  /* 0x0000002b2c04723e */ /* 0x000fe40004807004 */
[----:B------:R-:W-:-:S02]  /*cf50*/  F2FP.SATFINITE.E4M3.F32.PACK_AB_MERGE_C R5, R40, R49, R5 ;  /* 0x000000312805723e */ /* 0x000fc40004807005 */
[----:B------:R-:W-:Y:S02]  /*cf60*/  F2FP.SATFINITE.E4M3.F32.PACK_AB_MERGE_C R6, R36, R29, R6 ;  /* 0x0000001d2406723e */ /* 0x000fe40004807006 */
[----:B------:R-:W-:Y:S02]  /*cf70*/  F2FP.SATFINITE.E4M3.F32.PACK_AB_MERGE_C R7, R28, R11, R7 ;  /* 0x0000000b1c07723e */ /* 0x000fe40004807007 */
[----:B------:R-:W-:Y:S02]  /*cf80*/  F2FP.SATFINITE.E4M3.F32.PACK_AB_MERGE_C R8, R41, R42, R8 ;  /* 0x0000002a2908723e */ /* 0x000fe40004807008 */
[----:B------:R-:W-:Y:S01]  /*cf90*/  F2FP.SATFINITE.E4M3.F32.PACK_AB_MERGE_C R9, R33, R38, R9 ;  /* 0x000000262109723e */ /* 0x000fe20004807009 */
[----:B------:R1:W-:Y:S01]  /*cfa0*/  STS.128 [R25+0x14400], R4 ;  /* 0x0144000419007388 */ /* 0x0003e20000000c00 */
[----:B------:R-:W-:-:S05]  /*cfb0*/  F2FP.SATFINITE.E4M3.F32.PACK_AB_MERGE_C R11, R34, R27, R59 ;  /* 0x0000001b220b723e */ /* 0x000fca000480703b */
[----:B------:R1:W-:Y:S02]  /*cfc0*/  STS.128 [R26+0x14400], R8 ;  /* 0x014400081a007388 */ /* 0x0003e40000000c00 */
.L_x_637:
[----:B------:R-:W-:Y:S05]  /*cfd0*/  BSYNC B1 ;  /* 0x0000000000017941 */ /* 0x000fea0003800000 */
.L_x_636:
[----:B------:R-:W-:Y:S05]  /*cfe0*/  @P0 BRA `(.L_x_628) ;  /* 0x0000000800e40947 */ /* 0x000fea0003800000 */
[----:B------:R-:W-:Y:S01]  /*cff0*/  IMAD.IADD R3, R16, 0x1, R3 ;  /* 0x0000000110037824 */ /* 0x000fe200078e0203 */
[----:B-1----:R-:W-:Y:S02]  /*d000*/  SHF.R.U32.HI R4, RZ, 0x3, R200 ;  /* 0x00000003ff047819 */ /* 0x002fe400000116c8 */
[----:B------:R-:W-:Y:S02]  /*d010*/  F2FP.F16.E4M3.UNPACK_B R35, R0.H1 ;  /* 0x00000000ff23723e */ /* 0x000fe400030006ff */
[----:B------:R-:W-:Y:S02]  /*d020*/  LOP3.LUT R3, R200, 0x70, R3, 0xf8, !PT ;  /* 0x00000070c8037812 */ /* 0x000fe400078ef803 */
[----:B------:R-:W-:Y:S01]  /*d030*/  F2FP.F16.E4M3.UNPACK_B R39, R12.H1 ;  /* 0x0000000cff27723e */ /* 0x000fe200030006ff */
[--C-:B0-----:R-:W-:Y:S01]  /*d040*/  HADD2.F32 R37, -RZ, R35.reuse.H0_H0 ;  /* 0x20000023ff257230 */ /* 0x101fe20000004100 */
[----:B------:R-:W-:Y:S01]  /*d050*/  LOP3.LUT R3, R3, R4, RZ, 0x3c, !PT ;  /* 0x0000000403037212 */ /* 0x000fe200078e3cff */
[----:B------:R-:W-:Y:S01]  /*d060*/  HADD2.F32 R42, -RZ, R35.H1_H1 ;  /* 0x30000023ff2a7230 */ /* 0x000fe20000004100 */
[----:B------:R-:W0:Y:S01]  /*d070*/  LDS.128 R4, [R219+0x14400] ;  /* 0x01440000db047984 */ /* 0x000e220000000c00 */
[--C-:B------:R-:W-:Y:S01]  /*d080*/  HADD2.F32 R41, -RZ, R39.reuse.H0_H0 ;  /* 0x20000027ff297230 */ /* 0x100fe20000004100 */
[----:B------:R-:W-:Y:S01]  /*d090*/  IADD3 R3, R18, R3, R205 ;  /* 0x0000000312037210 */ /* 0x000fe20007ffe0cd */
[----:B------:R-:W-:-:S04]  /*d0a0*/  HADD2.F32 R46, -RZ, R39.H1_H1 ;  /* 0x30000027ff2e7230 */ /* 0x000fc80000004100 */
[----:B------:R-:W1:Y:S01]  /*d0b0*/  LDS.128 R8, [R3+0x14400] ;  /* 0x0144000003087984 */ /* 0x000e620000000c00 */
[-C--:B0-----:R-:W-:Y:S02]  /*d0c0*/  F2FP.F16.E4M3.UNPACK_B R25, R4.reuse ;  /* 0x00000004ff19723e */ /* 0x081fe400020006ff */
[----:B------:R-:W-:Y:S02]  /*d0d0*/  F2FP.F16.E4M3.UNPACK_B R4, R4.H1 ;  /* 0x00000004ff04723e */ /* 0x000fe400030006ff */
[-C--:B------:R-:W-:Y:S02]  /*d0e0*/  F2FP.F16.E4M3.UNPACK_B R26, R5.reuse ;  /* 0x00000005ff1a723e */ /* 0x080fe400020006ff */
[----:B------:R-:W-:Y:S01]  /*d0f0*/  F2FP.F16.E4M3.UNPACK_B R27, R5.H1 ;  /* 0x00000005ff1b723e */ /* 0x000fe200030006ff */
[--C-:B------:R-:W-:Y:S01]  /*d100*/  HADD2.F32 R5, -RZ, R4.reuse.H0_H0 ;  /* 0x20000004ff057230 */ /* 0x100fe20000004100 */
[-C--:B-1----:R-:W-:Y:S01]  /*d110*/  F2FP.F16.E4M3.UNPACK_B R30, R8.reuse.H1 ;  /* 0x00000008ff1e723e */ /* 0x082fe200030006ff */
[----:B------:R-:W-:Y:S01]  /*d120*/  HADD2.F32 R4, -RZ, R4.H1_H1 ;  /* 0x30000004ff047230 */ /* 0x000fe20000004100 */
[----:B------:R-:W-:-:S02]  /*d130*/  F2FP.F16.E4M3.UNPACK_B R8, R8 ;  /* 0x00000008ff08723e */ /* 0x000fc400020006ff */
[-C--:B------:R-:W-:Y:S01]  /*d140*/  F2FP.F16.E4M3.UNPACK_B R33, R9.reuse ;  /* 0x00000009ff21723e */ /* 0x080fe200020006ff */
[--C-:B------:R-:W-:Y:S01]  /*d150*/  HADD2.F32 R32, -RZ, R30.reuse.H0_H0 ;  /* 0x2000001eff207230 */ /* 0x100fe20000004100 */
[----:B------:R-:W-:Y:S01]  /*d160*/  F2FP.F16.E4M3.UNPACK_B R9, R9.H1 ;  /* 0x00000009ff09723e */ /* 0x000fe200030006ff */
[----:B------:R-:W-:Y:S01]  /*d170*/  HADD2.F32 R30, -RZ, R30.H1_H1 ;  /* 0x3000001eff1e7230 */ /* 0x000fe20000004100 */
[----:B------:R-:W-:Y:S02]  /*d180*/  F2FP.F16.E4M3.UNPACK_B R34, R10 ;  /* 0x0000000aff22723e */ /* 0x000fe400020006ff */
[-C--:B------:R-:W-:Y:S01]  /*d190*/  FMUL.FTZ R38, R37, R32.reuse ;  /* 0x0000002025267220 */ /* 0x080fe20000410000 */
[C---:B------:R-:W-:Y:S01]  /*d1a0*/  FMUL.FTZ R36, R41.reuse, R32 ;  /* 0x0000002029247220 */ /* 0x040fe20000410000 */
[----:B------:R-:W-:Y:S01]  /*d1b0*/  FMUL.FTZ R39, R42, R30 ;  /* 0x0000001e2a277220 */ /* 0x000fe20000410000 */
[----:B------:R-:W-:Y:S01]  /*d1c0*/  F2FP.F16.E4M3.UNPACK_B R10, R10.H1 ;  /* 0x0000000aff0a723e */ /* 0x000fe200030006ff */
[-C--:B------:R-:W-:Y:S01]  /*d1d0*/  FFMA.FTZ R38, R41, R5.reuse, R38 ;  /* 0x0000000529267223 */ /* 0x080fe20000010026 */
[----:B------:R-:W-:Y:S01]  /*d1e0*/  F2FP.F16.E4M3.UNPACK_B R41, R12 ;  /* 0x0000000cff29723e */ /* 0x000fe200020006ff */
[----:B------:R-:W-:Y:S01]  /*d1f0*/  FFMA.FTZ R36, R37, R5, -R36 ;  /* 0x0000000525247223 */ /* 0x000fe20000010824 */
[----:B------:R-:W-:Y:S01]  /*d200*/  F2FP.F16.E4M3.UNPACK_B R12, R0 ;  /* 0x00000000ff0c723e */ /* 0x000fe200020006ff */
[----:B------:R-:W-:-:S02]  /*d210*/  HADD2.F32 R5, -RZ, R8.H0_H0 ;  /* 0x20000008ff057230 */ /* 0x000fc40000004100 */
[----:B------:R-:W-:Y:S01]  /*d220*/  FMUL.FTZ R37, R46, R30 ;  /* 0x0000001e2e257220 */ /* 0x000fe20000410000 */
[----:B------:R-:W-:Y:S01]  /*d230*/  HADD2.F32 R44, -RZ, R41.H0_H0 ;  /* 0x20000029ff2c7230 */ /* 0x000fe20000004100 */
[----:B------:R-:W-:Y:S01]  /*d240*/  F2FP.F16.E4M3.UNPACK_B R30, R20.H1 ;  /* 0x00000014ff1e723e */ /* 0x000fe200030006ff */
[----:B------:R-:W-:Y:S02]  /*d250*/  HADD2.F32 R40, -RZ, R12.H0_H0 ;  /* 0x2000000cff287230 */ /* 0x000fe40000004100 */
[-C--:B------:R-:W-:Y:S01]  /*d260*/  FFMA.FTZ R37, R42, R4.reuse, -R37 ;  /* 0x000000042a257223 */ /* 0x080fe20000010825 */
[----:B------:R-:W-:Y:S02]  /*d270*/  HADD2.F32 R0, -RZ, R25.H0_H0 ;  /* 0x20000019ff007230 */ /* 0x000fe40000004100 */
[-C--:B------:R-:W-:Y:S01]  /*d280*/  FMUL.FTZ R35, R44, R5.reuse ;  /* 0x000000052c237220 */ /* 0x080fe20000410000 */
[----:B------:R-:W-:Y:S01]  /*d290*/  FFMA.FTZ R39, R46, R4, R39 ;  /* 0x000000042e277223 */ /* 0x000fe20000010027 */
[C---:B------:R-:W-:Y:S01]  /*d2a0*/  FMUL.FTZ R5, R40.reuse, R5 ;  /* 0x0000000528057220 */ /* 0x040fe20000410000 */
[----:B------:R-:W-:Y:S01]  /*d2b0*/  F2FP.F16.E4M3.UNPACK_B R42, R13.H1 ;  /* 0x0000000dff2a723e */ /* 0x000fe200030006ff */
[----:B------:R-:W-:Y:S01]  /*d2c0*/  FFMA.FTZ R35, R40, R0, -R35 ;  /* 0x0000000028237223 */ /* 0x000fe20000010823 */
[----:B------:R-:W-:-:S02]  /*d2d0*/  HADD2.F32 R4, -RZ, R9.H0_H0 ;  /* 0x20000009ff047230 */ /* 0x000fc40000004100 */
[----:B------:R-:W-:Y:S01]  /*d2e0*/  FFMA.FTZ R5, R44, R0, R5 ;  /* 0x000000002c057223 */ /* 0x000fe20000010005 */
[----:B------:R-:W-:Y:S01]  /*d2f0*/  HADD2.F32 R40, -RZ, R30.H0_H0 ;  /* 0x2000001eff287230 */ /* 0x000fe20000004100 */
[-C--:B------:R-:W-:Y:S01]  /*d300*/  F2FP.F16.E4M3.UNPACK_B R28, R6.reuse ;  /* 0x00000006ff1c723e */ /* 0x080fe200020006ff */
[----:B------:R-:W-:Y:S01]  /*d310*/  HADD2.F32 R47, -RZ, R41.H1_H1 ;  /* 0x30000029ff2f7230 */ /* 0x000fe20000004100 */
[----:B------:R-:W-:Y:S01]  /*d320*/  F2FP.F16.E4M3.UNPACK_B R6, R6.H1 ;  /* 0x00000006ff06723e */ /* 0x000fe200030006ff */
[----:B------:R-:W-:Y:S02]  /*d330*/  HADD2.F32 R8, -RZ, R8.H1_H1 ;  /* 0x30000008ff087230 */ /* 0x000fe40000004100 */
[----:B------:R-:W-:Y:S01]  /*d340*/  FMUL.FTZ R43, R40, R4 ;  /* 0x00000004282b7220 */ /* 0x000fe20000410000 */
[----:B------:R-:W-:Y:S01]  /*d350*/  HADD2.F32 R45, -RZ, R12.H1_H1 ;  /* 0x3000000cff2d7230 */ /* 0x000fe20000004100 */
[----:B------:R-:W-:Y:S01]  /*d360*/  F2FP.F16.E4M3.UNPACK_B R32, R11 ;  /* 0x0000000bff20723e */ /* 0x000fe200020006ff */
[----:B------:R-:W-:-:S02]  /*d370*/  HADD2.F32 R44, -RZ, R42.H0_H0 ;  /* 0x2000002aff2c7230 */ /* 0x000fc40000004100 */
[-C--:B------:R-:W-:Y:S01]  /*d380*/  FMUL.FTZ R12, R47, R8.reuse ;  /* 0x000000082f0c7220 */ /* 0x080fe20000410000 */
[----:B------:R-:W-:Y:S02]  /*d390*/  HADD2.F32 R0, -RZ, R27.H0_H0 ;  /* 0x2000001bff007230 */ /* 0x000fe40000004100 */
[C---:B------:R-:W-:Y:S01]  /*d3a0*/  FMUL.FTZ R8, R45.reuse, R8 ;  /* 0x000000082d087220 */ /* 0x040fe20000410000 */
[----:B------:R-:W-:Y:S02]  /*d3b0*/  HADD2.F32 R25, -RZ, R25.H1_H1 ;  /* 0x30000019ff197230 */ /* 0x000fe40000004100 */
[C---:B------:R-:W-:Y:S01]  /*d3c0*/  FMUL.FTZ R41, R44.reuse, R4 ;  /* 0x000000042c297220 */ /* 0x040fe20000410000 */
[----:B------:R-:W-:Y:S02]  /*d3d0*/  HADD2.F32 R9, -RZ, R9.H1_H1 ;  /* 0x30000009ff097230 */ /* 0x000fe40000004100 */
[----:B------:R-:W-:Y:S01]  /*d3e0*/  FFMA.FTZ R43, R44, R0, R43 ;  /* 0x000000002c2b7223 */ /* 0x000fe2000001002b */
[----:B------:R-:W-:Y:S01]  /*d3f0*/  F2FP.F16.E4M3.UNPACK_B R44, R13 ;  /* 0x0000000dff2c723e */ /* 0x000fe200020006ff */
[-C--:B------:R-:W-:Y:S01]  /*d400*/  FFMA.FTZ R12, R45, R25.reuse, -R12 ;  /* 0x000000192d0c7223 */ /* 0x080fe2000001080c */
[----:B------:R-:W-:Y:S01]  /*d410*/  FFMA.FTZ R8, R47, R25, R8 ;  /* 0x000000192f087223 */ /* 0x000fe20000010008 */
[----:B------:R-:W-:Y:S01]  /*d420*/  HADD2.F32 R45, -RZ, R30.H1_H1 ;  /* 0x3000001eff2d7230 */ /* 0x000fe20000004100 */
[----:B------:R-:W-:Y:S01]  /*d430*/  F2FP.F16.E4M3.UNPACK_B R25, R20 ;  /* 0x00000014ff19723e */ /* 0x000fe200020006ff */
[----:B------:R-:W-:-:S02]  /*d440*/  HADD2.F32 R47, -RZ, R42.H1_H1 ;  /* 0x3000002aff2f7230 */ /* 0x000fc40000004100 */
[----:B------:R-:W-:Y:S01]  /*d450*/  FFMA.FTZ R41, R40, R0, -R41 ;  /* 0x0000000028297223 */ /* 0x000fe20000010829 */
[----:B------:R-:W-:Y:S02]  /*d460*/  HADD2.F32 R46, -RZ, R44.H0_H0 ;  /* 0x2000002cff2e7230 */ /* 0x000fe40000004100 */
[-C--:B------:R-:W-:Y:S01]  /*d470*/  FMUL.FTZ R40, R45, R9.reuse ;  /* 0x000000092d287220 */ /* 0x080fe20000410000 */
[----:B------:R-:W-:Y:S02]  /*d480*/  HADD2.F32 R4, -RZ, R33.H0_H0 ;  /* 0x20000021ff047230 */ /* 0x000fe40000004100 */
[----:B------:R-:W-:Y:S01]  /*d490*/  FMUL.FTZ R20, R47, R9 ;  /* 0x000000092f147220 */ /* 0x000fe20000410000 */
[----:B------:R-:W-:Y:S01]  /*d4a0*/  HADD2.F32 R27, -RZ, R27.H1_H1 ;  /* 0x3000001bff1b7230 */ /* 0x000fe20000004100 */
[----:B------:R-:W-:Y:S01]  /*d4b0*/  F2FP.F16.E4M3.UNPACK_B R11, R11.H1 ;  /* 0x0000000bff0b723e */ /* 0x000fe200030006ff */
[----:B------:R-:W-:Y:S02]  /*d4c0*/  HADD2.F32 R42, -RZ, R25.H0_H0 ;  /* 0x20000019ff2a7230 */ /* 0x000fe40000004100 */
[----:B------:R-:W-:Y:S01]  /*d4d0*/  FMUL.FTZ R9, R46, R4 ;  /* 0x000000042e097220 */ /* 0x000fe20000410000 */
[----:B------:R-:W-:-:S02]  /*d4e0*/  HADD2.F32 R0, -RZ, R26.H0_H0 ;  /* 0x2000001aff007230 */ /* 0x000fc40000004100 */
[----:B------:R-:W-:Y:S01]  /*d4f0*/  FFMA.FTZ R40, R47, R27, R40 ;  /* 0x0000001b2f287223 */ /* 0x000fe20000010028 */
[----:B------:R-:W-:Y:S01]  /*d500*/  F2FP.F16.E4M3.UNPACK_B R47, R14.H1 ;  /* 0x0000000eff2f723e */ /* 0x000fe200030006ff */
[C---:B------:R-:W-:Y:S01]  /*d510*/  FMUL.FTZ R13, R42.reuse, R4 ;  /* 0x000000042a0d7220 */ /* 0x040fe20000410000 */
[----:B------:R-:W-:Y:S02]  /*d520*/  HADD2.F32 R4, -RZ, R10.H0_H0 ;  /* 0x2000000aff047230 */ /* 0x000fe40000004100 */
[-C--:B------:R-:W-:Y:S01]  /*d530*/  FFMA.FTZ R9, R42, R0.reuse, -R9 ;  /* 0x000000002a097223 */ /* 0x080fe20000010809 */
[----:B------:R-:W-:Y:S01]  /*d540*/  F2FP.F16.E4M3.UNPACK_B R42, R21.H1 ;  /* 0x00000015ff2a723e */ /* 0x000fe200030006ff */
[----:B------:R-:W-:Y:S01]  /*d550*/  FFMA.FTZ R13, R46, R0, R13 ;  /* 0x000000002e0d7223 */ /* 0x000fe2000001000d */
[----:B------:R-:W-:Y:S02]  /*d560*/  HADD2.F32 R46, -RZ, R44.H1_H1 ;  /* 0x3000002cff2e7230 */ /* 0x000fe40000004100 */
[----:B------:R-:W-:Y:S01]  /*d570*/  FFMA.FTZ R30, R45, R27, -R20 ;  /* 0x0000001b2d1e7223 */ /* 0x000fe20000010814 */
[----:B------:R-:W-:Y:S01]  /*d580*/  HADD2.F32 R48, -RZ, R47.H0_H0 ;  /* 0x2000002fff307230 */ /* 0x000fe20000004100 */
[-C--:B------:R-:W-:Y:S01]  /*d590*/  F2FP.F16.E4M3.UNPACK_B R29, R7.reuse ;  /* 0x00000007ff1d723e */ /* 0x080fe200020006ff */
[----:B------:R-:W-:Y:S01]  /*d5a0*/  HADD2.F32 R44, -RZ, R42.H0_H0 ;  /* 0x2000002aff2c7230 */ /* 0x000fe20000004100 */
[----:B------:R-:W-:Y:S01]  /*d5b0*/  F2FP.F16.E4M3.UNPACK_B R7, R7.H1 ;  /* 0x00000007ff07723e */ /* 0x000fe200030006ff */
[----:B------:R-:W-:-:S02]  /*d5c0*/  HADD2.F32 R33, -RZ, R33.H1_H1 ;  /* 0x30000021ff217230 */ /* 0x000fc40000004100 */
[-C--:B------:R-:W-:Y:S01]  /*d5d0*/  FMUL.FTZ R27, R48, R4.reuse ;  /* 0x00000004301b7220 */ /* 0x080fe20000410000 */
[----:B------:R-:W-:Y:S02]  /*d5e0*/  HADD2.F32 R20, -RZ, R25.H1_H1 ;  /* 0x30000019ff147230 */ /* 0x000fe40000004100 */
[----:B------:R-:W-:Y:S01]  /*d5f0*/  FMUL.FTZ R45, R44, R4 ;  /* 0x000000042c2d7220 */ /* 0x000fe20000410000 */
[----:B------:R-:W-:Y:S02]  /*d600*/  HADD2.F32 R0, -RZ, R6.H0_H0 ;  /* 0x20000006ff007230 */ /* 0x000fe40000004100 */
[-C--:B------:R-:W-:Y:S01]  /*d610*/  FMUL.FTZ R25, R46, R33.reuse ;  /* 0x000000212e197220 */ /* 0x080fe20000410000 */
[----:B------:R-:W-:Y:S02]  /*d620*/  HADD2.F32 R26, -RZ, R26.H1_H1 ;  /* 0x3000001aff1a7230 */ /* 0x000fe40000004100 */
[----:B------:R-:W-:Y:S01]  /*d630*/  FMUL.FTZ R33, R20, R33 ;  /* 0x0000002114217220 */ /* 0x000fe20000410000 */
[----:B------:R-:W-:-:S02]  /*d640*/  HADD2.F32 R10, -RZ, R10.H1_H1 ;  /* 0x3000000aff0a7230 */ /* 0x000fc40000004100 */
[-C--:B------:R-:W-:Y:S01]  /*d650*/  FFMA.FTZ R27, R44, R0.reuse, -R27 ;  /* 0x000000002c1b7223 */ /* 0x080fe2000001081b */
[----:B------:R-:W-:Y:S01]  /*d660*/  FFMA.FTZ R45, R48, R0, R45 ;  /* 0x00000000302d7223 */ /* 0x000fe2000001002d */
[----:B------:R-:W-:Y:S02]  /*d670*/  HADD2.F32 R0, -RZ, R47.H1_H1 ;  /* 0x3000002fff007230 */ /* 0x000fe40000004100 */
[-C--:B------:R-:W-:Y:S01]  /*d680*/  FFMA.FTZ R20, R20, R26.reuse, -R25 ;  /* 0x0000001a14147223 */ /* 0x080fe20000010819 */
[----:B------:R-:W-:Y:S02]  /*d690*/  HADD2.F32 R42, -RZ, R42.H1_H1 ;  /* 0x3000002aff2a7230 */ /* 0x000fe40000004100 */
[----:B------:R-:W-:Y:S01]  /*d6a0*/  FFMA.FTZ R26, R46, R26, R33 ;  /* 0x0000001a2e1a7223 */ /* 0x000fe20000010021 */
[----:B------:R-:W-:Y:S01]  /*d6b0*/  HADD2.F32 R6, -RZ, R6.H1_H1 ;  /* 0x30000006ff067230 */ /* 0x000fe20000004100 */
[----:B------:R-:W-:Y:S01]  /*d6c0*/  F2FP.F16.E4M3.UNPACK_B R33, R21 ;  /* 0x00000015ff21723e */ /* 0x000fe200020006ff */
[----:B------:R-:W-:Y:S01]  /*d6d0*/  FMUL.FTZ R21, R0, R10 ;  /* 0x0000000a00157220 */ /* 0x000fe20000410000 */
[----:B------:R-:W-:Y:S01]  /*d6e0*/  F2FP.F16.E4M3.UNPACK_B R44, R14 ;  /* 0x0000000eff2c723e */ /* 0x000fe200020006ff */
[----:B------:R-:W-:Y:S01]  /*d6f0*/  FMUL.FTZ R25, R42, R10 ;  /* 0x0000000a2a197220 */ /* 0x000fe20000410000 */
[----:B------:R-:W-:-:S02]  /*d700*/  HADD2.F32 R4, -RZ, R34.H0_H0 ;  /* 0x20000022ff047230 */ /* 0x000fc40000004100 */
[-C--:B------:R-:W-:Y:S01]  /*d710*/  FFMA.FTZ R14, R42, R6.reuse, -R21 ;  /* 0x000000062a0e7223 */ /* 0x080fe20000010815 */
[----:B------:R-:W-:Y:S02]  /*d720*/  HADD2.F32 R34, -RZ, R34.H1_H1 ;  /* 0x30000022ff227230 */ /* 0x000fe40000004100 */
[----:B------:R-:W-:Y:S01]  /*d730*/  FFMA.FTZ R42, R0, R6, R25 ;  /* 0x00000006002a7223 */ /* 0x000fe20000010019 */
[----:B------:R-:W-:Y:S01]  /*d740*/  HADD2.F32 R10, -RZ, R44.H0_H0 ;  /* 0x2000002cff0a7230 */ /* 0x000fe20000004100 */
[----:B------:R-:W-:Y:S01]  /*d750*/  F2FP.F16.E4M3.UNPACK_B R46, R15.H1 ;  /* 0x0000000fff2e723e */ /* 0x000fe200030006ff */
[----:B------:R-:W-:Y:S01]  /*d760*/  HADD2.F32 R6, -RZ, R33.H0_H0 ;  /* 0x20000021ff067230 */ /* 0x000fe20000004100 */
[----:B------:R-:W-:Y:S01]  /*d770*/  F2FP.SATFINITE.E4M3.F32.PACK_AB_MERGE_C R38, R39, R38, RZ ;  /* 0x000000262726723e */ /* 0x000fe200048070ff */
        /* <DEDUP_REMOVED lines=8> */
[----:B------:R-:W-:Y:S01]  /*d800*/  FMUL.FTZ R21, R44, R34 ;  /* 0x000000222c157220 */ /* 0x000fe20000410000 */
[----:B------:R-:W-:Y:S01]  /*d810*/  F2FP.F16.E4M3.UNPACK_B R0, R24.H1 ;  /* 0x00000018ff00723e */ /* 0x000fe200030006ff */
[----:B------:R-:W-:Y:S01]  /*d820*/  FMUL.FTZ R25, R4, R34 ;  /* 0x0000002204197220 */ /* 0x000fe20000410000 */
[----:B------:R-:W-:-:S02]  /*d830*/  HADD2.F32 R48, -RZ, R46.H0_H0 ;  /* 0x2000002eff307230 */ /* 0x000fc40000004100 */
[-C--:B------:R-:W-:Y:S01]  /*d840*/  FFMA.FTZ R21, R4, R28.reuse, -R21 ;  /* 0x0000001c04157223 */ /* 0x080fe20000010815 */
[----:B------:R-:W-:Y:S02]  /*d850*/  HADD2.F32 R4, -RZ, R11.H0_H0 ;  /* 0x2000000bff047230 */ /* 0x000fe40000004100 */
[----:B------:R-:W-:Y:S01]  /*d860*/  FFMA.FTZ R25, R44, R28, R25 ;  /* 0x0000001c2c197223 */ /* 0x000fe20000010019 */
[--C-:B------:R-:W-:Y:S01]  /*d870*/  HADD2.F32 R28, -RZ, R0.reuse.H0_H0 ;  /* 0x20000000ff1c7230 */ /* 0x100fe20000004100 */
[----:B------:R-:W-:Y:S01]  /*d880*/  F2FP.F16.E4M3.UNPACK_B R34, R24 ;  /* 0x00000018ff22723e */ /* 0x000fe200020006ff */
[----:B------:R-:W-:Y:S02]  /*d890*/  HADD2.F32 R49, -RZ, R0.H1_H1 ;  /* 0x30000000ff317230 */ /* 0x000fe40000004100 */
[-C--:B------:R-:W-:Y:S01]  /*d8a0*/  FMUL.FTZ R33, R48, R4.reuse ;  /* 0x0000000430217220 */ /* 0x080fe20000410000 */
[----:B------:R-:W-:Y:S02]  /*d8b0*/  HADD2.F32 R0, -RZ, R7.H0_H0 ;  /* 0x20000007ff007230 */ /* 0x000fe40000004100 */
[----:B------:R-:W-:Y:S01]  /*d8c0*/  FMUL.FTZ R47, R28, R4 ;  /* 0x000000041c2f7220 */ /* 0x000fe20000410000 */
[----:B------:R-:W-:Y:S01]  /*d8d0*/  HADD2.F32 R51, -RZ, R46.H1_H1 ;  /* 0x3000002eff337230 */ /* 0x000fe20000004100 */
[----:B------:R-:W-:Y:S01]  /*d8e0*/  F2FP.SATFINITE.E4M3.F32.PACK_AB_MERGE_C R30, R30, R41, RZ ;  /* 0x000000291e1e723e */ /* 0x000fe200048070ff */
[----:B------:R-:W-:-:S02]  /*d8f0*/  HADD2.F32 R11, -RZ, R11.H1_H1 ;  /* 0x3000000bff0b7230 */ /* 0x000fc40000004100 */
[-C--:B------:R-:W-:Y:S01]  /*d900*/  FFMA.FTZ R33, R28, R0.reuse, -R33 ;  /* 0x000000001c217223 */ /* 0x080fe20000010821 */
[----:B------:R-:W-:Y:S02]  /*d910*/  HADD2.F32 R7, -RZ, R7.H1_H1 ;  /* 0x30000007ff077230 */ /* 0x000fe40000004100 */
[----:B------:R-:W-:Y:S01]  /*d920*/  FFMA.FTZ R47, R48, R0, R47 ;  /* 0x00000000302f7223 */ /* 0x000fe2000001002f */
[----:B------:R-:W-:Y:S01]  /*d930*/  F2FP.F16.E4M3.UNPACK_B R0, R15 ;  /* 0x0000000fff00723e */ /* 0x000fe200020006ff */
[-C--:B------:R-:W-:Y:S01]  /*d940*/  FMUL.FTZ R4, R51, R11.reuse ;  /* 0x0000000b33047220 */ /* 0x080fe20000410000 */
[--C-:B------:R-:W-:Y:S02]  /*d950*/  HADD2.F32 R44, -RZ, R34.reuse.H0_H0 ;  /* 0x20000022ff2c7230 */ /* 0x100fe40000004100 */
[C---:B------:R-:W-:Y:S01]  /*d960*/  FMUL.FTZ R28, R49.reuse, R11 ;  /* 0x0000000b311c7220 */ /* 0x040fe20000410000 */
[----:B------:R-:W-:Y:S02]  /*d970*/  HADD2.F32 R15, -RZ, R34.H1_H1 ;  /* 0x30000022ff0f7230 */ /* 0x000fe40000004100 */
[----:B------:R-:W-:Y:S01]  /*d980*/  FFMA.FTZ R24, R49, R7, -R4 ;  /* 0x0000000731187223 */ /* 0x000fe20000010804 */
[----:B------:R-:W-:-:S02]  /*d990*/  HADD2.F32 R34, -RZ, R0.H0_H0 ;  /* 0x20000000ff227230 */ /* 0x000fc40000004100 */
[----:B------:R-:W-:Y:S01]  /*d9a0*/  FFMA.FTZ R28, R51, R7, R28 ;  /* 0x00000007331c7223 */ /* 0x000fe2000001001c */
[----:B------:R-:W-:Y:S01]  /*d9b0*/  HADD2.F32 R4, -RZ, R32.H0_H0 ;  /* 0x20000020ff047230 */ /* 0x000fe20000004100 */
[----:B------:R-:W-:Y:S01]  /*d9c0*/  F2FP.SATFINITE.E4M3.F32.PACK_AB_MERGE_C R14, R14, R27, RZ ;  /* 0x0000001b0e0e723e */ /* 0x000fe200048070ff */
[----:B------:R-:W-:Y:S01]  /*d9d0*/  HADD2.F32 R49, -RZ, R0.H1_H1 ;  /* 0x30000000ff317230 */ /* 0x000fe20000004100 */
[----:B------:R-:W-:Y:S01]  /*d9e0*/  F2FP.SATFINITE.E4M3.F32.PACK_AB_MERGE_C R24, R24, R33, RZ ;  /* 0x000000211818723e */ /* 0x000fe200048070ff */
[----:B------:R-:W-:Y:S02]  /*d9f0*/  HADD2.F32 R32, -RZ, R32.H1_H1 ;  /* 0x30000020ff207230 */ /* 0x000fe40000004100 */
[-C--:B------:R-:W-:Y:S01]  /*da00*/  FMUL.FTZ R7, R34, R4.reuse ;  /* 0x0000000422077220 */ /* 0x080fe20000410000 */
[--C-:B------:R-:W-:Y:S02]  /*da10*/  HADD2.F32 R0, -RZ, R29.reuse.H0_H0 ;  /* 0x2000001dff007230 */ /* 0x100fe40000004100 */
[----:B------:R-:W-:Y:S01]  /*da20*/  FMUL.FTZ R11, R44, R4 ;  /* 0x000000042c0b7220 */ /* 0x000fe20000410000 */
[----:B------:R-:W-:-:S02]  /*da30*/  HADD2.F32 R29, -RZ, R29.H1_H1 ;  /* 0x3000001dff1d7230 */ /* 0x000fc40000004100 */
[-C--:B------:R-:W-:Y:S01]  /*da40*/  FMUL.FTZ R4, R49, R32.reuse ;  /* 0x0000002031047220 */ /* 0x080fe20000410000 */
[C---:B------:R-:W-:Y:S01]  /*da50*/  FMUL.FTZ R32, R15.reuse, R32 ;  /* 0x000000200f207220 */ /* 0x040fe20000410000 */
[-C--:B------:R-:W-:Y:S01]  /*da60*/  FFMA.FTZ R7, R44, R0.reuse, -R7 ;  /* 0x000000002c077223 */ /* 0x080fe20000010807 */
[----:B------:R-:W-:Y:S01]  /*da70*/  FFMA.FTZ R11, R34, R0, R11 ;  /* 0x00000000220b7223 */ /* 0x000fe2000001000b */
[-C--:B------:R-:W-:Y:S01]  /*da80*/  FFMA.FTZ R0, R15, R29.reuse, -R4 ;  /* 0x0000001d0f007223 */ /* 0x080fe20000010804 */
[----:B------:R-:W-:Y:S01]  /*da90*/  FFMA.FTZ R32, R49, R29, R32 ;  /* 0x0000001d31207223 */ /* 0x000fe20000010020 */
[----:B------:R-:W-:Y:S02]  /*daa0*/  F2FP.SATFINITE.E4M3.F32.PACK_AB_MERGE_C R4, R37, R36, RZ ;  /* 0x000000242504723e */ /* 0x000fe400048070ff */
[----:B------:R-:W-:Y:S02]  /*dab0*/  F2FP.SATFINITE.E4M3.F32.PACK_AB_MERGE_C R40, R40, R43, RZ ;  /* 0x0000002b2828723e */ /* 0x000fe400048070ff */
[----:B------:R-:W-:-:S02]  /*dac0*/  F2FP.SATFINITE.E4M3.F32.PACK_AB_MERGE_C R42, R42, R45, RZ ;  /* 0x0000002d2a2a723e */ /* 0x000fc400048070ff */
[----:B------:R-:W-:Y:S02]  /*dad0*/  F2FP.SATFINITE.E4M3.F32.PACK_AB_MERGE_C R28, R28, R47, RZ ;  /* 0x0000002f1c1c723e */ /* 0x000fe400048070ff */
[----:B------:R-:W-:Y:S02]  /*dae0*/  F2FP.SATFINITE.E4M3.F32.PACK_AB_MERGE_C R8, R8, R5, R38 ;  /* 0x000000050808723e */ /* 0x000fe40004807026 */
[----:B------:R-:W-:Y:S02]  /*daf0*/  F2FP.SATFINITE.E4M3.F32.PACK_AB_MERGE_C R4, R12, R35, R4 ;  /* 0x000000230c04723e */ /* 0x000fe40004807004 */
[----:B------:R-:W-:Y:S02]  /*db00*/  F2FP.SATFINITE.E4M3.F32.PACK_AB_MERGE_C R5, R20, R9, R30 ;  /* 0x000000091405723e */ /* 0x000fe4000480701e */
[----:B------:R-:W-:Y:S02]  /*db10*/  F2FP.SATFINITE.E4M3.F32.PACK_AB_MERGE_C R6, R21, R6, R14 ;  /* 0x000000061506723e */ /* 0x000fe4000480700e */
[----:B------:R-:W-:-:S02]  /*db20*/  F2FP.SATFINITE.E4M3.F32.PACK_AB_MERGE_C R7, R0, R7, R24 ;  /* 0x000000070007723e */ /* 0x000fc40004807018 */
[----:B------:R-:W-:Y:S02]  /*db30*/  F2FP.SATFINITE.E4M3.F32.PACK_AB_MERGE_C R9, R26, R13, R40 ;  /* 0x0000000d1a09723e */ /* 0x000fe40004807028 */
[----:B------:R-:W-:Y:S01]  /*db40*/  F2FP.SATFINITE.E4M3.F32.PACK_AB_MERGE_C R10, R25, R10, R42 ;  /* 0x0000000a190a723e */ /* 0x000fe2000480702a */
[----:B------:R2:W-:Y:S01]  /*db50*/  STS.128 [R219+0x14400], R4 ;  /* 0x01440004db007388 */ /* 0x0005e20000000c00 */
[----:B------:R-:W-:-:S05]  /*db60*/  F2FP.SATFINITE.E4M3.F32.PACK_AB_MERGE_C R11, R32, R11, R28 ;  /* 0x0000000b200b723e */ /* 0x000fca000480701c */
[----:B------:R2:W-:Y:S02]  /*db70*/  STS.128 [R3+0x14400], R8 ;  /* 0x0144000803007388 */ /* 0x0005e40000000c00 */
.L_x_628:
[----:B------:R-:W-:Y:S05]  /*db80*/  BSYNC B0 ;  /* 0x0000000000007941 */ /* 0x000fea0003800000 */
.L_x_617:
[----:B------:R-:W-:Y:S01]  /*db90*/  @!PT LDS RZ, [RZ] ;  /* 0x00000000fffff984 */ /* 0x000fe20000000800 */
[----:B------:R-:W-:Y:S01]  /*dba0*/  @!PT LDS RZ, [RZ] ;  /* 0x00000000fffff984 */ /* 0x000fe20000000800 */
[----:B------:R-:W-:Y:S01]  /*dbb0*/  @!PT LDS RZ, [RZ] ;  /* 0x00000000fffff984 */ /* 0x000fe20000000800 */
[----:B------:R-:W-:Y:S01]  /*dbc0*/  @!PT LDS RZ, [RZ] ;  /* 0x00000000fffff984 */ /* 0x000fe20000000800 */
[----:B------:R4:W-:Y:S06]  /*dbd0*/  MEMBAR.ALL.CTA ;  /* 0x0000000000007992 */ /* 0x0009ec0000008000 */
[----:B----4-:R-:W4:Y:S01]  /*dbe0*/  FENCE.VIEW.ASYNC.S ;  /* 0x00000000000073c6 */ /* 0x010f220000000000 */
[----:B------:R-:W-:Y:S05]  /*dbf0*/  WARPSYNC.ALL ;  /* 0x0000000000007948 */ /* 0x000fea0003800000 */
[----:B----4-:R-:W-:Y:S06]  /*dc00*/  BAR.SYNC.DEFER_BLOCKING 0xd, 0x100 ;  /* 0x0344000000007b1d */ /* 0x010fec0000010000 */
.L_x_614:
[----:B------:R-:W-:-:S13]  /*dc10*/  ISETP.NE.AND P0, PT, R198, 0x3, PT ;  /* 0x00000003c600780c */ /* 0x000fda0003f05270 */
[----:B------:R-:W-:Y:S05]  /*dc20*/  @!P0 BRA `(.L_x_638) ;  /* 0x0000000000048947 */ /* 0x000fea0003800000 */
[----:B------:R-:W-:Y:S01]  /*dc30*/  BPT.TRAP 0x1 ;  /* 0x000000040000795c */ /* 0x000fe20000300000 */
.L_x_638:
[----:B-12---:R-:W-:Y:S01]  /*dc40*/  IMAD R3, R197, 0x8, R18 ;  /* 0x00000008c5037824 */ /* 0x006fe200078e0212 */
[----:B---3--:R-:W-:-:S04]  /*dc50*/  SHF.L.U32 R4, R199, 0x1f, RZ ;  /* 0x0000001fc7047819 */ /* 0x008fc800000006ff */
[----:B------:R1:W2:Y:S01]  /*dc60*/  SYNCS.PHASECHK.TRANS64.TRYWAIT P1, [R3+URZ+0x22830], R4 ;  /* 0x02283004030075a7 */ /* 0x0002a2000802017f */
[----:B------:R-:W-:Y:S05]  /*dc70*/  @!P0 BRA `(.L_x_639) ;  /* 0x0000000000048947 */ /* 0x000fea0003800000 */
[----:B------:R-:W-:Y:S01]  /*dc80*/  BPT.TRAP 0x1 ;  /* 0x000000040000795c */ /* 0x000fe20000300000 */
.L_x_639:
[----:B------:R-:W-:-:S05]  /*dc90*/  VIADD R0, R18, 0x18400 ;  /* 0x0001840012007836 */ /* 0x000fca0000000000 */
[----:B------:R-:W-:-:S04]  /*dca0*/  SHF.R.U32.HI R0, RZ, 0x4, R0 ;  /* 0x00000004ff007819 */ /* 0x000fc80000011600 */
[----:B------:R-:W-:-:S04]  /*dcb0*/  LOP3.LUT R0, R0, 0x3fff, RZ, 0xc0, !PT ;  /* 0x00003fff00007812 */ /* 0x000fc800078ec0ff */
[----:B------:R-:W-:-:S05]  /*dcc0*/  LOP3.LUT R0, R0, 0x10000, RZ, 0xfc, !PT ;  /* 0x0001000000007812 */ /* 0x000fca00078efcff */
[----:B------:R-:W-:Y:S01]  /*dcd0*/  IMAD R12, R197, 0x500, R0 ;  /* 0x00000500c50c7824 */ /* 0x000fe200078e0200 */
[----:B--2---:R-:W-:Y:S06]  /*dce0*/  @P1 BRA `(.L_x_640) ;  /* 0x0000000000081947 */ /* 0x004fec0003800000 */
[----:B------:R-:W2:Y:S02]  /*dcf0*/  SYNCS.PHASECHK.TRANS64.TRYWAIT P1, [R3+URZ+0x22830], R4 ;  /* 0x02283004030075a7 */ /* 0x000ea4000802017f */
[----:B--2---:R-:W-:Y:S05]  /*dd00*/  @!P1 BRA `(.L_x_641) ;  /* 0x0000012c00d09947 */ /* 0x004fea0003800000 */
.L_x_640:
[----:B-12---:R-:W-:Y:S01]  /*dd10*/  IMAD.MOV.U32 R4, RZ, RZ, R12 ;  /* 0x000000ffff047224 */ /* 0x006fe200078e000c */
[----:B------:R-:W-:Y:S05]  /*dd20*/  WARPSYNC.ALL ;  /* 0x0000000000007948 */ /* 0x000fea0003800000 */
[----:B------:R-:W-:Y:S01]  /*dd30*/  IMAD.MOV.U32 R5, RZ, RZ, 0x40000040 ;  /* 0x40000040ff057424 */ /* 0x000fe200078e00ff */
[----:B------:R-:W-:Y:S01]  /*dd40*/  R2UR UR6, R4 ;  /* 0x00000000040672ca */ /* 0x000fe200000e0000 */
[----:B------:R-:W-:Y:S01]  /*dd50*/  WARPGROUP.ARRIVE ;  /* 0x00000000000079c5 */ /* 0x000fe20000000000 */
[----:B------:R-:W-:Y:S01]  /*dd60*/  LOP3.LUT R4, R31, 0x10000, RZ, 0xfc, !PT ;  /* 0x000100001f047812 */ /* 0x000fe200078efcff */
[----:B------:R-:W-:Y:S01]  /*dd70*/  VIADD R8, R12, 0x200 ;  /* 0x000002000c087836 */ /* 0x000fe20000000000 */
[C---:B------:R-:W-:Y:S01]  /*dd80*/  R2UR UR7, R5.reuse ;  /* 0x00000000050772ca */ /* 0x040fe200000e0000 */
[----:B------:R-:W-:Y:S01]  /*dd90*/  IMAD.MOV.U32 R9, RZ, RZ, 0x40000040 ;  /* 0x40000040ff097424 */ /* 0x000fe200078e00ff */
[----:B------:R-:W-:Y:S01]  /*dda0*/  R2UR UR4, R4 ;  /* 0x00000000040472ca */ /* 0x000fe200000e0000 */
[C---:B------:R-:W-:Y:S01]  /*ddb0*/  VIADD R10, R12.reuse, 0x400 ;  /* 0x000004000c0a7836 */ /* 0x040fe20000000000 */
[----:B------:R-:W-:Y:S01]  /*ddc0*/  R2UR UR5, R5 ;  /* 0x00000000050572ca */ /* 0x000fe200000e0000 */
[C---:B------:R-:W-:Y:S01]  /*ddd0*/  VIADD R14, R12.reuse, 0x402 ;  /* 0x000004020c0e7836 */ /* 0x040fe20000000000 */
[C---:B------:R-:W-:Y:S01]  /*dde0*/  IADD3 R6, R12.reuse, 0x100, RZ ;  /* 0x000001000c067810 */ /* 0x040fe20007ffe0ff */
[----:B------:R-:W-:Y:S01]  /*ddf0*/  IMAD.MOV.U32 R15, RZ, RZ, 0x40000040 ;  /* 0x40000040ff0f7424 */ /* 0x000fe200078e00ff */
[----:B------:R-:W-:Y:S01]  /*de00*/  MOV R7, 0x40000040 ;  /* 0x4000004000077802 */ /* 0x000fe20000000f00 */
[----:B------:R-:W-:Y:S01]  /*de10*/  VIADD R20, R12, 0x404 ;  /* 0x000004040c147836 */ /* 0x000fe20000000000 */
[----:B------:R-:W-:Y:S01]  /*de20*/  R2UR UR10, R6 ;  /* 0x00000000060a72ca */ /* 0x000fe200000e0000 */
[----:B------:R-:W-:Y:S01]  /*de30*/  VIADD R6, R12, 0x300 ;  /* 0x000003000c067836 */ /* 0x000fe20000000000 */
[----:B------:R-:W-:Y:S01]  /*de40*/  R2UR UR11, R7 ;  /* 0x00000000070b72ca */ /* 0x000fe200000e0000 */
[----:B------:R-:W-:Y:S01]  /*de50*/  IMAD.MOV.U32 R21, RZ, RZ, 0x40000040 ;  /* 0x40000040ff157424 */ /* 0x000fe200078e00ff */
[----:B------:R-:W-:Y:S01]  /*de60*/  R2UR UR8, R4 ;  /* 0x00000000040872ca */ /* 0x000fe200000e0000 */
[----:B------:R-:W-:Y:S01]  /*de70*/  IMAD.MOV.U32 R13, RZ, RZ, 0x40000040 ;  /* 0x40000040ff0d7424 */ /* 0x000fe200078e00ff */
[----:B------:R-:W-:Y:S01]  /*de80*/  R2UR UR9, R5 ;  /* 0x00000000050972ca */ /* 0x000fe200000e0000 */
[----:B------:R-:W-:Y:S01]  /*de90*/  QGMMA.64x32x32.F32.E4M3.E4M3 R104, gdesc[UR4], RZ, !UPT, gsb0 ;  /* 0x00600000046879f3 */ /* 0x000fe2000c0008ff */
[----:B------:R-:W-:Y:S01]  /*dea0*/  R2UR UR14, R8 ;  /* 0x00000000080e72ca */ /* 0x000fe200000e0000 */
[----:B------:R-:W-:Y:S01]  /*deb0*/  VIADD R8, R12, 0x102 ;  /* 0x000001020c087836 */ /* 0x000fe20000000000 */
[----:B------:R-:W-:Y:S01]  /*dec0*/  R2UR UR15, R9 ;  /* 0x00000000090f72ca */ /* 0x000fe200000e0000 */
[----:B------:R-:W-:Y:S01]  /*ded0*/  IMAD.MOV.U32 R9, RZ, RZ, 0x40000040 ;  /* 0x40000040ff097424 */ /* 0x000fe200078e00ff */
[----:B------:R-:W-:Y:S01]  /*dee0*/  R2UR UR12, R4 ;  /* 0x00000000040c72ca */ /* 0x000fe200000e0000 */
[----:B------:R-:W-:Y:S01]  /*def0*/  IMAD.MOV.U32 R87, RZ, RZ, RZ ;  /* 0x000000ffff577224 */ /* 0x000fe200078e00ff */
[----:B------:R-:W-:-:S02]  /*df00*/  R2UR UR13, R5 ;  /* 0x00000000050d72ca */ /* 0x000fc400000e0000 */
[----:B------:R-:W-:Y:S01]  /*df10*/  R2UR UR18, R6 ;  /* 0x00000000061272ca */ /* 0x000fe200000e0000 */
[----:B------:R-:W-:Y:S01]  /*df20*/  VIADD R6, R12, 0x2 ;  /* 0x000000020c067836 */ /* 0x000fe20000000000 */
[----:B------:R-:W-:Y:S01]  /*df30*/  R2UR UR19, R7 ;  /* 0x00000000071372ca */ /* 0x000fe200000e0000 */
[----:B------:R-:W-:Y:S01]  /*df40*/  IMAD.MOV.U32 R7, RZ, RZ, 0x40000040 ;  /* 0x40000040ff077424 */ /* 0x000fe200078e00ff */
[----:B------:R-:W-:Y:S02]  /*df50*/  R2UR UR16, R4 ;  /* 0x00000000041072ca */ /* 0x000fe400000e0000 */
[----:B------:R-:W-:Y:S02]  /*df60*/  R2UR UR17, R5 ;  /* 0x00000000051172ca */ /* 0x000fe400000e0000 */
[----:B------:R-:W-:Y:S02]  /*df70*/  MOV R11, 0x40000040 ;  /* 0x40000040000b7802 */ /* 0x000fe40000000f00 */
[----:B------:R-:W-:Y:S01]  /*df80*/  R2UR UR22, R10 ;  /* 0x000000000a1672ca */ /* 0x000fe200000e0000 */
[----:B------:R-:W-:Y:S01]  /*df90*/  VIADD R10, R4, 0x2 ;  /* 0x00000002040a7836 */ /* 0x000fe20000000000 */
[----:B------:R-:W-:-:S02]  /*dfa0*/  R2UR UR23, R11 ;  /* 0x000000000b1772ca */ /* 0x000fc400000e0000 */
[----:B------:R-:W-:Y:S02]  /*dfb0*/  R2UR UR20, R4 ;  /* 0x00000000041472ca */ /* 0x000fe400000e0000 */
[----:B------:R-:W-:Y:S02]  /*dfc0*/  R2UR UR21, R5 ;  /* 0x00000000051572ca */ /* 0x000fe400000e0000 */
[----:B------:R-:W-:Y:S02]  /*dfd0*/  MOV R11, 0x40000040 ;  /* 0x40000040000b7802 */ /* 0x000fe40000000f00 */
[----:B------:R-:W-:Y:S02]  /*dfe0*/  R2UR UR6, R6 ;  /* 0x00000000060672ca */ /* 0x000fe400000e0000 */
[----:B------:R-:W-:Y:S02]  /*dff0*/  R2UR UR7, R7 ;  /* 0x00000000070772ca */ /* 0x000fe400000e0000 */
[----:B------:R-:W-:-:S02]  /*e000*/  R2UR UR4, R10 ;  /* 0x000000000a0472ca */ /* 0x000fc400000e0000 */
[----:B------:R-:W-:Y:S02]  /*e010*/  R2UR UR5, R11 ;  /* 0x000000000b0572ca */ /* 0x000fe400000e0000 */
[----:B------:R-:W-:Y:S02]  /*e020*/  IADD3 R6, R12, 0x202, RZ ;  /* 0x000002020c067810 */ /* 0x000fe40007ffe0ff */
[----:B------:R-:W-:Y:S01]  /*e030*/  MOV R7, 0x40000040 ;  /* 0x4000004000077802 */ /* 0x000fe20000000f00 */
[----:B------:R-:W-:Y:S02]  /*e040*/  WARPGROUP.DEPBAR.LE gsb0, 0x0 ;  /* 0x00008000000079c5 */ /* 0x000fe40000010000 */
[----:B------:R-:W-:-:S06]  /*e050*/  WARPGROUP.ARRIVE ;  /* 0x00000000000079c5 */ /* 0x000fcc0000000000 */
[----:B------:R-:W-:Y:S01]  /*e060*/  QGMMA.64x32x32.F32.E4M3.E4M3 R88, gdesc[UR8], RZ, !UPT, gsb0 ;  /* 0x00600000085879f3 */ /* 0x000fe2000c0008ff */
[----:B------:R-:W-:Y:S01]  /*e070*/  R2UR UR10, R8 ;  /* 0x00000000080a72ca */ /* 0x000fe200000e0000 */
[----:B------:R-:W-:Y:S01]  /*e080*/  VIADD R8, R12, 0x302 ;  /* 0x000003020c087836 */ /* 0x000fe20000000000 */
[----:B------:R-:W-:Y:S01]  /*e090*/  R2UR UR11, R9 ;  /* 0x00000000090b72ca */ /* 0x000fe200000e0000 */
[----:B------:R-:W-:Y:S01]  /*e0a0*/  IMAD.MOV.U32 R9, RZ, RZ, 0x40000040 ;  /* 0x40000040ff097424 */ /* 0x000fe200078e00ff */
[----:B------:R-:W-:Y:S02]  /*e0b0*/  R2UR UR8, R10 ;  /* 0x000000000a0872ca */ /* 0x000fe400000e0000 */
[----:B------:R-:W-:Y:S01]  /*e0c0*/  R2UR UR9, R11 ;  /* 0x000000000b0972ca */ /* 0x000fe200000e0000 */
        /* <DEDUP_REMOVED lines=10> */
[----:B0-----:R-:W-:-:S06]  /*e170*/  WARPGROUP.ARRIVE ;  /* 0x00000000000079c5 */ /* 0x001fcc0000000000 */
        /* <DEDUP_REMOVED lines=8> */
[----:B-----5:R-:W-:-:S06]  /*e200*/  WARPGROUP.ARRIVE ;  /* 0x00000000000079c5 */ /* 0x020fcc0000000000 */
        /* <DEDUP_REMOVED lines=9> */
[----:B------:R-:W-:Y:S01]  /*e2a0*/  QGMMA.64x32x32.F32.E4M3.E4M3 R104, gdesc[UR4], R104, gsb0 ;  /* 0x00600000046879f3 */ /* 0x000fe20008000868 */
[----:B------:R-:W-:Y:S02]  /*e2b0*/  R2UR UR6, R6 ;  /* 0x00000000060672ca */ /* 0x000fe400000e0000 */
[----:B------:R-:W-:Y:S02]  /*e2c0*/  R2UR UR7, R7 ;  /* 0x00000000070772ca */ /* 0x000fe400000e0000 */
[----:B------:R-:W-:Y:S02]  /*e2d0*/  IADD3 R6, R12, 0x204, RZ ;  /* 0x000002040c067810 */ /* 0x000fe40007ffe0ff */
[----:B------:R-:W-:Y:S01]  /*e2e0*/  MOV R7, 0x40000040 ;  /* 0x4000004000077802 */ /* 0x000fe20000000f00 */
[----:B------:R-:W-:Y:S02]  /*e2f0*/  WARPGROUP.DEPBAR.LE gsb0, 0x0 ;  /* 0x00008000000079c5 */ /* 0x000fe40000010000 */
[----:B------:R-:W-:-:S06]  /*e300*/  WARPGROUP.ARRIVE ;  /* 0x00000000000079c5 */ /* 0x000fcc0000000000 */
[----:B------:R-:W-:Y:S01]  /*e310*/  QGMMA.64x32x32.F32.E4M3.E4M3 R88, gdesc[UR8], R88, gsb0 ;  /* 0x00600000085879f3 */ /* 0x000fe20008000858 */
[----:B------:R-:W-:Y:S01]  /*e320*/  R2UR UR10, R8 ;  /* 0x00000000080a72ca */ /* 0x000fe200000e0000 */
[----:B------:R-:W-:Y:S01]  /*e330*/  VIADD R8, R4, 0x4 ;  /* 0x0000000404087836 */ /* 0x000fe20000000000 */
[----:B------:R-:W-:Y:S02]  /*e340*/  R2UR UR11, R9 ;  /* 0x00000000090b72ca */ /* 0x000fe400000e0000 */
[----:B------:R-:W-:Y:S02]  /*e350*/  MOV R9, 0x40000040 ;  /* 0x4000004000097802 */ /* 0x000fe40000000f00 */
[C---:B------:R-:W-:Y:S02]  /*e360*/  R2UR UR4, R8.reuse ;  /* 0x00000000080472ca */ /* 0x040fe400000e0000 */
[----:B------:R-:W-:Y:S02]  /*e370*/  R2UR UR5, R9 ;  /* 0x00000000090572ca */ /* 0x000fe400000e0000 */
[----:B------:R-:W-:-:S02]  /*e380*/  R2UR UR8, R8 ;  /* 0x00000000080872ca */ /* 0x000fc400000e0000 */
[----:B------:R-:W-:Y:S01]  /*e390*/  R2UR UR9, R9 ;  /* 0x00000000090972ca */ /* 0x000fe200000e0000 */
[----:B------:R-:W-:Y:S02]  /*e3a0*/  WARPGROUP.DEPBAR.LE gsb0, 0x0 ;  /* 0x00008000000079c5 */ /* 0x000fe40000010000 */
[----:B------:R-:W-:-:S06]  /*e3b0*/  WARPGROUP.ARRIVE ;  /* 0x00000000000079c5 */ /* 0x000fcc0000000000 */
[----:B------:R-:W-:Y:S01]  /*e3c0*/  QGMMA.64x32x32.F32.E4M3.E4M3 R56, gdesc[UR12], R56, gsb0 ;  /* 0x006000000c3879f3 */ /* 0x000fe20008000838 */
        /* <DEDUP_REMOVED lines=33> */
[C---:B------:R-:W-:Y:S01]  /*e5e0*/  VIADD R14, R12.reuse, 0x306 ;  /* 0x000003060c0e7836 */ /* 0x040fe20000000000 */
[----:B------:R-:W-:Y:S01]  /*e5f0*/  R2UR UR11, R15 ;  /* 0x000000000f0b72ca */ /* 0x000fe200000e0000 */
[----:B------:R-:W-:Y:S02]  /*e600*/  IMAD.MOV.U32 R15, RZ, RZ, 0x40000040 ;  /* 0x40000040ff0f7424 */ /* 0x000fe400078e00ff */
[----:B------:R-:W-:Y:S01]  /*e610*/  VIADD R12, R12, 0x406 ;  /* 0x000004060c0c7836 */ /* 0x000fe20000000000 */
        /* <DEDUP_REMOVED lines=10> */
[C---:B------:R-:W-:Y:S02]  /*e6c0*/  R2UR UR9, R7.reuse ;  /* 0x00000000070972ca */ /* 0x040fe400000e0000 */
        /* <DEDUP_REMOVED lines=32> */
[----:B------:R-:W-:Y:S05]  /*e8d0*/  @!P0 BRA `(.L_x_642) ;  /* 0x0000000000048947 */ /* 0x000fea0003800000 */
[----:B------:R-:W-:Y:S01]  /*e8e0*/  BPT.TRAP 0x1 ;  /* 0x000000040000795c */ /* 0x000fe20000300000 */
.L_x_642:
[----:B------:R-:W2:Y:S01]  /*e8f0*/  LDL R121, [R1+0x14] ;  /* 0x0000140001797983 */ /* 0x000ea20000100800 */
        /* <DEDUP_REMOVED lines=22> */
[----:B------:R-:W3:Y:S01]  /*ea60*/  MUFU.TANH R74, R74 ;  /* 0x0000004a004a7308 */ /* 0x000ee20000002400 */
[C---:B------:R-:W-:Y:S01]  /*ea70*/  FMUL.FTZ R91, R2.reuse, R92 ;  /* 0x0000005c025b7220 */ /* 0x040fe20000410000 */
[C---:B------:R-:W-:Y:S01]  /*ea80*/  FMUL.FTZ R84, R2.reuse, R90 ;  /* 0x0000005a02547220 */ /* 0x040fe20000410000 */
[C---:B------:R-:W-:Y:S01]  /*ea90*/  FMUL.FTZ R90, R2.reuse, R93 ;  /* 0x0000005d025a7220 */ /* 0x040fe20000410000 */
[C---:B------:R-:W-:Y:S01]  /*eaa0*/  FMUL.FTZ R92, R2.reuse, R99 ;  /* 0x00000063025c7220 */ /* 0x040fe20000410000 */
[C---:B------:R-:W-:Y:S01]  /*eab0*/  FMUL.FTZ R89, R2.reuse, R95 ;  /* 0x0000005f02597220 */ /* 0x040fe20000410000 */
[C---:B------:R-:W-:Y:S01]  /*eac0*/  FMUL.FTZ R99, R2.reuse, R100 ;  /* 0x0000006402637220 */ /* 0x040fe20000410000 */
[C---:B------:R-:W-:Y:S01]  /*ead0*/  FMUL.FTZ R95, R2.reuse, R96 ;  /* 0x00000060025f7220 */ /* 0x040fe20000410000 */
[----:B------:R-:W4:Y:S01]  /*eae0*/  MUFU.TANH R73, R73 ;  /* 0x0000004900497308 */ /* 0x000f220000002400 */
[C---:B------:R-:W-:Y:S01]  /*eaf0*/  FMUL.FTZ R100, R2.reuse, R57 ;  /* 0x0000003902647220 */ /* 0x040fe20000410000 */
[C---:B------:R-:W-:Y:S01]  /*eb00*/  FMUL.FTZ R57, R2.reuse, R58 ;  /* 0x0000003a02397220 */ /* 0x040fe20000410000 */
[C---:B------:R-:W-:Y:S01]  /*eb10*/  FMUL.FTZ R58, R2.reuse, R63 ;  /* 0x0000003f023a7220 */ /* 0x040fe20000410000 */
[C---:B------:R-:W-:Y:S01]  /*eb20*/  FMUL.FTZ R88, R2.reuse, R94 ;  /* 0x0000005e02587220 */ /* 0x040fe20000410000 */
[C---:B------:R-:W-:Y:S01]  /*eb30*/  FMUL.FTZ R63, R2.reuse, R65 ;  /* 0x00000041023f7220 */ /* 0x040fe20000410000 */
[C---:B------:R-:W-:Y:S01]  /*eb40*/  FMUL.FTZ R94, R2.reuse, R97 ;  /* 0x00000061025e7220 */ /* 0x040fe20000410000 */
[C---:B------:R-:W-:Y:S01]  /*eb50*/  FMUL.FTZ R65, R2.reuse, R70 ;  /* 0x0000004602417220 */ /* 0x040fe20000410000 */
[----:B------:R-:W5:Y:S01]  /*eb60*/  MUFU.TANH R12, R12 ;  /* 0x0000000c000c7308 */ /* 0x000f620000002400 */
        /* <DEDUP_REMOVED lines=44> */
[----:B------:R-:W-:Y:S01]  /*ee30*/  FMUL.FTZ R37, R2, R37 ;  /* 0x0000002502257220 */ /* 0x000fe20000410000 */
[----:B------:R-:W-:Y:S01]  /*ee40*/  ULDC UR4, c[0x0][0x988] ;  /* 0x0002620000047ab9 */ /* 0x000fe20000000800 */
[----:B------:R-:W5:Y:S01]  /*ee50*/  S2R R125, SR_CgaCtaId ;  /* 0x00000000007d7919 */ /* 0x000f620000008800 */
[----:B------:R-:W5:Y:S08]  /*ee60*/  MUFU.TANH R20, R20 ;  /* 0x0000001400147308 */ /* 0x000f700000002400 */
        /* <DEDUP_REMOVED lines=25> */
[----:B------:R-:W5:Y:S01]  /*f000*/  MUFU.TANH R57, R57 ;  /* 0x0000003900397308 */ /* 0x000f620000002400 */
[----:B--2---:R-:W-:-:S02]  /*f010*/  IMAD.IADD R33, R121, 0x1, R72 ;  /* 0x0000000179217824 */ /* 0x004fc400078e0248 */
[----:B------:R-:W-:-:S05]  /*f020*/  FMUL.FTZ R121, R2, R36 ;  /* 0x0000002402797220 */ /* 0x000fca0000410000 */
[----:B------:R-:W2:Y:S01]  /*f030*/  MUFU.TANH R64, R64 ;  /* 0x0000004000407308 */ /* 0x000ea20000002400 */
[----:B------:R-:W-:-:S05]  /*f040*/  IMAD R33, R120, -0xa0, R33 ;  /* 0xffffff6078217824 */ /* 0x000fca00078e0221 */
[C---:B------:R-:W-:Y:S02]  /*f050*/  ISETP.GT.AND P1, PT, R33.reuse, RZ, PT ;  /* 0x000000ff2100720c */ /* 0x040fe40003f24270 */
[C---:B------:R-:W-:Y:S01]  /*f060*/  ISETP.GT.AND P2, PT, R33.reuse, 0x1, PT ;  /* 0x000000012100780c */ /* 0x040fe20003f44270 */
[----:B------:R-:W2:Y:S01]  /*f070*/  MUFU.TANH R56, R56 ;  /* 0x0000003800387308 */ /* 0x000ea20000002400 */
[----:B------:R-:W-:Y:S02]  /*f080*/  ISETP.GT.AND P3, PT, R33, 0x8, PT ;  /* 0x000000082100780c */ /* 0x000fe40003f64270 */
[----:B0-----:R-:W-:Y:S02]  /*f090*/  FSEL R108, R14, -INF , P1 ;  /* 0xff8000000e6c7808 */ /* 0x001fe40000800000 */
[----:B-1----:R-:W-:Y:S02]  /*f0a0*/  FSEL R15, R15, -INF , P2 ;  /* 0xff8000000f0f7808 */ /* 0x002fe40001000000 */
[----:B------:R-:W-:Y:S01]  /*f0b0*/  ISETP.GT.AND P4, PT, R33, 0x9, PT ;  /* 0x000000092100780c */ /* 0x000fe20003f84270 */
[----:B------:R-:W0:Y:S01]  /*f0c0*/  MUFU.TANH R63, R63 ;  /* 0x0000003f003f7308 */ /* 0x000e220000002400 */
[----:B---3--:R-:W-:-:S02]  /*f0d0*/  FSEL R112, R74, -INF , P3 ;  /* 0xff8000004a707808 */ /* 0x008fc40001800000 */
[----:B------:R-:W-:Y:S02]  /*f0e0*/  FMNMX.FTZ R123, R108, R15, !PT ;  /* 0x0000000f6c7b7209 */ /* 0x000fe40007810000 */
[----:B------:R-:W-:Y:S02]  /*f0f0*/  ISETP.GT.AND P5, PT, R33, 0x10, PT ;  /* 0x000000102100780c */ /* 0x000fe40003fa4270 */
[----:B----4-:R-:W-:Y:S01]  /*f100*/  FSEL R110, R73, -INF , P4 ;  /* 0xff800000496e7808 */ /* 0x010fe20002000000 */
[----:B------:R-:W1:Y:S01]  /*f110*/  MUFU.TANH R59, R59 ;  /* 0x0000003b003b7308 */ /* 0x000e620000002400 */
[----:B------:R-:W-:Y:S02]  /*f120*/  FMNMX.FTZ R123, R112, R123, !PT ;  /* 0x0000007b707b7209 */ /* 0x000fe40007810000 */
[----:B-----5:R-:W-:Y:S02]  /*f130*/  FSEL R12, R12, -INF , P1 ;  /* 0xff8000000c0c7808 */ /* 0x020fe40000800000 */
[----:B------:R-:W-:-:S02]  /*f140*/  ISETP.GT.AND P1, PT, R33, 0x11, PT ;  /* 0x000000112100780c */ /* 0x000fc40003f24270 */
[----:B------:R-:W-:Y:S01]  /*f150*/  FSEL R114, R77, -INF , P5 ;  /* 0xff8000004d727808 */ /* 0x000fe20002800000 */
[----:B------:R-:W3:Y:S01]  /*f160*/  MUFU.TANH R68, R68 ;  /* 0x0000004400447308 */ /* 0x000ee20000002400 */
[----:B------:R-:W-:Y:S02]  /*f170*/  FMNMX.FTZ R123, R110, R123, !PT ;  /* 0x0000007b6e7b7209 */ /* 0x000fe40007810000 */
[----:B------:R-:W-:Y:S02]  /*f180*/  FSEL R13, R13, -INF , P2 ;  /* 0xff8000000d0d7808 */ /* 0x000fe40001000000 */
[----:B------:R-:W-:Y:S02]  /*f190*/  ISETP.GT.AND P2, PT, R33, 0x18, PT ;  /* 0x000000182100780c */ /* 0x000fe40003f44270 */
[----:B------:R-:W-:Y:S01]  /*f1a0*/  FSEL R116, R78, -INF , P1 ;  /* 0xff8000004e747808 */ /* 0x000fe20000800000 */
[----:B------:R-:W4:Y:S01]  /*f1b0*/  MUFU.TANH R58, R58 ;  /* 0x0000003a003a7308 */ /* 0x000f220000002400 */
[----:B------:R-:W-:-:S02]  /*f1c0*/  FMNMX.FTZ R123, R114, R123, !PT ;  /* 0x0000007b727b7209 */ /* 0x000fc40007810000 */
[----:B------:R-:W-:Y:S02]  /*f1d0*/  FSEL R14, R21, -INF , P3 ;  /* 0xff800000150e7808 */ /* 0x000fe40001800000 */
[C---:B------:R-:W-:Y:S02]  /*f1e0*/  ISETP.GT.AND P3, PT, R33.reuse, 0x19, PT ;  /* 0x000000192100780c */ /* 0x040fe40003f64270 */
[----:B------:R-:W-:Y:S01]  /*f1f0*/  FSEL R118, R82, -INF , P2 ;  /* 0xff80000052767808 */ /* 0x000fe20001000000 */
[----:B------:R-:W5:Y:S01]  /*f200*/  MUFU.TANH R67, R67 ;  /* 0x0000004300437308 */ /* 0x000f620000002400 */
[----:B------:R-:W-:Y:S02]  /*f210*/  FMNMX.FTZ R123, R116, R123, !PT ;  /* 0x0000007b747b7209 */ /* 0x000fe40007810000 */
[----:B------:R-:W-:Y:S02]  /*f220*/  FSEL R20, R20, -INF , P4 ;  /* 0xff80000014147808 */ /* 0x000fe40002000000 */
[----:B------:R-:W-:-:S02]  /*f230*/  ISETP.GT.AND P4, PT, R33, 0x20, PT ;  /* 0x000000202100780c */ /* 0x000fc40003f84270 */
[----:B------:R-:W-:Y:S01]  /*f240*/  FSEL R128, R81, -INF , P3 ;  /* 0xff80000051807808 */ /* 0x000fe20001800000 */
[----:B------:R-:W5:Y:S01]  /*f250*/  MUFU.TANH R61, R61 ;  /* 0x0000003d003d7308 */ /* 0x000f620000002400 */
[----:B------:R-:W-:Y:S02]  /*f260*/  FMNMX.FTZ R123, R118, R123, !PT ;  /* 0x0000007b767b7209 */ /* 0x000fe40007810000 */
[----:B------:R-:W-:Y:S02]  /*f270*/  FSEL R24, R76, -INF , P5 ;  /* 0xff8000004c187808 */ /* 0x000fe40002800000 */
[----:B------:R-:W-:Y:S02]  /*f280*/  ISETP.GT.AND P5, PT, R33, 0x21, PT ;  /* 0x000000212100780c */ /* 0x000fe40003fa4270 */
[----:B------:R-:W-:Y:S01]  /*f290*/  FSEL R122, R86, -INF , P4 ;  /* 0xff800000567a7808 */ /* 0x000fe20002000000 */
[----:B------:R-:W5:Y:S01]  /*f2a0*/  MUFU.TANH R71, R71 ;  /* 0x0000004700477308 */ /* 0x000f620000002400 */
[----:B------:R-:W-:-:S02]  /*f2b0*/  FMNMX.FTZ R123, R128, R123, !PT ;  /* 0x0000007b807b7209 */ /* 0x000fc40007810000 */
[----:B------:R-:W-:Y:S02]  /*f2c0*/  FSEL R26, R75, -INF , P1 ;  /* 0xff8000004b1a7808 */ /* 0x000fe40000800000 */
[----:B------:R-:W-:Y:S02]  /*f2d0*/  ISETP.GT.AND P1, PT, R33, 0x28, PT ;  /* 0x000000282100780c */ /* 0x000fe40003f24270 */
[----:B------:R-:W-:Y:S01]  /*f2e0*/  FSEL R124, R85, -INF , P5 ;  /* 0xff800000557c7808 */ /* 0x000fe20002800000 */
[----:B------:R-:W5:Y:S01]  /*f2f0*/  MUFU.TANH R62, R62 ;  /* 0x0000003e003e7308 */ /* 0x000f620000002400 */
[----:B------:R-:W-:Y:S02]  /*f300*/  FMNMX.FTZ R123, R122, R123, !PT ;  /* 0x0000007b7a7b7209 */ /* 0x000fe40007810000 */
[----:B------:R-:W-:Y:S02]  /*f310*/  FSEL R28, R80, -INF , P2 ;  /* 0xff800000501c7808 */ /* 0x000fe40001000000 */
[----:B------:R-:W-:-:S02]  /*f320*/  ISETP.GT.AND P2, PT, R33, 0x29, PT ;  /* 0x000000292100780c */ /* 0x000fc40003f44270 */
[----:B------:R-:W-:Y:S01]  /*f330*/  FSEL R126, R91, -INF , P1 ;  /* 0xff8000005b7e7808 */ /* 0x000fe20000800000 */
[----:B------:R-:W5:Y:S01]  /*f340*/  MUFU.TANH R69, R69 ;  /* 0x0000004500457308 */ /* 0x000f620000002400 */
[----:B------:R-:W-:Y:S01]  /*f350*/  FMNMX.FTZ R123, R124, R123, !PT ;  /* 0x0000007b7c7b7209 */ /* 0x000fe20007810000 */
[----:B------:R-:W-:Y:S01]  /*f360*/  IMAD.U32 R91, RZ, RZ, UR4 ;  /* 0x00000004ff5b7e24 */ /* 0x000fe2000f8e00ff */
        /* <DEDUP_REMOVED lines=47> */
[----:B--2---:R-:W-:Y:S01]  /*f660*/  FSEL R140, R64, -INF , P1 ;  /* 0xff800000408c7808 */ /* 0x004fe20000800000 */
[----:B------:R-:W2:Y:S01]  /*f670*/  MUFU.TANH R106, R106 ;  /* 0x0000006a006a7308 */ /* 0x000ea20000002400 */
[----:B------:R-:W-:-:S02]  /*f680*/  FMNMX.FTZ R123, R92, R123, !PT ;  /* 0x0000007b5c7b7209 */ /* 0x000fc40007810000 */
[----:B------:R-:W-:Y:S02]  /*f690*/  FSEL R54, R56, -INF , P3 ;  /* 0xff80000038367808 */ /* 0x000fe40001800000 */
[----:B------:R-:W-:Y:S02]  /*f6a0*/  ISETP.GT.AND P3, PT, R33, 0x58, PT ;  /* 0x000000582100780c */ /* 0x000fe40003f64270 */
[----:B0-----:R-:W-:Y:S01]  /*f6b0*/  FSEL R146, R63, -INF , P2 ;  /* 0xff8000003f927808 */ /* 0x001fe20001000000 */
[----:B------:R-:W0:Y:S01]  /*f6c0*/  MUFU.TANH R29, R29 ;  /* 0x0000001d001d7308 */ /* 0x000e220000002400 */
[----:B------:R-:W-:Y:S02]  /*f6d0*/  FMNMX.FTZ R123, R140, R123, !PT ;  /* 0x0000007b8c7b7209 */ /* 0x000fe40007810000 */
[----:B-1----:R-:W-:Y:S02]  /*f6e0*/  FSEL R56, R59, -INF , P4 ;  /* 0xff8000003b387808 */ /* 0x002fe40002000000 */
[----:B------:R-:W-:-:S02]  /*f6f0*/  ISETP.GT.AND P4, PT, R33, 0x59, PT ;  /* 0x000000592100780c */ /* 0x000fc40003f84270 */
[----:B---3--:R-:W-:Y:S01]  /*f700*/  FSEL R152, R68, -INF , P3 ;  /* 0xff80000044987808 */ /* 0x008fe20001800000 */
[----:B------:R-:W1:Y:S01]  /*f710*/  MUFU.TANH R45, R45 ;  /* 0x0000002d002d7308 */ /* 0x000e620000002400 */
[----:B------:R-:W-:Y:S02]  /*f720*/  FMNMX.FTZ R123, R146, R123, !PT ;  /* 0x0000007b927b7209 */ /* 0x000fe40007810000 */
[----:B----4-:R-:W-:Y:S02]  /*f730*/  FSEL R58, R58, -INF , P5 ;  /* 0xff8000003a3a7808 */ /* 0x010fe40002800000 */
[----:B------:R-:W-:Y:S02]  /*f740*/  ISETP.GT.AND P5, PT, R33, 0x60, PT ;  /* 0x000000602100780c */ /* 0x000fe40003fa4270 */
[----:B-----5:R-:W-:Y:S01]  /*f750*/  FSEL R154, R67, -INF , P4 ;  /* 0xff800000439a7808 */ /* 0x020fe20002000000 */
[----:B------:R-:W3:Y:S01]  /*f760*/  MUFU.TANH R43, R43 ;  /* 0x0000002b002b7308 */ /* 0x000ee20000002400 */
[----:B------:R-:W-:-:S02]  /*f770*/  FMNMX.FTZ R123, R152, R123, !PT ;  /* 0x0000007b987b7209 */ /* 0x000fc40007810000 */
[----:B------:R-:W-:Y:S02]  /*f780*/  FSEL R60, R61, -INF , P1 ;  /* 0xff8000003d3c7808 */ /* 0x000fe40000800000 */
[----:B------:R-:W-:Y:S02]  /*f790*/  ISETP.GT.AND P1, PT, R33, 0x61, PT ;  /* 0x000000612100780c */ /* 0x000fe40003f24270 */
[----:B------:R-:W-:Y:S01]  /*f7a0*/  FSEL R150, R71, -INF , P5 ;  /* 0xff80000047967808 */ /* 0x000fe20002800000 */
[----:B------:R-:W-:Y:S01]  /*f7b0*/  MUFU.TANH R49, R49 ;  /* 0x0000003100317308 */ /* 0x000fe20000002400 */
[----:B------:R-:W-:Y:S02]  /*f7c0*/  FMNMX.FTZ R123, R154, R123, !PT ;  /* 0x0000007b9a7b7209 */ /* 0x000fe40007810000 */
[----:B------:R-:W-:Y:S02]  /*f7d0*/  FSEL R62, R62, -INF , P2 ;  /* 0xff8000003e3e7808 */ /* 0x000fe40001000000 */
[----:B------:R-:W-:-:S02]  /*f7e0*/  ISETP.GT.AND P2, PT, R33, 0x68, PT ;  /* 0x000000682100780c */ /* 0x000fc40003f44270 */
[----:B------:R-:W-:Y:S01]  /*f7f0*/  FSEL R142, R69, -INF , P1 ;  /* 0xff800000458e7808 */ /* 0x000fe20000800000 */
[----:B------:R-:W4:Y:S01]  /*f800*/  MUFU.TANH R107, R107 ;  /* 0x0000006b006b7308 */ /* 0x000f220000002400 */
[----:B------:R-:W-:Y:S02]  /*f810*/  FMNMX.FTZ R123, R150, R123, !PT ;  /* 0x0000007b967b7209 */ /* 0x000fe40007810000 */
[----:B------:R-:W-:Y:S02]  /*f820*/  FSEL R64, R65, -INF , P3 ;  /* 0xff80000041407808 */ /* 0x000fe40001800000 */
[----:B------:R-:W-:Y:S02]  /*f830*/  ISETP.GT.AND P3, PT, R33, 0x69, PT ;  /* 0x000000692100780c */ /* 0x000fe40003f64270 */
[----:B------:R-:W-:Y:S01]  /*f840*/  FSEL R144, R104, -INF , P2 ;  /* 0xff80000068907808 */ /* 0x000fe20001000000 */
[----:B------:R-:W5:Y:S01]  /*f850*/  MUFU.TANH R113, R113 ;  /* 0x0000007100717308 */ /* 0x000f620000002400 */
[----:B------:R-:W-:-:S02]  /*f860*/  FMNMX.FTZ R123, R142, R123, !PT ;  /* 0x0000007b8e7b7209 */ /* 0x000fc40007810000 */
[----:B------:R-:W-:Y:S02]  /*f870*/  FSEL R66, R66, -INF , P4 ;  /* 0xff80000042427808 */ /* 0x000fe40002000000 */
[----:B------:R-:W-:Y:S02]  /*f880*/  FSEL R70, R70, -INF , P1 ;  /* 0xff80000046467808 */ /* 0x000fe40000800000 */
[----:B------:R-:W-:Y:S01]  /*f890*/  ISETP.GT.AND P4, PT, R33, 0x70, PT ;  /* 0x000000702100780c */ /* 0x000fe20003f84270 */
[----:B------:R-:W5:Y:S01]  /*f8a0*/  MUFU.TANH R47, R47 ;  /* 0x0000002f002f7308 */ /* 0x000f620000002400 */
[----:B------:R-:W-:Y:S02]  /*f8b0*/  FSEL R148, R103, -INF , P3 ;  /* 0xff80000067947808 */ /* 0x000fe40001800000 */
[----:B------:R-:W-:Y:S02]  /*f8c0*/  FMNMX.FTZ R123, R144, R123, !PT ;  /* 0x0000007b907b7209 */ /* 0x000fe40007810000 */
[----:B------:R-:W-:-:S02]  /*f8d0*/  ISETP.GT.AND P1, PT, R33, 0x78, PT ;  /* 0x000000782100780c */ /* 0x000fc40003f24270 */
[----:B------:R-:W-:Y:S01]  /*f8e0*/  FSEL R68, R41, -INF , P5 ;  /* 0xff80000029447808 */ /* 0x000fe20002800000 */
[----:B------:R-:W5:Y:S01]  /*f8f0*/  MUFU.TANH R111, R111 ;  /* 0x0000006f006f7308 */ /* 0x000f620000002400 */
[----:B------:R-:W-:Y:S01]  /*f900*/  ISETP.GT.AND P5, PT, R33, 0x71, PT ;  /* 0x000000712100780c */ /* 0x000fe20003fa4270 */
[----:B------:R-:W-:Y:S01]  /*f910*/  FMUL.FTZ R41, R2, R39 ;  /* 0x0000002702297220 */ /* 0x000fe20000410000 */
[----:B------:R-:W-:Y:S02]  /*f920*/  FSEL R156, R105, -INF , P4 ;  /* 0xff800000699c7808 */ /* 0x000fe40002000000 */
[----:B------:R-:W-:Y:S02]  /*f930*/  FMNMX.FTZ R123, R148, R123, !PT ;  /* 0x0000007b947b7209 */ /* 0x000fe40007810000 */
[----:B------:R-:W-:Y:S01]  /*f940*/  FSEL R160, R109, -INF , P1 ;  /* 0xff8000006da07808 */ /* 0x000fe20000800000 */
[----:B------:R-:W5:Y:S01]  /*f950*/  MUFU.TANH R115, R115 ;  /* 0x0000007300737308 */ /* 0x000f620000002400 */
[----:B------:R-:W-:-:S02]  /*f960*/  FSEL R82, R53, -INF , P1 ;  /* 0xff80000035527808 */ /* 0x000fc40000800000 */
[----:B------:R-:W-:Y:S02]  /*f970*/  ISETP.GT.AND P1, PT, R33, 0x89, PT ;  /* 0x000000892100780c */ /* 0x000fe40003f24270 */
[----:B--2---:R-:W-:Y:S02]  /*f980*/  FSEL R158, R106, -INF , P5 ;  /* 0xff8000006a9e7808 */ /* 0x004fe40002800000 */
[----:B------:R-:W-:Y:S01]  /*f990*/  FMNMX.FTZ R123, R156, R123, !PT ;  /* 0x0000007b9c7b7209 */ /* 0x000fe20007810000 */
[----:B------:R-:W2:Y:S01]  /*f9a0*/  MUFU.TANH R51, R51 ;  /* 0x0000003300337308 */ /* 0x000ea20000002400 */
[----:B0-----:R-:W-:Y:S02]  /*f9b0*/  FSEL R174, R29, -INF , P1 ;  /* 0xff8000001dae7808 */ /* 0x001fe40000800000 */
[----:B------:R-:W-:Y:S02]  /*f9c0*/  FMNMX.FTZ R29, R12, R13, !PT ;  /* 0x0000000d0c1d7209 */ /* 0x000fe40007810000 */
[----:B-1----:R-:W-:Y:S01]  /*f9d0*/  FSEL R74, R45, -INF , P2 ;  /* 0xff8000002d4a7808 */ /* 0x002fe20001000000 */
[----:B------:R-:W-:Y:S01]  /*f9e0*/  FMUL.FTZ R45, R2, R34 ;  /* 0x00000022022d7220 */ /* 0x000fe20000410000 */
[----:B------:R-:W-:Y:S01]  /*f9f0*/  ISETP.GT.AND P2, PT, R33, 0x79, PT ;  /* 0x000000792100780c */ /* 0x000fe20003f44270 */
[----:B------:R-:W0:Y:S01]  /*fa00*/  MUFU.TANH R55, R55 ;  /* 0x0000003700377308 */ /* 0x000e220000002400 */
[----:B------:R-:W-:-:S02]  /*fa10*/  FMNMX.FTZ R123, R158, R123, !PT ;  /* 0x0000007b9e7b7209 */ /* 0x000fc40007810000 */
[----:B------:R-:W-:Y:S02]  /*fa20*/  FMNMX.FTZ R29, R14, R29, !PT ;  /* 0x0000001d0e1d7209 */ /* 0x000fe40007810000 */
[----:B---3--:R-:W-:Y:S01]  /*fa30*/  FSEL R76, R43, -INF , P3 ;  /* 0xff8000002b4c7808 */ /* 0x008fe20001800000 */
[----:B------:R-:W-:Y:S01]  /*fa40*/  FMUL.FTZ R43, R2, R38 ;  /* 0x00000026022b7220 */ /* 0x000fe20000410000 */
[----:B------:R-:W-:Y:S01]  /*fa50*/  ISETP.GT.AND P3, PT, R33, 0x80, PT ;  /* 0x000000802100780c */ /* 0x000fe20003f64270 */
[----:B------:R-:W1:Y:S01]  /*fa60*/  MUFU.TANH R25, R25 ;  /* 0x0000001900197308 */ /* 0x000e620000002400 */
[----:B----4-:R-:W-:Y:S02]  /*fa70*/  FSEL R162, R107, -INF , P2 ;  /* 0xff8000006ba27808 */ /* 0x010fe40001000000 */
[----:B------:R-:W-:Y:S02]  /*fa80*/  FMNMX.FTZ R123, R160, R123, !PT ;  /* 0x0000007ba07b7209 */ /* 0x000fe40007810000 */
[----:B------:R-:W-:Y:S01]  /*fa90*/  FSEL R78, R49, -INF , P4 ;  /* 0xff800000314e7808 */ /* 0x000fe20002000000 */
[----:B------:R-:W-:Y:S01]  /*faa0*/  FMUL.FTZ R49, R2, R31 ;  /* 0x0000001f02317220 */ /* 0x000fe20000410000 */
[----:B------:R-:W-:Y:S01]  /*fab0*/  FMNMX.FTZ R31, R20, R29, !PT ;  /* 0x0000001d141f7209 */ /* 0x000fe20007810000 */
[----:B------:R-:W3:Y:S01]  /*fac0*/  MUFU.TANH R27, R27 ;  /* 0x0000001b001b7308 */ /* 0x000ee20000002400 */
[----:B------:R-:W-:-:S02]  /*fad0*/  ISETP.GT.AND P4, PT, R33, 0x81, PT ;  /* 0x000000812100780c */ /* 0x000fc40003f84270 */
[----:B-----5:R-:W-:Y:S02]  /*fae0*/  FSEL R164, R113, -INF , P3 ;  /* 0xff80000071a47808 */ /* 0x020fe40001800000 */
[----:B------:R-:W-:Y:S02]  /*faf0*/  FMNMX.FTZ R123, R162, R123, !PT ;  /* 0x0000007ba27b7209 */ /* 0x000fe40007810000 */
[----:B------:R-:W-:Y:S01]  /*fb00*/  FMNMX.FTZ R31, R24, R31, !PT ;  /* 0x0000001f181f7209 */ /* 0x000fe20007810000 */
[----:B------:R-:W4:Y:S01]  /*fb10*/  MUFU.TANH R117, R117 ;  /* 0x0000007500757308 */ /* 0x000f220000002400 */
[----:B------:R-:W-:Y:S01]  /*fb20*/  FSEL R80, R47, -INF , P5 ;  /* 0xff8000002f507808 */ /* 0x000fe20002800000 */
[----:B------:R-:W-:Y:S01]  /*fb30*/  FMUL.FTZ R47, R2, R35 ;  /* 0x00000023022f7220 */ /* 0x000fe20000410000 */
[----:B------:R-:W-:Y:S02]  /*fb40*/  ISETP.GT.AND P5, PT, R33, 0x88, PT ;  /* 0x000000882100780c */ /* 0x000fe40003fa4270 */
[----:B------:R-:W-:-:S02]  /*fb50*/  FSEL R166, R111, -INF , P4 ;  /* 0xff8000006fa67808 */ /* 0x000fc40002000000 */
[----:B------:R-:W-:Y:S01]  /*fb60*/  FMNMX.FTZ R123, R164, R123, !PT ;  /* 0x0000007ba47b7209 */ /* 0x000fe20007810000 */
[----:B------:R-:W5:Y:S01]  /*fb70*/  MUFU.TANH R119, R119 ;  /* 0x0000007700777308 */ /* 0x000f620000002400 */
[----:B------:R-:W-:Y:S02]  /*fb80*/  FMNMX.FTZ R31, R26, R31, !PT ;  /* 0x0000001f1a1f7209 */ /* 0x000fe40007810000 */
[----:B------:R-:W-:Y:S02]  /*fb90*/  FSEL R172, R115, -INF , P5 ;  /* 0xff80000073ac7808 */ /* 0x000fe40002800000 */
[----:B------:R-:W-:Y:S02]  /*fba0*/  FMNMX.FTZ R123, R166, R123, !PT ;  /* 0x0000007ba67b7209 */ /* 0x000fe40007810000 */
[----:B------:R-:W-:Y:S01]  /*fbb0*/  FMNMX.FTZ R31, R28, R31, !PT ;  /* 0x0000001f1c1f7209 */ /* 0x000fe20007810000 */
[----:B------:R-:W5:Y:S01]  /*fbc0*/  MUFU.TANH R121, R121 ;  /* 0x0000007900797308 */ /* 0x000f620000002400 */
[----:B--2---:R-:W-:-:S02]  /*fbd0*/  FSEL R84, R51, -INF , P2 ;  /* 0xff80000033547808 */ /* 0x004fc40001000000 */
[----:B------:R-:W-:Y:S02]  /*fbe0*/  ISETP.GT.AND P2, PT, R33, 0x90, PT ;  /* 0x000000902100780c */ /* 0x000fe40003f44270 */
[----:B------:R-:W-:Y:S02]  /*fbf0*/  FMNMX.FTZ R123, R172, R123, !PT ;  /* 0x0000007bac7b7209 */ /* 0x000fe40007810000 */
[----:B0-----:R-:W-:Y:S01]  /*fc00*/  FSEL R86, R55, -INF , P3 ;  /* 0xff80000037567808 */ /* 0x001fe20001800000 */
[----:B------:R-:W0:Y:S01]  /*fc10*/  MUFU.TANH R37, R37 ;  /* 0x0000002500257308 */ /* 0x000e220000002400 */
[----:B-1----:R-:W-:Y:S02]  /*fc20*/  FSEL R88, R25, -INF , P4 ;  /* 0xff80000019587808 */ /* 0x002fe40002000000 */
[----:B---3--:R-:W-:Y:S02]  /*fc30*/  FSEL R94, R27, -INF , P5 ;  /* 0xff8000001b5e7808 */ /* 0x008fe40002800000 */
[----:B------:R-:W-:-:S02]  /*fc40*/  ISETP.GT.AND P3, PT, R33, 0x91, PT ;  /* 0x000000912100780c */ /* 0x000fc40003f64270 */
[C---:B------:R-:W-:Y:S01]  /*fc50*/  ISETP.GT.AND P4, PT, R33.reuse, 0x98, PT ;  /* 0x000000982100780c */ /* 0x040fe20003f84270 */
[----:B------:R-:W1:Y:S01]  /*fc60*/  MUFU.TANH R49, R49 ;  /* 0x0000003100317308 */ /* 0x000e620000002400 */
[----:B------:R-:W-:Y:S02]  /*fc70*/  ISETP.GT.AND P5, PT, R33, 0x99, PT ;  /* 0x000000992100780c */ /* 0x000fe40003fa4270 */
[----:B------:R-:W-:Y:S02]  /*fc80*/  FMNMX.FTZ R33, R30, R31, !PT ;  /* 0x0000001f1e217209 */ /* 0x000fe40007810000 */
[----:B----4-:R-:W-:Y:S02]  /*fc90*/  FSEL R176, R117, -INF , P2 ;  /* 0xff80000075b07808 */ /* 0x010fe40001000000 */
[----:B------:R-:W-:Y:S01]  /*fca0*/  FMNMX.FTZ R123, R174, R123, !PT ;  /* 0x0000007bae7b7209 */ /* 0x000fe20007810000 */
[----:B------:R-:W2:Y:S01]  /*fcb0*/  MUFU.TANH R45, R45 ;  /* 0x0000002d002d7308 */ /* 0x000ea20000002400 */
[----:B------:R-:W-:-:S02]  /*fcc0*/  FMNMX.FTZ R33, R32, R33, !PT ;  /* 0x0000002120217209 */ /* 0x000fc40007810000 */
[----:B-----5:R-:W-:Y:S02]  /*fcd0*/  FSEL R178, R119, -INF , P3 ;  /* 0xff80000077b27808 */ /* 0x020fe40001800000 */
[----:B------:R-:W-:Y:S02]  /*fce0*/  FMNMX.FTZ R123, R176, R123, !PT ;  /* 0x0000007bb07b7209 */ /* 0x000fe40007810000 */
[----:B------:R-:W-:Y:S01]  /*fcf0*/  FMNMX.FTZ R33, R36, R33, !PT ;  /* 0x0000002124217209 */ /* 0x000fe20007810000 */
[----:B------:R-:W-:Y:S01]  /*fd00*/  MUFU.TANH R47, R47 ;  /* 0x0000002f002f7308 */ /* 0x000fe20000002400 */
[----:B------:R-:W-:Y:S02]  /*fd10*/  FSEL R182, R121, -INF , P4 ;  /* 0xff80000079b67808 */ /* 0x000fe40002000000 */
[----:B------:R-:W-:Y:S02]  /*fd20*/  FMNMX.FTZ R123, R178, R123, !PT ;  /* 0x0000007bb27b7209 */ /* 0x000fe40007810000 */
[----:B------:R-:W-:-:S02]  /*fd30*/  FMNMX.FTZ R33, R40, R33, !PT ;  /* 0x0000002128217209 */ /* 0x000fc40007810000 */
[----:B0-----:R-:W-:Y:S01]  /*fd40*/  FSEL R180, R37, -INF , P5 ;  /* 0xff80000025b47808 */ /* 0x001fe20002800000 */
[----:B------:R-:W-:Y:S01]  /*fd50*/  MUFU.TANH R43, R43 ;  /* 0x0000002b002b7308 */ /* 0x000fe20000002400 */
[----:B------:R-:W-:Y:S02]  /*fd60*/  FMNMX.FTZ R123, R182, R123, !PT ;  /* 0x0000007bb67b7209 */ /* 0x000fe40007810000 */
[----:B------:R-:W-:Y:S02]  /*fd70*/  FMNMX.FTZ R35, R42, R33, !PT ;  /* 0x000000212a237209 */ /* 0x000fe40007810000 */
[----:B------:R-:W-:Y:S02]  /*fd80*/  FMNMX.FTZ R123, R180, R123, !PT ;  /* 0x0000007bb47b7209 */ /* 0x000fe40007810000 */
[----:B------:R-:W-:Y:S01]  /*fd90*/  FMNMX.FTZ R35, R44, R35, !PT ;  /* 0x000000232c237209 */ /* 0x000fe20007810000 */
[----:B------:R-:W0:Y:S02]  /*fda0*/  MUFU.TANH R41, R41 ;  /* 0x0000002900297308 */ /* 0x000e240000002400 */
[----:B------:R-:W3:Y:S01]  /*fdb0*/  SHFL.BFLY PT, R90, R123, 0x2, 0x1f ;  /* 0x0c401f007b5a7f89 */ /* 0x000ee200000e0000 */
[----:B------:R-:W-:-:S04]  /*fdc0*/  FMNMX.FTZ R35, R46, R35, !PT ;  /* 0x000000232e237209 */ /* 0x000fc80007810000 */
[----:B------:R-:W-:-:S04]  /*fdd0*/  FMNMX.FTZ R35, R48, R35, !PT ;  /* 0x0000002330237209 */ /* 0x000fc80007810000 */
[----:B------:R-:W-:-:S04]  /*fde0*/  FMNMX.FTZ R39, R50, R35, !PT ;  /* 0x0000002332277209 */ /* 0x000fc80007810000 */
[----:B------:R-:W-:-:S04]  /*fdf0*/  FMNMX.FTZ R39, R52, R39, !PT ;  /* 0x0000002734277209 */ /* 0x000fc80007810000 */
[----:B------:R-:W-:-:S04]  /*fe00*/  FMNMX.FTZ R39, R54, R39, !PT ;  /* 0x0000002736277209 */ /* 0x000fc80007810000 */
[----:B------:R-:W-:Y:S02]  /*fe10*/  FMNMX.FTZ R39, R56, R39, !PT ;  /* 0x0000002738277209 */ /* 0x000fe40007810000 */
[----:B---3--:R-:W-:Y:S02]  /*fe20*/  FMNMX.FTZ R21, R123, R90, !PT ;  /* 0x0000005a7b157209 */ /* 0x008fe40007810000 */
[----:B------:R-:W-:-:S03]  /*fe30*/  FMNMX.FTZ R51, R58, R39, !PT ;  /* 0x000000273a337209 */ /* 0x000fc60007810000 */
        /* <DEDUP_REMOVED lines=8> */
[----:B------:R-:W-:Y:S02]  /*fec0*/  FMNMX.FTZ R53, R74, R53, !PT ;  /* 0x000000354a357209 */ /* 0x000fe40007810000 */
[C---:B------:R-:W-:Y:S01]  /*fed0*/  FSETP.NEU.FTZ.AND P6, PT, R90.reuse, -INF , PT ;  /* 0xff8000005a00780b */ /* 0x040fe20003fdd000 */
[----:B------:R-:W-:-:S01]  /*fee0*/  FFMA.FTZ R37, R90, R91, -8 ;  /* 0xc10000005a257423 */ /* 0x000fc2000001005b */
[----:B------:R-:W-:-:S04]  /*fef0*/  FMNMX.FTZ R55, R76, R53, !PT ;  /* 0x000000354c377209 */ /* 0x000fc80007810000 */
[----:B------:R-:W-:Y:S02]  /*ff00*/  FMNMX.FTZ R55, R78, R55, !PT ;  /* 0x000000374e377209 */ /* 0x000fe40007810000 */
[----:B------:R-:W-:Y:S02]  /*ff10*/  FSEL R37, R37, RZ, P6 ;  /* 0x000000ff25257208 */ /* 0x000fe40003000000 */
[----:B------:R-:W-:-:S03]  /*ff20*/  FMNMX.FTZ R55, R80, R55, !PT ;  /* 0x0000003750377209 */ /* 0x000fc60007810000 */
[--C-:B------:R-:W-:Y:S01]  /*ff30*/  FFMA.FTZ R57, R102, R91, -R37.reuse ;  /* 0x0000005b66397223 */ /* 0x100fe20000010825 */
[----:B------:R-:W-:Y:S01]  /*ff40*/  FMNMX.FTZ R55, R82, R55, !PT ;  /* 0x0000003752377209 */ /* 0x000fe20007810000 */
[-CC-:B------:R-:W-:Y:S01]  /*ff50*/  FFMA.FTZ R96, R116, R91.reuse, -R37.reuse ;  /* 0x0000005b74607223 */ /* 0x180fe20000010825 */
[----:B-1----:R-:W-:Y:S01]  /*ff60*/  FSEL R116, R49, -INF , P1 ;  /* 0xff80000031747808 */ /* 0x002fe20000800000 */
[----:B------:R1:W-:Y:S01]  /*ff70*/  MUFU.EX2 R51, R57 ;  /* 0x0000003900337308 */ /* 0x0003e20000000800 */
[----:B------:R-:W-:-:S01]  /*ff80*/  FFMA.FTZ R27, R118, R91, -R37 ;  /* 0x0000005b761b7223 */ /* 0x000fc20000010825 */
[-CC-:B------:R-:W-:Y:S01]  /*ff90*/  FFMA.FTZ R122, R122, R91.reuse, -R37.reuse ;  /* 0x0000005b7a7a7223 */ /* 0x180fe20000010825 */
[----:B--2---:R-:W-:Y:S01]  /*ffa0*/  FSEL R118, R45, -INF , P2 ;  /* 0xff8000002d767808 */ /* 0x004fe20001000000 */
[-CC-:B------:R-:W-:Y:S01]  /*ffb0*/  FFMA.FTZ R126, R126, R91.reuse, -R37.reuse ;  /* 0x0000005b7e7e7223 */ /* 0x180fe20000010825 */
[----:B------:R-:W-:-:S01]  /*ffc0*/  FFMA.FTZ R104, R128, R91, -R37 ;  /* 0x0000005b80687223 */ /* 0x000fc20000010825 */
[----:B0-----:R-:W-:Y:S01]  /*ffd0*/  FSEL R128, R41, -INF , P5 ;  /* 0xff80000029807808 */ /* 0x001fe20002800000 */
[----:B------:R-:W-:-:S01]  /*ffe0*/  FFMA.FTZ R102, R92, R91, -R37 ;  /* 0x0000005b5c667223 */ /* 0x000fc20000010825 */
[----:B------:R0:W-:Y:S01]  /*fff0*/  MUFU.EX2 R29, R122 ;  /* 0x0000007a001d7308 */ /* 0x0001e20000000800 */
[----:B-1----:R-:W-:Y:S01]  /*10000*/  FMNMX.FTZ R57, R84, R55, !PT ;  /* 0x0000003754397209 */ /* 0x002fe20007810000 */
[-CC-:B------:R-:W-:Y:S01]  /*10010*/  FFMA.FTZ R21, R108, R91.reuse, -R37.reuse ;  /* 0x0000005b6c157223 */ /* 0x180fe20000010825 */
[----:B------:R-:W-:-:S01]  /*10020*/  FFMA.FTZ R34, R15, R91, -R37 ;  /* 0x0000005b0f227223 */ /* 0x000fc20000010825 */
[--C-:B------:R-:W-:Y:S01]  /*10030*/  FFMA.FTZ R15, R112, R91, -R37.reuse ;  /* 0x0000005b700f7223 */ /* 0x100fe20000010825 */
[----:B------:R-:W-:Y:S01]  /*10040*/  FMNMX.FTZ R57, R86, R57, !PT ;  /* 0x0000003956397209 */ /* 0x000fe20007810000 */
[-CC-:B------:R-:W-:Y:S01]  /*10050*/  FFMA.FTZ R38, R110, R91.reuse, -R37.reuse ;  /* 0x0000005b6e267223 */ /* 0x180fe20000010825 */
[----:B------:R-:W-:-:S01]  /*10060*/  FFMA.FTZ R41, R144, R91, -R37 ;  /* 0x0000005b90297223 */ /* 0x000fc20000010825 */
[----:B------:R1:W-:Y:S01]  /*10070*/  MUFU.EX2 R31, R126 ;  /* 0x0000007e001f7308 */ /* 0x0003e20000000800 */
[----:B------:R-:W-:Y:S01]  /*10080*/  FMNMX.FTZ R57, R88, R57, !PT ;  /* 0x0000003958397209 */ /* 0x000fe20007810000 */
[-CC-:B------:R-:W-:Y:S01]  /*10090*/  FFMA.FTZ R132, R132, R91.reuse, -R37.reuse ;  /* 0x0000005b84847223 */ /* 0x180fe20000010825 */
[----:B0-----:R-:W-:Y:S01]  /*100a0*/  FSEL R122, R47, -INF , P3 ;  /* 0xff8000002f7a7808 */ /* 0x001fe20001800000 */
[--C-:B------:R-:W-:Y:S01]  /*100b0*/  FFMA.FTZ R136, R136, R91, -R37.reuse ;  /* 0x0000005b88887223 */ /* 0x100fe20000010825 */
[----:B------:R-:W-:Y:S01]  /*100c0*/  FMNMX.FTZ R57, R94, R57, !PT ;  /* 0x000000395e397209 */ /* 0x000fe20007810000 */
[-CC-:B------:R-:W-:Y:S01]  /*100d0*/  FFMA.FTZ R138, R138, R91.reuse, -R37.reuse ;  /* 0x0000005b8a8a7223 */ /* 0x180fe20000010825 */
[----:B------:R-:W-:-:S01]  /*100e0*/  FFMA.FTZ R140, R140, R91, -R37 ;  /* 0x0000005b8c8c7223 */ /* 0x000fc20000010825 */
[----:B------:R-:W-:Y:S01]  /*100f0*/  MUFU.EX2 R21, R21 ;  /* 0x0000001500157308 */ /* 0x000fe20000000800 */
[----:B------:R-:W-:Y:S01]  /*10100*/  FMNMX.FTZ R57, R116, R57, !PT ;  /* 0x0000003974397209 */ /* 0x000fe20007810000 */
[-CC-:B------:R-:W-:Y:S01]  /*10110*/  FFMA.FTZ R25, R114, R91.reuse, -R37.reuse ;  /* 0x0000005b72197223 */ /* 0x180fe20000010825 */
[----:B-1----:R-:W-:Y:S01]  /*10120*/  FSEL R126, R43, -INF , P4 ;  /* 0xff8000002b7e7808 */ /* 0x002fe20002000000 */
[--C-:B------:R-:W-:Y:S01]  /*10130*/  FFMA.FTZ R106, R124, R91, -R37.reuse ;  /* 0x0000005b7c6a7223 */ /* 0x100fe20000010825 */
[----:B------:R-:W-:Y:S01]  /*10140*/  FMNMX.FTZ R57, R118, R57, !PT ;  /* 0x0000003976397209 */ /* 0x000fe20007810000 */
[-CC-:B------:R-:W-:Y:S01]  /*10150*/  FFMA.FTZ R108, R130, R91.reuse, -R37.reuse ;  /* 0x0000005b826c7223 */ /* 0x180fe20000010825 */
[----:B------:R-:W-:-:S01]  /*10160*/  FFMA.FTZ R110, R134, R91, -R37 ;  /* 0x0000005b866e7223 */ /* 0x000fc20000010825 */
[----:B------:R-:W-:Y:S01]  /*10170*/  MUFU.EX2 R34, R34 ;  /* 0x0000002200227308 */ /* 0x000fe20000000800 */
[----:B------:R-:W-:Y:S01]  /*10180*/  FMNMX.FTZ R57, R122, R57, !PT ;  /* 0x000000397a397209 */ /* 0x000fe20007810000 */
[-CC-:B------:R-:W-:Y:S01]  /*10190*/  FFMA.FTZ R124, R142, R91.reuse, -R37.reuse ;  /* 0x0000005b8e7c7223 */ /* 0x180fe20000010825 */
[----:B------:R-:W-:-:S01]  /*101a0*/  FFMA.FTZ R98, R98, R91, -R37 ;  /* 0x0000005b62627223 */ /* 0x000fc20000010825 */
        /* <DEDUP_REMOVED lines=8> */
[-CC-:B------:R-:W-:Y:S01]  /*10230*/  FFMA.FTZ R130, R148, R91.reuse, -R37.reuse ;  /* 0x0000005b94827223 */ /* 0x180fe20000010825 */
[----:B------:R-:W-:-:S01]  /*10240*/  FFMA.FTZ R43, R156, R91, -R37 ;  /* 0x0000005b9c2b7223 */ /* 0x000fc20000010825 */
[----:B------:R-:W0:Y:S01]  /*10250*/  SHFL.BFLY PT, R92, R57, 0x2, 0x1f ;  /* 0x0c401f00395c7f89 */ /* 0x000e2200000e0000 */
[----:B------:R-:W-:-:S01]  /*10260*/  FFMA.FTZ R47, R160, R91, -R37 ;  /* 0x0000005ba02f7223 */ /* 0x000fc20000010825 */
[----:B------:R-:W1:Y:S01]  /*10270*/  MUFU.EX2 R38, R38 ;  /* 0x0000002600267308 */ /* 0x000e620000000800 */
[----:B------:R-:W-:-:S01]  /*10280*/  FFMA.FTZ R134, R162, R91, -R37 ;  /* 0x0000005ba2867223 */ /* 0x000fc20000010825 */
[-CC-:B------:R-:W-:Y:S01]  /*10290*/  FFMA.FTZ R49, R164, R91.reuse, -R37.reuse ;  /* 0x0000005ba4317223 */ /* 0x180fe20000010825 */
[----:B------:R-:W-:-:S01]  /*102a0*/  FFMA.FTZ R59, R176, R91, -R37 ;  /* 0x0000005bb03b7223 */ /* 0x000fc20000010825 */
[----:B------:R-:W-:-:S04]  /*102b0*/  FFMA.FTZ R142, R180, R91, -R37 ;  /* 0x0000005bb48e7223 */ /* 0x000fc80000010825 */
[----:B------:R2:W-:Y:S08]  /*102c0*/  MUFU.EX2 R33, R132 ;  /* 0x0000008400217308 */ /* 0x0005f00000000800 */
[----:B------:R3:W-:Y:S01]  /*102d0*/  MUFU.EX2 R35, R136 ;  /* 0x0000008800237308 */ /* 0x0007e20000000800 */
[----:B--2---:R-:W-:-:S01]  /*102e0*/  FFMA.FTZ R132, R158, R91, -R37 ;  /* 0x0000005b9e847223 */ /* 0x004fc20000010825 */
[----:B0-----:R-:W-:Y:S01]  /*102f0*/  FMNMX.FTZ R61, R57, R92, !PT ;  /* 0x0000005c393d7209 */ /* 0x001fe20007810000 */
[----:B------:R-:W-:-:S05]  /*10300*/  FFMA.FTZ R57, R172, R91, -R37 ;  /* 0x0000005bac397223 */ /* 0x000fca0000010825 */
[----:B------:R0:W-:Y:S01]  /*10310*/  MUFU.EX2 R39, R138 ;  /* 0x0000008a00277308 */ /* 0x0001e20000000800 */
[----:B---3--:R-:W-:-:S01]  /*10320*/  FFMA.FTZ R136, R166, R91, -R37 ;  /* 0x0000005ba6887223 */ /* 0x008fc20000010825 */
[----:B-1----:R-:W-:Y:S01]  /*10330*/  F2FP.SATFINITE.E4M3.F32.PACK_AB_MERGE_C R172, R38, R15, RZ ;  /* 0x0000000f26ac723e */ /* 0x002fe200048070ff */
[----:B------:R-:W1:Y:S03]  /*10340*/  SHFL.BFLY PT, R92, R61, 0x1, 0x1f ;  /* 0x0c201f003d5c7f89 */ /* 0x000e6600000e0000 */
[----:B------:R-:W-:Y:S02]  /*10350*/  F2FP.SATFINITE.E4M3.F32.PACK_AB_MERGE_C R172, R34, R21, R172 ;  /* 0x0000001522ac723e */ /* 0x000fe400048070ac */
[----:B------:R2:W-:Y:S01]  /*10360*/  MUFU.EX2 R53, R140 ;  /* 0x0000008c00357308 */ /* 0x0005e20000000800 */
[----:B0-----:R-:W-:-:S07]  /*10370*/  FFMA.FTZ R138, R174, R91, -R37 ;  /* 0x0000005bae8a7223 */ /* 0x001fce0000010825 */
[----:B------:R-:W-:Y:S01]  /*10380*/  MUFU.EX2 R25, R25 ;  /* 0x0000001900197308 */ /* 0x000fe20000000800 */
[----:B--2---:R-:W-:-:S07]  /*10390*/  FFMA.FTZ R140, R178, R91, -R37 ;  /* 0x0000005bb28c7223 */ /* 0x004fce0000010825 */
[----:B------:R-:W-:Y:S01]  /*103a0*/  MUFU.EX2 R96, R96 ;  /* 0x0000006000607308 */ /* 0x000fe20000000800 */
[----:B-1----:R-:W-:Y:S01]  /*103b0*/  FMNMX.FTZ R92, R61, R92, !PT ;  /* 0x0000005c3d5c7209 */ /* 0x002fe20007810000 */
[----:B------:R-:W-:-:S03]  /*103c0*/  FFMA.FTZ R61, R182, R91, -R37 ;  /* 0x0000005bb63d7223 */ /* 0x000fc60000010825 */
[C---:B------:R-:W-:Y:S01]  /*103d0*/  FSETP.NEU.FTZ.AND P1, PT, R92.reuse, -INF , PT ;  /* 0xff8000005c00780b */ /* 0x040fe20003f3d000 */
[----:B------:R-:W-:-:S02]  /*103e0*/  FFMA.FTZ R63, R92, R91, -8 ;  /* 0xc10000005c3f7423 */ /* 0x000fc4000001005b */
[----:B------:R-:W-:Y:S03]  /*103f0*/  MUFU.EX2 R27, R27 ;  /* 0x0000001b001b7308 */ /* 0x000fe60000000800 */
[----:B------:R-:W-:Y:S02]  /*10400*/  FSEL R63, R63, RZ, P1 ;  /* 0x000000ff3f3f7208 */ /* 0x000fe40000800000 */
[----:B------:R-:W-:Y:S01]  /*10410*/  ISETP.GE.AND P1, PT, R72, 0xa1, PT ;  /* 0x000000a14800780c */ /* 0x000fe20003f26270 */
[----:B------:R-:W-:Y:S02]  /*10420*/  IMAD.MOV.U32 R72, RZ, RZ, R87 ;  /* 0x000000ffff487224 */ /* 0x000fe400078e0057 */
        /* <DEDUP_REMOVED lines=12> */
[----:B------:R-:W-:Y:S01]  /*104f0*/  FADD.FTZ R40, R21, R34 ;  /* 0x0000002215287221 */ /* 0x000fe20000010000 */
[----:B------:R-:W-:-:S01]  /*10500*/  FFMA.FTZ R20, R32, R91, -R63 ;  /* 0x0000005b20147223 */ /* 0x000fc2000001083f */
[-CC-:B------:R-:W-:Y:S01]  /*10510*/  FFMA.FTZ R67, R36, R91.reuse, -R63.reuse ;  /* 0x0000005b24437223 */ /* 0x180fe2000001083f */
[----:B------:R-:W-:-:S01]  /*10520*/  FFMA.FTZ R36, R48, R91, -R63 ;  /* 0x0000005b30247223 */ /* 0x000fc2000001083f */
[----:B------:R-:W1:Y:S01]  /*10530*/  MUFU.EX2 R13, R13 ;  /* 0x0000000d000d7308 */ /* 0x000e620000000800 */
[----:B------:R-:W-:-:S01]  /*10540*/  FADD.FTZ R85, R15, R40 ;  /* 0x000000280f557221 */ /* 0x000fc20000010000 */
[-CC-:B------:R-:W-:Y:S01]  /*10550*/  FFMA.FTZ R75, R42, R91.reuse, -R63.reuse ;  /* 0x0000005b2a4b7223 */ /* 0x180fe2000001083f */
[----:B------:R-:W-:-:S01]  /*10560*/  FFMA.FTZ R79, R50, R91, -R63 ;  /* 0x0000005b324f7223 */ /* 0x000fc2000001083f */
[-CC-:B------:R-:W-:Y:S01]  /*10570*/  FFMA.FTZ R69, R46, R91.reuse, -R63.reuse ;  /* 0x0000005b2e457223 */ /* 0x180fe2000001083f */
[----:B------:R-:W-:-:S01]  /*10580*/  FFMA.FTZ R28, R52, R91, -R63 ;  /* 0x0000005b341c7223 */ /* 0x000fc2000001083f */
[-CC-:B------:R-:W-:Y:S01]  /*10590*/  FFMA.FTZ R73, R54, R91.reuse, -R63.reuse ;  /* 0x0000005b36497223 */ /* 0x180fe2000001083f */
[----:B------:R-:W-:-:S01]  /*105a0*/  FFMA.FTZ R42, R56, R91, -R63 ;  /* 0x0000005b382a7223 */ /* 0x000fc2000001083f */
[----:B------:R-:W2:Y:S01]  /*105b0*/  MUFU.EX2 R65, R65 ;  /* 0x0000004100417308 */ /* 0x000ea20000000800 */
[----:B------:R-:W-:-:S01]  /*105c0*/  FFMA.FTZ R81, R58, R91, -R63 ;  /* 0x0000005b3a517223 */ /* 0x000fc2000001083f */
[-CC-:B------:R-:W-:Y:S01]  /*105d0*/  FFMA.FTZ R32, R60, R91.reuse, -R63.reuse ;  /* 0x0000005b3c207223 */ /* 0x180fe2000001083f */
[----:B------:R-:W-:-:S01]  /*105e0*/  FFMA.FTZ R77, R62, R91, -R63 ;  /* 0x0000005b3e4d7223 */ /* 0x000fc2000001083f */
[--C-:B------:R-:W-:Y:S01]  /*105f0*/  FFMA.FTZ R46, R64, R91, -R63.reuse ;  /* 0x0000005b402e7223 */ /* 0x100fe2000001083f */
[----:B0-----:R-:W-:Y:S01]  /*10600*/  F2FP.SATFINITE.E4M3.F32.PACK_AB_MERGE_C R174, R104, R27, RZ ;  /* 0x0000001b68ae723e */ /* 0x001fe200048070ff */
[----:B------:R-:W-:Y:S01]  /*10610*/  FFMA.FTZ R83, R66, R91, -R63 ;  /* 0x0000005b42537223 */ /* 0x000fe2000001083f */
[----:B------:R-:W-:Y:S01]  /*10620*/  IADD3 R40, R3, 0x22840, RZ ;  /* 0x0002284003287810 */ /* 0x000fe20007ffe0ff */
[----:B------:R-:W0:Y:S01]  /*10630*/  MUFU.EX2 R144, R144 ;  /* 0x0000009000907308 */ /* 0x000e220000000800 */
[----:B-1----:R-:W-:-:S01]  /*10640*/  FADD.FTZ R44, R12, R13 ;  /* 0x0000000d0c2c7221 */ /* 0x002fc20000010000 */
[-CC-:B------:R-:W-:Y:S01]  /*10650*/  FFMA.FTZ R68, R68, R91.reuse, -R63.reuse ;  /* 0x0000005b44447223 */ /* 0x180fe2000001083f */
[----:B------:R-:W-:Y:S01]  /*10660*/  PRMT R40, R125, 0x654, R40 ;  /* 0x000006547d287816 */ /* 0x000fe20000000028 */
[-CC-:B------:R-:W-:Y:S01]  /*10670*/  FFMA.FTZ R70, R70, R91.reuse, -R63.reuse ;  /* 0x0000005b46467223 */ /* 0x180fe2000001083f */
[----:B------:R-:W-:-:S01]  /*10680*/  FFMA.FTZ R74, R74, R91, -R63 ;  /* 0x0000005b4a4a7223 */ /* 0x000fc2000001083f */
[----:B------:R-:W-:Y:S01]  /*10690*/  FFMA.FTZ R76, R76, R91, -R63 ;  /* 0x0000005b4c4c7223 */ /* 0x000fe2000001083f */
[----:B------:R1:W-:Y:S01]  /*106a0*/  SYNCS.ARRIVE.TRANS64.RED.A1T0 RZ, [R40+URZ], RZ ;  /* 0x000000ff28ff79a7 */ /* 0x0003e2000810043f */
[----:B------:R-:W3:Y:S01]  /*106b0*/  MUFU.EX2 R14, R14 ;  /* 0x0000000e000e7308 */ /* 0x000ee20000000800 */
[----:B--2---:R-:W-:-:S01]  /*106c0*/  FADD.FTZ R89, R65, R44 ;  /* 0x0000002c41597221 */ /* 0x004fc20000010000 */
[----:B------:R-:W-:Y:S01]  /*106d0*/  FADD.FTZ R44, R38, R85 ;  /* 0x00000055262c7221 */ /* 0x000fe20000010000 */
[----:B------:R-:W-:Y:S01]  /*106e0*/  F2FP.SATFINITE.E4M3.F32.PACK_AB_MERGE_C R174, R96, R25, R174 ;  /* 0x0000001960ae723e */ /* 0x000fe200048070ae */
[-CC-:B------:R-:W-:Y:S01]  /*106f0*/  FFMA.FTZ R82, R82, R91.reuse, -R63.reuse ;  /* 0x0000005b52527223 */ /* 0x180fe2000001083f */
[----:B------:R-:W-:-:S01]  /*10700*/  FFMA.FTZ R84, R84, R91, -R63 ;  /* 0x0000005b54547223 */ /* 0x000fc2000001083f */
[----:B------:R-:W-:Y:S01]  /*10710*/  FADD.FTZ R85, R25, R44 ;  /* 0x0000002c19557221 */ /* 0x000fe20000010000 */
[----:B------:R-:W-:-:S01]  /*10720*/  FFMA.FTZ R86, R86, R91, -R63 ;  /* 0x0000005b56567223 */ /* 0x000fc2000001083f */
[----:B------:R-:W2:Y:S01]  /*10730*/  MUFU.EX2 R37, R37 ;  /* 0x0000002500257308 */ /* 0x000ea20000000800 */
[----:B0-----:R-:W-:-:S01]  /*10740*/  FADD.FTZ R89, R144, R89 ;  /* 0x0000005990597221 */ /* 0x001fc20000010000 */
[----:B------:R-:W-:Y:S01]  /*10750*/  FADD.FTZ R48, R96, R85 ;  /* 0x0000005560307221 */ /* 0x000fe20000010000 */
[----:B------:R-:W-:-:S01]  /*10760*/  FFMA.FTZ R88, R88, R91, -R63 ;  /* 0x0000005b58587223 */ /* 0x000fc2000001083f */
[-CC-:B------:R-:W-:Y:S01]  /*10770*/  FFMA.FTZ R94, R94, R91.reuse, -R63.reuse ;  /* 0x0000005b5e5e7223 */ /* 0x180fe2000001083f */
[----:B------:R-:W-:-:S01]  /*10780*/  FFMA.FTZ R116, R116, R91, -R63 ;  /* 0x0000005b74747223 */ /* 0x000fc2000001083f */
[----:B------:R-:W-:Y:S01]  /*10790*/  FFMA.FTZ R118, R118, R91, -R63 ;  /* 0x0000005b76767223 */ /* 0x000fe2000001083f */
[----:B------:R-:W-:Y:S01]  /*107a0*/  F2FP.SATFINITE.E4M3.F32.PACK_AB_MERGE_C R65, R144, R65, RZ ;  /* 0x000000419041723e */ /* 0x000fe200048070ff */
[----:B------:R-:W0:Y:S01]  /*107b0*/  MUFU.EX2 R26, R26 ;  /* 0x0000001a001a7308 */ /* 0x000e220000000800 */
[----:B---3--:R-:W-:-:S01]  /*107c0*/  FADD.FTZ R44, R14, R89 ;  /* 0x000000590e2c7221 */ /* 0x008fc20000010000 */
[----:B------:R-:W-:Y:S01]  /*107d0*/  FADD.FTZ R89, R27, R48 ;  /* 0x000000301b597221 */ /* 0x000fe20000010000 */
[----:B------:R-:W-:Y:S01]  /*107e0*/  F2FP.SATFINITE.E4M3.F32.PACK_AB_MERGE_C R173, R13, R12, R65 ;  /* 0x0000000c0dad723e */ /* 0x000fe20004807041 */
[-CC-:B------:R-:W-:Y:S01]  /*107f0*/  FFMA.FTZ R122, R122, R91.reuse, -R63.reuse ;  /* 0x0000005b7a7a7223 */ /* 0x180fe2000001083f */
[----:B------:R-:W-:-:S01]  /*10800*/  FFMA.FTZ R126, R126, R91, -R63 ;  /* 0x0000005b7e7e7223 */ /* 0x000fc2000001083f */
[----:B------:R-:W-:Y:S01]  /*10810*/  FADD.FTZ R50, R104, R89 ;  /* 0x0000005968327221 */ /* 0x000fe20000010000 */
[----:B------:R-:W-:Y:S01]  /*10820*/  IMAD.MOV.U32 R66, RZ, RZ, R87 ;  /* 0x000000ffff427224 */ /* 0x000fe200078e0057 */
[----:B------:R-:W3:Y:S01]  /*10830*/  MUFU.EX2 R71, R71 ;  /* 0x0000004700477308 */ /* 0x000ee20000000800 */
[----:B--2---:R-:W-:-:S01]  /*10840*/  FADD.FTZ R85, R37, R44 ;  /* 0x0000002c25557221 */ /* 0x004fc20000010000 */
[----:B------:R-:W-:Y:S01]  /*10850*/  FADD.FTZ R93, R29, R50 ;  /* 0x000000321d5d7221 */ /* 0x000fe20000010000 */
[----:B------:R-:W-:-:S01]  /*10860*/  FFMA.FTZ R44, R78, R91, -R63 ;  /* 0x0000005b4e2c7223 */ /* 0x000fc2000001083f */
[----:B------:R-:W-:-:S02]  /*10870*/  IMAD.MOV.U32 R78, RZ, RZ, R87 ;  /* 0x000000ffff4e7224 */ /* 0x000fc400078e0057 */
[----:B------:R-:W-:Y:S02]  /*10880*/  IMAD.MOV.U32 R65, RZ, RZ, R87 ;  /* 0x000000ffff417224 */ /* 0x000fe400078e0057 */
[----:B------:R-:W2:Y:S01]  /*10890*/  MUFU.EX2 R20, R20 ;  /* 0x0000001400147308 */ /* 0x000ea20000000800 */
[----:B0-----:R-:W-:-:S01]  /*108a0*/  FADD.FTZ R48, R26, R85 ;  /* 0x000000551a307221 */ /* 0x001fc20000010000 */
[-CC-:B------:R-:W-:Y:S01]  /*108b0*/  FFMA.FTZ R85, R80, R91.reuse, -R63.reuse ;  /* 0x0000005b50557223 */ /* 0x180fe2000001083f */
[----:B------:R-:W-:-:S01]  /*108c0*/  FFMA.FTZ R63, R128, R91, -R63 ;  /* 0x0000005b803f7223 */ /* 0x000fc2000001083f */
[--C-:B------:R-:W-:Y:S02]  /*108d0*/  IMAD.MOV.U32 R80, RZ, RZ, R87.reuse ;  /* 0x000000ffff507224 */ /* 0x100fe400078e0057 */
        /* <DEDUP_REMOVED lines=8> */
[----:B------:R-:W3:Y:S01]  /*10960*/  MUFU.EX2 R67, R67 ;  /* 0x0000004300437308 */ /* 0x000ee20000000800 */
[----:B--2---:R-:W-:-:S01]  /*10970*/  FADD.FTZ R48, R20, R89 ;  /* 0x0000005914307221 */ /* 0x004fc20000010000 */
[----:B------:R-:W-:Y:S01]  /*10980*/  MOV R71, R87 ;  /* 0x0000005700477202 */ /* 0x000fe20000000f00 */
[--C-:B------:R-:W-:Y:S02]  /*10990*/  IMAD.MOV.U32 R56, RZ, RZ, R87.reuse ;  /* 0x000000ffff387224 */ /* 0x100fe400078e0057 */
[--C-:B------:R-:W-:Y:S02]  /*109a0*/  IMAD.MOV.U32 R54, RZ, RZ, R87.reuse ;  /* 0x000000ffff367224 */ /* 0x100fe400078e0057 */
[----:B------:R-:W-:Y:S01]  /*109b0*/  IMAD.MOV.U32 R52, RZ, RZ, R87 ;  /* 0x000000ffff347224 */ /* 0x000fe200078e0057 */
[----:B------:R-:W2:Y:S01]  /*109c0*/  MUFU.EX2 R30, R30 ;  /* 0x0000001e001e7308 */ /* 0x000ea20000000800 */
[----:B0-----:R-:W-:-:S01]  /*109d0*/  FADD.FTZ R50, R106, R93 ;  /* 0x0000005d6a327221 */ /* 0x001fc20000010000 */
[----:B------:R-:W-:-:S02]  /*109e0*/  IMAD.MOV.U32 R37, RZ, RZ, R87 ;  /* 0x000000ffff257224 */ /* 0x000fc400078e0057 */
[----:B------:R-:W-:Y:S02]  /*109f0*/  IMAD.MOV.U32 R34, RZ, RZ, R87 ;  /* 0x000000ffff227224 */ /* 0x000fe400078e0057 */
[----:B------:R-:W-:Y:S02]  /*10a00*/  FADD.FTZ R95, R31, R50 ;  /* 0x000000321f5f7221 */ /* 0x000fe40000010000 */
[----:B------:R-:W0:Y:S01]  /*10a10*/  MUFU.EX2 R108, R108 ;  /* 0x0000006c006c7308 */ /* 0x000e220000000800 */
[----:B---3--:R-:W-:-:S07]  /*10a20*/  FADD.FTZ R93, R67, R48 ;  /* 0x00000030435d7221 */ /* 0x008fce0000010000 */
[----:B------:R-:W3:Y:S01]  /*10a30*/  MUFU.EX2 R75, R75 ;  /* 0x0000004b004b7308 */ /* 0x000ee20000000800 */
[----:B--2---:R-:W-:-:S07]  /*10a40*/  FADD.FTZ R48, R30, R93 ;  /* 0x0000005d1e307221 */ /* 0x004fce0000010000 */
[----:B------:R-:W2:Y:S01]  /*10a50*/  MUFU.EX2 R24, R24 ;  /* 0x0000001800187308 */ /* 0x000ea20000000800 */
[----:B0-----:R-:W-:-:S01]  /*10a60*/  FADD.FTZ R50, R108, R95 ;  /* 0x0000005f6c327221 */ /* 0x001fc20000010000 */
[----:B------:R-:W-:-:S03]  /*10a70*/  F2FP.SATFINITE.E4M3.F32.PACK_AB_MERGE_C R176, R108, R31, RZ ;  /* 0x0000001f6cb0723e */ /* 0x000fc600048070ff */
[----:B------:R-:W-:Y:S01]  /*10a80*/  FADD.FTZ R95, R33, R50 ;  /* 0x00000032215f7221 */ /* 0x000fe20000010000 */
[----:B------:R-:W-:Y:S02]  /*10a90*/  F2FP.SATFINITE.E4M3.F32.PACK_AB_MERGE_C R176, R106, R29, R176 ;  /* 0x0000001d6ab0723e */ /* 0x000fe400048070b0 */
[----:B------:R-:W0:Y:S01]  /*10aa0*/  MUFU.EX2 R110, R110 ;  /* 0x0000006e006e7308 */ /* 0x000e220000000800 */
[----:B---3--:R-:W-:-:S01]  /*10ab0*/  FADD.FTZ R93, R75, R48 ;  /* 0x000000304b5d7221 */ /* 0x008fc20000010000 */
[----:B------:R-:W-:-:S04]  /*10ac0*/  F2FP.SATFINITE.E4M3.F32.PACK_AB_MERGE_C R75, R75, R30, RZ ;  /* 0x0000001e4b4b723e */ /* 0x000fc800048070ff */
[----:B------:R-:W-:Y:S02]  /*10ad0*/  F2FP.SATFINITE.E4M3.F32.PACK_AB_MERGE_C R177, R67, R20, R75 ;  /* 0x0000001443b1723e */ /* 0x000fe4000480704b */
[----:B------:R-:W3:Y:S01]  /*10ae0*/  MUFU.EX2 R69, R69 ;  /* 0x0000004500457308 */ /* 0x000ee20000000800 */
[----:B--2---:R-:W-:-:S01]  /*10af0*/  FADD.FTZ R48, R24, R93 ;  /* 0x0000005d18307221 */ /* 0x004fc20000010000 */
[-C--:B------:R-:W-:Y:S02]  /*10b00*/  MOV R75, R87.reuse ;  /* 0x00000057004b7202 */ /* 0x080fe40000000f00 */
[----:B------:R-:W-:-:S04]  /*10b10*/  MOV R67, R87 ;  /* 0x0000005700437202 */ /* 0x000fc80000000f00 */
[----:B------:R-:W2:Y:S01]  /*10b20*/  MUFU.EX2 R36, R36 ;  /* 0x0000002400247308 */ /* 0x000ea20000000800 */
[----:B0-----:R-:W-:-:S04]  /*10b30*/  FADD.FTZ R50, R110, R95 ;  /* 0x0000005f6e327221 */ /* 0x001fc80000010000 */
[----:B------:R-:W-:-:S03]  /*10b40*/  FADD.FTZ R95, R35, R50 ;  /* 0x00000032235f7221 */ /* 0x000fc60000010000 */
        /* <DEDUP_REMOVED lines=8> */
[----:B------:R-:W-:Y:S01]  /*10bd0*/  F2FP.SATFINITE.E4M3.F32.PACK_AB_MERGE_C R178, R110, R33, R178 ;  /* 0x000000216eb2723e */ /* 0x000fe200048070b2 */
[----:B------:R-:W-:Y:S01]  /*10be0*/  IMAD.MOV.U32 R50, RZ, RZ, R87 ;  /* 0x000000ffff327224 */ /* 0x000fe200078e0057 */
[----:B------:R-:W0:Y:S01]  /*10bf0*/  MUFU.EX2 R100, R100 ;  /* 0x0000006400647308 */ /* 0x000e220000000800 */
[----:B---3--:R-:W-:-:S01]  /*10c00*/  FADD.FTZ R15, R79, R48 ;  /* 0x000000304f0f7221 */ /* 0x008fc20000010000 */
[----:B------:R-:W-:Y:S01]  /*10c10*/  F2FP.SATFINITE.E4M3.F32.PACK_AB_MERGE_C R36, R79, R36, RZ ;  /* 0x000000244f24723e */ /* 0x000fe200048070ff */
[--C-:B------:R-:W-:Y:S01]  /*10c20*/  IMAD.MOV.U32 R33, RZ, RZ, R87.reuse ;  /* 0x000000ffff217224 */ /* 0x100fe200078e0057 */
[----:B------:R-:W-:Y:S02]  /*10c30*/  MOV R79, R87 ;  /* 0x00000057004f7202 */ /* 0x000fe40000000f00 */
[----:B------:R-:W-:Y:S01]  /*10c40*/  F2FP.SATFINITE.E4M3.F32.PACK_AB_MERGE_C R179, R69, R24, R36 ;  /* 0x0000001845b3723e */ /* 0x000fe20004807024 */
[----:B------:R-:W-:Y:S01]  /*10c50*/  IMAD.MOV.U32 R69, RZ, RZ, R87 ;  /* 0x000000ffff457224 */ /* 0x000fe200078e0057 */
[----:B------:R-:W3:Y:S01]  /*10c60*/  MUFU.EX2 R73, R73 ;  /* 0x0000004900497308 */ /* 0x000ee20000000800 */
[----:B--2---:R-:W-:-:S01]  /*10c70*/  FADD.FTZ R38, R28, R15 ;  /* 0x0000000f1c267221 */ /* 0x004fc20000010000 */
[----:B------:R-:W-:-:S02]  /*10c80*/  IMAD.MOV.U32 R36, RZ, RZ, R87 ;  /* 0x000000ffff247224 */ /* 0x000fc400078e0057 */
[----:B------:R-:W-:-:S04]  /*10c90*/  IMAD.MOV.U32 R24, RZ, RZ, R87 ;  /* 0x000000ffff187224 */ /* 0x000fc800078e0057 */
[----:B------:R-:W2:Y:S01]  /*10ca0*/  MUFU.EX2 R42, R42 ;  /* 0x0000002a002a7308 */ /* 0x000ea20000000800 */
[----:B0-----:R-:W-:-:S04]  /*10cb0*/  FADD.FTZ R48, R100, R93 ;  /* 0x0000005d64307221 */ /* 0x001fc80000010000 */
[----:B------:R-:W-:Y:S01]  /*10cc0*/  FADD.FTZ R31, R51, R48 ;  /* 0x00000030331f7221 */ /* 0x000fe20000010000 */
[----:B------:R-:W-:Y:S02]  /*10cd0*/  IMAD.MOV.U32 R48, RZ, RZ, R87 ;  /* 0x000000ffff307224 */ /* 0x000fe400078e0057 */
[----:B------:R-:W0:Y:S01]  /*10ce0*/  MUFU.EX2 R102, R102 ;  /* 0x0000006600667308 */ /* 0x000e220000000800 */
[----:B---3--:R-:W-:-:S07]  /*10cf0*/  FADD.FTZ R27, R73, R38 ;  /* 0x00000026491b7221 */ /* 0x008fce0000010000 */
[----:B------:R-:W3:Y:S01]  /*10d00*/  MUFU.EX2 R81, R81 ;  /* 0x0000005100517308 */ /* 0x000ee20000000800 */
[----:B--2---:R-:W-:-:S07]  /*10d10*/  FADD.FTZ R38, R42, R27 ;  /* 0x0000001b2a267221 */ /* 0x004fce0000010000 */
[----:B------:R-:W2:Y:S01]  /*10d20*/  MUFU.EX2 R32, R32 ;  /* 0x0000002000207308 */ /* 0x000ea20000000800 */
[C---:B0-----:R-:W-:Y:S01]  /*10d30*/  F2FP.SATFINITE.E4M3.F32.PACK_AB_MERGE_C R180, R102.reuse, R51, RZ ;  /* 0x0000003366b4723e */ /* 0x041fe200048070ff */
[----:B------:R-:W-:Y:S01]  /*10d40*/  FADD.FTZ R102, R102, R31 ;  /* 0x0000001f66667221 */ /* 0x000fe20000010000 */
[----:B------:R-:W-:Y:S02]  /*10d50*/  MOV R51, R87 ;  /* 0x0000005700337202 */ /* 0x000fe40000000f00 */
[----:B------:R-:W-:Y:S01]  /*10d60*/  F2FP.SATFINITE.E4M3.F32.PACK_AB_MERGE_C R180, R100, R39, R180 ;  /* 0x0000002764b4723e */ /* 0x000fe200048070b4 */
[----:B------:R-:W-:-:S01]  /*10d70*/  FADD.FTZ R31, R53, R102 ;  /* 0x00000066351f7221 */ /* 0x000fc20000010000 */
[----:B------:R-:W-:Y:S01]  /*10d80*/  MOV R39, R87 ;  /* 0x0000005700277202 */ /* 0x000fe20000000f00 */
[----:B------:R-:W0:Y:S01]  /*10d90*/  MUFU.EX2 R112, R112 ;  /* 0x0000007000707308 */ /* 0x000e220000000800 */
[----:B---3--:R-:W-:-:S01]  /*10da0*/  FADD.FTZ R27, R81, R38 ;  /* 0x00000026511b7221 */ /* 0x008fc20000010000 */
[----:B------:R-:W-:Y:S01]  /*10db0*/  F2FP.SATFINITE.E4M3.F32.PACK_AB_MERGE_C R42, R81, R42, RZ ;  /* 0x0000002a512a723e */ /* 0x000fe200048070ff */
[----:B------:R-:W-:-:S02]  /*10dc0*/  IMAD.MOV.U32 R81, RZ, RZ, R87 ;  /* 0x000000ffff517224 */ /* 0x000fc400078e0057 */
[--C-:B------:R-:W-:Y:S01]  /*10dd0*/  IMAD.MOV.U32 R38, RZ, RZ, R87.reuse ;  /* 0x000000ffff267224 */ /* 0x100fe200078e0057 */
[----:B------:R-:W-:Y:S01]  /*10de0*/  F2FP.SATFINITE.E4M3.F32.PACK_AB_MERGE_C R181, R73, R28, R42 ;  /* 0x0000001c49b5723e */ /* 0x000fe2000480702a */
[----:B------:R-:W-:Y:S01]  /*10df0*/  IMAD.MOV.U32 R73, RZ, RZ, R87 ;  /* 0x000000ffff497224 */ /* 0x000fe200078e0057 */
[----:B------:R-:W3:Y:S01]  /*10e00*/  MUFU.EX2 R77, R77 ;  /* 0x0000004d004d7308 */ /* 0x000ee20000000800 */
[----:B--2---:R-:W-:-:S01]  /*10e10*/  FADD.FTZ R26, R32, R27 ;  /* 0x0000001b201a7221 */ /* 0x004fc20000010000 */
[--C-:B------:R-:W-:Y:S02]  /*10e20*/  IMAD.MOV.U32 R42, RZ, RZ, R87.reuse ;  /* 0x000000ffff2a7224 */ /* 0x100fe400078e0057 */
[----:B------:R-:W-:-:S04]  /*10e30*/  IMAD.MOV.U32 R28, RZ, RZ, R87 ;  /* 0x000000ffff1c7224 */ /* 0x000fc800078e0057 */
[----:B------:R-:W2:Y:S01]  /*10e40*/  MUFU.EX2 R55, R152 ;  /* 0x0000009800377308 */ /* 0x000ea20000000800 */
[----:B0-----:R-:W-:-:S07]  /*10e50*/  FADD.FTZ R30, R112, R31 ;  /* 0x0000001f701e7221 */ /* 0x001fce0000010000 */
[----:B------:R-:W0:Y:S01]  /*10e60*/  MUFU.EX2 R46, R46 ;  /* 0x0000002e002e7308 */ /* 0x000e220000000800 */
[----:B---3--:R-:W-:-:S07]  /*10e70*/  FADD.FTZ R31, R77, R26 ;  /* 0x0000001a4d1f7221 */ /* 0x008fce0000010000 */
[----:B------:R-:W3:Y:S01]  /*10e80*/  MUFU.EX2 R114, R114 ;  /* 0x0000007200727308 */ /* 0x000ee20000000800 */
[----:B--2---:R-:W-:-:S07]  /*10e90*/  FADD.FTZ R35, R55, R30 ;  /* 0x0000001e37237221 */ /* 0x004fce0000010000 */
[----:B------:R-:W2:Y:S01]  /*10ea0*/  MUFU.EX2 R83, R83 ;  /* 0x0000005300537308 */ /* 0x000ea20000000800 */
[----:B0-----:R-:W-:-:S07]  /*10eb0*/  FADD.FTZ R26, R46, R31 ;  /* 0x0000001f2e1a7221 */ /* 0x001fce0000010000 */
[----:B------:R-:W0:Y:S01]  /*10ec0*/  MUFU.EX2 R45, R45 ;  /* 0x0000002d002d7308 */ /* 0x000e220000000800 */
[C---:B---3--:R-:W-:Y:S01]  /*10ed0*/  F2FP.SATFINITE.E4M3.F32.PACK_AB_MERGE_C R182, R114.reuse, R55, RZ ;  /* 0x0000003772b6723e */ /* 0x048fe200048070ff */
[----:B------:R-:W-:Y:S01]  /*10ee0*/  FADD.FTZ R114, R114, R35 ;  /* 0x0000002372727221 */ /* 0x000fe20000010000 */
[----:B------:R-:W-:Y:S02]  /*10ef0*/  MOV R55, R87 ;  /* 0x0000005700377202 */ /* 0x000fe40000000f00 */
[----:B------:R-:W-:Y:S01]  /*10f00*/  F2FP.SATFINITE.E4M3.F32.PACK_AB_MERGE_C R182, R112, R53, R182 ;  /* 0x0000003570b6723e */ /* 0x000fe200048070b6 */
[----:B------:R-:W-:Y:S01]  /*10f10*/  IMAD.MOV.U32 R53, RZ, RZ, R87 ;  /* 0x000000ffff357224 */ /* 0x000fe200078e0057 */
[----:B------:R-:W-:Y:S01]  /*10f20*/  MOV R35, R87 ;  /* 0x0000005700237202 */ /* 0x000fe20000000f00 */
[----:B------:R3:W4:Y:S01]  /*10f30*/  MUFU.EX2 R3, R68 ;  /* 0x0000004400037308 */ /* 0x0007220000000800 */
[----:B--2---:R-:W-:-:S01]  /*10f40*/  FADD.FTZ R26, R83, R26 ;  /* 0x0000001a531a7221 */ /* 0x004fc20000010000 */
[----:B------:R-:W-:-:S02]  /*10f50*/  F2FP.SATFINITE.E4M3.F32.PACK_AB_MERGE_C R46, R83, R46, RZ ;  /* 0x0000002e532e723e */ /* 0x000fc400048070ff */
[----:B------:R-:W-:Y:S02]  /*10f60*/  MOV R83, R87 ;  /* 0x0000005700537202 */ /* 0x000fe40000000f00 */
[----:B------:R-:W-:Y:S01]  /*10f70*/  F2FP.SATFINITE.E4M3.F32.PACK_AB_MERGE_C R183, R77, R32, R46 ;  /* 0x000000204db7723e */ /* 0x000fe2000480702e */
[----:B------:R-:W-:Y:S01]  /*10f80*/  IMAD.MOV.U32 R77, RZ, RZ, R87 ;  /* 0x000000ffff4d7224 */ /* 0x000fe200078e0057 */
[----:B------:R-:W2:Y:S01]  /*10f90*/  MUFU.EX2 R124, R124 ;  /* 0x0000007c007c7308 */ /* 0x000ea20000000800 */
[----:B0-----:R-:W-:-:S01]  /*10fa0*/  FADD.FTZ R21, R45, R114 ;  /* 0x000000722d157221 */ /* 0x001fc20000010000 */
[--C-:B---3--:R-:W-:Y:S02]  /*10fb0*/  IMAD.MOV.U32 R68, RZ, RZ, R87.reuse ;  /* 0x000000ffff447224 */ /* 0x108fe400078e0057 */
[--C-:B------:R-:W-:Y:S02]  /*10fc0*/  IMAD.MOV.U32 R46, RZ, RZ, R87.reuse ;  /* 0x000000ffff2e7224 */ /* 0x100fe400078e0057 */
[----:B------:R-:W-:-:S02]  /*10fd0*/  IMAD.MOV.U32 R32, RZ, RZ, R87 ;  /* 0x000000ffff207224 */ /* 0x000fc400078e0057 */
[----:B-1----:R0:W1:Y:S01]  /*10fe0*/  MUFU.EX2 R40, R70 ;  /* 0x0000004600287308 */ /* 0x0020620000000800 */
[----:B----4-:R-:W-:-:S07]  /*10ff0*/  FADD.FTZ R25, R3, R26 ;  /* 0x0000001a03197221 */ /* 0x010fce0000010000 */
[----:B------:R-:W3:Y:S01]  /*11000*/  MUFU.EX2 R41, R41 ;  /* 0x0000002900297308 */ /* 0x000ee20000000800 */
[----:B--2---:R-:W-:-:S01]  /*11010*/  FADD.FTZ R26, R124, R21 ;  /* 0x000000157c1a7221 */ /* 0x004fc20000010000 */
[----:B0-----:R-:W-:-:S06]  /*11020*/  IMAD.MOV.U32 R70, RZ, RZ, R87 ;  /* 0x000000ffff467224 */ /* 0x001fcc00078e0057 */
[----:B------:R-:W0:Y:S01]  /*11030*/  MUFU.EX2 R74, R74 ;  /* 0x0000004a004a7308 */ /* 0x000e220000000800 */
[----:B-1----:R-:W-:-:S07]  /*11040*/  FADD.FTZ R25, R40, R25 ;  /* 0x0000001928197221 */ /* 0x002fce0000010000 */
[----:B------:R-:W1:Y:S01]  /*11050*/  MUFU.EX2 R130, R130 ;  /* 0x0000008200827308 */ /* 0x000e620000000800 */
[----:B---3--:R-:W-:-:S07]  /*11060*/  FADD.FTZ R29, R41, R26 ;  /* 0x0000001a291d7221 */ /* 0x008fce0000010000 */
[----:B------:R2:W3:Y:S01]  /*11070*/  MUFU.EX2 R89, R76 ;  /* 0x0000004c00597308 */ /* 0x0004e20000000800 */
[----:B0-----:R-:W-:-:S07]  /*11080*/  FADD.FTZ R26, R74, R25 ;  /* 0x000000194a1a7221 */ /* 0x001fce0000010000 */
[----:B------:R-:W0:Y:S01]  /*11090*/  MUFU.EX2 R43, R43 ;  /* 0x0000002b002b7308 */ /* 0x000e220000000800 */
[C---:B-1----:R-:W-:Y:S01]  /*110a0*/  F2FP.SATFINITE.E4M3.F32.PACK_AB_MERGE_C R184, R130.reuse, R41, RZ ;  /* 0x0000002982b8723e */ /* 0x042fe200048070ff */
[----:B------:R-:W-:Y:S01]  /*110b0*/  FADD.FTZ R130, R130, R29 ;  /* 0x0000001d82827221 */ /* 0x000fe20000010000 */
[--C-:B--2---:R-:W-:Y:S02]  /*110c0*/  IMAD.MOV.U32 R76, RZ, RZ, R87.reuse ;  /* 0x000000ffff4c7224 */ /* 0x104fe400078e0057 */
[----:B------:R-:W-:Y:S01]  /*110d0*/  F2FP.SATFINITE.E4M3.F32.PACK_AB_MERGE_C R184, R124, R45, R184 ;  /* 0x0000002d7cb8723e */ /* 0x000fe200048070b8 */
[--C-:B------:R-:W-:Y:S02]  /*110e0*/  IMAD.MOV.U32 R45, RZ, RZ, R87.reuse ;  /* 0x000000ffff2d7224 */ /* 0x100fe400078e0057 */
[----:B------:R-:W1:Y:S01]  /*110f0*/  MUFU.EX2 R44, R44 ;  /* 0x0000002c002c7308 */ /* 0x000e620000000800 */
[C---:B---3--:R-:W-:Y:S01]  /*11100*/  F2FP.SATFINITE.E4M3.F32.PACK_AB_MERGE_C R74, R89.reuse, R74, RZ ;  /* 0x0000004a594a723e */ /* 0x048fe200048070ff */
[----:B------:R-:W-:Y:S01]  /*11110*/  FADD.FTZ R89, R89, R26 ;  /* 0x0000001a59597221 */ /* 0x000fe20000010000 */
[----:B------:R-:W-:-:S02]  /*11120*/  IMAD.MOV.U32 R41, RZ, RZ, R87 ;  /* 0x000000ffff297224 */ /* 0x000fc400078e0057 */
[----:B------:R-:W-:Y:S01]  /*11130*/  F2FP.SATFINITE.E4M3.F32.PACK_AB_MERGE_C R185, R40, R3, R74 ;  /* 0x0000000328b9723e */ /* 0x000fe2000480704a */
[----:B------:R-:W-:Y:S02]  /*11140*/  IMAD.MOV.U32 R74, RZ, RZ, R87 ;  /* 0x000000ffff4a7224 */ /* 0x000fe400078e0057 */
[----:B------:R-:W2:Y:S01]  /*11150*/  MUFU.EX2 R132, R132 ;  /* 0x0000008400847308 */ /* 0x000ea20000000800 */
[----:B0-----:R-:W-:-:S01]  /*11160*/  FADD.FTZ R25, R43, R130 ;  /* 0x000000822b197221 */ /* 0x001fc20000010000 */
[----:B------:R-:W-:-:S06]  /*11170*/  IMAD.MOV.U32 R40, RZ, RZ, R87 ;  /* 0x000000ffff287224 */ /* 0x000fcc00078e0057 */
[----:B------:R-:W0:Y:S01]  /*11180*/  MUFU.EX2 R85, R85 ;  /* 0x0000005500557308 */ /* 0x000e220000000800 */
[----:B-1----:R-:W-:-:S07]  /*11190*/  FADD.FTZ R26, R44, R89 ;  /* 0x000000592c1a7221 */ /* 0x002fce0000010000 */
[----:B------:R-:W-:Y:S01]  /*111a0*/  MUFU.EX2 R47, R47 ;  /* 0x0000002f002f7308 */ /* 0x000fe20000000800 */
[----:B--2---:R-:W-:-:S07]  /*111b0*/  FADD.FTZ R30, R132, R25 ;  /* 0x00000019841e7221 */ /* 0x004fce0000010000 */
[----:B------:R-:W1:Y:S01]  /*111c0*/  MUFU.EX2 R134, R134 ;  /* 0x0000008600867308 */ /* 0x000e620000000800 */
[----:B0-----:R-:W-:-:S07]  /*111d0*/  FADD.FTZ R29, R85, R26 ;  /* 0x0000001a551d7221 */ /* 0x001fce0000010000 */
[----:B------:R-:W0:Y:S08]  /*111e0*/  MUFU.EX2 R82, R82 ;  /* 0x0000005200527308 */ /* 0x000e300000000800 */
[----:B------:R2:W3:Y:S01]  /*111f0*/  MUFU.EX2 R15, R84 ;  /* 0x00000054000f7308 */ /* 0x0004e20000000800 */
[----:B-1----:R-:W-:Y:S01]  /*11200*/  F2FP.SATFINITE.E4M3.F32.PACK_AB_MERGE_C R31, R134, R47, RZ ;  /* 0x0000002f861f723e */ /* 0x002fe200048070ff */
[----:B------:R-:W-:Y:S01]  /*11210*/  FADD.FTZ R47, R47, R30 ;  /* 0x0000001e2f2f7221 */ /* 0x000fe20000010000 */
[----:B------:R-:W-:-:S02]  /*11220*/  IMAD.MOV.U32 R30, RZ, RZ, R87 ;  /* 0x000000ffff1e7224 */ /* 0x000fc400078e0057 */
[----:B------:R-:W-:Y:S01]  /*11230*/  F2FP.SATFINITE.E4M3.F32.PACK_AB_MERGE_C R186, R132, R43, R31 ;  /* 0x0000002b84ba723e */ /* 0x000fe2000480701f */
[----:B------:R-:W-:-:S01]  /*11240*/  FADD.FTZ R134, R134, R47 ;  /* 0x0000002f86867221 */ /* 0x000fc20000010000 */
[----:B------:R-:W-:Y:S01]  /*11250*/  MOV R47, R87 ;  /* 0x00000057002f7202 */ /* 0x000fe20000000f00 */
[----:B------:R-:W-:Y:S01]  /*11260*/  MUFU.EX2 R57, R57 ;  /* 0x0000003900397308 */ /* 0x000fe20000000800 */
[----:B0-----:R-:W-:-:S01]  /*11270*/  FADD.FTZ R26, R82, R29 ;  /* 0x0000001d521a7221 */ /* 0x001fc20000010000 */
[--C-:B--2---:R-:W-:Y:S01]  /*11280*/  IMAD.MOV.U32 R84, RZ, RZ, R87.reuse ;  /* 0x000000ffff547224 */ /* 0x104fe200078e0057 */
[-C--:B------:R-:W-:Y:S01]  /*11290*/  MOV R43, R87.reuse ;  /* 0x00000057002b7202 */ /* 0x080fe20000000f00 */
[----:B------:R-:W-:Y:S01]  /*112a0*/  IMAD.MOV.U32 R29, RZ, RZ, R87 ;  /* 0x000000ffff1d7224 */ /* 0x000fe200078e0057 */
[----:B------:R-:W-:-:S03]  /*112b0*/  MOV R31, R87 ;  /* 0x00000057001f7202 */ /* 0x000fc60000000f00 */
[----:B------:R-:W0:Y:S01]  /*112c0*/  MUFU.EX2 R138, R138 ;  /* 0x0000008a008a7308 */ /* 0x000e220000000800 */
[C---:B---3--:R-:W-:Y:S01]  /*112d0*/  F2FP.SATFINITE.E4M3.F32.PACK_AB_MERGE_C R82, R15.reuse, R82, RZ ;  /* 0x000000520f52723e */ /* 0x048fe200048070ff */
[----:B------:R-:W-:-:S03]  /*112e0*/  FADD.FTZ R15, R15, R26 ;  /* 0x0000001a0f0f7221 */ /* 0x000fc60000010000 */
[----:B------:R-:W-:Y:S01]  /*112f0*/  F2FP.SATFINITE.E4M3.F32.PACK_AB_MERGE_C R187, R85, R44, R82 ;  /* 0x0000002c55bb723e */ /* 0x000fe20004807052 */
[--C-:B------:R-:W-:Y:S02]  /*11300*/  IMAD.MOV.U32 R85, RZ, RZ, R87.reuse ;  /* 0x000000ffff557224 */ /* 0x100fe400078e0057 */
[----:B------:R-:W1:Y:S01]  /*11310*/  MUFU.EX2 R49, R49 ;  /* 0x0000003100317308 */ /* 0x000e620000000800 */
[--C-:B------:R-:W-:Y:S02]  /*11320*/  IMAD.MOV.U32 R82, RZ, RZ, R87.reuse ;  /* 0x000000ffff527224 */ /* 0x100fe400078e0057 */
[----:B------:R-:W-:-:S05]  /*11330*/  IMAD.MOV.U32 R44, RZ, RZ, R87 ;  /* 0x000000ffff2c7224 */ /* 0x000fca00078e0057 */
[----:B------:R-:W2:Y:S01]  /*11340*/  MUFU.EX2 R86, R86 ;  /* 0x0000005600567308 */ /* 0x000ea20000000800 */
[----:B0-----:R-:W-:-:S07]  /*11350*/  F2FP.SATFINITE.E4M3.F32.PACK_AB_MERGE_C R26, R138, R57, RZ ;  /* 0x000000398a1a723e */ /* 0x001fce00048070ff */
[----:B------:R-:W0:Y:S01]  /*11360*/  MUFU.EX2 R136, R136 ;  /* 0x0000008800887308 */ /* 0x000e220000000800 */
[----:B-1----:R-:W-:-:S07]  /*11370*/  FADD.FTZ R13, R49, R134 ;  /* 0x00000086310d7221 */ /* 0x002fce0000010000 */
[----:B------:R-:W1:Y:S01]  /*11380*/  MUFU.EX2 R27, R88 ;  /* 0x00000058001b7308 */ /* 0x000e620000000800 */
[----:B--2---:R-:W-:-:S07]  /*11390*/  FADD.FTZ R12, R86, R15 ;  /* 0x0000000f560c7221 */ /* 0x004fce0000010000 */
[----:B------:R-:W2:Y:S01]  /*113a0*/  MUFU.EX2 R94, R94 ;  /* 0x0000005e005e7308 */ /* 0x000ea20000000800 */
[C---:B0-----:R-:W-:Y:S01]  /*113b0*/  F2FP.SATFINITE.E4M3.F32.PACK_AB_MERGE_C R188, R136.reuse, R49, R26 ;  /* 0x0000003188bc723e */ /* 0x041fe2000480701a */
[----:B------:R-:W-:Y:S01]  /*113c0*/  FADD.FTZ R136, R136, R13 ;  /* 0x0000000d88887221 */ /* 0x000fe20000010000 */
[--C-:B------:R-:W-:Y:S02]  /*113d0*/  IMAD.MOV.U32 R49, RZ, RZ, R87.reuse ;  /* 0x000000ffff317224 */ /* 0x100fe400078e0057 */
[----:B------:R-:W-:Y:S02]  /*113e0*/  IMAD.MOV.U32 R26, RZ, RZ, R87 ;  /* 0x000000ffff1a7224 */ /* 0x000fe400078e0057 */
[----:B------:R-:W-:-:S01]  /*113f0*/  FADD.FTZ R57, R57, R136 ;  /* 0x0000008839397221 */ /* 0x000fc20000010000 */
[----:B------:R-:W0:Y:S01]  /*11400*/  MUFU.EX2 R21, R116 ;  /* 0x0000007400157308 */ /* 0x000e220000000800 */
[----:B-1----:R-:W-:-:S02]  /*11410*/  FADD.FTZ R13, R27, R12 ;  /* 0x0000000c1b0d7221 */ /* 0x002fc40000010000 */
[----:B------:R-:W-:Y:S01]  /*11420*/  FADD.FTZ R138, R138, R57 ;  /* 0x000000398a8a7221 */ /* 0x000fe20000010000 */
[----:B------:R-:W-:-:S04]  /*11430*/  IMAD.MOV.U32 R57, RZ, RZ, R87 ;  /* 0x000000ffff397224 */ /* 0x000fc800078e0057 */
[----:B------:R-:W-:Y:S01]  /*11440*/  MUFU.EX2 R61, R61 ;  /* 0x0000003d003d7308 */ /* 0x000fe20000000800 */
[----:B--2---:R-:W-:-:S07]  /*11450*/  FADD.FTZ R12, R94, R13 ;  /* 0x0000000d5e0c7221 */ /* 0x004fce0000010000 */
[----:B------:R-:W1:Y:S01]  /*11460*/  MUFU.EX2 R142, R142 ;  /* 0x0000008e008e7308 */ /* 0x000e620000000800 */
[C---:B0-----:R-:W-:Y:S01]  /*11470*/  F2FP.SATFINITE.E4M3.F32.PACK_AB_MERGE_C R94, R21.reuse, R94, RZ ;  /* 0x0000005e155e723e */ /* 0x041fe200048070ff */
[----:B------:R-:W-:-:S03]  /*11480*/  FADD.FTZ R21, R21, R12 ;  /* 0x0000000c15157221 */ /* 0x000fc60000010000 */
[----:B------:R-:W-:Y:S01]  /*11490*/  F2FP.SATFINITE.E4M3.F32.PACK_AB_MERGE_C R189, R27, R86, R94 ;  /* 0x000000561bbd723e */ /* 0x000fe2000480705e */
[----:B------:R-:W-:Y:S01]  /*114a0*/  IMAD.MOV.U32 R86, RZ, RZ, R87 ;  /* 0x000000ffff567224 */ /* 0x000fe200078e0057 */
[----:B------:R-:W-:Y:S01]  /*114b0*/  MOV R27, R87 ;  /* 0x00000057001b7202 */ /* 0x000fe20000000f00 */
[----:B------:R-:W0:Y:S08]  /*114c0*/  MUFU.EX2 R59, R59 ;  /* 0x0000003b003b7308 */ /* 0x000e300000000800 */
[----:B------:R-:W2:Y:S01]  /*114d0*/  MUFU.EX2 R118, R118 ;  /* 0x0000007600767308 */ /* 0x000ea20000000800 */
[----:B-1----:R-:W-:-:S07]  /*114e0*/  F2FP.SATFINITE.E4M3.F32.PACK_AB_MERGE_C R14, R142, R61, RZ ;  /* 0x0000003d8e0e723e */ /* 0x002fce00048070ff */
[----:B------:R-:W1:Y:S01]  /*114f0*/  MUFU.EX2 R140, R140 ;  /* 0x0000008c008c7308 */ /* 0x000e620000000800 */
[----:B0-----:R-:W-:-:S07]  /*11500*/  FADD.FTZ R13, R59, R138 ;  /* 0x0000008a3b0d7221 */ /* 0x001fce0000010000 */
[----:B------:R-:W0:Y:S01]  /*11510*/  MUFU.EX2 R25, R122 ;  /* 0x0000007a00197308 */ /* 0x000e220000000800 */
[----:B--2---:R-:W-:-:S07]  /*11520*/  FADD.FTZ R12, R118, R21 ;  /* 0x00000015760c7221 */ /* 0x004fce0000010000 */
[----:B------:R-:W2:Y:S01]  /*11530*/  MUFU.EX2 R126, R126 ;  /* 0x0000007e007e7308 */ /* 0x000ea20000000800 */
[C---:B-1----:R-:W-:Y:S01]  /*11540*/  F2FP.SATFINITE.E4M3.F32.PACK_AB_MERGE_C R190, R140.reuse, R59, R14 ;  /* 0x0000003b8cbe723e */ /* 0x042fe2000480700e */
[----:B------:R-:W-:Y:S01]  /*11550*/  FADD.FTZ R140, R140, R13 ;  /* 0x0000000d8c8c7221 */ /* 0x000fe20000010000 */
[----:B------:R-:W-:-:S03]  /*11560*/  MOV R59, R87 ;  /* 0x00000057003b7202 */ /* 0x000fc60000000f00 */
[----:B------:R-:W-:Y:S02]  /*11570*/  FADD.FTZ R61, R61, R140 ;  /* 0x0000008c3d3d7221 */ /* 0x000fe40000010000 */
[----:B------:R-:W1:Y:S01]  /*11580*/  MUFU.EX2 R63, R63 ;  /* 0x0000003f003f7308 */ /* 0x000e620000000800 */
[----:B0-----:R-:W-:-:S04]  /*11590*/  FADD.FTZ R3, R25, R12 ;  /* 0x0000000c19037221 */ /* 0x001fc80000010000 */
[----:B--2---:R-:W-:Y:S01]  /*115a0*/  FADD.FTZ R20, R126, R3 ;  /* 0x000000037e147221 */ /* 0x004fe20000010000 */
[----:B------:R-:W-:-:S01]  /*115b0*/  FADD.FTZ R3, R142, R61 ;  /* 0x0000003d8e037221 */ /* 0x000fc20000010000 */
[--C-:B------:R-:W-:Y:S01]  /*115c0*/  IMAD.MOV.U32 R61, RZ, RZ, R87.reuse ;  /* 0x000000ffff3d7224 */ /* 0x100fe200078e0057 */
[C---:B-1----:R-:W-:Y:S01]  /*115d0*/  F2FP.SATFINITE.E4M3.F32.PACK_AB_MERGE_C R12, R63.reuse, R126, RZ ;  /* 0x0000007e3f0c723e */ /* 0x042fe200048070ff */
[----:B------:R-:W-:Y:S01]  /*115e0*/  FADD.FTZ R20, R63, R20 ;  /* 0x000000143f147221 */ /* 0x000fe20000010000 */
[----:B------:R-:W-:Y:S02]  /*115f0*/  MOV R63, R87 ;  /* 0x00000057003f7202 */ /* 0x000fe40000000f00 */
[----:B------:R-:W-:Y:S01]  /*11600*/  F2FP.SATFINITE.E4M3.F32.PACK_AB_MERGE_C R191, R25, R118, R12 ;  /* 0x0000007619bf723e */ /* 0x000fe2000480700c */
[----:B------:R-:W-:Y:S01]  /*11610*/  IMAD.MOV.U32 R25, RZ, RZ, R87 ;  /* 0x000000ffff197224 */ /* 0x000fe200078e0057 */
[----:B------:R-:W-:Y:S06]  /*11620*/  @!P1 BRA `(.L_x_643) ;  /* 0x0000003800889947 */ /* 0x000fec0003800000 */
[----:B------:R-:W-:Y:S01]  /*11630*/  IADD3 R21, R120, -0x2, RZ ;  /* 0xfffffffe78157810 */ /* 0x000fe20007ffe0ff */
[----:B------:R-:W-:Y:S01]  /*11640*/  IMAD.MOV.U32 R169, RZ, RZ, R92 ;  /* 0x000000ffffa97224 */ /* 0x000fe200078e005c */
[----:B------:R-:W-:Y:S01]  /*11650*/  MOV R220, R197 ;  /* 0x000000c500dc7202 */ /* 0x000fe20000000f00 */
[----:B------:R-:W-:Y:S01]  /*11660*/  IMAD.MOV.U32 R171, RZ, RZ, R90 ;  /* 0x000000ffffab7224 */ /* 0x000fe200078e005a */
[----:B------:R-:W-:Y:S01]  /*11670*/  CS2R R86, SRZ ;  /* 0x0000000000567805 */ /* 0x000fe2000001ff00 */
[----:B------:R-:W-:Y:S01]  /*11680*/  IMAD.MOV.U32 R222, RZ, RZ, R199 ;  /* 0x000000ffffde7224 */ /* 0x000fe200078e00c7 */
        /* <DEDUP_REMOVED lines=30> */
[----:B------:R-:W-:-:S07]  /*11870*/  CS2R R24, SRZ ;  /* 0x0000000000187805 */ /* 0x000fce000001ff00 */
.L_x_655:
[----:B------:R-:W-:Y:S01]  /*11880*/  ISETP.NE.AND P1, PT, R220, 0x1, PT ;  /* 0x00000001dc00780c */ /* 0x000fe20003f25270 */
[----:B------:R-:W-:Y:S05]  /*11890*/  YIELD ;  /* 0x0000000000007946 */ /* 0x000fea0003800000 */
[----:B------:R-:W-:Y:S02]  /*118a0*/  SEL R199, RZ, 0x1, P1 ;  /* 0x00000001ffc77807 */ /* 0x000fe40000800000 */
[----:B------:R-:W-:Y:S02]  /*118b0*/  ISETP.NE.AND P1, PT, R168, RZ, PT ;  /* 0x000000ffa800720c */ /* 0x000fe40003f25270 */
[----:B------:R-:W-:-:S11]  /*118c0*/  LOP3.LUT R199, R222, R199, RZ, 0x3c, !PT ;  /* 0x000000c7dec77212 */ /* 0x000fd600078e3cff */
[----:B------:R-:W-:Y:S05]  /*118d0*/  @P1 BRA `(.L_x_644) ;  /* 0x00000000003c1947 */ /* 0x000fea0003800000 */
[----:B------:R-:W-:Y:S05]  /*118e0*/  @!P0 BRA `(.L_x_645) ;  /* 0x0000000000048947 */ /* 0x000fea0003800000 */
[----:B------:R-:W-:Y:S01]  /*118f0*/  BPT.TRAP 0x1 ;  /* 0x000000040000795c */ /* 0x000fe20000300000 */
.L_x_645:
[----:B------:R-:W-:-:S05]  /*11900*/  VIADD R12, R220, 0x1 ;  /* 0x00000001dc0c7836 */ /* 0x000fca0000000000 */
[----:B------:R-:W-:-:S04]  /*11910*/  ISETP.NE.AND P2, PT, R12, 0x2, PT ;  /* 0x000000020c00780c */ /* 0x000fc80003f45270 */
[----:B------:R-:W-:Y:S02]  /*11920*/  SEL R13, R12, RZ, P2 ;  /* 0x000000ff0c0d7207 */ /* 0x000fe40001000000 */
[----:B------:R-:W-:-:S03]  /*11930*/  SHF.L.U32 R12, R199, 0x1f, RZ ;  /* 0x0000001fc70c7819 */ /* 0x000fc600000006ff */
[----:B------:R-:W-:-:S04]  /*11940*/  IMAD R13, R13, 0x8, R18 ;  /* 0x000000080d0d7824 */ /* 0x000fc800078e0212 */
[----:B------:R0:W1:Y:S01]  /*11950*/  SYNCS.PHASECHK.TRANS64.TRYWAIT P2, [R13+URZ+0x22830], R12 ;  /* 0x0228300c0d0075a7 */ /* 0x000062000804017f */
[----:B------:R-:W-:Y:S05]  /*11960*/  @!P0 BRA `(.L_x_646) ;  /* 0x0000000000048947 */ /* 0x000fea0003800000 */
[----:B------:R-:W-:Y:S01]  /*11970*/  BPT.TRAP 0x1 ;  /* 0x000000040000795c */ /* 0x000fe20000300000 */
.L_x_646:
[----:B------:R-:W-:Y:S04]  /*11980*/  BSSY B0, `(.L_x_644) ;  /* 0x0000004000007945 */ /* 0x000fe80003800000 */
[----:B-1----:R-:W-:Y:S05]  /*11990*/  @P2 BRA `(.L_x_647) ;  /* 0x0000000000082947 */ /* 0x002fea0003800000 */
[----:B------:R-:W1:Y:S02]  /*119a0*/  SYNCS.PHASECHK.TRANS64.TRYWAIT P2, [R13+URZ+0x22830], R12 ;  /* 0x0228300c0d0075a7 */ /* 0x000e64000804017f */
[----:B-1----:R-:W-:Y:S05]  /*119b0*/  @!P2 BRA `(.L_x_648) ;  /* 0x000000f000b8a947 */ /* 0x002fea0003800000 */
.L_x_647:
[----:B------:R-:W-:Y:S05]  /*119c0*/  BSYNC B0 ;  /* 0x0000000000007941 */ /* 0x000fea0003800000 */
.L_x_644:
[----:B01----:R-:W0:Y:S01]  /*119d0*/  S2R R12, SR_TID.X ;  /* 0x00000000000c7919 */ /* 0x003e220000002100 */
[----:B------:R-:W-:Y:S01]  /*119e0*/  VIADD R197, R220, 0x1 ;  /* 0x00000001dcc57836 */ /* 0x000fe20000000000 */
[----:B------:R-:W-:Y:S05]  /*119f0*/  WARPSYNC.ALL ;  /* 0x0000000000007948 */ /* 0x000fea0003800000 */
[C---:B------:R-:W-:Y:S01]  /*11a00*/  ISETP.NE.AND P2, PT, R197.reuse, 0x2, PT ;  /* 0x00000002c500780c */ /* 0x040fe20003f45270 */
[----:B------:R-:W-:Y:S01]  /*11a10*/  IMAD.MOV.U32 R15, RZ, RZ, 0x40000040 ;  /* 0x40000040ff0f7424 */ /* 0x000fe200078e00ff */
[----:B------:R-:W-:Y:S01]  /*11a20*/  R2UR UR44, R4 ;  /* 0x00000000042c72ca */ /* 0x000fe200000e0000 */
[----:B------:R-:W-:Y:S01]  /*11a30*/  IMAD.MOV.U32 R13, RZ, RZ, 0x40000040 ;  /* 0x40000040ff0d7424 */ /* 0x000fe200078e00ff */
[----:B------:R-:W-:Y:S01]  /*11a40*/  SEL R197, R197, RZ, P2 ;  /* 0x000000ffc5c57207 */ /* 0x000fe20001000000 */
[----:B------:R-:W-:Y:S01]  /*11a50*/  IMAD.MOV.U32 R89, RZ, RZ, 0x40000040 ;  /* 0x40000040ff597424 */ /* 0x000fe200078e00ff */
[----:B------:R-:W-:Y:S01]  /*11a60*/  R2UR UR47, R15 ;  /* 0x000000000f2f72ca */ /* 0x000fe200000e0000 */
[----:B------:R-:W-:Y:S01]  /*11a70*/  IMAD.MOV.U32 R95, RZ, RZ, 0x40000040 ;  /* 0x40000040ff5f7424 */ /* 0x000fe200078e00ff */
[----:B------:R-:W-:Y:S01]  /*11a80*/  R2UR UR45, R5 ;  /* 0x00000000052d72ca */ /* 0x000fe200000e0000 */
[----:B------:R-:W-:Y:S01]  /*11a90*/  IMAD R14, R197, 0x500, R0 ;  /* 0x00000500c50e7824 */ /* 0x000fe200078e0200 */
[----:B------:R-:W-:-:S02]  /*11aa0*/  R2UR UR51, R13 ;  /* 0x000000000d3372ca */ /* 0x000fc400000e0000 */
[----:B------:R-:W-:Y:S01]  /*11ab0*/  R2UR UR48, R4 ;  /* 0x00000000043072ca */ /* 0x000fe200000e0000 */
[C---:B------:R-:W-:Y:S01]  /*11ac0*/  VIADD R88, R14.reuse, 0x200 ;  /* 0x000002000e587836 */ /* 0x040fe20000000000 */
[C---:B------:R-:W-:Y:S01]  /*11ad0*/  R2UR UR46, R14.reuse ;  /* 0x000000000e2e72ca */ /* 0x040fe200000e0000 */
[----:B------:R-:W-:Y:S01]  /*11ae0*/  VIADD R94, R14, 0x4 ;  /* 0x000000040e5e7836 */ /* 0x000fe20000000000 */
[----:B------:R-:W-:Y:S02]  /*11af0*/  R2UR UR49, R5 ;  /* 0x00000000053172ca */ /* 0x000fe400000e0000 */
[----:B------:R-:W-:Y:S01]  /*11b00*/  R2UR UR54, R88 ;  /* 0x00000000583672ca */ /* 0x000fe200000e0000 */
[----:B------:R-:W-:Y:S01]  /*11b10*/  VIADD R88, R14, 0x2 ;  /* 0x000000020e587836 */ /* 0x000fe20000000000 */
[----:B------:R-:W-:Y:S02]  /*11b20*/  R2UR UR55, R89 ;  /* 0x00000000593772ca */ /* 0x000fe400000e0000 */
[----:B------:R-:W-:-:S02]  /*11b30*/  R2UR UR52, R4 ;  /* 0x00000000043472ca */ /* 0x000fc400000e0000 */
[----:B------:R-:W-:Y:S02]  /*11b40*/  R2UR UR53, R5 ;  /* 0x00000000053572ca */ /* 0x000fe400000e0000 */
[----:B0-----:R-:W-:Y:S02]  /*11b50*/  SHF.R.U32.HI R12, RZ, 0x7, R12 ;  /* 0x00000007ff0c7819 */ /* 0x001fe4000001160c */
[C---:B------:R-:W-:Y:S02]  /*11b60*/  R2UR UR7, R13.reuse ;  /* 0x000000000d0772ca */ /* 0x040fe400000e0000 */
[----:B------:R-:W-:Y:S01]  /*11b70*/  IADD3 R92, R12, 0x8, RZ ;  /* 0x000000080c5c7810 */ /* 0x000fe20007ffe0ff */
[C---:B------:R-:W-:Y:S01]  /*11b80*/  VIADD R12, R14.reuse, 0x100 ;  /* 0x000001000e0c7836 */ /* 0x040fe20000000000 */
[----:B------:R-:W-:Y:S02]  /*11b90*/  R2UR UR11, R13 ;  /* 0x000000000d0b72ca */ /* 0x000fe400000e0000 */
[----:B------:R-:W-:Y:S01]  /*11ba0*/  IADD3 R90, R14, 0x300, RZ ;  /* 0x000003000e5a7810 */ /* 0x000fe20007ffe0ff */
[----:B------:R0:W-:Y:S01]  /*11bb0*/  BAR.SYNC.DEFER_BLOCKING R92, 0x100 ;  /* 0x0004005c0000751d */ /* 0x0001e20000010000 */
[----:B------:R-:W-:Y:S01]  /*11bc0*/  R2UR UR50, R12 ;  /* 0x000000000c3272ca */ /* 0x000fe200000e0000 */
[----:B------:R-:W-:Y:S01]  /*11bd0*/  VIADD R12, R14, 0x400 ;  /* 0x000004000e0c7836 */ /* 0x000fe20000000000 */
[----:B------:R-:W-:Y:S01]  /*11be0*/  R2UR UR8, R90 ;  /* 0x000000005a0872ca */ /* 0x000fe200000e0000 */
[----:B------:R-:W-:Y:S01]  /*11bf0*/  VIADD R90, R14, 0x202 ;  /* 0x000002020e5a7836 */ /* 0x000fe20000000000 */
[----:B------:R-:W-:-:S02]  /*11c00*/  MOV R91, 0x40000040 ;  /* 0x40000040005b7802 */ /* 0x000fc40000000f00 */
[----:B------:R-:W-:Y:S01]  /*11c10*/  R2UR UR10, R12 ;  /* 0x000000000c0a72ca */ /* 0x000fe200000e0000 */
[C---:B------:R-:W-:Y:S01]  /*11c20*/  VIADD R12, R14.reuse, 0x102 ;  /* 0x000001020e0c7836 */ /* 0x040fe20000000000 */
[----:B------:R-:W-:Y:S01]  /*11c30*/  MOV R223, UR7 ;  /* 0x0000000700df7c02 */ /* 0x000fe20008000f00 */
[----:B------:R-:W-:Y:S01]  /*11c40*/  UMOV UR7, UR11 ;  /* 0x0000000b00077c82 */ /* 0x000fe20008000000 */
[C---:B------:R-:W-:Y:S01]  /*11c50*/  R2UR UR11, R91.reuse ;  /* 0x000000005b0b72ca */ /* 0x040fe200000e0000 */
[----:B0-----:R-:W-:Y:S01]  /*11c60*/  VIADD R92, R14, 0x402 ;  /* 0x000004020e5c7836 */ /* 0x001fe20000000000 */
[----:B------:R-:W-:Y:S01]  /*11c70*/  R2UR UR6, R12 ;  /* 0x000000000c0672ca */ /* 0x000fe200000e0000 */
[----:B------:R-:W-:Y:S01]  /*11c80*/  VIADD R12, R14, 0x104 ;  /* 0x000001040e0c7836 */ /* 0x000fe20000000000 */
[----:B------:R-:W-:Y:S02]  /*11c90*/  R2UR UR9, R91 ;  /* 0x000000005b0972ca */ /* 0x000fe400000e0000 */
[----:B------:R-:W-:-:S02]  /*11ca0*/  R2UR UR4, R88 ;  /* 0x00000000580472ca */ /* 0x000fc400000e0000 */
[----:B------:R-:W-:Y:S02]  /*11cb0*/  IADD3 R88, R14, 0x302, RZ ;  /* 0x000003020e587810 */ /* 0x000fe40007ffe0ff */
[----:B------:R-:W-:Y:S02]  /*11cc0*/  R2UR UR22, R94 ;  /* 0x000000005e1672ca */ /* 0x000fe400000e0000 */
[----:B------:R-:W-:Y:S01]  /*11cd0*/  R2UR UR23, R95 ;  /* 0x000000005f1772ca */ /* 0x000fe200000e0000 */
[----:B------:R-:W-:Y:S01]  /*11ce0*/  WARPGROUP.ARRIVE ;  /* 0x00000000000079c5 */ /* 0x000fe20000000000 */
[----:B------:R-:W-:Y:S02]  /*11cf0*/  R2UR UR5, R89 ;  /* 0x00000000590572ca */ /* 0x000fe400000e0000 */
[----:B------:R-:W-:Y:S01]  /*11d00*/  MOV R224, UR6 ;  /* 0x0000000600e07c02 */ /* 0x000fe20008000f00 */
[----:B------:R-:W-:Y:S01]  /*11d10*/  UMOV UR6, UR10 ;  /* 0x0000000a00067c82 */ /* 0x000fe20008000000 */
[----:B------:R-:W-:Y:S01]  /*11d20*/  R2UR UR10, R90 ;  /* 0x000000005a0a72ca */ /* 0x000fe200000e0000 */
[----:B------:R-:W-:Y:S01]  /*11d30*/  QGMMA.64x32x32.F32.E4M3.E4M3 R152, gdesc[UR44], RZ, !UPT, gsb0 ;  /* 0x006000002c9879f3 */ /* 0x000fe2000c0008ff */
[----:B------:R-:W-:Y:S01]  /*11d40*/  MOV R90, UR11 ;  /* 0x0000000b005a7c02 */ /* 0x000fe20008000f00 */
[----:B------:R-:W-:Y:S01]  /*11d50*/  UMOV UR11, UR9 ;  /* 0x00000009000b7c82 */ /* 0x000fe20008000000 */
[----:B------:R-:W-:-:S02]  /*11d60*/  R2UR UR9, R5 ;  /* 0x00000000050972ca */ /* 0x000fc400000e0000 */
[----:B------:R-:W-:Y:S01]  /*11d70*/  R2UR UR14, R88 ;  /* 0x00000000580e72ca */ /* 0x000fe200000e0000 */
[----:B------:R-:W-:Y:S01]  /*11d80*/  VIADD R88, R14, 0x204 ;  /* 0x000002040e587836 */ /* 0x000fe20000000000 */
[----:B------:R-:W-:Y:S01]  /*11d90*/  MOV R225, UR23 ;  /* 0x0000001700e17c02 */ /* 0x000fe20008000f00 */
[----:B------:R-:W-:Y:S01]  /*11da0*/  UMOV UR23, UR5 ;  /* 0x0000000500177c82 */ /* 0x000fe20008000000 */
[----:B------:R-:W-:Y:S01]  /*11db0*/  MOV R226, UR22 ;  /* 0x0000001600e27c02 */ /* 0x000fe20008000f00 */
[----:B------:R-:W-:Y:S01]  /*11dc0*/  UMOV UR22, UR4 ;  /* 0x0000000400167c82 */ /* 0x000fe20008000000 */
[----:B------:R-:W-:Y:S02]  /*11dd0*/  R2UR UR30, R88 ;  /* 0x00000000581e72ca */ /* 0x000fe400000e0000 */
[----:B------:R-:W-:Y:S01]  /*11de0*/  MOV R91, UR10 ;  /* 0x0000000a005b7c02 */ /* 0x000fe20008000f00 */
[----:B------:R-:W-:Y:S01]  /*11df0*/  UMOV UR10, UR8 ;  /* 0x00000008000a7c82 */ /* 0x000fe20008000000 */
[----:B------:R-:W-:-:S02]  /*11e00*/  R2UR UR8, R4 ;  /* 0x00000000040872ca */ /* 0x000fc400000e0000 */
[----:B------:R-:W-:Y:S02]  /*11e10*/  IADD3 R88, R14, 0x404, RZ ;  /* 0x000004040e587810 */ /* 0x000fe40007ffe0ff */
[C---:B------:R-:W-:Y:S02]  /*11e20*/  R2UR UR15, R89.reuse ;  /* 0x00000000590f72ca */ /* 0x040fe400000e0000 */
[----:B------:R-:W-:Y:S01]  /*11e30*/  R2UR UR18, R92 ;  /* 0x000000005c1272ca */ /* 0x000fe200000e0000 */
[----:B------:R-:W-:Y:S01]  /*11e40*/  VIADD R92, R14, 0x6 ;  /* 0x000000060e5c7836 */ /* 0x000fe20000000000 */
[C---:B------:R-:W-:Y:S02]  /*11e50*/  R2UR UR31, R89.reuse ;  /* 0x00000000591f72ca */ /* 0x040fe400000e0000 */
[----:B------:R-:W-:Y:S01]  /*11e60*/  R2UR UR38, R88 ;  /* 0x00000000582672ca */ /* 0x000fe200000e0000 */
[----:B------:R-:W-:Y:S01]  /*11e70*/  VIADD R88, R14, 0x206 ;  /* 0x000002060e587836 */ /* 0x000fe20000000000 */
[----:B------:R-:W-:Y:S01]  /*11e80*/  R2UR UR39, R89 ;  /* 0x00000000592772ca */ /* 0x000fe200000e0000 */
[----:B------:R-:W-:Y:S01]  /*11e90*/  IMAD.MOV.U32 R89, RZ, RZ, 0x40000040 ;  /* 0x40000040ff597424 */ /* 0x000fe200078e00ff */
[----:B------:R-:W-:-:S02]  /*11ea0*/  R2UR UR4, R4 ;  /* 0x00000000040472ca */ /* 0x000fc400000e0000 */
[----:B------:R-:W-:Y:S02]  /*11eb0*/  R2UR UR5, R5 ;  /* 0x00000000050572ca */ /* 0x000fe400000e0000 */
[----:B------:R-:W-:Y:S02]  /*11ec0*/  MOV R93, 0x40000040 ;  /* 0x40000040005d7802 */ /* 0x000fe40000000f00 */
[----:B------:R-:W-:Y:S02]  /*11ed0*/  R2UR UR42, R92 ;  /* 0x000000005c2a72ca */ /* 0x000fe400000e0000 */
[C---:B------:R-:W-:Y:S02]  /*11ee0*/  R2UR UR19, R93.reuse ;  /* 0x000000005d1372ca */ /* 0x040fe400000e0000 */
[----:B------:R-:W-:Y:S02]  /*11ef0*/  R2UR UR43, R93 ;  /* 0x000000005d2b72ca */ /* 0x000fe400000e0000 */
[----:B------:R-:W-:-:S02]  /*11f00*/  R2UR UR20, R10 ;  /* 0x000000000a1472ca */ /* 0x000fc400000e0000 */
[C---:B------:R-:W-:Y:S02]  /*11f10*/  R2UR UR21, R11.reuse ;  /* 0x000000000b1572ca */ /* 0x040fe400000e0000 */
[C---:B------:R-:W-:Y:S02]  /*11f20*/  R2UR UR12, R10.reuse ;  /* 0x000000000a0c72ca */ /* 0x040fe400000e0000 */
[C---:B------:R-:W-:Y:S02]  /*11f30*/  R2UR UR13, R11.reuse ;  /* 0x000000000b0d72ca */ /* 0x040fe400000e0000 */
[----:B------:R-:W-:Y:S02]  /*11f40*/  R2UR UR16, R10 ;  /* 0x000000000a1072ca */ /* 0x000fe400000e0000 */
[----:B------:R-:W-:Y:S02]  /*11f50*/  R2UR UR17, R11 ;  /* 0x000000000b1172ca */ /* 0x000fe400000e0000 */
[----:B------:R-:W-:Y:S01]  /*11f60*/  R2UR UR26, R12 ;  /* 0x000000000c1a72ca */ /* 0x000fe200000e0000 */
[----:B------:R-:W-:Y:S01]  /*11f70*/  VIADD R12, R14, 0x304 ;  /* 0x000003040e0c7836 */ /* 0x000fe20000000000 */
[----:B------:R-:W-:-:S02]  /*11f80*/  R2UR UR27, R13 ;  /* 0x000000000d1b72ca */ /* 0x000fc400000e0000 */
[C---:B------:R-:W-:Y:S02]  /*11f90*/  R2UR UR24, R8.reuse ;  /* 0x00000000081872ca */ /* 0x040fe400000e0000 */
[C---:B------:R-:W-:Y:S01]  /*11fa0*/  R2UR UR25, R9.reuse ;  /* 0x00000000091972ca */ /* 0x040fe200000e0000 */
[----:B------:R-:W-:Y:S02]  /*11fb0*/  WARPGROUP.DEPBAR.LE gsb0, 0x0 ;  /* 0x00008000000079c5 */ /* 0x000fe40000010000 */
[----:B------:R-:W-:Y:S01]  /*11fc0*/  WARPGROUP.ARRIVE ;  /* 0x00000000000079c5 */ /* 0x000fe20000000000 */
[----:B------:R-:W-:Y:S02]  /*11fd0*/  R2UR UR28, R8 ;  /* 0x00000000081c72ca */ /* 0x000fe400000e0000 */
[----:B------:R-:W-:Y:S02]  /*11fe0*/  R2UR UR29, R9 ;  /* 0x00000000091d72ca */ /* 0x000fe400000e0000 */
[----:B------:R-:W-:Y:S01]  /*11ff0*/  R2UR UR34, R12 ;  /* 0x000000000c2272ca */ /* 0x000fe200000e0000 */
[----:B------:R-:W-:Y:S01]  /*12000*/  QGMMA.64x32x32.F32.E4M3.E4M3 R136, gdesc[UR48], RZ, !UPT, gsb0 ;  /* 0x00600000308879f3 */ /* 0x000fe2000c0008ff */
[----:B------:R-:W-:Y:S01]  /*12010*/  R2UR UR50, R88 ;  /* 0x00000000583272ca */ /* 0x000fe200000e0000 */
[----:B------:R-:W-:Y:S01]  /*12020*/  VIADD R12, R14, 0x106 ;  /* 0x000001060e0c7836 */ /* 0x000fe20000000000 */
[----:B------:R-:W-:-:S02]  /*12030*/  R2UR UR51, R89 ;  /* 0x00000000593372ca */ /* 0x000fc400000e0000 */
[----:B------:R-:W-:Y:S02]  /*12040*/  R2UR UR35, R13 ;  /* 0x000000000d2372ca */ /* 0x000fe400000e0000 */
[C---:B------:R-:W-:Y:S02]  /*12050*/  R2UR UR32, R8.reuse ;  /* 0x00000000082072ca */ /* 0x040fe400000e0000 */
[C---:B------:R-:W-:Y:S02]  /*12060*/  R2UR UR33, R9.reuse ;  /* 0x00000000092172ca */ /* 0x040fe400000e0000 */
[----:B------:R-:W-:Y:S02]  /*12070*/  R2UR UR36, R8 ;  /* 0x00000000082472ca */ /* 0x000fe400000e0000 */
[----:B------:R-:W-:Y:S02]  /*12080*/  R2UR UR37, R9 ;  /* 0x00000000092572ca */ /* 0x000fe400000e0000 */
[----:B------:R-:W-:-:S02]  /*12090*/  R2UR UR40, R6 ;  /* 0x00000000062872ca */ /* 0x000fc400000e0000 */
[----:B------:R-:W-:Y:S02]  /*120a0*/  R2UR UR41, R7 ;  /* 0x00000000072972ca */ /* 0x000fe400000e0000 */
[----:B------:R-:W-:Y:S02]  /*120b0*/  R2UR UR46, R12 ;  /* 0x000000000c2e72ca */ /* 0x000fe400000e0000 */
[----:B------:R-:W-:Y:S01]  /*120c0*/  R2UR UR47, R13 ;  /* 0x000000000d2f72ca */ /* 0x000fe200000e0000 */
[----:B------:R-:W-:Y:S01]  /*120d0*/  IMAD.MOV.U32 R13, RZ, RZ, 0x40000040 ;  /* 0x40000040ff0d7424 */ /* 0x000fe200078e00ff */
[C---:B------:R-:W-:Y:S02]  /*120e0*/  R2UR UR44, R6.reuse ;  /* 0x00000000062c72ca */ /* 0x040fe400000e0000 */
[----:B------:R-:W-:Y:S02]  /*120f0*/  R2UR UR45, R7 ;  /* 0x00000000072d72ca */ /* 0x000fe400000e0000 */
[----:B------:R-:W-:-:S02]  /*12100*/  R2UR UR48, R6 ;  /* 0x00000000063072ca */ /* 0x000fc400000e0000 */
[----:B------:R-:W-:Y:S02]  /*12110*/  R2UR UR49, R7 ;  /* 0x00000000073172ca */ /* 0x000fe400000e0000 */
[C---:B------:R-:W-:Y:S01]  /*12120*/  IADD3 R12, R14.reuse, 0x306, RZ ;  /* 0x000003060e0c7810 */ /* 0x040fe20007ffe0ff */
[----:B------:R-:W-:Y:S01]  /*12130*/  VIADD R14, R14, 0x406 ;  /* 0x000004060e0e7836 */ /* 0x000fe20000000000 */
[----:B------:R-:W-:Y:S02]  /*12140*/  MOV R15, 0x40000040 ;  /* 0x40000040000f7802 */ /* 0x000fe40000000f00 */
[----:B------:R-:W-:Y:S02]  /*12150*/  R2UR UR56, R6 ;  /* 0x00000000063872ca */ /* 0x000fe400000e0000 */
[----:B------:R-:W-:Y:S02]  /*12160*/  R2UR UR58, R14 ;  /* 0x000000000e3a72ca */ /* 0x000fe400000e0000 */
[----:B------:R-:W-:-:S02]  /*12170*/  R2UR UR59, R15 ;  /* 0x000000000f3b72ca */ /* 0x000fc400000e0000 */
[----:B------:R-:W-:Y:S01]  /*12180*/  R2UR UR57, R7 ;  /* 0x00000000073972ca */ /* 0x000fe200000e0000 */
[----:B------:R-:W-:Y:S02]  /*12190*/  WARPGROUP.DEPBAR.LE gsb0, 0x0 ;  /* 0x00008000000079c5 */ /* 0x000fe40000010000 */
[----:B------:R-:W-:-:S06]  /*121a0*/  WARPGROUP.ARRIVE ;  /* 0x00000000000079c5 */ /* 0x000fcc0000000000 */
[----:B------:R-:W-:Y:S01]  /*121b0*/  QGMMA.64x32x32.F32.E4M3.E4M3 R120, gdesc[UR52], RZ, !UPT, gsb0 ;  /* 0x00600000347879f3 */ /* 0x000fe2000c0008ff */
[----:B------:R-:W-:Y:S02]  /*121c0*/  R2UR UR54, R12 ;  /* 0x000000000c3672ca */ /* 0x000fe400000e0000 */
[----:B------:R-:W-:Y:S02]  /*121d0*/  R2UR UR55, R13 ;  /* 0x000000000d3772ca */ /* 0x000fe400000e0000 */
[----:B------:R-:W-:Y:S02]  /*121e0*/  R2UR UR52, R6 ;  /* 0x00000000063472ca */ /* 0x000fe400000e0000 */
        /* <DEDUP_REMOVED lines=65> */
[----:B------:R-:W-:Y:S05]  /*12600*/  @P1 BRA `(.L_x_649) ;  /* 0x0000000000281947 */ /* 0x000fea0003800000 */
[----:B------:R-:W-:Y:S05]  /*12610*/  @!P0 BRA `(.L_x_650) ;  /* 0x0000000000048947 */ /* 0x000fea0003800000 */
[----:B------:R-:W-:Y:S01]  /*12620*/  BPT.TRAP 0x1 ;  /* 0x000000040000795c */ /* 0x000fe20000300000 */
.L_x_650:
[----:B------:R-:W-:Y:S01]  /*12630*/  SHF.L.U32 R12, R222, 0x1f, RZ ;  /* 0x0000001fde0c7819 */ /* 0x000fe200000006ff */
[----:B------:R-:W-:-:S04]  /*12640*/  IMAD R13, R220, 0x8, R18 ;  /* 0x00000008dc0d7824 */ /* 0x000fc800078e0212 */
[----:B------:R0:W1:Y:S01]  /*12650*/  SYNCS.PHASECHK.TRANS64.TRYWAIT P1, [R13+URZ+0x22850], R12 ;  /* 0x0228500c0d0075a7 */ /* 0x000062000802017f */
[----:B------:R-:W-:Y:S05]  /*12660*/  @!P0 BRA `(.L_x_651) ;  /* 0x0000000000048947 */ /* 0x000fea0003800000 */
[----:B------:R-:W-:Y:S01]  /*12670*/  BPT.TRAP 0x1 ;  /* 0x000000040000795c */ /* 0x000fe20000300000 */
.L_x_651:
[----:B-1----:R-:W-:Y:S05]  /*12680*/  @P1 BRA `(.L_x_649) ;  /* 0x0000000000081947 */ /* 0x002fea0003800000 */
[----:B------:R-:W1:Y:S02]  /*12690*/  SYNCS.PHASECHK.TRANS64.TRYWAIT P1, [R13+URZ+0x22850], R12 ;  /* 0x0228500c0d0075a7 */ /* 0x000e64000802017f */
[----:B-1----:R-:W-:Y:S05]  /*126a0*/  @!P1 BRA `(.L_x_652) ;  /* 0x000000e400909947 */ /* 0x002fea0003800000 */
.L_x_649:
[----:B01----:R-:W-:Y:S01]  /*126b0*/  VIADD R12, R18, 0x400 ;  /* 0x00000400120c7836 */ /* 0x003fe20000000000 */
[----:B------:R-:W-:Y:S05]  /*126c0*/  WARPSYNC.ALL ;  /* 0x0000000000007948 */ /* 0x000fea0003800000 */
[----:B------:R-:W-:Y:S01]  /*126d0*/  SHF.R.U32.HI R12, RZ, 0x4, R12 ;  /* 0x00000004ff0c7819 */ /* 0x000fe2000001160c */
[----:B------:R-:W-:Y:S01]  /*126e0*/  IMAD.MOV.U32 R13, RZ, RZ, -0x3ffffff0 ;  /* 0xc0000010ff0d7424 */ /* 0x000fe200078e00ff */
[----:B------:R-:W-:Y:S01]  /*126f0*/  WARPGROUP.ARRIVE ;  /* 0x00000000000079c5 */ /* 0x000fe20000000000 */
[----:B------:R-:W-:Y:S01]  /*12700*/  IMAD.MOV.U32 R15, RZ, RZ, -0x3ffffff0 ;  /* 0xc0000010ff0f7424 */ /* 0x000fe200078e00ff */
[----:B------:R-:W-:-:S04]  /*12710*/  LOP3.LUT R12, R12, 0x3fff, RZ, 0xc0, !PT ;  /* 0x00003fff0c0c7812 */ /* 0x000fc800078ec0ff */
[----:B------:R-:W0:Y:S01]  /*12720*/  S2R R222, SR_TID.X ;  /* 0x0000000000de7919 */ /* 0x000e220000002100 */
[----:B------:R-:W-:Y:S01]  /*12730*/  R2UR UR7, R13 ;  /* 0x000000000d0772ca */ /* 0x000fe200000e0000 */
[----:B------:R-:W-:Y:S01]  /*12740*/  IMAD.MOV.U32 R13, RZ, RZ, -0x3ffffff0 ;  /* 0xc0000010ff0d7424 */ /* 0x000fe200078e00ff */
[----:B------:R-:W-:-:S05]  /*12750*/  LOP3.LUT R12, R12, 0x10000, RZ, 0xfc, !PT ;  /* 0x000100000c0c7812 */ /* 0x000fca00078efcff */
[----:B------:R-:W-:-:S05]  /*12760*/  IMAD R12, R220, 0x500, R12 ;  /* 0x00000500dc0c7824 */ /* 0x000fca00078e020c */
[C---:B------:R-:W-:Y:S02]  /*12770*/  R2UR UR6, R12.reuse ;  /* 0x000000000c0672ca */ /* 0x040fe400000e0000 */
[----:B------:R-:W-:-:S11]  /*12780*/  IADD3 R14, R12, 0x100, RZ ;  /* 0x000001000c0e7810 */ /* 0x000fd60007ffe0ff */
[----:B------:R-:W-:Y:S01]  /*12790*/  QGMMA.64x128x32.F32.E4M3.E4M3 R24, R172, gdesc[UR4], R24, gsb0 ;  /* 0x01e00004ac187df3 */ /* 0x000fe20008000818 */
[----:B------:R-:W-:Y:S01]  /*127a0*/  R2UR UR6, R14 ;  /* 0x000000000e0672ca */ /* 0x000fe200000e0000 */
[----:B------:R-:W-:Y:S01]  /*127b0*/  VIADD R14, R12, 0x200 ;  /* 0x000002000c0e7836 */ /* 0x000fe20000000000 */
[----:B------:R-:W-:Y:S01]  /*127c0*/  R2UR UR7, R15 ;  /* 0x000000000f0772ca */ /* 0x000fe200000e0000 */
[----:B------:R-:W-:Y:S01]  /*127d0*/  IMAD.MOV.U32 R15, RZ, RZ, -0x3ffffff0 ;  /* 0xc0000010ff0f7424 */ /* 0x000fe200078e00ff */
[----:B0-----:R-:W-:Y:S01]  /*127e0*/  SHF.R.U32.HI R222, RZ, 0x7, R222 ;  /* 0x00000007ffde7819 */ /* 0x001fe200000116de */
[----:B------:R-:W-:Y:S02]  /*127f0*/  WARPGROUP.DEPBAR.LE gsb0, 0x0 ;  /* 0x00008000000079c5 */ /* 0x000fe40000010000 */
[----:B------:R-:W-:-:S08]  /*12800*/  WARPGROUP.ARRIVE ;  /* 0x00000000000079c5 */ /* 0x000fd00000000000 */
[----:B------:R-:W-:Y:S01]  /*12810*/  QGMMA.64x128x32.F32.E4M3.E4M3 R24, R176, gdesc[UR4], R24, gsb0 ;  /* 0x01e00004b0187df3 */ /* 0x000fe20008000818 */
[----:B------:R-:W-:Y:S02]  /*12820*/  R2UR UR6, R14 ;  /* 0x000000000e0672ca */ /* 0x000fe400000e0000 */
[----:B------:R-:W-:Y:S01]  /*12830*/  R2UR UR7, R15 ;  /* 0x000000000f0772ca */ /* 0x000fe200000e0000 */
[----:B------:R-:W-:Y:S01]  /*12840*/  IMAD.MOV.U32 R15, RZ, RZ, -0x3ffffff0 ;  /* 0xc0000010ff0f7424 */ /* 0x000fe200078e00ff */
[C---:B------:R-:W-:Y:S01]  /*12850*/  IADD3 R14, R12.reuse, 0x300, RZ ;  /* 0x000003000c0e7810 */ /* 0x040fe20007ffe0ff */
[----:B------:R-:W-:Y:S01]  /*12860*/  VIADD R12, R12, 0x400 ;  /* 0x000004000c0c7836 */ /* 0x000fe20000000000 */
[----:B------:R-:W-:Y:S02]  /*12870*/  WARPGROUP.DEPBAR.LE gsb0, 0x0 ;  /* 0x00008000000079c5 */ /* 0x000fe40000010000 */
[----:B------:R-:W-:-:S07]  /*12880*/  WARPGROUP.ARRIVE ;  /* 0x00000000000079c5 */ /* 0x000fce0000000000 */
[----:B------:R-:W-:Y:S01]  /*12890*/  QGMMA.64x128x32.F32.E4M3.E4M3 R24, R180, gdesc[UR4], R24, gsb0 ;  /* 0x01e00004b4187df3 */ /* 0x000fe20008000818 */
[----:B------:R-:W-:Y:S02]  /*128a0*/  R2UR UR6, R14 ;  /* 0x000000000e0672ca */ /* 0x000fe400000e0000 */
[----:B------:R-:W-:Y:S01]  /*128b0*/  R2UR UR7, R15 ;  /* 0x000000000f0772ca */ /* 0x000fe200000e0000 */
[----:B------:R-:W-:Y:S02]  /*128c0*/  WARPGROUP.DEPBAR.LE gsb0, 0x0 ;  /* 0x00008000000079c5 */ /* 0x000fe40000010000 */
[----:B------:R-:W-:-:S10]  /*128d0*/  WARPGROUP.ARRIVE ;  /* 0x00000000000079c5 */ /* 0x000fd40000000000 */
[----:B------:R-:W-:Y:S01]  /*128e0*/  QGMMA.64x128x32.F32.E4M3.E4M3 R24, R184, gdesc[UR4], R24, gsb0 ;  /* 0x01e00004b8187df3 */ /* 0x000fe20008000818 */
[----:B------:R-:W-:Y:S02]  /*128f0*/  R2UR UR6, R12 ;  /* 0x000000000c0672ca */ /* 0x000fe400000e0000 */
[----:B------:R-:W-:Y:S02]  /*12900*/  R2UR UR7, R13 ;  /* 0x000000000d0772ca */ /* 0x000fe400000e0000 */
[----:B------:R-:W-:Y:S01]  /*12910*/  IADD3 R12, -R222, 0xb, RZ ;  /* 0x0000000bde0c7810 */ /* 0x000fe20007ffe1ff */
[----:B------:R-:W-:Y:S02]  /*12920*/  WARPGROUP.DEPBAR.LE gsb0, 0x0 ;  /* 0x00008000000079c5 */ /* 0x000fe40000010000 */
[----:B------:R-:W-:-:S08]  /*12930*/  WARPGROUP.ARRIVE ;  /* 0x00000000000079c5 */ /* 0x000fd00000000000 */
[----:B------:R-:W-:Y:S03]  /*12940*/  QGMMA.64x128x32.F32.E4M3.E4M3 R24, R188, gdesc[UR4], R24, gsb0 ;  /* 0x01e00004bc187df3 */ /* 0x000fe60008000818 */
[----:B------:R-:W-:Y:S02]  /*12950*/  WARPGROUP.DEPBAR.LE gsb0, 0x0 ;  /* 0x00008000000079c5 */ /* 0x000fe40000010000 */
[----:B------:R0:W-:Y:S06]  /*12960*/  BAR.ARV R12, 0x100 ;  /* 0x0004000c0000751d */ /* 0x0001ec0000002000 */
[----:B------:R-:W-:Y:S05]  /*12970*/  @!P0 BRA `(.L_x_653) ;  /* 0x0000000000048947 */ /* 0x000fea0003800000 */
[----:B------:R-:W-:Y:S01]  /*12980*/  BPT.TRAP 0x1 ;  /* 0x000000040000795c */ /* 0x000fe20000300000 */
.L_x_653:
[C---:B0-----:R-:W-:Y:S01]  /*12990*/  FMUL.FTZ R12, R2.reuse, R152 ;  /* 0x00000098020c7220 */ /* 0x041fe20000410000 */
        /* <DEDUP_REMOVED lines=91> */
[----:B------:R-:W-:Y:S01]  /*12f50*/  FMUL.FTZ R102, R2, R102 ;  /* 0x0000006602667220 */ /* 0x000fe20000410000 */
[----:B------:R-:W2:Y:S01]  /*12f60*/  S2R R189, SR_CgaCtaId ;  /* 0x0000000000bd7919 */ /* 0x000ea20000008800 */
[----:B------:R-:W3:Y:S01]  /*12f70*/  MUFU.TANH R159, R159 ;  /* 0x0000009f009f7308 */ /* 0x000ee20000002400 */
[----:B0-----:R-:W-:-:S07]  /*12f80*/  FMNMX.FTZ R186, R158, R107, !PT ;  /* 0x0000006b9eba7209 */ /* 0x001fce0007810000 */
[----:B------:R-:W0:Y:S01]  /*12f90*/  MUFU.TANH R160, R160 ;  /* 0x000000a000a07308 */ /* 0x000e220000002400 */
[----:B-1----:R-:W-:Y:S01]  /*12fa0*/  FMNMX.FTZ R105, R157, R184, !PT ;  /* 0x000000b89d697209 */ /* 0x002fe20007810000 */
[----:B------:R-:W-:-:S06]  /*12fb0*/  FMUL.FTZ R184, R2, R89 ;  /* 0x0000005902b87220 */ /* 0x000fcc0000410000 */
[----:B------:R-:W1:Y:S01]  /*12fc0*/  MUFU.TANH R162, R162 ;  /* 0x000000a200a27308 */ /* 0x000e620000002400 */
[----:B---3--:R-:W-:-:S07]  /*12fd0*/  FMNMX.FTZ R107, R159, R186, !PT ;  /* 0x000000ba9f6b7209 */ /* 0x008fce0007810000 */
[----:B------:R-:W3:Y:S01]  /*12fe0*/  MUFU.TANH R161, R161 ;  /* 0x000000a100a17308 */ /* 0x000ee20000002400 */
[----:B0-----:R-:W-:-:S07]  /*12ff0*/  FMNMX.FTZ R186, R160, R105, !PT ;  /* 0x00000069a0ba7209 */ /* 0x001fce0007810000 */
[----:B------:R-:W0:Y:S01]  /*13000*/  MUFU.TANH R163, R163 ;  /* 0x000000a300a37308 */ /* 0x000e220000002400 */
[----:B-1----:R-:W-:-:S07]  /*13010*/  FMNMX.FTZ R188, R162, R107, !PT ;  /* 0x0000006ba2bc7209 */ /* 0x002fce0007810000 */
[----:B------:R-:W1:Y:S01]  /*13020*/  MUFU.TANH R136, R136 ;  /* 0x0000008800887308 */ /* 0x000e620000002400 */
[----:B---3--:R-:W-:Y:S01]  /*13030*/  FMNMX.FTZ R89, R161, R186, !PT ;  /* 0x000000baa1597209 */ /* 0x008fe20007810000 */
[----:B------:R-:W-:-:S06]  /*13040*/  FMUL.FTZ R186, R2, R90 ;  /* 0x0000005a02ba7220 */ /* 0x000fcc0000410000 */
[----:B------:R-:W3:Y:S01]  /*13050*/  MUFU.TANH R138, R138 ;  /* 0x0000008a008a7308 */ /* 0x000ee20000002400 */
[----:B0-----:R-:W-:-:S07]  /*13060*/  FMNMX.FTZ R105, R163, R188, !PT ;  /* 0x000000bca3697209 */ /* 0x001fce0007810000 */
[----:B------:R-:W0:Y:S01]  /*13070*/  MUFU.TANH R137, R137 ;  /* 0x0000008900897308 */ /* 0x000e220000002400 */
[----:B-1----:R-:W-:-:S07]  /*13080*/  FMNMX.FTZ R188, R136, R89, !PT ;  /* 0x0000005988bc7209 */ /* 0x002fce0007810000 */
[----:B------:R-:W1:Y:S01]  /*13090*/  MUFU.TANH R139, R139 ;  /* 0x0000008b008b7308 */ /* 0x000e620000002400 */
[----:B---3--:R-:W-:-:S07]  /*130a0*/  FMNMX.FTZ R90, R138, R105, !PT ;  /* 0x000000698a5a7209 */ /* 0x008fce0007810000 */
[----:B------:R-:W3:Y:S01]  /*130b0*/  MUFU.TANH R140, R140 ;  /* 0x0000008c008c7308 */ /* 0x000ee20000002400 */
[----:B0-----:R-:W-:Y:S01]  /*130c0*/  FMNMX.FTZ R89, R137, R188, !PT ;  /* 0x000000bc89597209 */ /* 0x001fe20007810000 */
[----:B------:R-:W-:-:S06]  /*130d0*/  FMUL.FTZ R188, R2, R91 ;  /* 0x0000005b02bc7220 */ /* 0x000fcc0000410000 */
        /* <DEDUP_REMOVED lines=123> */
[----:B0-----:R-:W-:Y:S02]  /*13890*/  FMNMX.FTZ R92, R102, R91, !PT ;  /* 0x0000005b665c7209 */ /* 0x001fe40007810000 */
[----:B------:R-:W0:Y:S02]  /*138a0*/  LDC R91, c[0x0][0x988] ;  /* 0x00026200ff5b7b82 */ /* 0x000e240000000800 */
[----:B-1----:R-:W-:-:S05]  /*138b0*/  FMNMX.FTZ R99, R95, R92, !PT ;  /* 0x0000005c5f637209 */ /* 0x002fca0007810000 */
[----:B------:R-:W1:Y:S01]  /*138c0*/  SHFL.BFLY PT, R92, R99, 0x2, 0x1f ;  /* 0x0c401f00635c7f89 */ /* 0x000e6200000e0000 */
[----:B---3--:R-:W-:-:S05]  /*138d0*/  FMNMX.FTZ R101, R97, R90, !PT ;  /* 0x0000005a61657209 */ /* 0x008fca0007810000 */
[----:B------:R-:W3:Y:S01]  /*138e0*/  SHFL.BFLY PT, R90, R101, 0x1, 0x1f ;  /* 0x0c201f00655a7f89 */ /* 0x000ee200000e0000 */
[----:B-1----:R-:W-:-:S05]  /*138f0*/  FMNMX.FTZ R103, R99, R92, !PT ;  /* 0x0000005c63677209 */ /* 0x002fca0007810000 */
[----:B------:R-:W1:Y:S01]  /*13900*/  SHFL.BFLY PT, R92, R103, 0x1, 0x1f ;  /* 0x0c201f00675c7f89 */ /* 0x000e6200000e0000 */
[----:B---3--:R-:W-:-:S05]  /*13910*/  FMNMX.FTZ R90, R101, R90, !PT ;  /* 0x0000005a655a7209 */ /* 0x008fca0007810000 */
[C---:B0-----:R-:W-:Y:S01]  /*13920*/  FFMA.FTZ R101, R90.reuse, R91, -8 ;  /* 0xc10000005a657423 */ /* 0x041fe2000001005b */
[----:B------:R-:W-:-:S03]  /*13930*/  FADD.FTZ R105, -R90, R171 ;  /* 0x000000ab5a697221 */ /* 0x000fc60000010100 */
[-CC-:B------:R-:W-:Y:S01]  /*13940*/  FFMA.FTZ R119, R124, R91.reuse, -R101.reuse ;  /* 0x0000005b7c777223 */ /* 0x180fe20000010865 */
[----:B------:R-:W-:-:S01]  /*13950*/  FFMA.FTZ R124, R125, R91, -R101 ;  /* 0x0000005b7d7c7223 */ /* 0x000fc20000010865 */
[-CC-:B------:R-:W-:Y:S01]  /*13960*/  FFMA.FTZ R125, R132, R91.reuse, -R101.reuse ;  /* 0x0000005b847d7223 */ /* 0x180fe20000010865 */
[-C--:B------:R-:W-:Y:S01]  /*13970*/  FMUL.FTZ R105, R105, R91.reuse ;  /* 0x0000005b69697220 */ /* 0x080fe20000410000 */
[-CC-:B------:R-:W-:Y:S01]  /*13980*/  FFMA.FTZ R132, R133, R91.reuse, -R101.reuse ;  /* 0x0000005b85847223 */ /* 0x180fe20000010865 */
[----:B------:R-:W-:-:S01]  /*13990*/  FFMA.FTZ R117, R120, R91, -R101 ;  /* 0x0000005b78757223 */ /* 0x000fc20000010865 */
[-CC-:B------:R-:W-:Y:S01]  /*139a0*/  FFMA.FTZ R133, R172, R91.reuse, -R101.reuse ;  /* 0x0000005bac857223 */ /* 0x180fe20000010865 */
[----:B-1----:R-:W-:Y:S01]  /*139b0*/  FMNMX.FTZ R92, R103, R92, !PT ;  /* 0x0000005c675c7209 */ /* 0x002fe20007810000 */
[-CC-:B------:R-:W-:Y:S01]  /*139c0*/  FFMA.FTZ R120, R121, R91.reuse, -R101.reuse ;  /* 0x0000005b79787223 */ /* 0x180fe20000010865 */
[----:B------:R-:W-:-:S01]  /*139d0*/  FFMA.FTZ R121, R128, R91, -R101 ;  /* 0x0000005b80797223 */ /* 0x000fc20000010865 */
[----:B------:R0:W-:Y:S01]  /*139e0*/  MUFU.EX2 R99, R105 ;  /* 0x0000006900637308 */ /* 0x0001e20000000800 */
[----:B------:R-:W-:-:S01]  /*139f0*/  FFMA.FTZ R103, R152, R91, -R101 ;  /* 0x0000005b98677223 */ /* 0x000fc20000010865 */
[C---:B------:R-:W-:Y:S01]  /*13a00*/  FADD.FTZ R97, -R92.reuse, R169 ;  /* 0x000000a95c617221 */ /* 0x040fe20000010100 */
[----:B------:R-:W-:-:S01]  /*13a10*/  FFMA.FTZ R172, R92, R91, -8 ;  /* 0xc10000005cac7423 */ /* 0x000fc2000001005b */
[-CC-:B------:R-:W-:Y:S01]  /*13a20*/  FFMA.FTZ R109, R136, R91.reuse, -R101.reuse ;  /* 0x0000005b886d7223 */ /* 0x180fe20000010865 */
[----:B------:R-:W-:-:S01]  /*13a30*/  FFMA.FTZ R111, R140, R91, -R101 ;  /* 0x0000005b8c6f7223 */ /* 0x000fc20000010865 */
[-CC-:B------:R-:W-:Y:S01]  /*13a40*/  FFMA.FTZ R113, R144, R91.reuse, -R101.reuse ;  /* 0x0000005b90717223 */ /* 0x180fe20000010865 */
[----:B------:R-:W-:-:S01]  /*13a50*/  FFMA.FTZ R115, R148, R91, -R101 ;  /* 0x0000005b94737223 */ /* 0x000fc20000010865 */
[-CC-:B------:R-:W-:Y:S01]  /*13a60*/  FFMA.FTZ R128, R129, R91.reuse, -R101.reuse ;  /* 0x0000005b81807223 */ /* 0x180fe20000010865 */
[----:B------:R-:W-:-:S01]  /*13a70*/  FFMA.FTZ R12, R12, R91, -R101 ;  /* 0x0000005b0c0c7223 */ /* 0x000fc20000010865 */
[-CC-:B------:R-:W-:Y:S01]  /*13a80*/  FFMA.FTZ R152, R153, R91.reuse, -R101.reuse ;  /* 0x0000005b99987223 */ /* 0x180fe20000010865 */
[----:B0-----:R-:W-:-:S01]  /*13a90*/  FFMA.FTZ R105, R156, R91, -R101 ;  /* 0x0000005b9c697223 */ /* 0x001fc20000010865 */
[-CC-:B------:R-:W-:Y:S01]  /*13aa0*/  FFMA.FTZ R107, R160, R91.reuse, -R101.reuse ;  /* 0x0000005ba06b7223 */ /* 0x180fe20000010865 */
[----:B------:R-:W-:-:S01]  /*13ab0*/  FFMA.FTZ R136, R137, R91, -R101 ;  /* 0x0000005b89887223 */ /* 0x000fc20000010865 */
[-CC-:B------:R-:W-:Y:S01]  /*13ac0*/  FFMA.FTZ R140, R141, R91.reuse, -R101.reuse ;  /* 0x0000005b8d8c7223 */ /* 0x180fe20000010865 */
[----:B------:R-:W-:-:S01]  /*13ad0*/  FFMA.FTZ R144, R145, R91, -R101 ;  /* 0x0000005b91907223 */ /* 0x000fc20000010865 */
[-CC-:B------:R-:W-:Y:S01]  /*13ae0*/  FFMA.FTZ R148, R149, R91.reuse, -R101.reuse ;  /* 0x0000005b95947223 */ /* 0x180fe20000010865 */
[----:B------:R-:W-:-:S01]  /*13af0*/  FFMA.FTZ R129, R164, R91, -R101 ;  /* 0x0000005ba4817223 */ /* 0x000fc20000010865 */
[-C--:B------:R-:W-:Y:S01]  /*13b00*/  FMUL.FTZ R97, R97, R91.reuse ;  /* 0x0000005b61617220 */ /* 0x080fe20000410000 */
[----:B------:R-:W-:-:S01]  /*13b10*/  FFMA.FTZ R13, R13, R91, -R101 ;  /* 0x0000005b0d0d7223 */ /* 0x000fc20000010865 */
[-CC-:B------:R-:W-:Y:S01]  /*13b20*/  FFMA.FTZ R156, R157, R91.reuse, -R101.reuse ;  /* 0x0000005b9d9c7223 */ /* 0x180fe20000010865 */
        /* <DEDUP_REMOVED lines=22> */
[----:B------:R-:W-:Y:S01]  /*13c90*/  LEA R159, R197, R18, 0x3 ;  /* 0x00000012c59f7211 */ /* 0x000fe200078e18ff */
[-CC-:B------:R-:W-:Y:S01]  /*13ca0*/  FFMA.FTZ R157, R162, R91.reuse, -R172.reuse ;  /* 0x0000005ba29d7223 */ /* 0x180fe200000108ac */
[----:B------:R-:W-:-:S01]  /*13cb0*/  FFMA.FTZ R162, R163, R91, -R172 ;  /* 0x0000005ba3a27223 */ /* 0x000fc200000108ac */
[-CC-:B------:R-:W-:Y:S01]  /*13cc0*/  FFMA.FTZ R138, R138, R91.reuse, -R172.reuse ;  /* 0x0000005b8a8a7223 */ /* 0x180fe200000108ac */
[----:B------:R-:W-:-:S01]  /*13cd0*/  FFMA.FTZ R139, R139, R91, -R172 ;  /* 0x0000005b8b8b7223 */ /* 0x000fc200000108ac */
[----:B------:R-:W-:-:S02]  /*13ce0*/  VIADD R159, R159, 0x22840 ;  /* 0x000228409f9f7836 */ /* 0x000fc40000000000 */
[----:B------:R-:W-:-:S01]  /*13cf0*/  FFMA.FTZ R142, R142, R91, -R172 ;  /* 0x0000005b8e8e7223 */ /* 0x000fc200000108ac */
[----:B------:R-:W-:Y:S01]  /*13d00*/  MUFU.EX2 R97, R97 ;  /* 0x0000006100617308 */ /* 0x000fe20000000800 */
[----:B------:R-:W-:-:S01]  /*13d10*/  FFMA.FTZ R143, R143, R91, -R172 ;  /* 0x0000005b8f8f7223 */ /* 0x000fc200000108ac */
[-CC-:B------:R-:W-:Y:S01]  /*13d20*/  FFMA.FTZ R146, R146, R91.reuse, -R172.reuse ;  /* 0x0000005b92927223 */ /* 0x180fe200000108ac */
[----:B--2---:R-:W-:Y:S01]  /*13d30*/  PRMT R159, R189, 0x654, R159 ;  /* 0x00000654bd9f7816 */ /* 0x004fe2000000009f */
[-CC-:B------:R-:W-:Y:S01]  /*13d40*/  FFMA.FTZ R147, R147, R91.reuse, -R172.reuse ;  /* 0x0000005b93937223 */ /* 0x180fe200000108ac */
[----:B------:R-:W-:-:S01]  /*13d50*/  FFMA.FTZ R150, R150, R91, -R172 ;  /* 0x0000005b96967223 */ /* 0x000fc200000108ac */
[-CC-:B------:R-:W-:Y:S01]  /*13d60*/  FFMA.FTZ R151, R151, R91.reuse, -R172.reuse ;  /* 0x0000005b97977223 */ /* 0x180fe200000108ac */
[----:B------:R1:W-:Y:S01]  /*13d70*/  SYNCS.ARRIVE.TRANS64.RED.A1T0 RZ, [R159+URZ], RZ ;  /* 0x000000ff9fff79a7 */ /* 0x0003e2000810043f */
[----:B------:R-:W2:Y:S01]  /*13d80*/  MUFU.EX2 R14, R14 ;  /* 0x0000000e000e7308 */ /* 0x000ea20000000800 */
[----:B------:R-:W-:-:S01]  /*13d90*/  FFMA.FTZ R122, R122, R91, -R172 ;  /* 0x0000005b7a7a7223 */ /* 0x000fc200000108ac */
[-CC-:B------:R-:W-:Y:S01]  /*13da0*/  FFMA.FTZ R123, R123, R91.reuse, -R172.reuse ;  /* 0x0000005b7b7b7223 */ /* 0x180fe200000108ac */
[----:B------:R-:W-:-:S01]  /*13db0*/  FFMA.FTZ R126, R126, R91, -R172 ;  /* 0x0000005b7e7e7223 */ /* 0x000fc200000108ac */
[-CC-:B------:R-:W-:Y:S01]  /*13dc0*/  FFMA.FTZ R127, R127, R91.reuse, -R172.reuse ;  /* 0x0000005b7f7f7223 */ /* 0x180fe200000108ac */
[----:B------:R-:W-:-:S01]  /*13dd0*/  FFMA.FTZ R131, R131, R91, -R172 ;  /* 0x0000005b83837223 */ /* 0x000fc200000108ac */
[-CC-:B------:R-:W-:Y:S01]  /*13de0*/  FFMA.FTZ R134, R134, R91.reuse, -R172.reuse ;  /* 0x0000005b86867223 */ /* 0x180fe200000108ac */
[----:B-1----:R-:W-:-:S01]  /*13df0*/  FFMA.FTZ R159, R130, R91, -R172 ;  /* 0x0000005b829f7223 */ /* 0x002fc200000108ac */
        /* <DEDUP_REMOVED lines=8> */
[----:B------:R-:W3:Y:S01]  /*13e80*/  MUFU.EX2 R15, R15 ;  /* 0x0000000f000f7308 */ /* 0x000ee20000000800 */
[----:B------:R-:W-:-:S01]  /*13e90*/  FFMA.FTZ R118, R118, R91, -R172 ;  /* 0x0000005b76767223 */ /* 0x000fc200000108ac */
[-CC-:B------:R-:W-:Y:S01]  /*13ea0*/  FFMA.FTZ R182, R182, R91.reuse, -R172.reuse ;  /* 0x0000005bb6b67223 */ /* 0x180fe200000108ac */
[----:B------:R-:W-:-:S01]  /*13eb0*/  FFMA.FTZ R186, R186, R91, -R172 ;  /* 0x0000005bbaba7223 */ /* 0x000fc200000108ac */
[-CC-:B------:R-:W-:Y:S01]  /*13ec0*/  FFMA.FTZ R188, R188, R91.reuse, -R172.reuse ;  /* 0x0000005bbcbc7223 */ /* 0x180fe200000108ac */
[----:B------:R-:W-:-:S01]  /*13ed0*/  FFMA.FTZ R94, R94, R91, -R172 ;  /* 0x0000005b5e5e7223 */ /* 0x000fc200000108ac */
[-CC-:B------:R-:W-:Y:S01]  /*13ee0*/  FFMA.FTZ R224, R224, R91.reuse, -R172.reuse ;  /* 0x0000005be0e07223 */ /* 0x180fe200000108ac */
[----:B------:R-:W-:-:S01]  /*13ef0*/  FFMA.FTZ R98, R98, R91, -R172 ;  /* 0x0000005b62627223 */ /* 0x000fc200000108ac */
[----:B------:R-:W4:Y:S01]  /*13f00*/  MUFU.EX2 R103, R103 ;  /* 0x0000006700677308 */ /* 0x000f220000000800 */
[----:B------:R-:W-:-:S01]  /*13f10*/  FFMA.FTZ R89, R89, R91, -R172 ;  /* 0x0000005b59597223 */ /* 0x000fc200000108ac */
[-CC-:B------:R-:W-:Y:S01]  /*13f20*/  FFMA.FTZ R102, R102, R91.reuse, -R172.reuse ;  /* 0x0000005b66667223 */ /* 0x180fe200000108ac */
[----:B------:R-:W-:-:S01]  /*13f30*/  FFMA.FTZ R95, R95, R91, -R172 ;  /* 0x0000005b5f5f7223 */ /* 0x000fc200000108ac */
[----:B0-----:R-:W-:Y:S01]  /*13f40*/  FFMA.FTZ R172, R99, R3, R12 ;  /* 0x0000000363ac7223 */ /* 0x001fe2000001000c */
[----:B--2---:R-:W-:-:S03]  /*13f50*/  FFMA.FTZ R20, R97, R20, R14 ;  /* 0x0000001461147223 */ /* 0x004fc6000001000e */
[----:B------:R-:W0:Y:S01]  /*13f60*/  MUFU.EX2 R101, R101 ;  /* 0x0000006500657308 */ /* 0x000e220000000800 */
[----:B-1----:R-:W-:-:S01]  /*13f70*/  FADD.FTZ R172, R13, R172 ;  /* 0x000000ac0dac7221 */ /* 0x002fc20000010000 */
[----:B---3--:R-:W-:-:S06]  /*13f80*/  FADD.FTZ R20, R15, R20 ;  /* 0x000000140f147221 */ /* 0x008fcc0000010000 */
[----:B------:R-:W1:Y:S01]  /*13f90*/  MUFU.EX2 R152, R152 ;  /* 0x0000009800987308 */ /* 0x000e620000000800 */
[----:B----4-:R-:W-:-:S07]  /*13fa0*/  FADD.FTZ R3, R103, R172 ;  /* 0x000000ac67037221 */ /* 0x010fce0000010000 */
[----:B------:R-:W2:Y:S08]  /*13fb0*/  MUFU.EX2 R154, R154 ;  /* 0x0000009a009a7308 */ /* 0x000eb00000000800 */
[----:B------:R-:W3:Y:S08]  /*13fc0*/  MUFU.EX2 R105, R105 ;  /* 0x0000006900697308 */ /* 0x000ef00000000800 */
[----:B------:R-:W4:Y:S08]  /*13fd0*/  MUFU.EX2 R155, R155 ;  /* 0x0000009b009b7308 */ /* 0x000f300000000800 */
[----:B------:R-:W5:Y:S08]  /*13fe0*/  MUFU.EX2 R156, R156 ;  /* 0x0000009c009c7308 */ /* 0x000f700000000800 */
[----:B------:R-:W5:Y:S08]  /*13ff0*/  MUFU.EX2 R158, R158 ;  /* 0x0000009e009e7308 */ /* 0x000f700000000800 */
[----:B------:R-:W5:Y:S08]  /*14000*/  MUFU.EX2 R107, R107 ;  /* 0x0000006b006b7308 */ /* 0x000f700000000800 */
[----:B------:R-:W5:Y:S08]  /*14010*/  MUFU.EX2 R157, R157 ;  /* 0x0000009d009d7308 */ /* 0x000f700000000800 */
[----:B------:R0:W-:Y:S08]  /*14020*/  MUFU.EX2 R114, R159 ;  /* 0x0000009f00727308 */ /* 0x0001f00000000800 */
[----:B------:R-:W5:Y:S01]  /*14030*/  MUFU.EX2 R160, R160 ;  /* 0x000000a000a07308 */ /* 0x000f620000000800 */
[----:B0-----:R-:W-:-:S01]  /*14040*/  FADD.FTZ R159, R101, R20 ;  /* 0x00000014659f7221 */ /* 0x001fc20000010000 */
[----:B-1----:R-:W-:-:S03]  /*14050*/  FADD.FTZ R20, R152, R3 ;  /* 0x0000000398147221 */ /* 0x002fc60000010000 */
[----:B--2---:R-:W-:Y:S01]  /*14060*/  FADD.FTZ R172, R154, R159 ;  /* 0x0000009f9aac7221 */ /* 0x004fe20000010000 */
[----:B---3--:R-:W-:-:S02]  /*14070*/  FADD.FTZ R3, R105, R20 ;  /* 0x0000001469037221 */ /* 0x008fc40000010000 */
[----:B------:R-:W0:Y:S01]  /*14080*/  MUFU.EX2 R162, R162 ;  /* 0x000000a200a27308 */ /* 0x000e220000000800 */
[----:B----4-:R-:W-:-:S01]  /*14090*/  FADD.FTZ R159, R155, R172 ;  /* 0x000000ac9b9f7221 */ /* 0x010fc20000010000 */
[----:B-----5:R-:W-:-:S03]  /*140a0*/  FADD.FTZ R20, R156, R3 ;  /* 0x000000039c147221 */ /* 0x020fc60000010000 */
[----:B------:R-:W-:Y:S01]  /*140b0*/  FADD.FTZ R172, R158, R159 ;  /* 0x0000009f9eac7221 */ /* 0x000fe20000010000 */
[----:B------:R-:W-:-:S02]  /*140c0*/  FADD.FTZ R3, R107, R20 ;  /* 0x000000146b037221 */ /* 0x000fc40000010000 */
[----:B------:R-:W1:Y:S01]  /*140d0*/  MUFU.EX2 R109, R109 ;  /* 0x0000006d006d7308 */ /* 0x000e620000000800 */
[----:B------:R-:W-:-:S01]  /*140e0*/  FADD.FTZ R161, R157, R172 ;  /* 0x000000ac9da17221 */ /* 0x000fc20000010000 */
[----:B------:R-:W-:-:S06]  /*140f0*/  FADD.FTZ R20, R160, R3 ;  /* 0x00000003a0147221 */ /* 0x000fcc0000010000 */
        /* <DEDUP_REMOVED lines=10> */
[----:B------:R-:W-:Y:S01]  /*141a0*/  MUFU.EX2 R140, R140 ;  /* 0x0000008c008c7308 */ /* 0x000fe20000000800 */
[----:B--2---:R-:W-:-:S07]  /*141b0*/  FADD.FTZ R163, R111, R172 ;  /* 0x000000ac6fa37221 */ /* 0x004fce0000010000 */
[----:B------:R-:W1:Y:S01]  /*141c0*/  MUFU.EX2 R143, R143 ;  /* 0x0000008f008f7308 */ /* 0x000e620000000800 */
[----:B0-----:R-:W-:-:S07]  /*141d0*/  FADD.FTZ R20, R142, R3 ;  /* 0x000000038e147221 */ /* 0x001fce0000010000 */
[----:B------:R-:W-:Y:S08]  /*141e0*/  MUFU.EX2 R113, R113 ;  /* 0x0000007100717308 */ /* 0x000ff00000000800 */
[----:B------:R-:W0:Y:S01]  /*141f0*/  MUFU.EX2 R146, R146 ;  /* 0x0000009200927308 */ /* 0x000e220000000800 */
[----:B-1----:R-:W-:-:S07]  /*14200*/  FADD.FTZ R3, R143, R20 ;  /* 0x000000148f037221 */ /* 0x002fce0000010000 */
[----:B------:R-:W-:Y:S08]  /*14210*/  MUFU.EX2 R144, R144 ;  /* 0x0000009000907308 */ /* 0x000ff00000000800 */
[----:B------:R-:W1:Y:S01]  /*14220*/  MUFU.EX2 R147, R147 ;  /* 0x0000009300937308 */ /* 0x000e620000000800 */
[----:B0-----:R-:W-:-:S07]  /*14230*/  FADD.FTZ R20, R146, R3 ;  /* 0x0000000392147221 */ /* 0x001fce0000010000 */
[----:B------:R-:W-:Y:S08]  /*14240*/  MUFU.EX2 R115, R115 ;  /* 0x0000007300737308 */ /* 0x000ff00000000800 */
[----:B------:R-:W0:Y:S01]  /*14250*/  MUFU.EX2 R150, R150 ;  /* 0x0000009600967308 */ /* 0x000e220000000800 */
[----:B-1----:R-:W-:-:S07]  /*14260*/  FADD.FTZ R3, R147, R20 ;  /* 0x0000001493037221 */ /* 0x002fce0000010000 */
[----:B------:R-:W1:Y:S08]  /*14270*/  MUFU.EX2 R148, R148 ;  /* 0x0000009400947308 */ /* 0x000e700000000800 */
[----:B------:R2:W-:Y:S01]  /*14280*/  MUFU.EX2 R159, R166 ;  /* 0x000000a6009f7308 */ /* 0x0005e20000000800 */
[----:B0-----:R-:W-:-:S07]  /*14290*/  FADD.FTZ R20, R150, R3 ;  /* 0x0000000396147221 */ /* 0x001fce0000010000 */
[----:B------:R-:W0:Y:S01]  /*142a0*/  MUFU.EX2 R151, R151 ;  /* 0x0000009700977308 */ /* 0x000e220000000800 */
[----:B--2---:R-:W-:-:S04]  /*142b0*/  FADD.FTZ R166, R140, R163 ;  /* 0x000000a38ca67221 */ /* 0x004fc80000010000 */
[----:B------:R-:W-:-:S03]  /*142c0*/  FADD.FTZ R163, R113, R166 ;  /* 0x000000a671a37221 */ /* 0x000fc60000010000 */
[----:B------:R-:W2:Y:S01]  /*142d0*/  MUFU.EX2 R117, R117 ;  /* 0x0000007500757308 */ /* 0x000ea20000000800 */
[----:B------:R-:W-:-:S04]  /*142e0*/  FADD.FTZ R166, R144, R163 ;  /* 0x000000a390a67221 */ /* 0x000fc80000010000 */
[----:B------:R-:W-:-:S03]  /*142f0*/  FADD.FTZ R165, R115, R166 ;  /* 0x000000a673a57221 */ /* 0x000fc60000010000 */
[----:B------:R-:W3:Y:S01]  /*14300*/  MUFU.EX2 R122, R122 ;  /* 0x0000007a007a7308 */ /* 0x000ee20000000800 */
[----:B-1----:R-:W-:-:S01]  /*14310*/  FADD.FTZ R166, R148, R165 ;  /* 0x000000a594a67221 */ /* 0x002fc20000010000 */
[----:B0-----:R-:W-:-:S06]  /*14320*/  FADD.FTZ R3, R151, R20 ;  /* 0x0000001497037221 */ /* 0x001fcc0000010000 */
[----:B------:R-:W0:Y:S01]  /*14330*/  MUFU.EX2 R120, R120 ;  /* 0x0000007800787308 */ /* 0x000e220000000800 */
[----:B--2---:R-:W-:-:S07]  /*14340*/  FADD.FTZ R165, R117, R166 ;  /* 0x000000a675a57221 */ /* 0x004fce0000010000 */
[----:B------:R-:W1:Y:S01]  /*14350*/  MUFU.EX2 R123, R123 ;  /* 0x0000007b007b7308 */ /* 0x000e620000000800 */
[----:B---3--:R-:W-:-:S07]  /*14360*/  FADD.FTZ R20, R122, R3 ;  /* 0x000000037a147221 */ /* 0x008fce0000010000 */
        /* <DEDUP_REMOVED lines=11> */
[----:B--2---:R-:W-:-:S04]  /*14420*/  FADD.FTZ R3, R127, R20 ;  /* 0x000000147f037221 */ /* 0x004fc80000010000 */
[----:B------:R-:W-:-:S03]  /*14430*/  FADD.FTZ R20, R114, R3 ;  /* 0x0000000372147221 */ /* 0x000fc60000010000 */
        /* <DEDUP_REMOVED lines=73> */
[----:B0-----:R-:W-:-:S03]  /*148d0*/  FADD.FTZ R3, R93, R20 ;  /* 0x000000145d037221 */ /* 0x001fc60000010000 */
[----:B-1----:R-:W-:Y:S01]  /*148e0*/  FADD.FTZ R20, R95, R166 ;  /* 0x000000a65f147221 */ /* 0x002fe20000010000 */
[----:B------:R-:W-:Y:S06]  /*148f0*/  @!P0 BRA `(.L_x_654) ;  /* 0x0000000000048947 */ /* 0x000fec0003800000 */
[----:B------:R-:W-:Y:S01]  /*14900*/  BPT.TRAP 0x1 ;  /* 0x000000040000795c */ /* 0x000fe20000300000 */
.L_x_654:
[----:B------:R-:W-:Y:S01]  /*14910*/  F2FP.SATFINITE.E4M3.F32.PACK_AB_MERGE_C R103, R152, R103, RZ ;  /* 0x000000679867723e */ /* 0x000fe200048070ff */
[-C--:B------:R-:W-:Y:S01]  /*14920*/  FMUL.FTZ R24, R24, R99.reuse ;  /* 0x0000006318187220 */ /* 0x080fe20000410000 */
[----:B------:R-:W-:Y:S01]  /*14930*/  ISETP.GT.AND P1, PT, R21, RZ, PT ;  /* 0x000000ff1500720c */ /* 0x000fe20003f24270 */
[-C--:B------:R-:W-:Y:S01]  /*14940*/  FMUL.FTZ R25, R25, R99.reuse ;  /* 0x0000006319197220 */ /* 0x080fe20000410000 */
[----:B------:R-:W-:Y:S01]  /*14950*/  F2FP.SATFINITE.E4M3.F32.PACK_AB_MERGE_C R172, R13, R12, R103 ;  /* 0x0000000c0dac723e */ /* 0x000fe20004807067 */
[----:B------:R-:W-:Y:S01]  /*14960*/  IMAD R12, R220, 0x8, R18 ;  /* 0x00000008dc0c7824 */ /* 0x000fe200078e0212 */
[----:B------:R-:W-:Y:S01]  /*14970*/  F2FP.SATFINITE.E4M3.F32.PACK_AB_MERGE_C R116, R141, R116, RZ ;  /* 0x000000748d74723e */ /* 0x000fe200048070ff */
[-C--:B------:R-:W-:Y:S01]  /*14980*/  FMUL.FTZ R28, R28, R99.reuse ;  /* 0x000000631c1c7220 */ /* 0x080fe20000410000 */
[----:B------:R-:W-:Y:S01]  /*14990*/  F2FP.SATFINITE.E4M3.F32.PACK_AB_MERGE_C R94, R169, R94, RZ ;  /* 0x0000005ea95e723e */ /* 0x000fe200048070ff */
[----:B------:R-:W-:Y:S01]  /*149a0*/  VIADD R12, R12, 0x22860 ;  /* 0x000228600c0c7836 */ /* 0x000fe20000000000 */
[----:B------:R-:W-:Y:S01]  /*149b0*/  F2FP.SATFINITE.E4M3.F32.PACK_AB_MERGE_C R116, R137, R112, R116 ;  /* 0x000000708974723e */ /* 0x000fe20004807074 */
[----:B------:R-:W-:Y:S01]  /*149c0*/  FMUL.FTZ R29, R29, R99 ;  /* 0x000000631d1d7220 */ /* 0x000fe20000410000 */
[----:B------:R-:W-:Y:S01]  /*149d0*/  F2FP.SATFINITE.E4M3.F32.PACK_AB_MERGE_C R101, R154, R101, RZ ;  /* 0x000000659a65723e */ /* 0x000fe200048070ff */
[-C--:B------:R-:W-:Y:S01]  /*149e0*/  FMUL.FTZ R32, R32, R99.reuse ;  /* 0x0000006320207220 */ /* 0x080fe20000410000 */
[----:B------:R-:W-:Y:S01]  /*149f0*/  PRMT R12, R189, 0x654, R12 ;  /* 0x00000654bd0c7816 */ /* 0x000fe2000000000c */
[----:B------:R-:W-:Y:S01]  /*14a00*/  FMUL.FTZ R33, R33, R99 ;  /* 0x0000006321217220 */ /* 0x000fe20000410000 */
[----:B------:R-:W-:Y:S01]  /*14a10*/  F2FP.SATFINITE.E4M3.F32.PACK_AB_MERGE_C R107, R160, R107, RZ ;  /* 0x0000006ba06b723e */ /* 0x000fe200048070ff */
[----:B------:R-:W-:Y:S01]  /*14a20*/  FMUL.FTZ R36, R36, R99 ;  /* 0x0000006324247220 */ /* 0x000fe20000410000 */
[----:B------:R-:W-:Y:S01]  /*14a30*/  F2FP.SATFINITE.E4M3.F32.PACK_AB_MERGE_C R157, R162, R157, RZ ;  /* 0x0000009da29d723e */ /* 0x000fe200048070ff */
[----:B------:R0:W-:Y:S01]  /*14a40*/  SYNCS.ARRIVE.TRANS64.RED.A1T0 RZ, [R12+URZ], RZ ;  /* 0x000000ff0cff79a7 */ /* 0x0001e2000810043f */
        /* <DEDUP_REMOVED lines=28> */
[----:B------:R-:W-:Y:S01]  /*14c10*/  F2FP.SATFINITE.E4M3.F32.PACK_AB_MERGE_C R189, R167, R186, R94 ;  /* 0x000000baa7bd723e */ /* 0x000fe2000480705e */
        /* <DEDUP_REMOVED lines=20> */
[----:B------:R-:W-:Y:S01]  /*14d60*/  FMUL.FTZ R85, R85, R99 ;  /* 0x0000006355557220 */ /* 0x000fe20000410000 */
[----:B------:R-:W-:Y:S01]  /*14d70*/  F2FP.SATFINITE.E4M3.F32.PACK_AB_MERGE_C R183, R131, R114, R134 ;  /* 0x0000007283b7723e */ /* 0x000fe20004807086 */
[-C--:B------:R-:W-:Y:S01]  /*14d80*/  FMUL.FTZ R26, R26, R97.reuse ;  /* 0x000000611a1a7220 */ /* 0x080fe20000410000 */
        /* <DEDUP_REMOVED lines=37> */
[----:B------:R-:W-:Y:S01]  /*14fe0*/  IADD3 R21, R21, -0x1, RZ ;  /* 0xffffffff15157810 */ /* 0x000fe20007ffe0ff */
[----:B------:R-:W-:Y:S01]  /*14ff0*/  IMAD.MOV.U32 R169, RZ, RZ, R92 ;  /* 0x000000ffffa97224 */ /* 0x000fe200078e005c */
[----:B------:R-:W-:Y:S01]  /*15000*/  MOV R220, R197 ;  /* 0x000000c500dc7202 */ /* 0x000fe20000000f00 */
[----:B------:R-:W-:-:S02]  /*15010*/  IMAD.MOV.U32 R171, RZ, RZ, R90 ;  /* 0x000000ffffab7224 */ /* 0x000fc400078e005a */
[----:B------:R-:W-:Y:S02]  /*15020*/  IMAD.MOV.U32 R222, RZ, RZ, R199 ;  /* 0x000000ffffde7224 */ /* 0x000fe400078e00c7 */
[----:B------:R-:W-:Y:S01]  /*15030*/  IMAD.MOV.U32 R186, RZ, RZ, R116 ;  /* 0x000000ffffba7224 */ /* 0x000fe200078e0074 */
[----:B0-----:R-:W-:Y:S06]  /*15040*/  @P1 BRA `(.L_x_655) ;  /* 0xffffffc8000c1947 */ /* 0x001fec000383ffff */
.L_x_643:
[----:B------:R-:W-:Y:S05]  /*15050*/  WARPSYNC.ALL ;  /* 0x0000000000007948 */ /* 0x000fea0003800000 */
[----:B------:R-:W-:Y:S06]  /*15060*/  BAR.ARV 0x8, 0x180 ;  /* 0x0206000000007b1d */ /* 0x000fec0000002000 */
[----:B------:R-:W-:Y:S05]  /*15070*/  @!P0 BRA `(.L_x_656) ;  /* 0x0000000000048947 */ /* 0x000fea0003800000 */
[----:B------:R-:W-:Y:S01]  /*15080*/  BPT.TRAP 0x1 ;  /* 0x000000040000795c */ /* 0x000fe20000300000 */
.L_x_656:
[----:B------:R-:W-:Y:S01]  /*15090*/  IMAD R11, R197, 0x8, R18 ;  /* 0x00000008c50b7824 */ /* 0x000fe200078e0212 */
[----:B------:R-:W-:-:S04]  /*150a0*/  SHF.L.U32 R0, R199, 0x1f, RZ ;  /* 0x0000001fc7007819 */ /* 0x000fc800000006ff */
[----:B------:R0:W1:Y:S01]  /*150b0*/  SYNCS.PHASECHK.TRANS64.TRYWAIT P1, [R11+URZ+0x22850], R0 ;  /* 0x022850000b0075a7 */ /* 0x000062000802017f */
[----:B------:R-:W-:Y:S05]  /*150c0*/  @!P0 BRA `(.L_x_657) ;  /* 0x0000000000048947 */ /* 0x000fea0003800000 */
[----:B------:R-:W-:Y:S01]  /*150d0*/  BPT.TRAP 0x1 ;  /* 0x000000040000795c */ /* 0x000fe20000300000 */
.L_x_657:
[----:B------:R-:W-:-:S05]  /*150e0*/  VIADD R18, R18, 0x400 ;  /* 0x0000040012127836 */ /* 0x000fca0000000000 */
[----:B------:R-:W-:-:S04]  /*150f0*/  SHF.R.U32.HI R18, RZ, 0x4, R18 ;  /* 0x00000004ff127819 */ /* 0x000fc80000011612 */
[----:B------:R-:W-:-:S04]  /*15100*/  LOP3.LUT R18, R18, 0x3fff, RZ, 0xc0, !PT ;  /* 0x00003fff12127812 */ /* 0x000fc800078ec0ff */
[----:B------:R-:W-:Y:S01]  /*15110*/  LOP3.LUT R18, R18, 0x10000, RZ, 0xfc, !PT ;  /* 0x0001000012127812 */ /* 0x000fe200078efcff */
[----:B-1----:R-:W-:Y:S06]  /*15120*/  @P1 BRA `(.L_x_658) ;  /* 0x0000000000081947 */ /* 0x002fec0003800000 */
[----:B------:R-:W1:Y:S02]  /*15130*/  SYNCS.PHASECHK.TRANS64.TRYWAIT P1, [R11+URZ+0x22850], R0 ;  /* 0x022850000b0075a7 */ /* 0x000e64000802017f */
[----:B-1----:R-:W-:Y:S05]  /*15140*/  @!P1 BRA `(.L_x_659) ;  /* 0x000000b800fc9947 */ /* 0x002fea0003800000 */
.L_x_658:
[----:B------:R-:W-:Y:S01]  /*15150*/  IMAD R4, R197, 0x500, R18 ;  /* 0x00000500c5047824 */ /* 0x000fe200078e0212 */
[----:B------:R-:W-:Y:S01]  /*15160*/  MOV R5, 0xc0000010 ;  /* 0xc000001000057802 */ /* 0x000fe20000000f00 */
[----:B------:R-:W-:Y:S05]  /*15170*/  WARPSYNC.ALL ;  /* 0x0000000000007948 */ /* 0x000fea0003800000 */
[C---:B------:R-:W-:Y:S01]  /*15180*/  R2UR UR6, R4.reuse ;  /* 0x00000000040672ca */ /* 0x040fe200000e0000 */
[----:B------:R-:W-:Y:S01]  /*15190*/  WARPGROUP.ARRIVE ;  /* 0x00000000000079c5 */ /* 0x000fe20000000000 */
[----:B------:R-:W-:Y:S01]  /*151a0*/  R2UR UR7, R5 ;  /* 0x00000000050772ca */ /* 0x000fe200000e0000 */
[C---:B------:R-:W-:Y:S01]  /*151b0*/  VIADD R6, R4.reuse, 0x100 ;  /* 0x0000010004067836 */ /* 0x040fe20000000000 */
[----:B------:R-:W-:Y:S01]  /*151c0*/  ULDC.64 UR4, c[0x0][0x9a0] ;  /* 0x0002680000047ab9 */ /* 0x000fe20000000a00 */
[----:B------:R-:W-:Y:S01]  /*151d0*/  IMAD.MOV.U32 R7, RZ, RZ, -0x3ffffff0 ;  /* 0xc0000010ff077424 */ /* 0x000fe200078e00ff */
[----:B------:R-:W-:Y:S01]  /*151e0*/  ISETP.NE.U32.AND P1, PT, RZ, UR4, PT ;  /* 0x00000004ff007c0c */ /* 0x000fe2000bf25070 */
[----:B------:R-:W-:-:S03]  /*151f0*/  VIADD R12, R4, 0x200 ;  /* 0x00000200040c7836 */ /* 0x000fc60000000000 */
[----:B------:R-:W-:-:S05]  /*15200*/  ISETP.NE.AND.EX P1, PT, RZ, UR5, PT, P1 ;  /* 0x00000005ff007c0c */ /* 0x000fca000bf25310 */
[----:B------:R-:W-:Y:S01]  /*15210*/  QGMMA.64x128x32.F32.E4M3.E4M3 R24, R172, gdesc[UR4], R24, gsb0 ;  /* 0x01e00004ac187df3 */ /* 0x000fe20008000818 */
[----:B------:R-:W-:Y:S02]  /*15220*/  R2UR UR6, R6 ;  /* 0x00000000060672ca */ /* 0x000fe400000e0000 */
[----:B------:R-:W-:-:S05]  /*15230*/  R2UR UR7, R7 ;  /* 0x00000000070772ca */ /* 0x000fca00000e0000 */
[----:B------:R-:W0:Y:S01]  /*15240*/  @P1 LDC.64 R6, c[0x0][0x9c8] ;  /* 0x00027200ff061b82 */ /* 0x000e220000000a00 */
[----:B------:R-:W-:-:S07]  /*15250*/  @P1 SHF.R.S32.HI R13, RZ, 0x1f, R170 ;  /* 0x0000001fff0d1819 */ /* 0x000fce00000114aa */
[----:B------:R-:W2:Y:S01]  /*15260*/  @P1 LDC.64 R8, c[0x0][0x9d0] ;  /* 0x00027400ff081b82 */ /* 0x000ea20000000a00 */
[----:B01----:R-:W-:-:S04]  /*15270*/  @P1 IMAD R0, R214, R6, RZ ;  /* 0x00000006d6001224 */ /* 0x003fc800078e02ff */
[C---:B------:R-:W-:Y:S02]  /*15280*/  @P1 IMAD R5, R207.reuse, R7, R0 ;  /* 0x00000007cf051224 */ /* 0x040fe400078e0200 */
[----:B------:R-:W-:-:S04]  /*15290*/  @P1 IMAD.WIDE.U32 R6, R207, R6, RZ ;  /* 0x00000006cf061225 */ /* 0x000fc800078e00ff */
[-C--:B--2---:R-:W-:Y:S02]  /*152a0*/  @P1 IMAD R0, R13, R8.reuse, RZ ;  /* 0x000000080d001224 */ /* 0x084fe400078e02ff */
[----:B------:R-:W-:Y:S02]  /*152b0*/  IMAD.MOV.U32 R13, RZ, RZ, -0x3ffffff0 ;  /* 0xc0000010ff0d7424 */ /* 0x000fe400078e00ff */
[----:B------:R-:W-:Y:S02]  /*152c0*/  @P1 IMAD.IADD R7, R7, 0x1, R5 ;  /* 0x0000000107071824 */ /* 0x000fe400078e0205 */
[C---:B------:R-:W-:Y:S02]  /*152d0*/  @P1 IMAD R5, R170.reuse, R9, R0 ;  /* 0x00000009aa051224 */ /* 0x040fe400078e0200 */
[----:B------:R-:W-:-:S04]  /*152e0*/  @P1 IMAD.WIDE.U32 R6, R170, R8, R6 ;  /* 0x00000008aa061225 */ /* 0x000fc800078e0006 */
[----:B------:R-:W-:Y:S01]  /*152f0*/  IMAD.MOV.U32 R0, RZ, RZ, 0x3f800000 ;  /* 0x3f800000ff007424 */ /* 0x000fe200078e00ff */
[----:B------:R-:W-:Y:S02]  /*15300*/  @P1 IADD3 R5, R7, R5, RZ ;  /* 0x0000000507051210 */ /* 0x000fe40007ffe0ff */
[----:B------:R-:W-:-:S04]  /*15310*/  @P1 LEA R8, P2, R6, UR4, 0x2 ;  /* 0x0000000406081c11 */ /* 0x000fc8000f8410ff */
[----:B------:R-:W-:-:S05]  /*15320*/  @P1 LEA.HI.X R9, R6, UR5, R5, 0x2, P2 ;  /* 0x0000000506091c11 */ /* 0x000fca00090f1405 */
[----:B------:R0:W2:Y:S01]  /*15330*/  @P1 LDG.E R0, desc[UR60][R8.64] ;  /* 0x0000003c08001981 */ /* 0x0000a2000c1e1900 */
[----:B------:R-:W-:Y:S02]  /*15340*/  WARPGROUP.DEPBAR.LE gsb0, 0x0 ;  /* 0x00008000000079c5 */ /* 0x000fe40000010000 */
[----:B------:R-:W-:-:S06]  /*15350*/  WARPGROUP.ARRIVE ;  /* 0x00000000000079c5 */ /* 0x000fcc0000000000 */
[----:B------:R-:W-:Y:S01]  /*15360*/  QGMMA.64x128x32.F32.E4M3.E4M3 R24, R176, gdesc[UR4], R24, gsb0 ;  /* 0x01e00004b0187df3 */ /* 0x000fe20008000818 */
[----:B------:R-:W-:Y:S02]  /*15370*/  R2UR UR6, R12 ;  /* 0x000000000c0672ca */ /* 0x000fe400000e0000 */
[----:B------:R-:W-:Y:S01]  /*15380*/  R2UR UR7, R13 ;  /* 0x000000000d0772ca */ /* 0x000fe200000e0000 */
[----:B------:R-:W-:Y:S01]  /*15390*/  IMAD.MOV.U32 R7, RZ, RZ, -0x3ffffff0 ;  /* 0xc0000010ff077424 */ /* 0x000fe200078e00ff */
[----:B------:R-:W-:Y:S01]  /*153a0*/  IADD3 R6, R4, 0x300, RZ ;  /* 0x0000030004067810 */ /* 0x000fe20007ffe0ff */
[----:B------:R-:W-:Y:S02]  /*153b0*/  WARPGROUP.DEPBAR.LE gsb0, 0x0 ;  /* 0x00008000000079c5 */ /* 0x000fe40000010000 */
[----:B------:R-:W-:-:S08]  /*153c0*/  WARPGROUP.ARRIVE ;  /* 0x00000000000079c5 */ /* 0x000fd00000000000 */
[----:B------:R-:W-:Y:S01]  /*153d0*/  QGMMA.64x128x32.F32.E4M3.E4M3 R24, R180, gdesc[UR4], R24, gsb0 ;  /* 0x01e00004b4187df3 */ /* 0x000fe20008000818 */
[----:B------:R-:W-:Y:S02]  /*153e0*/  R2UR UR6, R6 ;  /* 0x00000000060672ca */ /* 0x000fe400000e0000 */
[----:B------:R-:W-:Y:S01]  /*153f0*/  R2UR UR7, R7 ;  /* 0x00000000070772ca */ /* 0x000fe200000e0000 */
[----:B------:R-:W-:Y:S02]  /*15400*/  VIADD R4, R4, 0x400 ;  /* 0x0000040004047836 */ /* 0x000fe40000000000 */
[----:B------:R-:W-:Y:S01]  /*15410*/  IMAD.MOV.U32 R5, RZ, RZ, -0x3ffffff0 ;  /* 0xc0000010ff057424 */ /* 0x000fe200078e00ff */
[----:B------:R-:W1:Y:S04]  /*15420*/  SHFL.BFLY PT, R2, R3, 0x2, 0x1f ;  /* 0x0c401f0003027f89 */ /* 0x000e6800000e0000 */
[----:B------:R-:W3:Y:S01]  /*15430*/  SHFL.BFLY PT, R7, R20, 0x2, 0x1f ;  /* 0x0c401f0014077f89 */ /* 0x000ee200000e0000 */
[----:B------:R-:W-:-:S02]  /*15440*/  WARPGROUP.DEPBAR.LE gsb0, 0x0 ;  /* 0x00008000000079c5 */ /* 0x000fc40000010000 */
[----:B------:R-:W-:-:S06]  /*15450*/  WARPGROUP.ARRIVE ;  /* 0x00000000000079c5 */ /* 0x000fcc0000000000 */
[----:B------:R-:W-:Y:S01]  /*15460*/  QGMMA.64x128x32.F32.E4M3.E4M3 R24, R184, gdesc[UR4], R24, gsb0 ;  /* 0x01e00004b8187df3 */ /* 0x000fe20008000818 */
[----:B------:R-:W-:Y:S02]  /*15470*/  R2UR UR6, R4 ;  /* 0x00000000040672ca */ /* 0x000fe400000e0000 */
[----:B------:R-:W-:Y:S01]  /*15480*/  R2UR UR7, R5 ;  /* 0x00000000050772ca */ /* 0x000fe200000e0000 */
[----:B-1----:R-:W-:-:S01]  /*15490*/  FADD.FTZ R2, R2, R3 ;  /* 0x0000000302027221 */ /* 0x002fc20000010000 */
[----:B---3--:R-:W-:-:S04]  /*154a0*/  FADD.FTZ R7, R7, R20 ;  /* 0x0000001407077221 */ /* 0x008fc80000010000 */
[----:B------:R-:W1:Y:S04]  /*154b0*/  SHFL.BFLY PT, R5, R2, 0x1, 0x1f ;  /* 0x0c201f0002057f89 */ /* 0x000e6800000e0000 */
[----:B------:R-:W0:Y:S01]  /*154c0*/  SHFL.BFLY PT, R4, R7, 0x1, 0x1f ;  /* 0x0c201f0007047f89 */ /* 0x000e2200000e0000 */
[----:B------:R-:W-:Y:S01]  /*154d0*/  MOV R3, RZ ;  /* 0x000000ff00037202 */ /* 0x000fe20000000f00 */
[----:B-1----:R-:W-:Y:S01]  /*154e0*/  FADD.FTZ R6, R2, R5 ;  /* 0x0000000502067221 */ /* 0x002fe20000010000 */
[----:B0-----:R-:W-:-:S04]  /*154f0*/  FADD.FTZ R8, R7, R4 ;  /* 0x0000000407087221 */ /* 0x001fc80000010000 */
        /* <DEDUP_REMOVED lines=13> */
[----:B------:R-:W3:Y:S01]  /*155d0*/  @P1 MUFU.RCP R7, R8 ;  /* 0x0000000800071308 */ /* 0x000ee20000001000 */
[C---:B------:R-:W-:Y:S01]  /*155e0*/  @P2 FMUL.FTZ R5, R91.reuse, 0.69314718246459960938 ;  /* 0x3f3172185b052820 */ /* 0x040fe20000410000 */
[----:B0-----:R-:W-:Y:S01]  /*155f0*/  @P2 FMUL.FTZ R2, R2, 0.69314718246459960938 ;  /* 0x3f31721802022820 */ /* 0x001fe20000410000 */
[----:B------:R-:W-:Y:S01]  /*15600*/  @P3 FMUL.FTZ R12, R91, 0.69314718246459960938 ;  /* 0x3f3172185b0c3820 */ /* 0x000fe20000410000 */
[----:B------:R-:W-:-:S02]  /*15610*/  IMAD.MOV.U32 R88, RZ, RZ, -0x800000 ;  /* 0xff800000ff587424 */ /* 0x000fc400078e00ff */
[----:B--2---:R-:W-:Y:S01]  /*15620*/  FMUL.FTZ R3, R3, R0 ;  /* 0x0000000003037220 */ /* 0x004fe20000410000 */
[----:B------:R-:W-:Y:S02]  /*15630*/  IMAD.MOV.U32 R89, RZ, RZ, -0x800000 ;  /* 0xff800000ff597424 */ /* 0x000fe400078e00ff */
[----:B-1----:R-:W-:Y:S01]  /*15640*/  @P3 FMUL.FTZ R9, R4, 0.69314718246459960938 ;  /* 0x3f31721804093820 */ /* 0x002fe20000410000 */
[----:B------:R-:W-:-:S03]  /*15650*/  @P2 FFMA.FTZ R88, R5, R90, R2 ;  /* 0x0000005a05582223 */ /* 0x000fc60000010002 */
[----:B------:R-:W-:Y:S01]  /*15660*/  @P3 FFMA.FTZ R89, R12, R92, R9 ;  /* 0x0000005c0c593223 */ /* 0x000fe20000010009 */
[----:B---3--:R-:W-:Y:S01]  /*15670*/  FMUL.FTZ R2, R7, R0 ;  /* 0x0000000007027220 */ /* 0x008fe20000410000 */
[----:B------:R-:W-:Y:S02]  /*15680*/  WARPGROUP.DEPBAR.LE gsb0, 0x0 ;  /* 0x00008000000079c5 */ /* 0x000fe40000010000 */
[----:B------:R-:W-:Y:S05]  /*15690*/  @!P0 BRA `(.L_x_660) ;  /* 0x0000000000048947 */ /* 0x000fea0003800000 */
[----:B------:R-:W-:Y:S01]  /*156a0*/  BPT.TRAP 0x1 ;  /* 0x000000040000795c */ /* 0x000fe20000300000 */
.L_x_660:
[----:B------:R-:W0:Y:S01]  /*156b0*/  S2R R4, SR_CgaCtaId ;  /* 0x0000000000047919 */ /* 0x000e220000008800 */
[----:B------:R-:W-:Y:S01]  /*156c0*/  IADD3 R0, R11, 0x22860, RZ ;  /* 0x000228600b007810 */ /* 0x000fe20007ffe0ff */
[----:B------:R-:W-:Y:S02]  /*156d0*/  VIADD R197, R197, 0x1 ;  /* 0x00000001c5c57836 */ /* 0x000fe40000000000 */
[-C--:B------:R-:W-:Y:S01]  /*156e0*/  FMUL.FTZ R90, R48, R3.reuse ;  /* 0x00000003305a7220 */ /* 0x080fe20000410000 */
[-C--:B------:R-:W-:Y:S01]  /*156f0*/  FMUL.FTZ R99, R29, R3.reuse ;  /* 0x000000031d637220 */ /* 0x080fe20000410000 */
[-C--:B------:R-:W-:Y:S01]  /*15700*/  FMUL.FTZ R98, R32, R3.reuse ;  /* 0x0000000320627220 */ /* 0x080fe20000410000 */
[-C--:B------:R-:W-:Y:S01]  /*15710*/  FMUL.FTZ R96, R33, R3.reuse ;  /* 0x0000000321607220 */ /* 0x080fe20000410000 */
[----:B------:R-:W-:Y:S01]  /*15720*/  ISETP.NE.AND P0, PT, R197, 0x2, PT ;  /* 0x00000002c500780c */ /* 0x000fe20003f05270 */
        /* <DEDUP_REMOVED lines=24> */
[----:B0-----:R-:W-:Y:S01]  /*158b0*/  PRMT R0, R4, 0x654, R0 ;  /* 0x0000065404007816 */ /* 0x001fe20000000000 */
[-C--:B------:R-:W-:Y:S01]  /*158c0*/  FMUL.FTZ R65, R34, R2.reuse ;  /* 0x0000000222417220 */ /* 0x080fe20000410000 */
[-C--:B------:R-:W-:Y:S01]  /*158d0*/  FMUL.FTZ R61, R35, R2.reuse ;  /* 0x00000002233d7220 */ /* 0x080fe20000410000 */
[-C--:B------:R-:W-:Y:S01]  /*158e0*/  FMUL.FTZ R64, R38, R2.reuse ;  /* 0x0000000226407220 */ /* 0x080fe20000410000 */
[----:B------:R0:W-:Y:S01]  /*158f0*/  SYNCS.ARRIVE.TRANS64.RED.A1T0 RZ, [R0+URZ], RZ ;  /* 0x000000ff00ff79a7 */ /* 0x0001e2000810043f */
[-C--:B------:R-:W-:Y:S01]  /*15900*/  FMUL.FTZ R60, R39, R2.reuse ;  /* 0x00000002273c7220 */ /* 0x080fe20000410000 */
[-C--:B------:R-:W-:Y:S01]  /*15910*/  FMUL.FTZ R57, R42, R2.reuse ;  /* 0x000000022a397220 */ /* 0x080fe20000410000 */
[-C--:B------:R-:W-:Y:S01]  /*15920*/  FMUL.FTZ R53, R43, R2.reuse ;  /* 0x000000022b357220 */ /* 0x080fe20000410000 */
[-C--:B------:R-:W-:Y:S01]  /*15930*/  FMUL.FTZ R56, R46, R2.reuse ;  /* 0x000000022e387220 */ /* 0x080fe20000410000 */
[-C--:B------:R-:W-:Y:S01]  /*15940*/  FMUL.FTZ R52, R47, R2.reuse ;  /* 0x000000022f347220 */ /* 0x080fe20000410000 */
[-C--:B------:R-:W-:Y:S01]  /*15950*/  FMUL.FTZ R102, R24, R3.reuse ;  /* 0x0000000318667220 */ /* 0x080fe20000410000 */
[-C--:B------:R-:W-:Y:S01]  /*15960*/  FMUL.FTZ R100, R25, R3.reuse ;  /* 0x0000000319647220 */ /* 0x080fe20000410000 */
[----:B0-----:R-:W-:Y:S01]  /*15970*/  SEL R0, RZ, 0x1, P0 ;  /* 0x00000001ff007807 */ /* 0x001fe20000000000 */
        /* <DEDUP_REMOVED lines=26> */
[----:B------:R-:W-:Y:S01]  /*15b20*/  FMUL.FTZ R87, R87, R2 ;  /* 0x0000000257577220 */ /* 0x000fe20000410000 */
[----:B------:R-:W-:Y:S01]  /*15b30*/  LOP3.LUT R199, R199, R0, RZ, 0x3c, !PT ;  /* 0x00000000c7c77212 */ /* 0x000fe200078e3cff */
[----:B------:R-:W-:Y:S01]  /*15b40*/  VIADD R213, R213, 0x1 ;  /* 0x00000001d5d57836 */ /* 0x000fe20000000000 */
[----:B------:R-:W-:-:S07]  /*15b50*/  SEL R197, R197, RZ, P0 ;  /* 0x000000ffc5c57207 */ /* 0x000fce0000000000 */
.L_x_606:
[----:B------:R-:W-:Y:S05]  /*15b60*/  WARPSYNC.ALL ;  /* 0x0000000000007948 */ /* 0x000fea0003800000 */
[----:B------:R-:W0:Y:S01]  /*15b70*/  S2R R0, SR_CgaCtaId ;  /* 0x0000000000007919 */ /* 0x000e220000008800 */
[----:B------:R-:W-:Y:S01]  /*15b80*/  MOV R18, 0x400 ;  /* 0x0000040000127802 */ /* 0x000fe20000000f00 */
[----:B------:R-:W-:Y:S01]  /*15b90*/  BSSY B0, `(.L_x_661) ;  /* 0x0000276000007945 */ /* 0x000fe20003800000 */
[----:B------:R-:W-:Y:S02]  /*15ba0*/  BAR.SYNC.DEFER_BLOCKING 0x5, 0x180 ;  /* 0x0146000000007b1d */ /* 0x000fe40000010000 */
[----:B0-----:R-:W-:-:S05]  /*15bb0*/  LEA R18, R0, R18, 0x18 ;  /* 0x0000001200127211 */ /* 0x001fca00078ec0ff */
[----:B------:R0:W1:Y:S01]  /*15bc0*/  LDS.128 R168, [R18+0x228d0] ;  /* 0x0228d00012a87984 */ /* 0x0000620000000c00 */
[----:B------:R-:W-:Y:S06]  /*15bd0*/  BAR.ARV 0x4, 0x180 ;  /* 0x0106000000007b1d */ /* 0x000fec0000002000 */
[----:B------:R-:W-:Y:S05]  /*15be0*/  @P1 BRA `(.L_x_662) ;  /* 0x0000001800c81947 */ /* 0x000fea0003800000 */
[----:B------:R-:W2:Y:S01]  /*15bf0*/  S2R R50, SR_TID.X ;  /* 0x0000000000327919 */ /* 0x000ea20000002100 */
[----:B------:R-:W-:Y:S01]  /*15c00*/  ULDC.64 UR4, c[0x4][0x38] ;  /* 0x01000e0000047ab9 */ /* 0x000fe20000000a00 */
[----:B-----5:R-:W3:Y:S01]  /*15c10*/  LDL R24, [R1+0x18] ;  /* 0x0000180001187983 */ /* 0x020ee20000100800 */
[----:B--2---:R-:W-:-:S05]  /*15c20*/  IMAD.SHL.U32 R0, R50, 0x4, RZ ;  /* 0x0000000432007824 */ /* 0x004fca00078e00ff */
[----:B------:R-:W-:-:S04]  /*15c30*/  LOP3.LUT R0, R0, 0xc, RZ, 0xc0, !PT ;  /* 0x0000000c00007812 */ /* 0x000fc800078ec0ff */
[----:B------:R-:W-:-:S04]  /*15c40*/  IADD3 R2, P0, R0, UR4, RZ ;  /* 0x0000000400027c10 */ /* 0x000fc8000ff1e0ff */
[----:B------:R-:W-:-:S05]  /*15c50*/  IADD3.X R3, RZ, UR5, RZ, P0, !PT ;  /* 0x00000005ff037c10 */ /* 0x000fca00087fe4ff */
[----:B------:R2:W4:Y:S01]  /*15c60*/  LDG.E.CONSTANT R0, desc[UR60][R2.64] ;  /* 0x0000003c02007981 */ /* 0x000522000c1e9900 */
[----:B------:R-:W-:Y:S01]  /*15c70*/  F2FP.BF16.F32.PACK_AB R60, R60, R61 ;  /* 0x0000003d3c3c723e */ /* 0x000fe200000010ff */
[----:B------:R-:W-:Y:S01]  /*15c80*/  UMOV UR4, 0xffffffff ;  /* 0xffffffff00047882 */ /* 0x000fe20000000000 */
[----:B------:R-:W-:Y:S01]  /*15c90*/  F2FP.BF16.F32.PACK_AB R61, R42, R43 ;  /* 0x0000002b2a3d723e */ /* 0x000fe200000010ff */
[----:B------:R-:W0:Y:S01]  /*15ca0*/  S2R R25, SR_SWINHI ;  /* 0x0000000000197919 */ /* 0x000e220000002f00 */
[----:B------:R-:W-:Y:S02]  /*15cb0*/  F2FP.BF16.F32.PACK_AB R43, R4, R5 ;  /* 0x00000005042b723e */ /* 0x000fe400000010ff */
[----:B------:R-:W-:Y:S02]  /*15cc0*/  F2FP.BF16.F32.PACK_AB R51, R64, R65 ;  /* 0x000000414033723e */ /* 0x000fe400000010ff */
[----:B------:R-:W-:Y:S02]  /*15cd0*/  F2FP.BF16.F32.PACK_AB R65, R34, R35 ;  /* 0x000000232241723e */ /* 0x000fe400000010ff */
[----:B------:R-:W-:-:S02]  /*15ce0*/  F2FP.BF16.F32.PACK_AB R35, R33, R36 ;  /* 0x000000242123723e */ /* 0x000fc400000010ff */
[----:B------:R-:W-:Y:S02]  /*15cf0*/  F2FP.BF16.F32.PACK_AB R77, R9, R10 ;  /* 0x0000000a094d723e */ /* 0x000fe400000010ff */
[----:B------:R-:W-:Y:S02]  /*15d00*/  F2FP.BF16.F32.PACK_AB R36, R7, R8 ;  /* 0x000000080724723e */ /* 0x000fe400000010ff */
        /* <DEDUP_REMOVED lines=8> */
[----:B--2---:R-:W-:Y:S02]  /*15d90*/  LOP3.LUT P0, R2, R50, 0x3, RZ, 0xc0, !PT ;  /* 0x0000000332027812 */ /* 0x004fe4000780c0ff */
[----:B------:R-:W-:-:S02]  /*15da0*/  F2FP.BF16.F32.PACK_AB R101, R101, R102 ;  /* 0x000000666565723e */ /* 0x000fc400000010ff */
[----:B------:R-:W-:Y:S02]  /*15db0*/  MOV R54, R18 ;  /* 0x0000001200367202 */ /* 0x000fe40000000f00 */
[----:B0-----:R-:W-:Y:S02]  /*15dc0*/  MOV R55, R25 ;  /* 0x0000001900377202 */ /* 0x001fe40000000f00 */
[----:B------:R-:W-:Y:S02]  /*15dd0*/  F2FP.BF16.F32.PACK_AB R100, R99, R100 ;  /* 0x000000646364723e */ /* 0x000fe400000010ff */
[----:B------:R-:W-:Y:S02]  /*15de0*/  ISETP.EQ.OR P0, PT, R2, 0x3, !P0 ;  /* 0x000000030200780c */ /* 0x000fe40004702670 */
        /* <DEDUP_REMOVED lines=14> */
[----:B------:R-:W-:Y:S02]  /*15ed0*/  SEL R13, R101, R100, P0 ;  /* 0x00000064650d7207 */ /* 0x000fe40000000000 */
[----:B------:R-:W-:Y:S01]  /*15ee0*/  SEL R3, R100, R101, P0 ;  /* 0x0000006564037207 */ /* 0x000fe20000000000 */
[----:B---3--:R-:W-:-:S03]  /*15ef0*/  IMAD.WIDE R4, R24, 0x2, R54 ;  /* 0x0000000218047825 */ /* 0x008fc600078e0236 */
[C---:B------:R-:W-:Y:S02]  /*15f00*/  IADD3 R7, P5, R4.reuse, 0x4060, RZ ;  /* 0x0000406004077810 */ /* 0x040fe40007fbe0ff */
[C---:B------:R-:W-:Y:S02]  /*15f10*/  IADD3 R9, P1, R4.reuse, 0x4040, RZ ;  /* 0x0000404004097810 */ /* 0x040fe40007f3e0ff */
[----:B------:R-:W-:Y:S02]  /*15f20*/  LOP3.LUT R6, R7, 0x380, RZ, 0xc0, !PT ;  /* 0x0000038007067812 */ /* 0x000fe400078ec0ff */
[----:B------:R-:W-:Y:S02]  /*15f30*/  LOP3.LUT R8, R9, 0x380, RZ, 0xc0, !PT ;  /* 0x0000038009087812 */ /* 0x000fe400078ec0ff */
[----:B------:R-:W-:Y:S02]  /*15f40*/  IADD3 R15, P3, R4, 0x4000, RZ ;  /* 0x00004000040f7810 */ /* 0x000fe40007f7e0ff */
[----:B------:R-:W-:-:S02]  /*15f50*/  SHF.R.U64 R6, R6, 0x3, RZ ;  /* 0x0000000306067819 */ /* 0x000fc400000012ff */
[----:B------:R-:W-:Y:S02]  /*15f60*/  SHF.R.U64 R8, R8, 0x3, RZ ;  /* 0x0000000308087819 */ /* 0x000fe400000012ff */
[----:B------:R-:W-:Y:S02]  /*15f70*/  LOP3.LUT R14, R15, 0x380, RZ, 0xc0, !PT ;  /* 0x000003800f0e7812 */ /* 0x000fe400078ec0ff */
[----:B------:R-:W-:Y:S01]  /*15f80*/  LOP3.LUT R6, R6, R7, RZ, 0x3c, !PT ;  /* 0x0000000706067212 */ /* 0x000fe200078e3cff */
[--C-:B------:R-:W-:Y:S01]  /*15f90*/  IMAD.X R7, RZ, RZ, R5.reuse, P5 ;  /* 0x000000ffff077224 */ /* 0x100fe200028e0605 */
[----:B------:R-:W-:Y:S01]  /*15fa0*/  LOP3.LUT R8, R8, R9, RZ, 0x3c, !PT ;  /* 0x0000000908087212 */ /* 0x000fe200078e3cff */
[----:B------:R-:W-:Y:S01]  /*15fb0*/  IMAD.X R9, RZ, RZ, R5, P1 ;  /* 0x000000ffff097224 */ /* 0x000fe200008e0605 */
[C---:B------:R-:W-:Y:S02]  /*15fc0*/  IADD3 R11, P2, R4.reuse, 0x4020, RZ ;  /* 0x00004020040b7810 */ /* 0x040fe40007f5e0ff */
[----:B------:R-:W-:-:S02]  /*15fd0*/  IADD3 R21, P4, R4, 0x60, RZ ;  /* 0x0000006004157810 */ /* 0x000fc40007f9e0ff */
[----:B------:R-:W-:Y:S02]  /*15fe0*/  IADD3 R25, P5, R4, 0x40, RZ ;  /* 0x0000004004197810 */ /* 0x000fe40007fbe0ff */
[----:B------:R-:W-:Y:S02]  /*15ff0*/  SHF.R.U64 R14, R14, 0x3, RZ ;  /* 0x000000030e0e7819 */ /* 0x000fe400000012ff */
[----:B------:R-:W-:Y:S02]  /*16000*/  IADD3 R27, P1, R4, 0x20, RZ ;  /* 0x00000020041b7810 */ /* 0x000fe40007f3e0ff */
[----:B------:R-:W-:Y:S02]  /*16010*/  LOP3.LUT R10, R11, 0x380, RZ, 0xc0, !PT ;  /* 0x000003800b0a7812 */ /* 0x000fe400078ec0ff */
[----:B------:R-:W-:Y:S02]  /*16020*/  LOP3.LUT R20, R21, 0x380, RZ, 0xc0, !PT ;  /* 0x0000038015147812 */ /* 0x000fe400078ec0ff */
[----:B------:R-:W-:-:S02]  /*16030*/  LOP3.LUT R14, R14, R15, RZ, 0x3c, !PT ;  /* 0x0000000f0e0e7212 */ /* 0x000fc400078e3cff */
[----:B------:R-:W-:Y:S02]  /*16040*/  LOP3.LUT R24, R25, 0x380, RZ, 0xc0, !PT ;  /* 0x0000038019187812 */ /* 0x000fe400078ec0ff */
[----:B------:R-:W-:Y:S02]  /*16050*/  LOP3.LUT R26, R27, 0x380, RZ, 0xc0, !PT ;  /* 0x000003801b1a7812 */ /* 0x000fe400078ec0ff */
[----:B------:R-:W-:Y:S02]  /*16060*/  LOP3.LUT R15, R4, 0x380, RZ, 0xc0, !PT ;  /* 0x00000380040f7812 */ /* 0x000fe400078ec0ff */
[----:B------:R-:W-:Y:S02]  /*16070*/  SHF.R.U64 R10, R10, 0x3, RZ ;  /* 0x000000030a0a7819 */ /* 0x000fe400000012ff */
[----:B------:R-:W-:Y:S02]  /*16080*/  SHF.R.U64 R20, R20, 0x3, RZ ;  /* 0x0000000314147819 */ /* 0x000fe400000012ff */
[----:B------:R-:W-:-:S02]  /*16090*/  SHF.R.U64 R24, R24, 0x3, RZ ;  /* 0x0000000318187819 */ /* 0x000fc400000012ff */
[----:B------:R-:W-:Y:S02]  /*160a0*/  SHF.R.U64 R26, R26, 0x3, RZ ;  /* 0x000000031a1a7819 */ /* 0x000fe400000012ff */
[----:B------:R-:W-:Y:S02]  /*160b0*/  SHF.R.U64 R15, R15, 0x3, RZ ;  /* 0x000000030f0f7819 */ /* 0x000fe400000012ff */
[----:B------:R-:W-:Y:S01]  /*160c0*/  LOP3.LUT R10, R10, R11, RZ, 0x3c, !PT ;  /* 0x0000000b0a0a7212 */ /* 0x000fe200078e3cff */
[--C-:B------:R-:W-:Y:S01]  /*160d0*/  IMAD.X R11, RZ, RZ, R5.reuse, P2 ;  /* 0x000000ffff0b7224 */ /* 0x100fe200010e0605 */
[----:B------:R-:W-:Y:S01]  /*160e0*/  LOP3.LUT R20, R20, R21, RZ, 0x3c, !PT ;  /* 0x0000001514147212 */ /* 0x000fe200078e3cff */
[--C-:B------:R-:W-:Y:S01]  /*160f0*/  IMAD.X R21, RZ, RZ, R5.reuse, P4 ;  /* 0x000000ffff157224 */ /* 0x100fe200020e0605 */
[----:B------:R-:W-:Y:S01]  /*16100*/  LOP3.LUT R24, R24, R25, RZ, 0x3c, !PT ;  /* 0x0000001918187212 */ /* 0x000fe200078e3cff */
[--C-:B------:R-:W-:Y:S01]  /*16110*/  IMAD.X R25, RZ, RZ, R5.reuse, P5 ;  /* 0x000000ffff197224 */ /* 0x100fe200028e0605 */
[----:B------:R-:W-:Y:S01]  /*16120*/  LOP3.LUT R26, R26, R27, RZ, 0x3c, !PT ;  /* 0x0000001b1a1a7212 */ /* 0x000fe200078e3cff */
[----:B------:R-:W-:Y:S01]  /*16130*/  IMAD.X R27, RZ, RZ, R5, P1 ;  /* 0x000000ffff1b7224 */ /* 0x000fe200008e0605 */
[----:B------:R-:W-:-:S02]  /*16140*/  LOP3.LUT R4, R15, R4, RZ, 0x3c, !PT ;  /* 0x000000040f047212 */ /* 0x000fc400078e3cff */
[-C--:B------:R-:W-:Y:S02]  /*16150*/  IADD3.X R15, RZ, R5.reuse, RZ, P3, !PT ;  /* 0x00000005ff0f7210 */ /* 0x080fe40001ffe4ff */
[----:B------:R-:W-:Y:S02]  /*16160*/  MOV R78, R4 ;  /* 0x00000004004e7202 */ /* 0x000fe40000000f00 */
[----:B------:R-:W-:Y:S02]  /*16170*/  MOV R62, R6 ;  /* 0x00000006003e7202 */ /* 0x000fe40000000f00 */
[----:B------:R-:W-:Y:S02]  /*16180*/  MOV R64, R8 ;  /* 0x0000000800407202 */ /* 0x000fe40000000f00 */
[----:B------:R-:W-:Y:S02]  /*16190*/  MOV R66, R10 ;  /* 0x0000000a00427202 */ /* 0x000fe40000000f00 */
[----:B------:R-:W-:-:S02]  /*161a0*/  MOV R70, R14 ;  /* 0x0000000e00467202 */ /* 0x000fc40000000f00 */
[----:B------:R-:W-:Y:S02]  /*161b0*/  MOV R72, R20 ;  /* 0x0000001400487202 */ /* 0x000fe40000000f00 */
[----:B------:R-:W-:Y:S02]  /*161c0*/  MOV R74, R24 ;  /* 0x00000018004a7202 */ /* 0x000fe40000000f00 */
[----:B------:R-:W-:Y:S02]  /*161d0*/  MOV R76, R26 ;  /* 0x0000001a004c7202 */ /* 0x000fe40000000f00 */
[----:B----4-:R-:W-:Y:S01]  /*161e0*/  LOP3.LUT R2, R0, 0x2, RZ, 0x3c, !PT ;  /* 0x0000000200027812 */ /* 0x010fe200078e3cff */
[----:B------:R-:W-:Y:S06]  /*161f0*/  BRA.DIV UR4, `(.L_x_663) ;  /* 0x000000aa04e47947 */ /* 0x000fec000b800000 */
[----:B------:R-:W-:Y:S01]  /*16200*/  SEL R29, R41, R40, P0 ;  /* 0x00000028291d7207 */ /* 0x000fe20000000000 */
[----:B------:R-:W-:Y:S01]  /*16210*/  SHFL.IDX PT, R6, R13, R0, 0x1c1f ;  /* 0x001c1f000d067589 */ /* 0x000fe200000e0000 */
[----:B------:R-:W-:Y:S02]  /*16220*/  SEL R31, R40, R41, P0 ;  /* 0x00000029281f7207 */ /* 0x000fe40000000000 */
[----:B------:R-:W-:Y:S01]  /*16230*/  SEL R33, R35, R32, P0 ;  /* 0x0000002023217207 */ /* 0x000fe20000000000 */
[----:B------:R-:W-:Y:S01]  /*16240*/  SHFL.IDX PT, R3, R3, R2, 0x1c1f ;  /* 0x001c1f0203037589 */ /* 0x000fe200000e0000 */
[----:B------:R-:W-:Y:S02]  /*16250*/  SEL R7, R96, R97, P0 ;  /* 0x0000006160077207 */ /* 0x000fe40000000000 */
[----:B------:R-:W-:Y:S01]  /*16260*/  SEL R27, R48, R49, P0 ;  /* 0x00000031301b7207 */ /* 0x000fe20000000000 */
[----:B------:R-:W-:Y:S01]  /*16270*/  SHFL.IDX PT, R31, R31, R2, 0x1c1f ;  /* 0x001c1f021f1f7589 */ /* 0x000fe200000e0000 */
[----:B------:R-:W-:-:S02]  /*16280*/  SEL R35, R32, R35, P0 ;  /* 0x0000002320237207 */ /* 0x000fc40000000000 */
[----:B------:R-:W-:Y:S01]  /*16290*/  SEL R41, R43, R36, P0 ;  /* 0x000000242b297207 */ /* 0x000fe20000000000 */
[----:B------:R-:W-:Y:S01]  /*162a0*/  SHFL.IDX PT, R7, R7, R2, 0x1c1f ;  /* 0x001c1f0207077589 */ /* 0x000fe200000e0000 */
[----:B------:R-:W-:Y:S02]  /*162b0*/  SEL R5, R97, R96, P0 ;  /* 0x0000006061057207 */ /* 0x000fe40000000000 */
[----:B------:R-:W-:Y:S01]  /*162c0*/  SEL R21, R92, R93, P0 ;  /* 0x0000005d5c157207 */ /* 0x000fe20000000000 */
[----:B------:R-:W-:Y:S01]  /*162d0*/  SHFL.IDX PT, R27, R27, R2, 0x1c1f ;  /* 0x001c1f021b1b7589 */ /* 0x000fe200000e0000 */
[----:B------:R-:W-:Y:S02]  /*162e0*/  SEL R25, R49, R48, P0 ;  /* 0x0000003031197207 */ /* 0x000fe40000000000 */
[----:B------:R-:W-:Y:S01]  /*162f0*/  SEL R37, R28, R39, P0 ;  /* 0x000000271c257207 */ /* 0x000fe20000000000 */
[----:B------:R-:W0:Y:S01]  /*16300*/  SHFL.IDX PT, R10, R5, R0, 0x1c1f ;  /* 0x001c1f00050a7589 */ /* 0x000e2200000e0000 */
        /* <DEDUP_REMOVED lines=8> */
[----:B------:R-:W2:Y:S01]  /*16390*/  SHFL.IDX PT, R21, R21, R2, 0x1c1f ;  /* 0x001c1f0215157589 */ /* 0x000ea200000e0000 */
[----:B------:R-:W-:-:S02]  /*163a0*/  SEL R53, R57, R52, P0 ;  /* 0x0000003439357207 */ /* 0x000fc40000000000 */
[----:B------:R-:W-:Y:S01]  /*163b0*/  SEL R59, R46, R61, P0 ;  /* 0x0000003d2e3b7207 */ /* 0x000fe20000000000 */
[----:B------:R-:W-:Y:S01]  /*163c0*/  SHFL.IDX PT, R37, R37, R0, 0x1c1f ;  /* 0x001c1f0025257589 */ /* 0x000fe200000e0000 */
[----:B------:R-:W-:Y:S02]  /*163d0*/  SEL R63, R38, R65, P0 ;  /* 0x00000041263f7207 */ /* 0x000fe40000000000 */
[----:B------:R-:W-:Y:S01]  /*163e0*/  SEL R67, R30, R69, P0 ;  /* 0x000000451e437207 */ /* 0x000fe20000000000 */
[----:B------:R-:W3:Y:S01]  /*163f0*/  SHFL.IDX PT, R20, R39, R2, 0x1c1f ;  /* 0x001c1f0227147589 */ /* 0x000ee200000e0000 */
        /* <DEDUP_REMOVED lines=8> */
[----:B------:R-:W4:Y:S01]  /*16480*/  SHFL.IDX PT, R38, R33, R0, 0x1c1f ;  /* 0x001c1f0021267589 */ /* 0x000f2200000e0000 */
[----:B------:R-:W-:Y:S02]  /*16490*/  SEL R73, R75, R34, P0 ;  /* 0x000000224b497207 */ /* 0x000fe40000000000 */
[----:B------:R-:W-:Y:S01]  /*164a0*/  SEL R75, R77, R42, P0 ;  /* 0x0000002a4d4b7207 */ /* 0x000fe20000000000 */
[----:B------:R-:W5:Y:S01]  /*164b0*/  SHFL.IDX PT, R30, R25, R0, 0x1c1f ;  /* 0x001c1f00191e7589 */ /* 0x000f6200000e0000 */
[----:B------:R-:W-:-:S02]  /*164c0*/  SEL R77, R42, R77, P0 ;  /* 0x0000004d2a4d7207 */ /* 0x000fc40000000000 */
[----:B0-----:R-:W-:Y:S01]  /*164d0*/  SEL R8, R10, R7, P0 ;  /* 0x000000070a087207 */ /* 0x001fe20000000000 */
[----:B------:R-:W0:Y:S01]  /*164e0*/  SHFL.IDX PT, R34, R29, R0, 0x1c1f ;  /* 0x001c1f001d227589 */ /* 0x000e2200000e0000 */
[----:B------:R-:W-:Y:S02]  /*164f0*/  SEL R4, R6, R3, P0 ;  /* 0x0000000306047207 */ /* 0x000fe40000000000 */
[----:B------:R-:W-:Y:S01]  /*16500*/  SEL R10, R7, R10, P0 ;  /* 0x0000000a070a7207 */ /* 0x000fe20000000000 */
[----:B------:R-:W1:Y:S01]  /*16510*/  SHFL.IDX PT, R42, R41, R0, 0x1c1f ;  /* 0x001c1f00292a7589 */ /* 0x000e6200000e0000 */
[----:B--2---:R-:W-:Y:S02]  /*16520*/  SEL R24, R26, R21, P0 ;  /* 0x000000151a187207 */ /* 0x004fe40000000000 */
[----:B---3--:R-:W-:Y:S01]  /*16530*/  SEL R12, R37, R20, P0 ;  /* 0x00000014250c7207 */ /* 0x008fe20000000000 */
[----:B------:R-:W-:Y:S01]  /*16540*/  SHFL.IDX PT, R49, R49, R0, 0x1c1f ;  /* 0x001c1f0031317589 */ /* 0x000fe200000e0000 */
[----:B------:R-:W-:-:S02]  /*16550*/  SEL R14, R20, R37, P0 ;  /* 0x00000025140e7207 */ /* 0x000fc40000000000 */
[----:B------:R-:W-:Y:S01]  /*16560*/  SEL R6, R3, R6, P0 ;  /* 0x0000000603067207 */ /* 0x000fe20000000000 */
[----:B------:R-:W-:Y:S01]  /*16570*/  SHFL.IDX PT, R53, R53, R0, 0x1c1f ;  /* 0x001c1f0035357589 */ /* 0x000fe200000e0000 */
[----:B------:R-:W-:-:S03]  /*16580*/  SEL R26, R21, R26, P0 ;  /* 0x0000001a151a7207 */ /* 0x000fc60000000000 */
[----:B------:R-:W-:Y:S01]  /*16590*/  SHFL.IDX PT, R59, R59, R0, 0x1c1f ;  /* 0x001c1f003b3b7589 */ /* 0x000fe200000e0000 */
[----:B----4-:R-:W-:Y:S02]  /*165a0*/  SEL R36, R38, R35, P0 ;  /* 0x0000002326247207 */ /* 0x010fe40000000000 */
[----:B------:R-:W-:Y:S01]  /*165b0*/  SEL R38, R35, R38, P0 ;  /* 0x0000002623267207 */ /* 0x000fe20000000000 */
[----:B------:R-:W-:Y:S01]  /*165c0*/  SHFL.IDX PT, R63, R63, R0, 0x1c1f ;  /* 0x001c1f003f3f7589 */ /* 0x000fe200000e0000 */
[----:B-----5:R-:W-:Y:S02]  /*165d0*/  SEL R28, R30, R27, P0 ;  /* 0x0000001b1e1c7207 */ /* 0x020fe40000000000 */
[----:B------:R-:W-:Y:S01]  /*165e0*/  SEL R30, R27, R30, P0 ;  /* 0x0000001e1b1e7207 */ /* 0x000fe20000000000 */
[----:B------:R-:W-:Y:S01]  /*165f0*/  SHFL.IDX PT, R67, R67, R0, 0x1c1f ;  /* 0x001c1f0043437589 */ /* 0x000fe200000e0000 */
[----:B0-----:R-:W-:Y:S02]  /*16600*/  SEL R32, R34, R31, P0 ;  /* 0x0000001f22207207 */ /* 0x001fe40000000000 */
[----:B------:R-:W-:Y:S01]  /*16610*/  SEL R34, R31, R34, P0 ;  /* 0x000000221f227207 */ /* 0x000fe20000000000 */
[----:B------:R-:W-:Y:S01]  /*16620*/  SHFL.IDX PT, R71, R71, R0, 0x1c1f ;  /* 0x001c1f0047477589 */ /* 0x000fe200000e0000 */
[----:B-1----:R-:W-:-:S02]  /*16630*/  SEL R40, R42, R43, P0 ;  /* 0x0000002b2a287207 */ /* 0x002fc40000000000 */
[----:B------:R-:W-:Y:S01]  /*16640*/  SEL R42, R43, R42, P0 ;  /* 0x0000002a2b2a7207 */ /* 0x000fe20000000000 */
[----:B------:R0:W1:Y:S04]  /*16650*/  SHFL.IDX PT, R44, R47, R2, 0x1c1f ;  /* 0x001c1f022f2c7589 */ /* 0x00006800000e0000 */
[----:B------:R-:W2:Y:S04]  /*16660*/  SHFL.IDX PT, R46, R51, R2, 0x1c1f ;  /* 0x001c1f02332e7589 */ /* 0x000ea800000e0000 */
[----:B------:R-:W3:Y:S01]  /*16670*/  SHFL.IDX PT, R48, R57, R2, 0x1c1f ;  /* 0x001c1f0239307589 */ /* 0x000ee200000e0000 */
[----:B0-----:R-:W-:-:S03]  /*16680*/  MOV R47, RZ ;  /* 0x000000ff002f7202 */ /* 0x001fc60000000f00 */
[----:B------:R-:W0:Y:S04]  /*16690*/  SHFL.IDX PT, R50, R61, R2, 0x1c1f ;  /* 0x001c1f023d327589 */ /* 0x000e2800000e0000 */
[----:B------:R-:W4:Y:S04]  /*166a0*/  SHFL.IDX PT, R52, R65, R2, 0x1c1f ;  /* 0x001c1f0241347589 */ /* 0x000f2800000e0000 */
[----:B------:R-:W5:Y:S04]  /*166b0*/  SHFL.IDX PT, R56, R69, R2, 0x1c1f ;  /* 0x001c1f0245387589 */ /* 0x000f6800000e0000 */
[----:B------:R-:W5:Y:S01]  /*166c0*/  SHFL.IDX PT, R58, R73, R2, 0x1c1f ;  /* 0x001c1f02493a7589 */ /* 0x000f6200000e0000 */
[----:B-1----:R-:W-:-:S02]  /*166d0*/  SEL R5, R45, R44, P0 ;  /* 0x0000002c2d057207 */ /* 0x002fc40000000000 */
[----:B------:R-:W-:Y:S01]  /*166e0*/  SEL R7, R44, R45, P0 ;  /* 0x0000002d2c077207 */ /* 0x000fe20000000000 */
[----:B------:R1:W1:Y:S01]  /*166f0*/  SHFL.IDX PT, R75, R75, R0, 0x1c1f ;  /* 0x001c1f004b4b7589 */ /* 0x00026200000e0000 */
[----:B--2---:R-:W-:Y:S02]  /*16700*/  SEL R9, R49, R46, P0 ;  /* 0x0000002e31097207 */ /* 0x004fe40000000000 */
[----:B------:R-:W-:Y:S01]  /*16710*/  SEL R11, R46, R49, P0 ;  /* 0x000000312e0b7207 */ /* 0x000fe20000000000 */
[----:B------:R2:W1:Y:S01]  /*16720*/  SHFL.IDX PT, R60, R77, R2, 0x1c1f ;  /* 0x001c1f024d3c7589 */ /* 0x00046200000e0000 */
[----:B---3--:R-:W-:Y:S02]  /*16730*/  SEL R25, R53, R48, P0 ;  /* 0x0000003035197207 */ /* 0x008fe40000000000 */
[----:B------:R-:W-:Y:S02]  /*16740*/  SEL R27, R48, R53, P0 ;  /* 0x00000035301b7207 */ /* 0x000fe40000000000 */
[----:B0-----:R-:W-:-:S02]  /*16750*/  SEL R29, R59, R50, P0 ;  /* 0x000000323b1d7207 */ /* 0x001fc40000000000 */
[----:B------:R-:W-:Y:S02]  /*16760*/  SEL R31, R50, R59, P0 ;  /* 0x0000003b321f7207 */ /* 0x000fe40000000000 */
[----:B----4-:R-:W-:Y:S02]  /*16770*/  SEL R33, R63, R52, P0 ;  /* 0x000000343f217207 */ /* 0x010fe40000000000 */
[----:B------:R-:W-:Y:S02]  /*16780*/  SEL R35, R52, R63, P0 ;  /* 0x0000003f34237207 */ /* 0x000fe40000000000 */
[----:B-----5:R-:W-:Y:S02]  /*16790*/  SEL R37, R67, R56, P0 ;  /* 0x0000003843257207 */ /* 0x020fe40000000000 */
[----:B------:R-:W-:Y:S02]  /*167a0*/  SEL R39, R56, R67, P0 ;  /* 0x0000004338277207 */ /* 0x000fe40000000000 */
[----:B------:R-:W-:-:S02]  /*167b0*/  SEL R13, R71, R58, P0 ;  /* 0x0000003a470d7207 */ /* 0x000fc40000000000 */
[----:B--2---:R-:W-:-:S07]  /*167c0*/  SEL R15, R58, R71, P0 ;  /* 0x000000473a0f7207 */ /* 0x004fce0000000000 */
.L_x_907:
[----:B------:R-:W-:Y:S05]  /*167d0*/  WARPSYNC.ALL ;  /* 0x0000000000007948 */ /* 0x000fea0003800000 */
[----:B------:R-:W-:Y:S01]  /*167e0*/  BAR.SYNC.DEFER_BLOCKING 0x1, 0x100 ;  /* 0x0044000000007b1d */ /* 0x000fe20000010000 */
[----:B-1----:R-:W-:-:S05]  /*167f0*/  SEL R41, R75, R60, P0 ;  /* 0x0000003c4b297207 */ /* 0x002fca0000000000 */
[----:B------:R-:W-:Y:S01]  /*16800*/  ULDC.64 UR4, c[0x0][0xc00] ;  /* 0x0003000000047ab9 */ /* 0x000fe20000000a00 */
[----:B------:R-:W-:Y:S01]  /*16810*/  SEL R43, R60, R75, P0 ;  /* 0x0000004b3c2b7207 */ /* 0x000fe20000000000 */
[----:B------:R-:W2:Y:S01]  /*16820*/  LDL R44, [R1+0xc] ;  /* 0x00000c00012c7983 */ /* 0x000ea20000100800 */
[----:B------:R-:W-:Y:S01]  /*16830*/  ISETP.NE.U32.AND P1, PT, RZ, UR4, PT ;  /* 0x00000004ff007c0c */ /* 0x000fe2000bf25070 */
[----:B------:R-:W0:Y:S01]  /*16840*/  LDC R49, c[0x0][0xbe8] ;  /* 0x0002fa00ff317b82 */ /* 0x000e220000000800 */
[----:B------:R-:W-:Y:S02]  /*16850*/  IADD3 R20, P2, R211, UR4, RZ ;  /* 0x00000004d3147c10 */ /* 0x000fe4000ff5e0ff */
[----:B------:R-:W-:Y:S02]  /*16860*/  ISETP.NE.AND.EX P1, PT, RZ, UR5, PT, P1 ;  /* 0x00000005ff007c0c */ /* 0x000fe4000bf25310 */
[----:B------:R-:W-:Y:S01]  /*16870*/  IADD3.X R21, R212, UR5, RZ, P2, !PT ;  /* 0x00000005d4157c10 */ /* 0x000fe200097fe4ff */
[----:B------:R-:W-:-:S02]  /*16880*/  ULDC.64 UR4, c[0x0][0xc08] ;  /* 0x0003020000047ab9 */ /* 0x000fc40000000a00 */
[----:B------:R-:W-:Y:S01]  /*16890*/  ISETP.NE.U32.AND P0, PT, RZ, UR4, PT ;  /* 0x00000004ff007c0c */ /* 0x000fe2000bf05070 */
[----:B------:R1:W-:Y:S04]  /*168a0*/  STSM.16.M88.4 [R78], R4 ;  /* 0x000000044e007844 */ /* 0x0003e80000000200 */
[----:B------:R-:W-:Y:S04]  /*168b0*/  STSM.16.M88.4 [R76], R8 ;  /* 0x000000084c007844 */ /* 0x000fe80000000200 */
[----:B------:R-:W-:Y:S04]  /*168c0*/  STSM.16.M88.4 [R74], R24 ;  /* 0x000000184a007844 */ /* 0x000fe80000000200 */
[----:B------:R-:W-:Y:S04]  /*168d0*/  STSM.16.M88.4 [R72], R28 ;  /* 0x0000001c48007844 */ /* 0x000fe80000000200 */
[----:B------:R-:W-:Y:S04]  /*168e0*/  STSM.16.M88.4 [R70], R32 ;  /* 0x0000002046007844 */ /* 0x000fe80000000200 */
[----:B------:R-:W-:Y:S04]  /*168f0*/  STSM.16.M88.4 [R66], R36 ;  /* 0x0000002442007844 */ /* 0x000fe80000000200 */
[----:B------:R2:W-:Y:S01]  /*16900*/  STSM.16.M88.4 [R64], R12 ;  /* 0x0000000c40007844 */ /* 0x0005e20000000200 */
[----:B------:R-:W-:-:S03]  /*16910*/  ISETP.NE.AND.EX P0, PT, RZ, UR5, PT, P0 ;  /* 0x00000005ff007c0c */ /* 0x000fc6000bf05300 */
[----:B------:R3:W-:Y:S01]  /*16920*/  STSM.16.M88.4 [R62], R40 ;  /* 0x000000283e007844 */ /* 0x0007e20000000200 */
[----:B------:R-:W-:Y:S09]  /*16930*/  BAR.SYNC.DEFER_BLOCKING 0x1, 0x100 ;  /* 0x0044000000007b1d */ /* 0x000ff20000010000 */
[----:B------:R-:W-:Y:S01]  /*16940*/  @P0 IADD3 R2, P3, R211, UR4, RZ ;  /* 0x00000004d3020c10 */ /* 0x000fe2000ff7e0ff */
[----:B------:R-:W-:-:S02]  /*16950*/  ULDC UR4, c[0x0][0xa88] ;  /* 0x0002a20000047ab9 */ /* 0x000fc40000000800 */
[----:B------:R-:W-:Y:S01]  /*16960*/  IMAD.U32 R0, RZ, RZ, UR4 ;  /* 0x00000004ff007e24 */ /* 0x000fe2000f8e00ff */
[----:B------:R-:W-:Y:S01]  /*16970*/  @P0 IADD3.X R3, R212, UR5, RZ, P3, !PT ;  /* 0x00000005d4030c10 */ /* 0x000fe20009ffe4ff */
[----:B------:R3:W5:Y:S01]  /*16980*/  @P1 LDG.E R47, desc[UR60][R20.64] ;  /* 0x0000003c142f1981 */ /* 0x000762000c1e1900 */
[----:B0-----:R-:W-:-:S03]  /*16990*/  ISETP.NE.AND P2, PT, R49, 0x1, PT ;  /* 0x000000013100780c */ /* 0x001fc60003f45270 */
[----:B------:R3:W5:Y:S10]  /*169a0*/  @P0 LDG.E R0, desc[UR60][R2.64] ;  /* 0x0000003c02000981 */ /* 0x000774000c1e1900 */
[----:B-1----:R-:W0:Y:S08]  /*169b0*/  @P2 LDC R4, c[0x0][0xbec] ;  /* 0x0002fb00ff042b82 */ /* 0x002e300000000800 */
[----:B------:R-:W1:Y:S01]  /*169c0*/  @P2 LDC R5, c[0x0][0xbf0] ;  /* 0x0002fc00ff052b82 */ /* 0x000e620000000800 */
[----:B--2---:R-:W-:Y:S01]  /*169d0*/  IMAD R13, R215, 0x80, R44 ;  /* 0x00000080d70d7824 */ /* 0x004fe200078e022c */
[----:B01-3--:R-:W-:Y:S06]  /*169e0*/  @P0 BRA `(.L_x_664) ;  /* 0x0000000000100947 */ /* 0x00bfec0003800000 */
[----:B------:R-:W-:Y:S05]  /*169f0*/  @!P1 BRA `(.L_x_664) ;  /* 0x00000000000c9947 */ /* 0x000fea0003800000 */
[----:B------:R-:W2:Y:S04]  /*16a00*/  LDG.E R3, desc[UR60][R20.64] ;  /* 0x0000003c14037981 */ /* 0x000ea8000c1e1900 */
[----:B-----5:R-:W2:Y:S02]  /*16a10*/  LDG.E R0, desc[UR60][R20.64+0x4] ;  /* 0x0000043c14007981 */ /* 0x020ea4000c1e1900 */
[----:B--2---:R-:W-:-:S07]  /*16a20*/  IMAD.IADD R0, R0, 0x1, -R3 ;  /* 0x0000000100007824 */ /* 0x004fce00078e0a03 */
.L_x_664:
[----:B------:R-:W2:Y:S01]  /*16a30*/  LDL R10, [R1+0x8] ;  /* 0x00000800010a7983 */ /* 0x000ea20000100800 */
[----:B------:R-:W-:Y:S01]  /*16a40*/  @P2 IMAD.HI.U32 R2, R13, R4, RZ ;  /* 0x000000040d022227 */ /* 0x000fe200078e00ff */
[----:B------:R-:W-:Y:S01]  /*16a50*/  SHF.R.S32.HI R46, RZ, 0x1f, R210 ;  /* 0x0000001fff2e7819 */ /* 0x000fe200000114d2 */
[----:B------:R-:W-:Y:S01]  /*16a60*/  ULDC.64 UR4, c[0x0][0xb90] ;  /* 0x0002e40000047ab9 */ /* 0x000fe20000000a00 */
[----:B------:R-:W-:Y:S01]  /*16a70*/  MOV R7, R13 ;  /* 0x0000000d00077202 */ /* 0x000fe20000000f00 */
[----:B------:R-:W-:Y:S01]  /*16a80*/  IMAD R11, R216, 0x40, R202 ;  /* 0x00000040d80b7824 */ /* 0x000fe200078e02ca */
[--C-:B-----5:R-:W-:Y:S01]  /*16a90*/  SHF.R.S32.HI R3, RZ, 0x1f, R47.reuse ;  /* 0x0000001fff037819 */ /* 0x120fe2000001142f */
[----:B------:R-:W-:Y:S01]  /*16aa0*/  IMAD R9, R46, UR4, RZ ;  /* 0x000000042e097c24 */ /* 0x000fe2000f8e02ff */
[----:B------:R-:W-:Y:S01]  /*16ab0*/  @P2 SHF.R.U32.HI R7, RZ, R5, R2 ;  /* 0x00000005ff072219 */ /* 0x000fe20000011602 */
[----:B------:R-:W-:Y:S01]  /*16ac0*/  IMAD.MOV.U32 R2, RZ, RZ, R47 ;  /* 0x000000ffff027224 */ /* 0x000fe200078e002f */
[----:B------:R-:W-:Y:S01]  /*16ad0*/  SEL R214, R214, RZ, !P1 ;  /* 0x000000ffd6d67207 */ /* 0x000fe20004800000 */
[C---:B------:R-:W-:Y:S01]  /*16ae0*/  IMAD R9, R210.reuse, UR5, R9 ;  /* 0x00000005d2097c24 */ /* 0x040fe2000f8e0209 */
[----:B------:R-:W-:Y:S01]  /*16af0*/  SEL R207, R207, RZ, !P1 ;  /* 0x000000ffcfcf7207 */ /* 0x000fe20004800000 */
[----:B------:R-:W-:Y:S01]  /*16b00*/  IMAD.WIDE.U32 R4, R210, UR4, R2 ;  /* 0x00000004d2047c25 */ /* 0x000fe2000f8e0002 */
[----:B------:R-:W-:Y:S01]  /*16b10*/  ULDC.64 UR4, c[0x0][0xb98] ;  /* 0x0002e60000047ab9 */ /* 0x000fe20000000a00 */
[----:B------:R-:W0:Y:S02]  /*16b20*/  @P2 LDC R53, c[0x0][0xbec] ;  /* 0x0002fb00ff352b82 */ /* 0x000e240000000800 */
[----:B------:R-:W-:Y:S01]  /*16b30*/  IMAD.MOV R2, RZ, RZ, -R7 ;  /* 0x000000ffff027224 */ /* 0x000fe200078e0a07 */
[----:B------:R-:W-:Y:S01]  /*16b40*/  IADD3 R5, R5, R9, RZ ;  /* 0x0000000905057210 */ /* 0x000fe20007ffe0ff */
[----:B------:R-:W-:Y:S01]  /*16b50*/  IMAD.WIDE R54, R11, 0x2, R54 ;  /* 0x000000020b367825 */ /* 0x000fe200078e0236 */
[----:B------:R-:W-:-:S03]  /*16b60*/  SHF.R.S32.HI R11, RZ, 0x1f, R7 ;  /* 0x0000001fff0b7819 */ /* 0x000fc60000011407 */
[----:B------:R-:W-:Y:S01]  /*16b70*/  IMAD R9, R49, R2, R13 ;  /* 0x0000000231097224 */ /* 0x000fe200078e020d */
[----:B------:R-:W-:Y:S01]  /*16b80*/  IADD3 R29, P3, R54, 0x4000, RZ ;  /* 0x00004000361d7810 */ /* 0x000fe20007f7e0ff */
[----:B------:R-:W-:Y:S01]  /*16b90*/  IMAD R2, R214, UR4, RZ ;  /* 0x00000004d6027c24 */ /* 0x000fe2000f8e02ff */
[----:B------:R-:W-:Y:S01]  /*16ba0*/  IADD3 R13, P4, R54, 0x2000, RZ ;  /* 0x00002000360d7810 */ /* 0x000fe20007f9e0ff */
[----:B------:R-:W-:Y:S01]  /*16bb0*/  IMAD.WIDE.U32 R4, R207, UR4, R4 ;  /* 0x00000004cf047c25 */ /* 0x000fe2000f8e0004 */
[----:B------:R-:W-:Y:S02]  /*16bc0*/  LOP3.LUT R28, R29, 0x380, RZ, 0xc0, !PT ;  /* 0x000003801d1c7812 */ /* 0x000fe400078ec0ff */
[----:B------:R-:W-:Y:S01]  /*16bd0*/  LOP3.LUT R12, R13, 0x380, RZ, 0xc0, !PT ;  /* 0x000003800d0c7812 */ /* 0x000fe200078ec0ff */
[----:B------:R-:W-:Y:S01]  /*16be0*/  IMAD R6, R207, UR5, R2 ;  /* 0x00000005cf067c24 */ /* 0x000fe2000f8e0202 */
[----:B------:R-:W-:Y:S01]  /*16bf0*/  SHF.R.S32.HI R2, RZ, 0x1f, R9 ;  /* 0x0000001fff027819 */ /* 0x000fe20000011409 */
[----:B------:R-:W-:Y:S01]  /*16c00*/  ULDC.64 UR4, c[0x0][0xb88] ;  /* 0x0002e20000047ab9 */ /* 0x000fe20000000a00 */
[----:B------:R-:W-:Y:S01]  /*16c10*/  IADD3 R4, P1, R7, R4, RZ ;  /* 0x0000000407047210 */ /* 0x000fe20007f3e0ff */
[----:B------:R-:W-:Y:S01]  /*16c20*/  IMAD R51, R0, R49, RZ ;  /* 0x0000003100337224 */ /* 0x000fe200078e02ff */
[----:B------:R-:W-:Y:S01]  /*16c30*/  IADD3 R7, P0, R54, 0x1000, RZ ;  /* 0x0000100036077810 */ /* 0x000fe20007f1e0ff */
[----:B------:R-:W-:Y:S01]  /*16c40*/  IMAD R2, R2, UR4, RZ ;  /* 0x0000000402027c24 */ /* 0x000fe2000f8e02ff */
[----:B------:R-:W-:-:S02]  /*16c50*/  IADD3.X R5, R11, R5, R6, P1, !PT ;  /* 0x000000050b057210 */ /* 0x000fc40000ffe406 */
[----:B------:R-:W-:Y:S01]  /*16c60*/  SHF.R.U64 R28, R28, 0x3, RZ ;  /* 0x000000031c1c7819 */ /* 0x000fe200000012ff */
[C---:B------:R-:W-:Y:S01]  /*16c70*/  IMAD R11, R9.reuse, UR5, R2 ;  /* 0x00000005090b7c24 */ /* 0x040fe2000f8e0202 */
[----:B------:R-:W-:Y:S01]  /*16c80*/  SHF.R.U64 R12, R12, 0x3, RZ ;  /* 0x000000030c0c7819 */ /* 0x000fe200000012ff */
[----:B------:R-:W-:Y:S01]  /*16c90*/  IMAD.WIDE.U32 R4, R9, UR4, R4 ;  /* 0x0000000409047c25 */ /* 0x000fe2000f8e0004 */
[----:B------:R-:W-:Y:S01]  /*16ca0*/  ULDC.64 UR4, c[0x0][0xb50] ;  /* 0x0002d40000047ab9 */ /* 0x000fe20000000a00 */
[----:B------:R-:W-:Y:S02]  /*16cb0*/  LOP3.LUT R28, R28, R29, RZ, 0x3c, !PT ;  /* 0x0000001d1c1c7212 */ /* 0x000fe400078e3cff */
[----:B------:R-:W-:Y:S01]  /*16cc0*/  IMAD.IADD R5, R5, 0x1, R11 ;  /* 0x0000000105057824 */ /* 0x000fe200078e020b */
[C---:B------:R-:W-:Y:S01]  /*16cd0*/  LEA R2, P1, R4.reuse, UR4, 0x2 ;  /* 0x0000000404027c11 */ /* 0x040fe2000f8210ff */
[--C-:B------:R-:W-:Y:S01]  /*16ce0*/  IMAD.X R9, RZ, RZ, R55.reuse, P0 ;  /* 0x000000ffff097224 */ /* 0x100fe200000e0637 */
[----:B------:R-:W-:Y:S01]  /*16cf0*/  LOP3.LUT P0, RZ, R217, 0x3, RZ, 0xc0, !PT ;  /* 0x00000003d9ff7812 */ /* 0x000fe2000780c0ff */
[----:B------:R-:W-:Y:S01]  /*16d00*/  IMAD.X R29, RZ, RZ, R55, P3 ;  /* 0x000000ffff1d7224 */ /* 0x000fe200018e0637 */
[----:B------:R-:W-:Y:S01]  /*16d10*/  LEA.HI.X R4, R4, UR5, R5, 0x2, P1 ;  /* 0x0000000504047c11 */ /* 0x000fe200088f1405 */
[----:B------:R-:W-:Y:S01]  /*16d20*/  SHFL.IDX PT, R20, R2, RZ, 0x1c1f ;  /* 0x001c1fff02147589 */ /* 0x000fe200000e0000 */
[C---:B------:R-:W-:Y:S01]  /*16d30*/  IADD3 R25, P1, R54.reuse, 0x3000, RZ ;  /* 0x0000300036197810 */ /* 0x040fe20007f3e0ff */
[----:B------:R-:W-:Y:S01]  /*16d40*/  ULDC.64 UR4, c[0x0][0xaa0] ;  /* 0x0002a80000047ab9 */ /* 0x000fe20000000a00 */
[----:B------:R-:W-:Y:S01]  /*16d50*/  IADD3 R5, P3, R54, 0x7000, RZ ;  /* 0x0000700036057810 */ /* 0x000fe20007f7e0ff */
[----:B------:R-:W1:Y:S01]  /*16d60*/  SHFL.IDX PT, R21, R4, RZ, 0x1c1f ;  /* 0x001c1fff04157589 */ /* 0x000e6200000e0000 */
[----:B------:R-:W-:-:S02]  /*16d70*/  LOP3.LUT R24, R25, 0x380, RZ, 0xc0, !PT ;  /* 0x0000038019187812 */ /* 0x000fc400078ec0ff */
[----:B------:R-:W-:Y:S01]  /*16d80*/  LOP3.LUT R8, R7, 0x380, RZ, 0xc0, !PT ;  /* 0x0000038007087812 */ /* 0x000fe200078ec0ff */
[----:B------:R-:W-:Y:S01]  /*16d90*/  SHFL.IDX PT, R44, R2, 0x1, 0x1c1f ;  /* 0x003c1f00022c7f89 */ /* 0x000fe200000e0000 */
[----:B------:R-:W-:Y:S01]  /*16da0*/  SHF.R.U64 R24, R24, 0x3, RZ ;  /* 0x0000000318187819 */ /* 0x000fe200000012ff */
[--C-:B------:R-:W-:Y:S01]  /*16db0*/  IMAD.X R41, RZ, RZ, R55.reuse, P3 ;  /* 0x000000ffff297224 */ /* 0x100fe200018e0637 */
[----:B------:R-:W-:Y:S01]  /*16dc0*/  LOP3.LUT R12, R12, R13, RZ, 0x3c, !PT ;  /* 0x0000000d0c0c7212 */ /* 0x000fe200078e3cff */
[----:B------:R-:W3:Y:S01]  /*16dd0*/  SHFL.IDX PT, R45, R4, 0x1, 0x1c1f ;  /* 0x003c1f00042d7f89 */ /* 0x000ee200000e0000 */
[----:B------:R-:W-:Y:S01]  /*16de0*/  LOP3.LUT R24, R24, R25, RZ, 0x3c, !PT ;  /* 0x0000001918187212 */ /* 0x000fe200078e3cff */
[----:B------:R-:W-:Y:S01]  /*16df0*/  IMAD.X R25, RZ, RZ, R55, P1 ;  /* 0x000000ffff197224 */ /* 0x000fe200008e0637 */
[----:B------:R-:W-:Y:S02]  /*16e00*/  IADD3.X R13, RZ, R55, RZ, P4, !PT ;  /* 0x00000037ff0d7210 */ /* 0x000fe400027fe4ff */
[----:B------:R-:W-:-:S02]  /*16e10*/  IADD3 R33, P5, R54, 0x5000, RZ ;  /* 0x0000500036217810 */ /* 0x000fc40007fbe0ff */
[----:B------:R-:W-:Y:S02]  /*16e20*/  IADD3 R37, P4, R54, 0x6000, RZ ;  /* 0x0000600036257810 */ /* 0x000fe40007f9e0ff */
[----:B------:R-:W-:Y:S02]  /*16e30*/  SHF.R.U64 R8, R8, 0x3, RZ ;  /* 0x0000000308087819 */ /* 0x000fe400000012ff */
[----:B------:R-:W-:Y:S02]  /*16e40*/  LOP3.LUT R32, R33, 0x380, RZ, 0xc0, !PT ;  /* 0x0000038021207812 */ /* 0x000fe400078ec0ff */
[----:B------:R-:W-:Y:S02]  /*16e50*/  LOP3.LUT R36, R37, 0x380, RZ, 0xc0, !PT ;  /* 0x0000038025247812 */ /* 0x000fe400078ec0ff */
[----:B------:R-:W-:Y:S02]  /*16e60*/  LOP3.LUT R8, R8, R7, RZ, 0x3c, !PT ;  /* 0x0000000708087212 */ /* 0x000fe400078e3cff */
[----:B------:R-:W-:-:S02]  /*16e70*/  LOP3.LUT R7, R54, 0x380, RZ, 0xc0, !PT ;  /* 0x0000038036077812 */ /* 0x000fc400078ec0ff */
[----:B------:R-:W-:Y:S02]  /*16e80*/  SHF.R.U64 R32, R32, 0x3, RZ ;  /* 0x0000000320207819 */ /* 0x000fe400000012ff */
[----:B------:R-:W-:Y:S02]  /*16e90*/  SHF.R.U64 R36, R36, 0x3, RZ ;  /* 0x0000000324247819 */ /* 0x000fe400000012ff */
[----:B------:R-:W-:Y:S02]  /*16ea0*/  SHF.R.U64 R7, R7, 0x3, RZ ;  /* 0x0000000307077819 */ /* 0x000fe400000012ff */
[----:B------:R-:W-:Y:S02]  /*16eb0*/  LOP3.LUT R32, R32, R33, RZ, 0x3c, !PT ;  /* 0x0000002120207212 */ /* 0x000fe400078e3cff */
[----:B------:R-:W-:Y:S01]  /*16ec0*/  LOP3.LUT R36, R36, R37, RZ, 0x3c, !PT ;  /* 0x0000002524247212 */ /* 0x000fe200078e3cff */
[----:B------:R-:W-:Y:S01]  /*16ed0*/  IMAD.X R37, RZ, RZ, R55, P4 ;  /* 0x000000ffff257224 */ /* 0x000fe200020e0637 */
[----:B------:R-:W-:-:S02]  /*16ee0*/  IADD3.X R33, RZ, R55, RZ, P5, !PT ;  /* 0x00000037ff217210 */ /* 0x000fc40002ffe4ff */
[----:B------:R-:W-:Y:S01]  /*16ef0*/  LOP3.LUT R54, R7, R54, RZ, 0x3c, !PT ;  /* 0x0000003607367212 */ /* 0x000fe200078e3cff */
[----:B------:R-:W-:Y:S01]  /*16f00*/  BSSY B1, `(.L_x_665) ;  /* 0x0000054000017945 */ /* 0x000fe20003800000 */
[----:B------:R-:W-:Y:S02]  /*16f10*/  SHF.R.S32.HI R48, RZ, 0x1f, R208 ;  /* 0x0000001fff307819 */ /* 0x000fe400000114d0 */
[----:B------:R-:W-:Y:S01]  /*16f20*/  SHF.R.S32.HI R50, RZ, 0x1f, R202 ;  /* 0x0000001fff327819 */ /* 0x000fe200000114ca */
[----:B--2---:R-:W-:-:S04]  /*16f30*/  IMAD R6, R215, 0x80, R10 ;  /* 0x00000080d7067824 */ /* 0x004fc800078e020a */
[C---:B------:R-:W-:Y:S01]  /*16f40*/  VIADD R0, R6.reuse, 0x8 ;  /* 0x0000000806007836 */ /* 0x040fe20000000000 */
[----:B------:R-:W-:-:S04]  /*16f50*/  ISETP.GE.OR P1, PT, R6, R51, P0 ;  /* 0x000000330600720c */ /* 0x000fc80000726670 */
[----:B------:R-:W-:Y:S02]  /*16f60*/  ISETP.GE.OR P0, PT, R0, R51, P0 ;  /* 0x000000330000720c */ /* 0x000fe40000706670 */
[----:B------:R-:W-:-:S04]  /*16f70*/  LOP3.LUT R0, R5, 0x380, RZ, 0xc0, !PT ;  /* 0x0000038005007812 */ /* 0x000fc800078ec0ff */
[----:B------:R-:W-:-:S03]  /*16f80*/  SHF.R.U64 R0, R0, 0x3, RZ ;  /* 0x0000000300007819 */ /* 0x000fc600000012ff */
[----:B-1----:R-:W-:Y:S01]  /*16f90*/  @!P1 ST.E desc[UR60][R20.64], R88 ;  /* 0x0000005814009985 */ /* 0x002fe2000c10193c */
[----:B------:R-:W-:-:S03]  /*16fa0*/  LOP3.LUT R40, R0, R5, RZ, 0x3c, !PT ;  /* 0x0000000500287212 */ /* 0x000fc600078e3cff */
[----:B---3--:R1:W-:Y:S01]  /*16fb0*/  @!P0 ST.E desc[UR60][R44.64], R89 ;  /* 0x000000592c008985 */ /* 0x0083e2000c10193c */
[----:B------:R-:W-:Y:S02]  /*16fc0*/  IMAD R0, R3, UR4, RZ ;  /* 0x0000000403007c24 */ /* 0x000fe4000f8e02ff */
[C---:B------:R-:W-:Y:S01]  /*16fd0*/  IMAD.WIDE.U32 R2, R47.reuse, UR4, RZ ;  /* 0x000000042f027c25 */ /* 0x040fe2000f8e00ff */
[----:B------:R2:W5:Y:S01]  /*16fe0*/  LD.E.128 R4, desc[UR60][R54.64] ;  /* 0x0000003c36047980 */ /* 0x000562000c101d00 */
[----:B-1----:R-:W1:Y:S02]  /*16ff0*/  @P2 LDC R45, c[0x0][0xbf0] ;  /* 0x0002fc00ff2d2b82 */ /* 0x002e640000000800 */
[----:B------:R-:W-:Y:S01]  /*17000*/  IMAD R21, R47, UR5, R0 ;  /* 0x000000052f157c24 */ /* 0x000fe2000f8e0200 */
[----:B------:R-:W-:Y:S01]  /*17010*/  LEA R0, R209, R216, 0x5 ;  /* 0x000000d8d1007211 */ /* 0x000fe200078e28ff */
[----:B------:R-:W-:Y:S01]  /*17020*/  ULDC.64 UR4, c[0x0][0xae8] ;  /* 0x0002ba0000047ab9 */ /* 0x000fe20000000a00 */
[----:B------:R-:W5:Y:S01]  /*17030*/  LD.E.128 R8, desc[UR60][R8.64] ;  /* 0x0000003c08087980 */ /* 0x000f62000c101d00 */
[----:B------:R-:W-:-:S02]  /*17040*/  IMAD.IADD R3, R3, 0x1, R21 ;  /* 0x0000000103037824 */ /* 0x000fc400078e0215 */
[----:B------:R-:W-:Y:S01]  /*17050*/  IMAD R21, R46, UR4, RZ ;  /* 0x000000042e157c24 */ /* 0x000fe2000f8e02ff */
[----:B------:R-:W5:Y:S01]  /*17060*/  LD.E.128 R12, desc[UR60][R12.64] ;  /* 0x0000003c0c0c7980 */ /* 0x000f62000c101d00 */
[----:B------:R-:W-:Y:S02]  /*17070*/  IMAD R44, R215, 0x80, R0 ;  /* 0x00000080d72c7824 */ /* 0x000fe400078e0200 */
[C---:B------:R-:W-:Y:S01]  /*17080*/  IMAD R21, R210.reuse, UR5, R21 ;  /* 0x00000005d2157c24 */ /* 0x040fe2000f8e0215 */
[----:B------:R-:W5:Y:S01]  /*17090*/  LD.E.128 R24, desc[UR60][R24.64] ;  /* 0x0000003c18187980 */ /* 0x000f62000c101d00 */
[----:B------:R-:W-:Y:S01]  /*170a0*/  IMAD.WIDE.U32 R2, R210, UR4, R2 ;  /* 0x00000004d2027c25 */ /* 0x000fe2000f8e0002 */
[----:B------:R-:W-:Y:S02]  /*170b0*/  ULDC.64 UR4, c[0x0][0xaf0] ;  /* 0x0002bc0000047ab9 */ /* 0x000fe40000000a00 */
[----:B------:R-:W5:Y:S01]  /*170c0*/  LD.E.128 R28, desc[UR60][R28.64] ;  /* 0x0000003c1c1c7980 */ /* 0x000f62000c101d00 */
[----:B0-----:R-:W-:-:S03]  /*170d0*/  @P2 IMAD.HI.U32 R0, R44, R53, RZ ;  /* 0x000000352c002227 */ /* 0x001fc600078e00ff */
[----:B------:R-:W5:Y:S01]  /*170e0*/  LD.E.128 R32, desc[UR60][R32.64] ;  /* 0x0000003c20207980 */ /* 0x000f62000c101d00 */
[----:B------:R-:W-:Y:S02]  /*170f0*/  IMAD.IADD R3, R3, 0x1, R21 ;  /* 0x0000000103037824 */ /* 0x000fe400078e0215 */
[----:B------:R-:W-:Y:S01]  /*17100*/  IMAD.MOV.U32 R21, RZ, RZ, R44 ;  /* 0x000000ffff157224 */ /* 0x000fe200078e002c */
[----:B-1----:R-:W-:Y:S01]  /*17110*/  @P2 SHF.R.U32.HI R21, RZ, R45, R0 ;  /* 0x0000002dff152219 */ /* 0x002fe20000011600 */
[----:B------:R-:W-:Y:S01]  /*17120*/  IMAD R20, R214, UR4, RZ ;  /* 0x00000004d6147c24 */ /* 0x000fe2000f8e02ff */
[----:B------:R-:W5:Y:S01]  /*17130*/  LD.E.128 R36, desc[UR60][R36.64] ;  /* 0x0000003c24247980 */ /* 0x000f62000c101d00 */
[C---:B------:R-:W-:Y:S01]  /*17140*/  IMAD.WIDE.U32 R2, R207.reuse, UR4, R2 ;  /* 0x00000004cf027c25 */ /* 0x040fe2000f8e0002 */
[----:B------:R-:W-:Y:S02]  /*17150*/  SHF.R.S32.HI R0, RZ, 0x1f, R21 ;  /* 0x0000001fff007819 */ /* 0x000fe40000011415 */
[----:B------:R-:W5:Y:S01]  /*17160*/  LD.E.128 R40, desc[UR60][R40.64] ;  /* 0x0000003c28287980 */ /* 0x000f62000c101d00 */
[----:B------:R-:W-:Y:S01]  /*17170*/  IMAD R45, R207, UR5, R20 ;  /* 0x00000005cf2d7c24 */ /* 0x000fe2000f8e0214 */
[----:B------:R-:W-:Y:S01]  /*17180*/  IADD3 R20, -R21, RZ, RZ ;  /* 0x000000ff15147210 */ /* 0x000fe20007ffe1ff */
[----:B------:R-:W-:Y:S01]  /*17190*/  ULDC.64 UR4, c[0x0][0xae0] ;  /* 0x0002b80000047ab9 */ /* 0x000fe20000000a00 */
[----:B------:R-:W-:Y:S01]  /*171a0*/  @!PT LDS RZ, [RZ] ;  /* 0x00000000fffff984 */ /* 0x000fe20000000800 */
[----:B------:R-:W-:Y:S01]  /*171b0*/  @!PT LDS RZ, [RZ] ;  /* 0x00000000fffff984 */ /* 0x000fe20000000800 */
[----:B------:R-:W-:Y:S01]  /*171c0*/  @!PT LDS RZ, [RZ] ;  /* 0x00000000fffff984 */ /* 0x000fe20000000800 */
[----:B------:R-:W-:Y:S01]  /*171d0*/  @!PT LDS RZ, [RZ] ;  /* 0x00000000fffff984 */ /* 0x000fe20000000800 */
[----:B------:R0:W-:Y:S06]  /*171e0*/  MEMBAR.ALL.CTA ;  /* 0x0000000000007992 */ /* 0x0001ec0000008000 */
[----:B0-----:R-:W0:Y:S01]  /*171f0*/  FENCE.VIEW.ASYNC.S ;  /* 0x00000000000073c6 */ /* 0x001e220000000000 */
[----:B------:R-:W-:-:S02]  /*17200*/  IMAD.IADD R3, R3, 0x1, R45 ;  /* 0x0000000103037824 */ /* 0x000fc400078e022d */
[----:B------:R-:W-:Y:S02]  /*17210*/  IMAD R0, R0, UR4, RZ ;  /* 0x0000000400007c24 */ /* 0x000fe4000f8e02ff */
[----:B------:R-:W-:Y:S02]  /*17220*/  IMAD R45, R49, R20, R44 ;  /* 0x00000014312d7224 */ /* 0x000fe400078e022c */
[C---:B------:R-:W-:Y:S02]  /*17230*/  IMAD R47, R21.reuse, UR5, R0 ;  /* 0x00000005152f7c24 */ /* 0x040fe4000f8e0200 */
[----:B------:R-:W-:Y:S01]  /*17240*/  IMAD.WIDE.U32 R2, R21, UR4, R2 ;  /* 0x0000000415027c25 */ /* 0x000fe2000f8e0002 */
[----:B------:R-:W-:Y:S01]  /*17250*/  SHF.R.S32.HI R0, RZ, 0x1f, R45 ;  /* 0x0000001fff007819 */ /* 0x000fe2000001142d */
[----:B------:R-:W-:Y:S02]  /*17260*/  ULDC.64 UR4, c[0x0][0xad8] ;  /* 0x0002b60000047ab9 */ /* 0x000fe40000000a00 */
[----:B------:R-:W-:-:S02]  /*17270*/  IMAD R46, R215, 0x80, R216 ;  /* 0x00000080d72e7824 */ /* 0x000fc400078e02d8 */
[----:B------:R-:W-:Y:S02]  /*17280*/  IMAD.IADD R3, R3, 0x1, R47 ;  /* 0x0000000103037824 */ /* 0x000fe400078e022f */
[----:B------:R-:W-:Y:S01]  /*17290*/  IMAD R20, R0, UR4, RZ ;  /* 0x0000000400147c24 */ /* 0x000fe2000f8e02ff */
[C---:B------:R-:W-:Y:S01]  /*172a0*/  IADD3 R0, R46.reuse, 0x20, RZ ;  /* 0x000000202e007810 */ /* 0x040fe20007ffe0ff */
[C---:B------:R-:W-:Y:S01]  /*172b0*/  IMAD.WIDE.U32 R2, R45.reuse, UR4, R2 ;  /* 0x000000042d027c25 */ /* 0x040fe2000f8e0002 */
[-C--:B------:R-:W-:Y:S02]  /*172c0*/  ISETP.GE.AND P2, PT, R46, R51.reuse, PT ;  /* 0x000000332e00720c */ /* 0x080fe40003f46270 */
[----:B------:R-:W-:Y:S01]  /*172d0*/  ISETP.GE.AND P0, PT, R0, R51, PT ;  /* 0x000000330000720c */ /* 0x000fe20003f06270 */
[----:B------:R-:W-:Y:S01]  /*172e0*/  IMAD R21, R45, UR5, R20 ;  /* 0x000000052d157c24 */ /* 0x000fe2000f8e0214 */
[----:B------:R-:W-:Y:S01]  /*172f0*/  ULDC.64 UR4, c[0x0][0xa80] ;  /* 0x0002a00000047ab9 */ /* 0x000fe20000000a00 */
[----:B------:R-:W-:Y:S01]  /*17300*/  VIADD R0, R18, 0x22820 ;  /* 0x0002282012007836 */ /* 0x000fe20000000000 */
[----:B------:R-:W-:Y:S01]  /*17310*/  LEA R44, P3, R2, UR4, 0x1 ;  /* 0x00000004022c7c11 */ /* 0x000fe2000f8608ff */
[----:B------:R-:W-:-:S02]  /*17320*/  IMAD.IADD R3, R3, 0x1, R21 ;  /* 0x0000000103037824 */ /* 0x000fc400078e0215 */
[----:B------:R-:W-:Y:S01]  /*17330*/  VIADD R20, R46, 0x40 ;  /* 0x000000402e147836 */ /* 0x000fe20000000000 */
[----:B------:R-:W-:Y:S02]  /*17340*/  PRMT R0, RZ, 0x654, R0 ;  /* 0x00000654ff007816 */ /* 0x000fe40000000000 */
[----:B------:R-:W-:Y:S02]  /*17350*/  LEA.HI.X R45, R2, UR5, R3, 0x1, P3 ;  /* 0x00000005022d7c11 */ /* 0x000fe400098f0c03 */
[----:B0-----:R2:W-:Y:S01]  /*17360*/  SYNCS.ARRIVE.TRANS64.RED.A1T0 RZ, [R0+URZ], RZ ;  /* 0x000000ff00ff79a7 */ /* 0x0015e2000810043f */
[----:B------:R2:W0:Y:S01]  /*17370*/  SHFL.IDX PT, R3, R44, RZ, 0x181f ;  /* 0x00181fff2c037589 */ /* 0x00042200000e0000 */
[----:B------:R-:W-:-:S03]  /*17380*/  ISETP.GE.AND P1, PT, R20, R51, PT ;  /* 0x000000331400720c */ /* 0x000fc60003f26270 */
[----:B------:R2:W1:Y:S01]  /*17390*/  SHFL.IDX PT, R21, R45, RZ, 0x181f ;  /* 0x00181fff2d157589 */ /* 0x00046200000e0000 */
[----:B------:R-:W-:Y:S09]  /*173a0*/  @P2 BRA `(.L_x_666) ;  /* 0x0000000000242947 */ /* 0x000ff20003800000 */
[----:B------:R-:W-:Y:S02]  /*173b0*/  ULDC UR4, c[0x0][0xac8] ;  /* 0x0002b20000047ab9 */ /* 0x000fe40000000800 */
[----:B------:R-:W-:Y:S02]  /*173c0*/  ISETP.GE.AND P2, PT, R202, UR4, PT ;  /* 0x00000004ca007c0c */ /* 0x000fe4000bf46270 */
[----:B------:R-:W-:-:S11]  /*173d0*/  ISETP.GE.AND P3, PT, R208, UR4, PT ;  /* 0x00000004d0007c0c */ /* 0x000fd6000bf66270 */
[-C--:B0-----:R-:W-:Y:S02]  /*173e0*/  @!P2 LEA R2, P4, R202, R3.reuse, 0x1 ;  /* 0x00000003ca02a211 */ /* 0x081fe400078808ff */
[----:B------:R-:W-:Y:S02]  /*173f0*/  @!P3 LEA R20, P5, R208, R3, 0x1 ;  /* 0x00000003d014b211 */ /* 0x000fe400078a08ff */
[-C--:B-1----:R-:W-:Y:S02]  /*17400*/  @!P2 LEA.HI.X R3, R202, R21.reuse, R50, 0x1, P4 ;  /* 0x00000015ca03a211 */ /* 0x082fe400020f0c32 */
[----:B------:R-:W-:-:S03]  /*17410*/  @!P3 LEA.HI.X R21, R208, R21, R48, 0x1, P5 ;  /* 0x00000015d015b211 */ /* 0x000fc600028f0c30 */
[----:B-----5:R3:W-:Y:S04]  /*17420*/  @!P2 ST.E.128 desc[UR60][R2.64], R4 ;  /* 0x000000040200a985 */ /* 0x0207e8000c101d3c */
[----:B------:R3:W-:Y:S02]  /*17430*/  @!P3 ST.E.128 desc[UR60][R20.64], R28 ;  /* 0x0000001c1400b985 */ /* 0x0007e4000c101d3c */
.L_x_666:
[----:B------:R-:W-:Y:S05]  /*17440*/  BSYNC B1 ;  /* 0x0000000000017941 */ /* 0x000fea0003800000 */
.L_x_665:
[----:B---3-5:R3:W4:Y:S01]  /*17450*/  SHFL.IDX PT, R5, R45, 0x1, 0x181f ;  /* 0x00381f002d057f89 */ /* 0x02872200000e0000 */
[----:B------:R-:W-:Y:S03]  /*17460*/  BSSY B1, `(.L_x_667) ;  /* 0x000000c000017945 */ /* 0x000fe60003800000 */
[----:B0-----:R3:W0:Y:S01]  /*17470*/  SHFL.IDX PT, R3, R44, 0x1, 0x181f ;  /* 0x00381f002c037f89 */ /* 0x00162200000e0000 */
[----:B------:R-:W-:Y:S05]  /*17480*/  @P0 BRA `(.L_x_668) ;  /* 0x0000000000240947 */ /* 0x000fea0003800000 */
[----:B------:R-:W-:Y:S02]  /*17490*/  ULDC UR4, c[0x0][0xac8] ;  /* 0x0002b20000047ab9 */ /* 0x000fe40000000800 */
[----:B------:R-:W-:Y:S02]  /*174a0*/  ISETP.GE.AND P3, PT, R202, UR4, PT ;  /* 0x00000004ca007c0c */ /* 0x000fe4000bf66270 */
[----:B------:R-:W-:-:S11]  /*174b0*/  ISETP.GE.AND P4, PT, R208, UR4, PT ;  /* 0x00000004d0007c0c */ /* 0x000fd6000bf86270 */
[-C--:B0-----:R-:W-:Y:S02]  /*174c0*/  @!P3 LEA R2, P0, R202, R3.reuse, 0x1 ;  /* 0x00000003ca02b211 */ /* 0x081fe400078008ff */
[----:B------:R-:W-:Y:S02]  /*174d0*/  @!P4 LEA R4, P2, R208, R3, 0x1 ;  /* 0x00000003d004c211 */ /* 0x000fe400078408ff */
[-C--:B----4-:R-:W-:Y:S02]  /*174e0*/  @!P3 LEA.HI.X R3, R202, R5.reuse, R50, 0x1, P0 ;  /* 0x00000005ca03b211 */ /* 0x090fe400000f0c32 */
[----:B------:R-:W-:-:S03]  /*174f0*/  @!P4 LEA.HI.X R5, R208, R5, R48, 0x1, P2 ;  /* 0x00000005d005c211 */ /* 0x000fc600010f0c30 */
[----:B------:R0:W-:Y:S04]  /*17500*/  @!P3 ST.E.128 desc[UR60][R2.64], R8 ;  /* 0x000000080200b985 */ /* 0x0001e8000c101d3c */
[----:B------:R0:W-:Y:S02]  /*17510*/  @!P4 ST.E.128 desc[UR60][R4.64], R32 ;  /* 0x000000200400c985 */ /* 0x0001e4000c101d3c */
.L_x_668:
[----:B------:R-:W-:Y:S05]  /*17520*/  BSYNC B1 ;  /* 0x0000000000017941 */ /* 0x000fea0003800000 */
.L_x_667:
[----:B0---4-:R0:W4:Y:S01]  /*17530*/  SHFL.IDX PT, R5, R45, 0x2, 0x181f ;  /* 0x00581f002d057f89 */ /* 0x01112200000e0000 */
[----:B------:R-:W-:Y:S03]  /*17540*/  BSSY B1, `(.L_x_669) ;  /* 0x000000c000017945 */ /* 0x000fe60003800000 */
[----:B------:R0:W0:Y:S01]  /*17550*/  SHFL.IDX PT, R3, R44, 0x2, 0x181f ;  /* 0x00581f002c037f89 */ /* 0x00002200000e0000 */
        /* <DEDUP_REMOVED lines=10> */
.L_x_670:
[----:B------:R-:W-:Y:S05]  /*17600*/  BSYNC B1 ;  /* 0x0000000000017941 */ /* 0x000fea0003800000 */
.L_x_669:
[----:B--2---:R-:W-:Y:S01]  /*17610*/  IADD3 R0, R46, 0x60, RZ ;  /* 0x000000602e007810 */ /* 0x004fe20007ffe0ff */
[----:B0--3--:R-:W2:Y:S03]  /*17620*/  SHFL.IDX PT, R45, R45, 0x3, 0x181f ;  /* 0x00781f002d2d7f89 */ /* 0x009ea600000e0000 */
[----:B------:R-:W-:Y:S01]  /*17630*/  ISETP.GE.AND P0, PT, R0, R51, PT ;  /* 0x000000330000720c */ /* 0x000fe20003f06270 */
[----:B----4-:R3:W4:-:S12]  /*17640*/  SHFL.IDX PT, R5, R44, 0x3, 0x181f ;  /* 0x00781f002c057f89 */ /* 0x01071800000e0000 */
[----:B---3--:R-:W-:Y:S05]  /*17650*/  @P0 BRA `(.L_x_671) ;  /* 0x0000000c00240947 */ /* 0x008fea0003800000 */
[----:B------:R-:W-:Y:S02]  /*17660*/  ULDC UR4, c[0x0][0xac8] ;  /* 0x0002b20000047ab9 */ /* 0x000fe40000000800 */
[----:B------:R-:W-:-:S13]  /*17670*/  ISETP.GE.AND P1, PT, R202, UR4, PT ;  /* 0x00000004ca007c0c */ /* 0x000fda000bf26270 */
[----:B----4-:R-:W-:-:S04]  /*17680*/  @!P1 LEA R2, P0, R202, R5, 0x1 ;  /* 0x00000005ca029211 */ /* 0x010fc800078008ff */
[----:B--2---:R-:W-:Y:S02]  /*17690*/  @!P1 LEA.HI.X R3, R202, R45, R50, 0x1, P0 ;  /* 0x0000002dca039211 */ /* 0x004fe400000f0c32 */
[----:B------:R-:W-:-:S03]  /*176a0*/  ISETP.GE.AND P0, PT, R208, UR4, PT ;  /* 0x00000004d0007c0c */ /* 0x000fc6000bf06270 */
[----:B------:R3:W-:Y:S10]  /*176b0*/  @!P1 ST.E.128 desc[UR60][R2.64], R24 ;  /* 0x0000001802009985 */ /* 0x0007f4000c101d3c */
[----:B------:R-:W-:Y:S05]  /*176c0*/  @P0 BRA `(.L_x_671) ;  /* 0x0000000c00080947 */ /* 0x000fea0003800000 */
[----:B---3--:R-:W-:-:S04]  /*176d0*/  LEA R2, P0, R208, R5, 0x1 ;  /* 0x00000005d0027211 */ /* 0x008fc800078008ff */
[----:B------:R-:W-:-:S05]  /*176e0*/  LEA.HI.X R3, R208, R45, R48, 0x1, P0 ;  /* 0x0000002dd0037211 */ /* 0x000fca00000f0c30 */
[----:B------:R0:W-:Y:S01]  /*176f0*/  ST.E.128 desc[UR60][R2.64], R40 ;  /* 0x0000002802007985 */ /* 0x0001e2000c101d3c */
[----:B------:R-:W-:Y:S05]  /*17700*/  BRA `(.L_x_671) ;  /* 0x0000000800f87947 */ /* 0x000fea0003800000 */
.L_x_662:
[----:B------:R-:W-:Y:S01]  /*17710*/  ULDC.64 UR4, c[0x0][0xc00] ;  /* 0x0003000000047ab9 */ /* 0x000fe20000000a00 */
[----:B------:R-:W-:Y:S01]  /*17720*/  IMAD.MOV.U32 R0, RZ, RZ, RZ ;  /* 0x000000ffff007224 */ /* 0x000fe200078e00ff */
[----:B------:R-:W-:Y:S01]  /*17730*/  ISETP.NE.U32.AND P0, PT, RZ, UR4, PT ;  /* 0x00000004ff007c0c */ /* 0x000fe2000bf05070 */
[----:B------:R-:W2:Y:S01]  /*17740*/  LDC R21, c[0x0][0xbe8] ;  /* 0x0002fa00ff157b82 */ /* 0x000ea20000000800 */
[----:B------:R-:W-:Y:S02]  /*17750*/  IADD3 R2, P1, R211, UR4, RZ ;  /* 0x00000004d3027c10 */ /* 0x000fe4000ff3e0ff */
[----:B------:R-:W-:Y:S02]  /*17760*/  ISETP.NE.AND.EX P0, PT, RZ, UR5, PT, P0 ;  /* 0x00000005ff007c0c */ /* 0x000fe4000bf05300 */
[----:B------:R-:W-:Y:S01]  /*17770*/  IADD3.X R3, R212, UR5, RZ, P1, !PT ;  /* 0x00000005d4037c10 */ /* 0x000fe20008ffe4ff */
[----:B------:R-:W-:Y:S02]  /*17780*/  ULDC.64 UR4, c[0x0][0xc08] ;  /* 0x0003020000047ab9 */ /* 0x000fe40000000a00 */
[----:B------:R-:W-:-:S04]  /*17790*/  ISETP.NE.U32.AND P1, PT, RZ, UR4, PT ;  /* 0x00000004ff007c0c */ /* 0x000fc8000bf25070 */
[----:B------:R-:W-:-:S04]  /*177a0*/  ISETP.NE.AND.EX P1, PT, RZ, UR5, PT, P1 ;  /* 0x00000005ff007c0c */ /* 0x000fc8000bf25310 */
[----:B------:R3:W5:Y:S01]  /*177b0*/  @P0 LDG.E R0, desc[UR60][R2.64] ;  /* 0x0000003c02000981 */ /* 0x000762000c1e1900 */
[----:B------:R-:W4:Y:S08]  /*177c0*/  S2R R7, SR_TID.X ;  /* 0x0000000000077919 */ /* 0x000f300000002100 */
[----:B------:R-:W-:Y:S01]  /*177d0*/  @P1 IADD3 R4, P2, R211, UR4, RZ ;  /* 0x00000004d3041c10 */ /* 0x000fe2000ff5e0ff */
[----:B------:R-:W-:-:S02]  /*177e0*/  ULDC UR4, c[0x0][0xa88] ;  /* 0x0002a20000047ab9 */ /* 0x000fc40000000800 */
[----:B------:R-:W-:Y:S01]  /*177f0*/  IMAD.U32 R6, RZ, RZ, UR4 ;  /* 0x00000004ff067e24 */ /* 0x000fe2000f8e00ff */
[----:B------:R-:W-:-:S05]  /*17800*/  @P1 IADD3.X R5, R212, UR5, RZ, P2, !PT ;  /* 0x00000005d4051c10 */ /* 0x000fca00097fe4ff */
[----:B------:R3:W5:Y:S01]  /*17810*/  @P1 LDG.E R6, desc[UR60][R4.64] ;  /* 0x0000003c04061981 */ /* 0x000762000c1e1900 */
[----:B--2---:R-:W-:-:S13]  /*17820*/  ISETP.NE.AND P2, PT, R21, 0x1, PT ;  /* 0x000000011500780c */ /* 0x004fda0003f45270 */
[----:B------:R-:W2:Y:S01]  /*17830*/  @P2 LDC R12, c[0x0][0xbec] ;  /* 0x0002fb00ff0c2b82 */ /* 0x000ea20000000800 */
[----:B----4-:R-:W-:-:S07]  /*17840*/  VIADD R7, R7, 0xffffff80 ;  /* 0xffffff8007077836 */ /* 0x010fce0000000000 */
[----:B------:R-:W4:Y:S01]  /*17850*/  @P2 LDC R25, c[0x0][0xbf0] ;  /* 0x0002fc00ff192b82 */ /* 0x000f220000000800 */
[----:B------:R-:W-:Y:S01]  /*17860*/  ISETP.GE.AND P3, PT, R7, 0x80, PT ;  /* 0x000000800700780c */ /* 0x000fe20003f66270 */
[----:B---3--:R-:W-:-:S12]  /*17870*/  @P1 BRA `(.L_x_672) ;  /* 0x0000000000101947 */ /* 0x008fd80003800000 */
[----:B------:R-:W-:Y:S05]  /*17880*/  @!P0 BRA `(.L_x_672) ;  /* 0x00000000000c8947 */ /* 0x000fea0003800000 */
[----:B------:R-:W3:Y:S04]  /*17890*/  LDG.E R5, desc[UR60][R2.64] ;  /* 0x0000003c02057981 */ /* 0x000ee8000c1e1900 */
[----:B-----5:R-:W3:Y:S02]  /*178a0*/  LDG.E R6, desc[UR60][R2.64+0x4] ;  /* 0x0000043c02067981 */ /* 0x020ee4000c1e1900 */
[----:B---3--:R-:W-:-:S07]  /*178b0*/  IADD3 R6, -R5, R6, RZ ;  /* 0x0000000605067210 */ /* 0x008fce0007ffe1ff */
.L_x_672:
[----:B------:R-:W-:Y:S01]  /*178c0*/  BSSY B1, `(.L_x_673) ;  /* 0x000002e000017945 */ /* 0x000fe20003800000 */
[----:B------:R-:W-:Y:S02]  /*178d0*/  SHF.R.S32.HI R10, RZ, 0x1f, R210 ;  /* 0x0000001fff0a7819 */ /* 0x000fe400000114d2 */
[----:B------:R-:W-:Y:S02]  /*178e0*/  SEL R207, R207, RZ, !P0 ;  /* 0x000000ffcfcf7207 */ /* 0x000fe40004000000 */
[----:B------:R-:W-:Y:S02]  /*178f0*/  SEL R214, R214, RZ, !P0 ;  /* 0x000000ffd6d67207 */ /* 0x000fe40004000000 */
[----:B-----5:R-:W-:Y:S01]  /*17900*/  SHF.R.S32.HI R11, RZ, 0x1f, R0 ;  /* 0x0000001fff0b7819 */ /* 0x020fe20000011400 */
[----:B------:R-:W-:Y:S06]  /*17910*/  @P3 BRA `(.L_x_674) ;  /* 0x0000000000a03947 */ /* 0x000fec0003800000 */
[----:B------:R-:W3:Y:S01]  /*17920*/  S2R R2, SR_TID.X ;  /* 0x0000000000027919 */ /* 0x000ee20000002100 */
[----:B------:R-:W5:Y:S02]  /*17930*/  LDC R9, c[0x0][0xbe8] ;  /* 0x0002fa00ff097b82 */ /* 0x000f640000000800 */
[----:B-----5:R-:W-:Y:S02]  /*17940*/  IMAD R3, R6, R9, RZ ;  /* 0x0000000906037224 */ /* 0x020fe400078e02ff */
[----:B---3--:R-:W-:-:S04]  /*17950*/  IMAD R2, R215, 0x80, R2 ;  /* 0x00000080d7027824 */ /* 0x008fc800078e0202 */
[----:B------:R-:W-:-:S05]  /*17960*/  VIADD R8, R2, 0xffffff80 ;  /* 0xffffff8002087836 */ /* 0x000fca0000000000 */
[----:B------:R-:W-:-:S13]  /*17970*/  ISETP.GE.AND P0, PT, R8, R3, PT ;  /* 0x000000030800720c */ /* 0x000fda0003f06270 */
[----:B------:R-:W-:Y:S05]  /*17980*/  @P0 BRA `(.L_x_674) ;  /* 0x0000000000840947 */ /* 0x000fea0003800000 */
[----:B------:R-:W-:Y:S01]  /*17990*/  ISETP.NE.AND P0, PT, R9, 0x1, PT ;  /* 0x000000010900780c */ /* 0x000fe20003f05270 */
[----:B------:R-:W-:Y:S01]  /*179a0*/  ULDC.64 UR4, c[0x0][0xb90] ;  /* 0x0002e40000047ab9 */ /* 0x000fe20000000a00 */
[----:B------:R-:W-:Y:S01]  /*179b0*/  MOV R2, R0 ;  /* 0x0000000000027202 */ /* 0x000fe20000000f00 */
[----:B------:R-:W-:Y:S02]  /*179c0*/  IMAD R7, R10, UR4, RZ ;  /* 0x000000040a077c24 */ /* 0x000fe4000f8e02ff */
[----:B------:R-:W-:Y:S02]  /*179d0*/  IMAD.MOV.U32 R3, RZ, RZ, R11 ;  /* 0x000000ffff037224 */ /* 0x000fe400078e000b */
[----:B------:R-:W-:Y:S02]  /*179e0*/  IMAD.MOV.U32 R5, RZ, RZ, R8 ;  /* 0x000000ffff057224 */ /* 0x000fe400078e0008 */
[----:B------:R-:W-:-:S04]  /*179f0*/  IMAD.WIDE.U32 R2, R210, UR4, R2 ;  /* 0x00000004d2027c25 */ /* 0x000fc8000f8e0002 */
[----:B------:R-:W3:Y:S01]  /*17a00*/  @P0 LDC R13, c[0x0][0xbec] ;  /* 0x0002fb00ff0d0b82 */ /* 0x000ee20000000800 */
[----:B------:R-:W-:Y:S01]  /*17a10*/  IMAD R7, R210, UR5, R7 ;  /* 0x00000005d2077c24 */ /* 0x000fe2000f8e0207 */
[----:B------:R-:W-:-:S03]  /*17a20*/  ULDC.64 UR4, c[0x0][0xb98] ;  /* 0x0002e60000047ab9 */ /* 0x000fc60000000a00 */
[----:B------:R-:W-:-:S03]  /*17a30*/  IMAD.IADD R3, R3, 0x1, R7 ;  /* 0x0000000103037824 */ /* 0x000fc600078e0207 */
[----:B------:R-:W5:Y:S01]  /*17a40*/  @P0 LDC R15, c[0x0][0xbf0] ;  /* 0x0002fc00ff0f0b82 */ /* 0x000f620000000800 */
[----:B------:R-:W-:-:S04]  /*17a50*/  IMAD.WIDE.U32 R2, R207, UR4, R2 ;  /* 0x00000004cf027c25 */ /* 0x000fc8000f8e0002 */
[----:B---3--:R-:W-:-:S05]  /*17a60*/  @P0 IMAD.HI.U32 R4, R8, R13, RZ ;  /* 0x0000000d08040227 */ /* 0x008fca00078e00ff */
[----:B-----5:R-:W-:Y:S01]  /*17a70*/  @P0 SHF.R.U32.HI R5, RZ, R15, R4 ;  /* 0x0000000fff050219 */ /* 0x020fe20000011604 */
[----:B------:R-:W-:-:S03]  /*17a80*/  IMAD R4, R214, UR4, RZ ;  /* 0x00000004d6047c24 */ /* 0x000fc6000f8e02ff */
[----:B------:R-:W-:Y:S01]  /*17a90*/  IADD3 R2, P0, R5, R2, RZ ;  /* 0x0000000205027210 */ /* 0x000fe20007f1e0ff */
[----:B------:R-:W-:-:S04]  /*17aa0*/  IMAD.MOV R7, RZ, RZ, -R5 ;  /* 0x000000ffff077224 */ /* 0x000fc800078e0a05 */
[----:B------:R-:W-:Y:S01]  /*17ab0*/  IMAD R7, R9, R7, R8 ;  /* 0x0000000709077224 */ /* 0x000fe200078e0208 */
[----:B------:R-:W-:Y:S01]  /*17ac0*/  SHF.R.S32.HI R9, RZ, 0x1f, R5 ;  /* 0x0000001fff097819 */ /* 0x000fe20000011405 */
[----:B------:R-:W-:Y:S01]  /*17ad0*/  IMAD R8, R207, UR5, R4 ;  /* 0x00000005cf087c24 */ /* 0x000fe2000f8e0204 */
[----:B------:R-:W-:Y:S02]  /*17ae0*/  ULDC.64 UR4, c[0x0][0xb88] ;  /* 0x0002e20000047ab9 */ /* 0x000fe40000000a00 */
[----:B------:R-:W-:Y:S02]  /*17af0*/  SHF.R.S32.HI R4, RZ, 0x1f, R7 ;  /* 0x0000001fff047819 */ /* 0x000fe40000011407 */
[----:B------:R-:W-:-:S03]  /*17b00*/  IADD3.X R3, R9, R3, R8, P0, !PT ;  /* 0x0000000309037210 */ /* 0x000fc600007fe408 */
[----:B------:R-:W-:Y:S02]  /*17b10*/  IMAD R4, R4, UR4, RZ ;  /* 0x0000000404047c24 */ /* 0x000fe4000f8e02ff */
[----:B------:R-:W-:-:S04]  /*17b20*/  IMAD.WIDE.U32 R2, R7, UR4, R2 ;  /* 0x0000000407027c25 */ /* 0x000fc8000f8e0002 */
[----:B------:R-:W-:Y:S01]  /*17b30*/  IMAD R5, R7, UR5, R4 ;  /* 0x0000000507057c24 */ /* 0x000fe2000f8e0204 */
[----:B------:R-:W-:Y:S02]  /*17b40*/  ULDC.64 UR4, c[0x0][0xb50] ;  /* 0x0002d40000047ab9 */ /* 0x000fe40000000a00 */
[----:B------:R-:W-:Y:S02]  /*17b50*/  LEA R4, P0, R2, UR4, 0x2 ;  /* 0x0000000402047c11 */ /* 0x000fe4000f8010ff */
[----:B------:R-:W-:-:S04]  /*17b60*/  IADD3 R3, R3, R5, RZ ;  /* 0x0000000503037210 */ /* 0x000fc80007ffe0ff */
[----:B------:R-:W-:Y:S01]  /*17b70*/  LEA.HI.X R5, R2, UR5, R3, 0x2, P0 ;  /* 0x0000000502057c11 */ /* 0x000fe200080f1403 */
[----:B------:R-:W-:-:S05]  /*17b80*/  IMAD.MOV.U32 R3, RZ, RZ, -0x800000 ;  /* 0xff800000ff037424 */ /* 0x000fca00078e00ff */
[----:B------:R3:W-:Y:S02]  /*17b90*/  STG.E desc[UR60][R4.64], R3 ;  /* 0x0000000304007986 */ /* 0x0007e4000c10193c */
.L_x_674:
[----:B------:R-:W-:Y:S05]  /*17ba0*/  BSYNC B1 ;  /* 0x0000000000017941 */ /* 0x000fea0003800000 */
.L_x_673:
[----:B------:R-:W-:Y:S02]  /*17bb0*/  ULDC.64 UR4, c[0x0][0xaa0] ;  /* 0x0002a80000047ab9 */ /* 0x000fe40000000a00 */
[----:B---3--:R-:W-:-:S04]  /*17bc0*/  IMAD R3, R11, UR4, RZ ;  /* 0x000000040b037c24 */ /* 0x008fc8000f8e02ff */
[C---:B------:R-:W-:Y:S02]  /*17bd0*/  IMAD R5, R0.reuse, UR5, R3 ;  /* 0x0000000500057c24 */ /* 0x040fe4000f8e0203 */
[----:B------:R-:W-:Y:S01]  /*17be0*/  IMAD.WIDE.U32 R2, R0, UR4, RZ ;  /* 0x0000000400027c25 */ /* 0x000fe2000f8e00ff */
[----:B------:R-:W-:-:S03]  /*17bf0*/  ULDC.64 UR4, c[0x0][0xae8] ;  /* 0x0002ba0000047ab9 */ /* 0x000fc60000000a00 */
[----:B------:R-:W-:Y:S02]  /*17c00*/  IMAD R0, R209, 0x20, R216 ;  /* 0x00000020d1007824 */ /* 0x000fe400078e02d8 */
[----:B------:R-:W-:Y:S02]  /*17c10*/  IMAD.IADD R3, R3, 0x1, R5 ;  /* 0x0000000103037824 */ /* 0x000fe400078e0205 */
[----:B------:R-:W-:Y:S01]  /*17c20*/  IMAD R7, R10, UR4, RZ ;  /* 0x000000040a077c24 */ /* 0x000fe2000f8e02ff */
[----:B------:R-:W-:Y:S01]  /*17c30*/  LEA R9, R215, R0, 0x7 ;  /* 0x00000000d7097211 */ /* 0x000fe200078e38ff */
[----:B------:R-:W-:-:S04]  /*17c40*/  IMAD.WIDE.U32 R2, R210, UR4, R2 ;  /* 0x00000004d2027c25 */ /* 0x000fc8000f8e0002 */
[----:B--2---:R-:W-:-:S04]  /*17c50*/  @P2 IMAD.HI.U32 R0, R9, R12, RZ ;  /* 0x0000000c09002227 */ /* 0x004fc800078e00ff */
[----:B------:R-:W-:Y:S01]  /*17c60*/  IMAD R7, R210, UR5, R7 ;  /* 0x00000005d2077c24 */ /* 0x000fe2000f8e0207 */
[----:B------:R-:W-:Y:S01]  /*17c70*/  ULDC.64 UR4, c[0x0][0xaf0] ;  /* 0x0002bc0000047ab9 */ /* 0x000fe20000000a00 */
[----:B------:R-:W-:Y:S01]  /*17c80*/  IMAD.MOV.U32 R5, RZ, RZ, R9 ;  /* 0x000000ffff057224 */ /* 0x000fe200078e0009 */
[----:B----4-:R-:W-:Y:S01]  /*17c90*/  @P2 SHF.R.U32.HI R5, RZ, R25, R0 ;  /* 0x00000019ff052219 */ /* 0x010fe20000011600 */
[----:B------:R-:W-:Y:S02]  /*17ca0*/  IMAD R4, R214, UR4, RZ ;  /* 0x00000004d6047c24 */ /* 0x000fe4000f8e02ff */
[----:B------:R-:W-:Y:S01]  /*17cb0*/  IMAD.IADD R3, R3, 0x1, R7 ;  /* 0x0000000103037824 */ /* 0x000fe200078e0207 */
[----:B------:R-:W-:Y:S01]  /*17cc0*/  SHF.R.S32.HI R0, RZ, 0x1f, R5 ;  /* 0x0000001fff007819 */ /* 0x000fe20000011405 */
[C---:B------:R-:W-:Y:S02]  /*17cd0*/  IMAD R7, R207.reuse, UR5, R4 ;  /* 0x00000005cf077c24 */ /* 0x040fe4000f8e0204 */
[----:B------:R-:W-:Y:S01]  /*17ce0*/  IMAD.WIDE.U32 R2, R207, UR4, R2 ;  /* 0x00000004cf027c25 */ /* 0x000fe2000f8e0002 */
[----:B------:R-:W-:-:S03]  /*17cf0*/  ULDC.64 UR4, c[0x0][0xae0] ;  /* 0x0002b80000047ab9 */ /* 0x000fc60000000a00 */
[----:B------:R-:W-:Y:S01]  /*17d00*/  IMAD.MOV R4, RZ, RZ, -R5 ;  /* 0x000000ffff047224 */ /* 0x000fe200078e0a05 */
[----:B------:R-:W-:Y:S01]  /*17d10*/  IADD3 R3, R3, R7, RZ ;  /* 0x0000000703037210 */ /* 0x000fe20007ffe0ff */
[----:B------:R-:W-:Y:S02]  /*17d20*/  IMAD R0, R0, UR4, RZ ;  /* 0x0000000400007c24 */ /* 0x000fe4000f8e02ff */
[----:B------:R-:W-:Y:S02]  /*17d30*/  IMAD R7, R21, R4, R9 ;  /* 0x0000000415077224 */ /* 0x000fe400078e0209 */
[C---:B------:R-:W-:Y:S02]  /*17d40*/  IMAD R9, R5.reuse, UR5, R0 ;  /* 0x0000000505097c24 */ /* 0x040fe4000f8e0200 */
[----:B------:R-:W-:Y:S01]  /*17d50*/  IMAD.WIDE.U32 R2, R5, UR4, R2 ;  /* 0x0000000405027c25 */ /* 0x000fe2000f8e0002 */
[----:B------:R-:W-:Y:S01]  /*17d60*/  SHF.R.S32.HI R0, RZ, 0x1f, R7 ;  /* 0x0000001fff007819 */ /* 0x000fe20000011407 */
[----:B------:R-:W-:-:S02]  /*17d70*/  ULDC.64 UR4, c[0x0][0xad8] ;  /* 0x0002b60000047ab9 */ /* 0x000fc40000000a00 */
[----:B------:R-:W-:Y:S02]  /*17d80*/  IMAD.IADD R3, R3, 0x1, R9 ;  /* 0x0000000103037824 */ /* 0x000fe400078e0209 */
[----:B------:R-:W-:Y:S02]  /*17d90*/  IMAD R0, R0, UR4, RZ ;  /* 0x0000000400007c24 */ /* 0x000fe4000f8e02ff */
[----:B------:R-:W-:-:S04]  /*17da0*/  IMAD.WIDE.U32 R2, R7, UR4, R2 ;  /* 0x0000000407027c25 */ /* 0x000fc8000f8e0002 */
[----:B------:R-:W-:Y:S01]  /*17db0*/  IMAD R7, R7, UR5, R0 ;  /* 0x0000000507077c24 */ /* 0x000fe2000f8e0200 */
[----:B------:R-:W-:Y:S02]  /*17dc0*/  ULDC.64 UR4, c[0x0][0xa80] ;  /* 0x0002a00000047ab9 */ /* 0x000fe40000000a00 */
[----:B------:R-:W-:Y:S01]  /*17dd0*/  LEA R0, P0, R2, UR4, 0x1 ;  /* 0x0000000402007c11 */ /* 0x000fe2000f8008ff */
[----:B------:R-:W-:Y:S01]  /*17de0*/  IMAD.IADD R3, R3, 0x1, R7 ;  /* 0x0000000103037824 */ /* 0x000fe200078e0207 */
[----:B------:R-:W-:-:S04]  /*17df0*/  UMOV UR4, 0xffffffff ;  /* 0xffffffff00047882 */ /* 0x000fc80000000000 */
[----:B------:R-:W-:Y:S01]  /*17e00*/  LEA.HI.X R2, R2, UR5, R3, 0x1, P0 ;  /* 0x0000000502027c11 */ /* 0x000fe200080f0c03 */
[----:B------:R-:W-:Y:S06]  /*17e10*/  BRA.DIV UR4, `(.L_x_675) ;  /* 0x0000009e04d87947 */ /* 0x000fec000b800000 */
[----:B------:R2:W3:Y:S04]  /*17e20*/  SHFL.IDX PT, R3, R2, RZ, 0x181f ;  /* 0x00181fff02037589 */ /* 0x0004e800000e0000 */
[----:B------:R2:W4:Y:S02]  /*17e30*/  SHFL.IDX PT, R14, R0, RZ, 0x181f ;  /* 0x00181fff000e7589 */ /* 0x00052400000e0000 */
.L_x_910:
[----:B------:R-:W-:Y:S01]  /*17e40*/  IMAD R21, R6, R21, RZ ;  /* 0x0000001506157224 */ /* 0x000fe200078e02ff */
[----:B------:R-:W-:Y:S01]  /*17e50*/  BSSY B1, `(.L_x_676) ;  /* 0x000000f000017945 */ /* 0x000fe20003800000 */
[----:B------:R-:W-:-:S05]  /*17e60*/  IMAD R6, R215, 0x80, R216 ;  /* 0x00000080d7067824 */ /* 0x000fca00078e02d8 */
[----:B------:R-:W-:-:S13]  /*17e70*/  ISETP.GE.AND P0, PT, R6, R21, PT ;  /* 0x000000150600720c */ /* 0x000fda0003f06270 */
[----:B------:R-:W-:Y:S05]  /*17e80*/  @P0 BRA `(.L_x_677) ;  /* 0x00000000002c0947 */ /* 0x000fea0003800000 */
[----:B------:R-:W-:Y:S01]  /*17e90*/  ULDC UR4, c[0x0][0xac8] ;  /* 0x0002b20000047ab9 */ /* 0x000fe20000000800 */
[----:B------:R-:W-:Y:S02]  /*17ea0*/  SHF.R.S32.HI R8, RZ, 0x1f, R202 ;  /* 0x0000001fff087819 */ /* 0x000fe400000114ca */
[----:B------:R-:W-:Y:S02]  /*17eb0*/  ISETP.GE.AND P2, PT, R202, UR4, PT ;  /* 0x00000004ca007c0c */ /* 0x000fe4000bf46270 */
[----:B------:R-:W-:Y:S02]  /*17ec0*/  ISETP.GE.AND P3, PT, R208, UR4, PT ;  /* 0x00000004d0007c0c */ /* 0x000fe4000bf66270 */
[----:B------:R-:W-:-:S09]  /*17ed0*/  SHF.R.S32.HI R7, RZ, 0x1f, R208 ;  /* 0x0000001fff077819 */ /* 0x000fd200000114d0 */
[-C--:B----4-:R-:W-:Y:S02]  /*17ee0*/  @!P2 LEA R4, P0, R202, R14.reuse, 0x1 ;  /* 0x0000000eca04a211 */ /* 0x090fe400078008ff */
[----:B------:R-:W-:Y:S02]  /*17ef0*/  @!P3 LEA R14, P1, R208, R14, 0x1 ;  /* 0x0000000ed00eb211 */ /* 0x000fe400078208ff */
[-C--:B---3--:R-:W-:Y:S02]  /*17f00*/  @!P2 LEA.HI.X R5, R202, R3.reuse, R8, 0x1, P0 ;  /* 0x00000003ca05a211 */ /* 0x088fe400000f0c08 */
[----:B------:R-:W-:-:S03]  /*17f10*/  @!P3 LEA.HI.X R15, R208, R3, R7, 0x1, P1 ;  /* 0x00000003d00fb211 */ /* 0x000fc600008f0c07 */
[----:B------:R3:W-:Y:S04]  /*17f20*/  @!P2 ST.E.128 desc[UR60][R4.64], RZ ;  /* 0x000000ff0400a985 */ /* 0x0007e8000c101d3c */
[----:B------:R3:W-:Y:S02]  /*17f30*/  @!P3 ST.E.128 desc[UR60][R14.64], RZ ;  /* 0x000000ff0e00b985 */ /* 0x0007e4000c101d3c */
.L_x_677:
[----:B------:R-:W-:Y:S05]  /*17f40*/  BSYNC B1 ;  /* 0x0000000000017941 */ /* 0x000fea0003800000 */
.L_x_676:
[----:B------:R-:W-:-:S03]  /*17f50*/  UMOV UR4, 0xffffffff ;  /* 0xffffffff00047882 */ /* 0x000fc60000000000 */
[----:B------:R-:W-:Y:S05]  /*17f60*/  BRA.DIV UR4, `(.L_x_678) ;  /* 0x0000009e04b87947 */ /* 0x000fea000b800000 */
[----:B---3--:R3:W0:Y:S04]  /*17f70*/  SHFL.IDX PT, R3, R2, 0x1, 0x181f ;  /* 0x00381f0002037f89 */ /* 0x00862800000e0000 */
[----:B----4-:R3:W4:Y:S02]  /*17f80*/  SHFL.IDX PT, R14, R0, 0x1, 0x181f ;  /* 0x00381f00000e7f89 */ /* 0x01072400000e0000 */
.L_x_914:
[----:B------:R-:W-:Y:S01]  /*17f90*/  IADD3 R4, R6, 0x20, RZ ;  /* 0x0000002006047810 */ /* 0x000fe20007ffe0ff */
[----:B------:R-:W-:Y:S03]  /*17fa0*/  BSSY B1, `(.L_x_679) ;  /* 0x000000e000017945 */ /* 0x000fe60003800000 */
        /* <DEDUP_REMOVED lines=9> */
[-C--:B0-----:R-:W-:Y:S02]  /*18040*/  @!P2 LEA.HI.X R5, R202, R3.reuse, R8, 0x1, P0 ;  /* 0x00000003ca05a211 */ /* 0x081fe400000f0c08 */
[----:B------:R-:W-:-:S03]  /*18050*/  @!P3 LEA.HI.X R15, R208, R3, R7, 0x1, P1 ;  /* 0x00000003d00fb211 */ /* 0x000fc600008f0c07 */
[----:B------:R0:W-:Y:S04]  /*18060*/  @!P2 ST.E.128 desc[UR60][R4.64], RZ ;  /* 0x000000ff0400a985 */ /* 0x0001e8000c101d3c */
[----:B------:R0:W-:Y:S02]  /*18070*/  @!P3 ST.E.128 desc[UR60][R14.64], RZ ;  /* 0x000000ff0e00b985 */ /* 0x0001e4000c101d3c */
.L_x_680:
[----:B------:R-:W-:Y:S05]  /*18080*/  BSYNC B1 ;  /* 0x0000000000017941 */ /* 0x000fea0003800000 */
.L_x_679:
[----:B------:R-:W-:-:S03]  /*18090*/  UMOV UR4, 0xffffffff ;  /* 0xffffffff00047882 */ /* 0x000fc60000000000 */
[----:B------:R-:W-:Y:S05]  /*180a0*/  BRA.DIV UR4, `(.L_x_681) ;  /* 0x0000009e04b07947 */ /* 0x000fea000b800000 */
[----:B0-----:R0:W0:Y:S04]  /*180b0*/  SHFL.IDX PT, R3, R2, 0x2, 0x181f ;  /* 0x00581f0002037f89 */ /* 0x00102800000e0000 */
[----:B----4-:R4:W0:Y:S02]  /*180c0*/  SHFL.IDX PT, R14, R0, 0x2, 0x181f ;  /* 0x00581f00000e7f89 */ /* 0x01082400000e0000 */
.L_x_918:
[----:B------:R-:W-:Y:S01]  /*180d0*/  VIADD R4, R6, 0x40 ;  /* 0x0000004006047836 */ /* 0x000fe20000000000 */
[----:B------:R-:W-:Y:S04]  /*180e0*/  BSSY B1, `(.L_x_682) ;  /* 0x000000e000017945 */ /* 0x000fe80003800000 */
[----:B------:R-:W-:-:S13]  /*180f0*/  ISETP.GE.AND P0, PT, R4, R21, PT ;  /* 0x000000150400720c */ /* 0x000fda0003f06270 */
[----:B------:R-:W-:Y:S05]  /*18100*/  @P0 BRA `(.L_x_683) ;  /* 0x00000000002c0947 */ /* 0x000fea0003800000 */
[----:B------:R-:W-:Y:S01]  /*18110*/  ULDC UR4, c[0x0][0xac8] ;  /* 0x0002b20000047ab9 */ /* 0x000fe20000000800 */
[----:B------:R-:W-:Y:S02]  /*18120*/  SHF.R.S32.HI R8, RZ, 0x1f, R202 ;  /* 0x0000001fff087819 */ /* 0x000fe400000114ca */
[----:B------:R-:W-:Y:S02]  /*18130*/  ISETP.GE.AND P2, PT, R202, UR4, PT ;  /* 0x00000004ca007c0c */ /* 0x000fe4000bf46270 */
[----:B------:R-:W-:Y:S02]  /*18140*/  ISETP.GE.AND P3, PT, R208, UR4, PT ;  /* 0x00000004d0007c0c */ /* 0x000fe4000bf66270 */
[----:B------:R-:W-:-:S09]  /*18150*/  SHF.R.S32.HI R7, RZ, 0x1f, R208 ;  /* 0x0000001fff077819 */ /* 0x000fd200000114d0 */
[-C--:B0-----:R-:W-:Y:S02]  /*18160*/  @!P2 LEA R4, P0, R202, R14.reuse, 0x1 ;  /* 0x0000000eca04a211 */ /* 0x081fe400078008ff */
[----:B------:R-:W-:Y:S02]  /*18170*/  @!P3 LEA R14, P1, R208, R14, 0x1 ;  /* 0x0000000ed00eb211 */ /* 0x000fe400078208ff */
[-C--:B------:R-:W-:Y:S02]  /*18180*/  @!P2 LEA.HI.X R5, R202, R3.reuse, R8, 0x1, P0 ;  /* 0x00000003ca05a211 */ /* 0x080fe400000f0c08 */
[----:B------:R-:W-:-:S03]  /*18190*/  @!P3 LEA.HI.X R15, R208, R3, R7, 0x1, P1 ;  /* 0x00000003d00fb211 */ /* 0x000fc600008f0c07 */
[----:B------:R0:W-:Y:S04]  /*181a0*/  @!P2 ST.E.128 desc[UR60][R4.64], RZ ;  /* 0x000000ff0400a985 */ /* 0x0001e8000c101d3c */
[----:B------:R0:W-:Y:S02]  /*181b0*/  @!P3 ST.E.128 desc[UR60][R14.64], RZ ;  /* 0x000000ff0e00b985 */ /* 0x0001e4000c101d3c */
.L_x_683:
[----:B------:R-:W-:Y:S05]  /*181c0*/  BSYNC B1 ;  /* 0x0000000000017941 */ /* 0x000fea0003800000 */
.L_x_682:
[----:B------:R-:W-:-:S03]  /*181d0*/  UMOV UR4, 0xffffffff ;  /* 0xffffffff00047882 */ /* 0x000fc60000000000 */
[----:B------:R-:W-:Y:S05]  /*181e0*/  BRA.DIV UR4, `(.L_x_684) ;  /* 0x0000009e04a87947 */ /* 0x000fea000b800000 */
[----:B0-----:R0:W0:Y:S04]  /*181f0*/  SHFL.IDX PT, R3, R2, 0x3, 0x181f ;  /* 0x00781f0002037f89 */ /* 0x00102800000e0000 */
[----:B------:R0:W0:Y:S02]  /*18200*/  SHFL.IDX PT, R14, R0, 0x3, 0x181f ;  /* 0x00781f00000e7f89 */ /* 0x00002400000e0000 */
.L_x_922:
[----:B0-234-:R-:W-:-:S05]  /*18210*/  VIADD R0, R6, 0x60 ;  /* 0x0000006006007836 */ /* 0x01dfca0000000000 */
[----:B------:R-:W-:-:S13]  /*18220*/  ISETP.GE.AND P0, PT, R0, R21, PT ;  /* 0x000000150000720c */ /* 0x000fda0003f06270 */
[----:B------:R-:W-:Y:S05]  /*18230*/  @P0 BRA `(.L_x_671) ;  /* 0x00000000002c0947 */ /* 0x000fea0003800000 */
[----:B------:R-:W-:Y:S01]  /*18240*/  ULDC UR4, c[0x0][0xac8] ;  /* 0x0002b20000047ab9 */ /* 0x000fe20000000800 */
[----:B------:R-:W-:Y:S02]  /*18250*/  SHF.R.S32.HI R7, RZ, 0x1f, R202 ;  /* 0x0000001fff077819 */ /* 0x000fe400000114ca */
[----:B------:R-:W-:Y:S02]  /*18260*/  ISETP.GE.AND P2, PT, R202, UR4, PT ;  /* 0x00000004ca007c0c */ /* 0x000fe4000bf46270 */
[----:B------:R-:W-:Y:S02]  /*18270*/  ISETP.GE.AND P3, PT, R208, UR4, PT ;  /* 0x00000004d0007c0c */ /* 0x000fe4000bf66270 */
[----:B------:R-:W-:-:S09]  /*18280*/  SHF.R.S32.HI R2, RZ, 0x1f, R208 ;  /* 0x0000001fff027819 */ /* 0x000fd200000114d0 */
[-C--:B------:R-:W-:Y:S02]  /*18290*/  @!P2 LEA R4, P0, R202, R14.reuse, 0x1 ;  /* 0x0000000eca04a211 */ /* 0x080fe400078008ff */
[----:B------:R-:W-:Y:S02]  /*182a0*/  @!P3 LEA R14, P1, R208, R14, 0x1 ;  /* 0x0000000ed00eb211 */ /* 0x000fe400078208ff */
[-C--:B------:R-:W-:Y:S02]  /*182b0*/  @!P2 LEA.HI.X R5, R202, R3.reuse, R7, 0x1, P0 ;  /* 0x00000003ca05a211 */ /* 0x080fe400000f0c07 */
[----:B------:R-:W-:-:S03]  /*182c0*/  @!P3 LEA.HI.X R15, R208, R3, R2, 0x1, P1 ;  /* 0x00000003d00fb211 */ /* 0x000fc600008f0c02 */
[----:B------:R0:W-:Y:S04]  /*182d0*/  @!P2 ST.E.128 desc[UR60][R4.64], RZ ;  /* 0x000000ff0400a985 */ /* 0x0001e8000c101d3c */
[----:B------:R0:W-:Y:S02]  /*182e0*/  @!P3 ST.E.128 desc[UR60][R14.64], RZ ;  /* 0x000000ff0e00b985 */ /* 0x0001e4000c101d3c */
.L_x_671:
[----:B------:R-:W-:Y:S05]  /*182f0*/  BSYNC B0 ;  /* 0x0000000000007941 */ /* 0x000fea0003800000 */
.L_x_661:
[----:B------:R-:W-:Y:S02]  /*18300*/  ULDC UR4, c[0x0][0xc3c] ;  /* 0x00030f0000047ab9 */ /* 0x000fe40000000800 */
[----:B-1----:R-:W-:-:S13]  /*18310*/  ISETP.GE.AND P0, PT, R171, UR4, PT ;  /* 0x00000004ab007c0c */ /* 0x002fda000bf06270 */
[----:B------:R-:W-:Y:S05]  /*18320*/  @!P0 BRA `(.L_x_685) ;  /* 0xfffffe8c004c8947 */ /* 0x000fea000383ffff */
[----:B------:R-:W-:Y:S05]  /*18330*/  BRA `(.L_x_521) ;  /* 0x0000007800287947 */ /* 0x000fea0003800000 */
.L_x_519:
[----:B------:R-:W-:-:S08]  /*18340*/  NOP ;  /* 0x0000000000007918 */ /* 0x000fd00000000000 */
[----:B--2---:R-:W0:-:S00]  /*18350*/  USETMAXREG.DEALLOC.CTAPOOL 0x28 ;  /* 0x00000028000079c8 */ /* 0x004e0000080e0500 */
        /* <DEDUP_REMOVED lines=8> */
[----:B------:R0:W1:Y:S01]  /*183e0*/  @P0 LDS.128 R16, [R0+0x228d0] ;  /* 0x0228d00000100984 */ /* 0x0000620000000c00 */
[----:B------:R-:W-:Y:S06]  /*183f0*/  @P0 BAR.ARV 0x4, 0x180 ;  /* 0x0106000000000b1d */ /* 0x000fec0000002000 */
[----:B------:R-:W-:Y:S05]  /*18400*/  @P0 BRA `(.L_x_686) ;  /* 0x0000000800040947 */ /* 0x000fea0003800000 */
[----:B------:R-:W2:Y:S01]  /*18410*/  S2R R2, SR_TID.X ;  /* 0x0000000000027919 */ /* 0x000ea20000002100 */
[----:B------:R-:W-:Y:S01]  /*18420*/  ULDC UR4, c[0x0][0xc3c] ;  /* 0x00030f0000047ab9 */ /* 0x000fe20000000800 */
[----:B0-----:R-:W-:Y:S01]  /*18430*/  IMAD.MOV.U32 R0, RZ, RZ, RZ ;  /* 0x000000ffff007224 */ /* 0x001fe200078e00ff */
[----:B------:R-:W0:Y:S01]  /*18440*/  S2UR UR6, SR_CTAID.X ;  /* 0x00000000000679c3 */ /* 0x000e220000002500 */
[----:B------:R-:W-:Y:S01]  /*18450*/  ULDC UR5, c[0x0][0xc38] ;  /* 0x00030e0000057ab9 */ /* 0x000fe20000000800 */
[----:B--2---:R-:W-:-:S04]  /*18460*/  LOP3.LUT R5, R2, 0x1f, RZ, 0xc0, !PT ;  /* 0x0000001f02057812 */ /* 0x004fc800078ec0ff */
[----:B------:R-:W-:-:S04]  /*18470*/  ISETP.NE.AND P0, PT, R5, 0x1f, PT ;  /* 0x0000001f0500780c */ /* 0x000fc80003f05270 */
[----:B------:R-:W-:-:S13]  /*18480*/  ISETP.GE.OR P1, PT, R5, UR4, !P0 ;  /* 0x0000000405007c0c */ /* 0x000fda000c726670 */
[----:B------:R-:W2:Y:S02]  /*18490*/  @!P1 LDC.64 R2, c[0x0][0xc80] ;  /* 0x00032000ff029b82 */ /* 0x000ea40000000a00 */
[----:B--2---:R-:W-:-:S05]  /*184a0*/  @!P1 IMAD.WIDE.U32 R2, R5, 0x4, R2 ;  /* 0x0000000405029825 */ /* 0x004fca00078e0002 */
[----:B------:R-:W2:Y:S01]  /*184b0*/  @!P1 LDG.E R0, desc[UR60][R2.64] ;  /* 0x0000003c02009981 */ /* 0x000ea2000c1e1900 */
[C---:B------:R-:W-:Y:S01]  /*184c0*/  ISETP.NE.AND P1, PT, R5.reuse, RZ, PT ;  /* 0x000000ff0500720c */ /* 0x040fe20003f25270 */
[----:B------:R-:W-:Y:S01]  /*184d0*/  UMOV UR4, URZ ;  /* 0x0000003f00047c82 */ /* 0x000fe20008000000 */
[C---:B------:R-:W-:Y:S01]  /*184e0*/  ISETP.GE.U32.AND P2, PT, R5.reuse, 0x2, PT ;  /* 0x000000020500780c */ /* 0x040fe20003f46070 */
[----:B-1----:R-:W-:Y:S01]  /*184f0*/  IMAD.MOV.U32 R16, RZ, RZ, RZ ;  /* 0x000000ffff107224 */ /* 0x002fe200078e00ff */
        /* <DEDUP_REMOVED lines=16> */
[----:B-1----:R-:W-:-:S04]  /*18600*/  SEL R7, R6, RZ, P5 ;  /* 0x000000ff06077207 */ /* 0x002fc80002800000 */
[----:B------:R-:W-:-:S05]  /*18610*/  IADD3 R7, R2, R7, RZ ;  /* 0x0000000702077210 */ /* 0x000fca0007ffe0ff */
[----:B------:R-:W1:Y:S02]  /*18620*/  SHFL.IDX PT, R4, R7, 0x1f, 0x1f ;  /* 0x03e01f0007047f89 */ /* 0x000e6400000e0000 */
[----:B-1----:R-:W-:-:S04]  /*18630*/  IMAD R4, R4, UR5, RZ ;  /* 0x0000000504047c24 */ /* 0x002fc8000f8e02ff */
[----:B------:R-:W-:Y:S01]  /*18640*/  IMAD.MOV.U32 R3, RZ, RZ, R4 ;  /* 0x000000ffff037224 */ /* 0x000fe200078e0004 */
[----:B0-----:R-:W-:-:S13]  /*18650*/  ISETP.GT.AND P6, PT, R4, UR6, PT ;  /* 0x0000000604007c0c */ /* 0x001fda000bfc4270 */
[----:B------:R-:W-:Y:S05]  /*18660*/  @P6 BRA `(.L_x_687) ;  /* 0x00000000009c6947 */ /* 0x000fea0003800000 */
[----:B------:R-:W0:Y:S01]  /*18670*/  LDC R10, c[0x0][0xc3c] ;  /* 0x00030f00ff0a7b82 */ /* 0x000e220000000800 */
[----:B------:R-:W-:Y:S01]  /*18680*/  IMAD.MOV.U32 R4, RZ, RZ, R3 ;  /* 0x000000ffff047224 */ /* 0x000fe200078e0003 */
[----:B------:R-:W-:Y:S01]  /*18690*/  UMOV UR4, URZ ;  /* 0x0000003f00047c82 */ /* 0x000fe20008000000 */
[----:B------:R-:W-:Y:S01]  /*186a0*/  ULDC UR7, c[0x0][0xc3c] ;  /* 0x00030f0000077ab9 */ /* 0x000fe20000000800 */
[----:B------:R-:W-:-:S05]  /*186b0*/  ULDC UR5, c[0x0][0xc38] ;  /* 0x00030e0000057ab9 */ /* 0x000fca0000000800 */
.L_x_691:
[----:B------:R-:W-:Y:S01]  /*186c0*/  UIADD3 UR4, UR4, 0x1f, URZ ;  /* 0x0000001f04047890 */ /* 0x000fe2000fffe03f */
[----:B------:R-:W-:-:S05]  /*186d0*/  MOV R19, UR7 ;  /* 0x0000000700137c02 */ /* 0x000fca0008000f00 */
[----:B0-----:R-:W-:-:S13]  /*186e0*/  ISETP.LE.AND P6, PT, R10, UR4, PT ;  /* 0x000000040a007c0c */ /* 0x001fda000bfc3270 */
[----:B------:R-:W-:Y:S05]  /*186f0*/  @P6 BRA `(.L_x_688) ;  /* 0x0000000400246947 */ /* 0x000fea0003800000 */
[----:B------:R-:W-:Y:S01]  /*18700*/  VIADD R7, R5, UR4 ;  /* 0x0000000405077c36 */ /* 0x000fe20008000000 */
[----:B------:R-:W-:Y:S01]  /*18710*/  BSSY B0, `(.L_x_689) ;  /* 0x0000007000007945 */ /* 0x000fe20003800000 */
[----:B------:R-:W-:-:S03]  /*18720*/  IMAD.MOV.U32 R0, RZ, RZ, RZ ;  /* 0x000000ffff007224 */ /* 0x000fc600078e00ff */
[----:B------:R-:W-:-:S13]  /*18730*/  ISETP.GE.OR P6, PT, R7, R10, !P0 ;  /* 0x0000000a0700720c */ /* 0x000fda00047c6670 */
[----:B------:R-:W-:Y:S05]  /*18740*/  @P6 BRA `(.L_x_690) ;  /* 0x00000000000c6947 */ /* 0x000fea0003800000 */
[----:B------:R-:W0:Y:S02]  /*18750*/  LDC.64 R2, c[0x0][0xc80] ;  /* 0x00032000ff027b82 */ /* 0x000e240000000a00 */
[----:B0-----:R-:W-:-:S05]  /*18760*/  IMAD.WIDE R2, R7, 0x4, R2 ;  /* 0x0000000407027825 */ /* 0x001fca00078e0202 */
[----:B------:R0:W5:Y:S02]  /*18770*/  LDG.E R0, desc[UR60][R2.64] ;  /* 0x0000003c02007981 */ /* 0x000164000c1e1900 */
.L_x_690:
[----:B------:R-:W-:Y:S05]  /*18780*/  BSYNC B0 ;  /* 0x0000000000007941 */ /* 0x000fea0003800000 */
.L_x_689:
        /* <DEDUP_REMOVED lines=15> */
[----:B------:R-:W0:Y:S02]  /*18880*/  SHFL.IDX PT, R3, R9, 0x1f, 0x1f ;  /* 0x03e01f0009037f89 */ /* 0x000e2400000e0000 */
[----:B0-----:R-:W-:-:S05]  /*18890*/  IMAD R3, R3, UR5, RZ ;  /* 0x0000000503037c24 */ /* 0x001fca000f8e02ff */
[----:B------:R-:W-:-:S04]  /*188a0*/  IADD3 R4, R3, R4, RZ ;  /* 0x0000000403047210 */ /* 0x000fc80007ffe0ff */
[----:B------:R-:W-:-:S13]  /*188b0*/  ISETP.GT.AND P6, PT, R4, UR6, PT ;  /* 0x0000000604007c0c */ /* 0x000fda000bfc4270 */
[----:B------:R-:W-:Y:S05]  /*188c0*/  @!P6 BRA `(.L_x_691) ;  /* 0xfffffffc007ce947 */ /* 0x000fea000383ffff */
[----:B------:R-:W-:-:S07]  /*188d0*/  IMAD.MOV.U32 R7, RZ, RZ, R9 ;  /* 0x000000ffff077224 */ /* 0x000fce00078e0009 */
.L_x_687:
[----:B------:R-:W-:-:S04]  /*188e0*/  IMAD.IADD R9, R4, 0x1, -R3 ;  /* 0x0000000104097824 */ /* 0x000fc800078e0a03 */
[----:B------:R-:W-:-:S05]  /*188f0*/  IMAD R2, R7, UR5, R9 ;  /* 0x0000000507027c24 */ /* 0x000fca000f8e0209 */
[----:B------:R-:W-:-:S13]  /*18900*/  ISETP.GT.AND P0, PT, R2, UR6, PT ;  /* 0x0000000602007c0c */ /* 0x000fda000bf04270 */
[----:B------:R-:W-:-:S04]  /*18910*/  VOTE.ANY R4, PT, !P0 ;  /* 0x0000000000047806 */ /* 0x000fc800040e0100 */
[----:B------:R-:W0:Y:S01]  /*18920*/  POPC R19, R4 ;  /* 0x0000000400137309 */ /* 0x000e220000000000 */
[----:B------:R-:W-:Y:S01]  /*18930*/  ISETP.NE.AND P0, PT, R4, RZ, PT ;  /* 0x000000ff0400720c */ /* 0x000fe20003f05270 */
[----:B0-----:R-:W0:Y:S02]  /*18940*/  SHFL.IDX PT, R0, R0, R19, 0x1f ;  /* 0x00001f1300007589 */ /* 0x001e2400000e0000 */
[----:B0-----:R-:W-:-:S04]  /*18950*/  IABS R8, R0 ;  /* 0x0000000000087213 */ /* 0x001fc80000000000 */
[----:B------:R-:W0:Y:S08]  /*18960*/  I2F.RP R6, R8 ;  /* 0x0000000800067306 */ /* 0x000e300000209400 */
[----:B0-----:R-:W0:Y:S02]  /*18970*/  MUFU.RCP R6, R6 ;  /* 0x0000000600067308 */ /* 0x001e240000001000 */
[----:B0-----:R-:W-:-:S06]  /*18980*/  VIADD R2, R6, 0xffffffe ;  /* 0x0ffffffe06027836 */ /* 0x001fcc0000000000 */
[----:B------:R0:W1:Y:S01]  /*18990*/  F2I.FTZ.U32.TRUNC.NTZ R3, R2 ;  /* 0x0000000200037305 */ /* 0x000062000021f000 */
[----:B------:R-:W-:Y:S05]  /*189a0*/  @!P0 BRA `(.L_x_692) ;  /* 0x0000000000088947 */ /* 0x000fea0003800000 */
[----:B------:R-:W-:-:S06]  /*189b0*/  IADD3 R16, R19, -0x1, RZ ;  /* 0xffffffff13107810 */ /* 0x000fcc0007ffe0ff */
[----:B------:R2:W3:Y:S02]  /*189c0*/  SHFL.IDX PT, R16, R7, R16, 0x1f ;  /* 0x00001f1007107589 */ /* 0x0004e400000e0000 */
.L_x_692:
[----:B---3--:R-:W-:Y:S01]  /*189d0*/  IMAD R16, R16, UR5, R9 ;  /* 0x0000000510107c24 */ /* 0x008fe2000f8e0209 */
[----:B0-----:R-:W-:Y:S01]  /*189e0*/  IABS R2, R0 ;  /* 0x0000000000027213 */ /* 0x001fe20000000000 */
[----:B-12---:R-:W-:Y:S02]  /*189f0*/  IMAD.MOV R7, RZ, RZ, -R3 ;  /* 0x000000ffff077224 */ /* 0x006fe400078e0a03 */
[----:B------:R-:W-:Y:S01]  /*18a00*/  VIADD R19, R19, UR4 ;  /* 0x0000000413137c36 */ /* 0x000fe20008000000 */
[----:B------:R-:W-:Y:S01]  /*18a10*/  IADD3 R9, -R16, UR6, RZ ;  /* 0x0000000610097c10 */ /* 0x000fe2000fffe1ff */
[----:B------:R-:W-:Y:S02]  /*18a20*/  IMAD.MOV R6, RZ, RZ, -R2 ;  /* 0x000000ffff067224 */ /* 0x000fe400078e0a02 */
[----:B------:R-:W-:Y:S01]  /*18a30*/  IMAD R7, R7, R8, RZ ;  /* 0x0000000807077224 */ /* 0x000fe200078e02ff */
[----:B------:R-:W-:Y:S01]  /*18a40*/  IABS R4, R9 ;  /* 0x0000000900047213 */ /* 0x000fe20000000000 */
[----:B------:R-:W-:-:S04]  /*18a50*/  IMAD.MOV.U32 R2, RZ, RZ, RZ ;  /* 0x000000ffff027224 */ /* 0x000fc800078e00ff */
[----:B------:R-:W-:Y:S01]  /*18a60*/  IMAD.HI.U32 R2, R3, R7, R2 ;  /* 0x0000000703027227 */ /* 0x000fe200078e0002 */
[----:B------:R-:W-:-:S03]  /*18a70*/  MOV R3, R4 ;  /* 0x0000000400037202 */ /* 0x000fc60000000f00 */
[----:B------:R-:W-:Y:S02]  /*18a80*/  IMAD.MOV.U32 R4, RZ, RZ, R6 ;  /* 0x000000ffff047224 */ /* 0x000fe400078e0006 */
        /* <DEDUP_REMOVED lines=9> */
[----:B------:R-:W-:-:S06]  /*18b20*/  @P0 IADD3 R2, R2, 0x1, RZ ;  /* 0x0000000102020810 */ /* 0x000fcc0007ffe0ff */
[----:B------:R-:W-:Y:S01]  /*18b30*/  @!P2 IMAD.MOV R2, RZ, RZ, -R2 ;  /* 0x000000ffff02a224 */ /* 0x000fe200078e0a02 */
[----:B------:R-:W-:-:S04]  /*18b40*/  @!P1 LOP3.LUT R2, RZ, R0, RZ, 0x33, !PT ;  /* 0x00000000ff029212 */ /* 0x000fc800078e33ff */
[----:B------:R-:W-:Y:S01]  /*18b50*/  MOV R18, R2 ;  /* 0x0000000200127202 */ /* 0x000fe20000000f00 */
[----:B------:R-:W-:-:S04]  /*18b60*/  IMAD.MOV R17, RZ, RZ, -R2 ;  /* 0x000000ffff117224 */ /* 0x000fc800078e0a02 */
[----:B------:R-:W-:Y:S01]  /*18b70*/  IMAD R17, R0, R17, R9 ;  /* 0x0000001100117224 */ /* 0x000fe200078e0209 */
[----:B------:R-:W-:Y:S06]  /*18b80*/  BRA `(.L_x_693) ;  /* 0x00000000000c7947 */ /* 0x000fec0003800000 */
.L_x_688:
[----:B------:R-:W-:Y:S02]  /*18b90*/  IMAD.MOV.U32 R17, RZ, RZ, RZ ;  /* 0x000000ffff117224 */ /* 0x000fe400078e00ff */
[----:B------:R-:W-:Y:S02]  /*18ba0*/  IMAD.U32 R16, RZ, RZ, UR6 ;  /* 0x00000006ff107e24 */ /* 0x000fe4000f8e00ff */
[----:B------:R-:W-:-:S07]  /*18bb0*/  IMAD.MOV.U32 R18, RZ, RZ, RZ ;  /* 0x000000ffff127224 */ /* 0x000fce00078e00ff */
.L_x_693:
[----:B------:R-:W-:-:S13]  /*18bc0*/  ISETP.NE.AND P0, PT, R5, RZ, PT ;  /* 0x000000ff0500720c */ /* 0x000fda0003f05270 */
[----:B------:R-:W0:Y:S01]  /*18bd0*/  @!P0 S2R R3, SR_CgaCtaId ;  /* 0x0000000000038919 */ /* 0x000e220000008800 */
[----:B------:R-:W-:-:S04]  /*18be0*/  @!P0 MOV R0, 0x400 ;  /* 0x0000040000008802 */ /* 0x000fc80000000f00 */
[----:B0-----:R-:W-:-:S05]  /*18bf0*/  @!P0 LEA R0, R3, R0, 0x18 ;  /* 0x0000000003008211 */ /* 0x001fca00078ec0ff */
[----:B------:R2:W-:Y:S01]  /*18c00*/  @!P0 STS.128 [R0+0x228d0], R16 ;  /* 0x0228d01000008388 */ /* 0x0005e20000000c00 */
[----:B------:R-:W-:Y:S06]  /*18c10*/  BAR.ARV 0x5, 0x180 ;  /* 0x0146000000007b1d */ /* 0x000fec0000002000 */
.L_x_686:
[----:B------:R3:W-:Y:S01]  /*18c20*/  STL [R1+0x40], RZ ;  /* 0x000040ff01007387 */ /* 0x0007e20000100800 */
[----:B------:R-:W-:Y:S01]  /*18c30*/  ULDC UR4, c[0x0][0xc3c] ;  /* 0x00030f0000047ab9 */ /* 0x000fe20000000800 */
[----:B------:R-:W-:Y:S01]  /*18c40*/  MOV R36, 0x1 ;  /* 0x0000000100247802 */ /* 0x000fe20000000f00 */
[----:B------:R-:W-:Y:S01]  /*18c50*/  IMAD.MOV.U32 R32, RZ, RZ, RZ ;  /* 0x000000ffff207224 */ /* 0x000fe200078e00ff */
[----:B-1----:R-:W-:-:S13]  /*18c60*/  ISETP.GE.AND P0, PT, R19, UR4, PT ;  /* 0x0000000413007c0c */ /* 0x002fda000bf06270 */
[----:B---3--:R-:W-:Y:S05]  /*18c70*/  @P0 BRA `(.L_x_694) ;  /* 0x0000006800dc0947 */ /* 0x008fea0003800000 */
[----:B------:R-:W3:Y:S01]  /*18c80*/  LDL R13, [R1+0x10] ;  /* 0x00001000010d7983 */ /* 0x000ee20000100800 */
[----:B------:R-:W1:Y:S01]  /*18c90*/  S2R R15, SR_TID.X ;  /* 0x00000000000f7919 */ /* 0x000e620000002100 */
[----:B------:R-:W4:Y:S01]  /*18ca0*/  S2UR UR4, SR_CgaCtaId ;  /* 0x00000000000479c3 */ /* 0x000f220000008800 */
[----:B------:R-:W-:Y:S02]  /*18cb0*/  MOV R22, 0x400 ;  /* 0x0000040000167802 */ /* 0x000fe40000000f00 */
[C---:B-1----:R-:W-:Y:S01]  /*18cc0*/  LOP3.LUT R14, R15.reuse, 0x7f, RZ, 0xc0, !PT ;  /* 0x0000007f0f0e7812 */ /* 0x042fe200078ec0ff */
[----:B------:R-:W-:-:S03]  /*18cd0*/  IMAD.SHL.U32 R5, R15, 0x20, RZ ;  /* 0x000000200f057824 */ /* 0x000fc600078e00ff */
[----:B------:R-:W-:Y:S01]  /*18ce0*/  SHF.L.U32 R7, R14, 0x4, RZ ;  /* 0x000000040e077819 */ /* 0x000fe200000006ff */
[----:B------:R-:W-:Y:S01]  /*18cf0*/  IMAD.SHL.U32 R2, R15, 0x80, RZ ;  /* 0x000000800f027824 */ /* 0x000fe200078e00ff */
[----:B------:R-:W-:Y:S01]  /*18d00*/  LOP3.LUT R6, R5, 0x80, RZ, 0xc0, !PT ;  /* 0x0000008005067812 */ /* 0x000fe200078ec0ff */
[----:B0-2---:R-:W-:Y:S01]  /*18d10*/  IMAD.SHL.U32 R0, R15, 0x10, RZ ;  /* 0x000000100f007824 */ /* 0x005fe200078e00ff */
[----:B------:R-:W-:Y:S01]  /*18d20*/  LOP3.LUT R8, R7, 0x600, RZ, 0xc0, !PT ;  /* 0x0000060007087812 */ /* 0x000fe200078ec0ff */
[C---:B------:R-:W-:Y:S01]  /*18d30*/  IMAD.SHL.U32 R11, R15.reuse, 0x4, RZ ;  /* 0x000000040f0b7824 */ /* 0x040fe200078e00ff */
[--C-:B------:R-:W-:Y:S02]  /*18d40*/  SHF.R.U32.HI R4, RZ, 0x1, R15.reuse ;  /* 0x00000001ff047819 */ /* 0x100fe4000001160f */
[----:B------:R-:W-:Y:S01]  /*18d50*/  LOP3.LUT R3, R2, 0x380, RZ, 0xc0, !PT ;  /* 0x0000038002037812 */ /* 0x000fe200078ec0ff */
[----:B------:R-:W-:Y:S01]  /*18d60*/  IMAD.SHL.U32 R10, R15, 0x2, RZ ;  /* 0x000000020f0a7824 */ /* 0x000fe200078e00ff */
[----:B------:R-:W-:-:S02]  /*18d70*/  LOP3.LUT R6, R6, 0x10, R15, 0xf8, !PT ;  /* 0x0000001006067812 */ /* 0x000fc400078ef80f */
[----:B------:R-:W-:Y:S02]  /*18d80*/  LOP3.LUT R8, R8, 0x60, R5, 0xf8, !PT ;  /* 0x0000006008087812 */ /* 0x000fe400078ef805 */
[----:B------:R-:W-:Y:S02]  /*18d90*/  LOP3.LUT R9, R0, 0x3f0, RZ, 0xc0, !PT ;  /* 0x000003f000097812 */ /* 0x000fe400078ec0ff */
[----:B------:R-:W-:Y:S02]  /*18da0*/  LOP3.LUT R3, R3, 0x30, R4, 0xf8, !PT ;  /* 0x0000003003037812 */ /* 0x000fe400078ef804 */
[----:B------:R-:W-:Y:S02]  /*18db0*/  LOP3.LUT R6, R6, 0x10, R11, 0x78, !PT ;  /* 0x0000001006067812 */ /* 0x000fe400078e780b */
[----:B------:R-:W-:Y:S02]  /*18dc0*/  LOP3.LUT R5, R8, 0x100, R5, 0xf8, !PT ;  /* 0x0000010008057812 */ /* 0x000fe400078ef805 */
[----:B------:R-:W-:-:S02]  /*18dd0*/  LOP3.LUT R10, R9, 0x70, R10, 0x78, !PT ;  /* 0x00000070090a7812 */ /* 0x000fc400078e780a */
[----:B------:R-:W-:Y:S02]  /*18de0*/  LOP3.LUT R3, R3, 0x70, R0, 0x78, !PT ;  /* 0x0000007003037812 */ /* 0x000fe400078e7800 */
[----:B------:R-:W-:Y:S02]  /*18df0*/  LOP3.LUT R4, R5, R6, RZ, 0xfc, !PT ;  /* 0x0000000605047212 */ /* 0x000fe400078efcff */
[----:B------:R-:W-:Y:S02]  /*18e00*/  LOP3.LUT R12, R10, 0x400, R7, 0xf8, !PT ;  /* 0x000004000a0c7812 */ /* 0x000fe400078ef807 */
[----:B------:R-:W-:Y:S01]  /*18e10*/  LOP3.LUT R2, R3, 0xc00, R2, 0xf8, !PT ;  /* 0x00000c0003027812 */ /* 0x000fe200078ef802 */
[----:B------:R4:W-:Y:S01]  /*18e20*/  STL [R1+0x18], R4 ;  /* 0x0000180401007387 */ /* 0x0009e20000100800 */
[----:B------:R-:W-:-:S03]  /*18e30*/  LOP3.LUT P0, RZ, R15, 0x4, RZ, 0xc0, !PT ;  /* 0x000000040fff7812 */ /* 0x000fc6000780c0ff */
[----:B------:R-:W-:Y:S01]  /*18e40*/  STL [R1+0x14], R12 ;  /* 0x0000140c01007387 */ /* 0x000fe20000100800 */
[----:B------:R-:W-:-:S03]  /*18e50*/  SHF.R.U32.HI R3, RZ, 0x3, R14 ;  /* 0x00000003ff037819 */ /* 0x000fc6000001160e */
[----:B------:R0:W-:Y:S01]  /*18e60*/  STL [R1+0x1c], R2 ;  /* 0x00001c0201007387 */ /* 0x0001e20000100800 */
[----:B----4-:R-:W-:Y:S01]  /*18e70*/  IMAD.U32 R4, RZ, RZ, UR4 ;  /* 0x00000004ff047e24 */ /* 0x010fe2000f8e00ff */
[----:B------:R-:W-:-:S04]  /*18e80*/  LOP3.LUT R31, R0, 0x70, RZ, 0xc0, !PT ;  /* 0x00000070001f7812 */ /* 0x000fc800078ec0ff */
[----:B------:R-:W-:Y:S02]  /*18e90*/  LEA R22, R4, R22, 0x18 ;  /* 0x0000001604167211 */ /* 0x000fe400078ec0ff */
[----:B0-----:R-:W-:Y:S02]  /*18ea0*/  MOV R2, 0x40 ;  /* 0x0000004000027802 */ /* 0x001fe40000000f00 */
[----:B------:R-:W-:Y:S02]  /*18eb0*/  LOP3.LUT R3, R3, 0x70, R0, 0xf8, !PT ;  /* 0x0000007003037812 */ /* 0x000fe400078ef800 */
[----:B------:R-:W-:Y:S01]  /*18ec0*/  SEL R2, R2, 0xffffffc0, !P0 ;  /* 0xffffffc002027807 */ /* 0x000fe20004000000 */
[----:B------:R-:W-:Y:S01]  /*18ed0*/  IMAD.IADD R0, R22, 0x1, R12 ;  /* 0x0000000116007824 */ /* 0x000fe200078e020c */
[----:B------:R-:W-:Y:S01]  /*18ee0*/  BSSY B7, `(.L_x_694) ;  /* 0x0000690000077945 */ /* 0x000fe20003800000 */
[----:B------:R-:W-:Y:S01]  /*18ef0*/  IMAD.MOV.U32 R37, RZ, RZ, 0x1 ;  /* 0x00000001ff257424 */ /* 0x000fe200078e00ff */
[----:B------:R-:W-:Y:S01]  /*18f00*/  MOV R32, RZ ;  /* 0x000000ff00207202 */ /* 0x000fe20000000f00 */
[----:B------:R-:W-:-:S02]  /*18f10*/  IMAD.MOV.U32 R34, RZ, RZ, RZ ;  /* 0x000000ffff227224 */ /* 0x000fc400078e00ff */
[----:B------:R-:W-:Y:S01]  /*18f20*/  IMAD.MOV.U32 R36, RZ, RZ, 0x1 ;  /* 0x00000001ff247424 */ /* 0x000fe200078e00ff */
[----:B------:R-:W-:Y:S01]  /*18f30*/  ULDC.64 UR36, c[0x0][0x198] ;  /* 0x0000660000247ab9 */ /* 0x000fe20000000a00 */
[----:B------:R-:W-:Y:S01]  /*18f40*/  ULDC UR38, c[0x0][0xc] ;  /* 0x0000030000267ab9 */ /* 0x000fe20000000800 */
[C---:B---3--:R-:W-:Y:S02]  /*18f50*/  LOP3.LUT R6, R13.reuse, 0x2, RZ, 0xfc, !PT ;  /* 0x000000020d067812 */ /* 0x048fe400078efcff */
[----:B------:R-:W-:-:S03]  /*18f60*/  LOP3.LUT R5, R13, 0x1, RZ, 0xfc, !PT ;  /* 0x000000010d057812 */ /* 0x000fc600078efcff */
[----:B------:R-:W-:Y:S04]  /*18f70*/  STL [R1+0x44], R6 ;  /* 0x0000440601007387 */ /* 0x000fe80000100800 */
[----:B------:R-:W-:Y:S04]  /*18f80*/  STL [R1+0x38], R5 ;  /* 0x0000380501007387 */ /* 0x000fe80000100800 */
[----:B------:R0:W-:Y:S04]  /*18f90*/  STL [R1+0x20], R2 ;  /* 0x0000200201007387 */ /* 0x0001e80000100800 */
[----:B------:R1:W-:Y:S04]  /*18fa0*/  STL [R1+0xc], R4 ;  /* 0x00000c0401007387 */ /* 0x0003e80000100800 */
[----:B------:R1:W-:Y:S04]  /*18fb0*/  STL [R1+0x40], RZ ;  /* 0x000040ff01007387 */ /* 0x0003e80000100800 */
[----:B------:R1:W-:Y:S01]  /*18fc0*/  STL [R1+0x24], R0 ;  /* 0x0000240001007387 */ /* 0x0003e20000100800 */
[----:B0-----:R-:W-:-:S07]  /*18fd0*/  LOP3.LUT R2, R3, 0x80, RZ, 0xfc, !PT ;  /* 0x0000008003027812 */ /* 0x001fce00078efcff */
.L_x_802:
[----:B0-----:R-:W0:Y:S02]  /*18fe0*/  LDC.64 R24, c[0x0][0xc88] ;  /* 0x00032200ff187b82 */ /* 0x001e240000000a00 */
[----:B0-----:R-:W-:-:S06]  /*18ff0*/  IMAD.WIDE R24, R19, 0x4, R24 ;  /* 0x0000000413187825 */ /* 0x001fcc00078e0218 */
[----:B-1----:R-:W1:Y:S01]  /*19000*/  LDG.E R24, desc[UR60][R24.64] ;  /* 0x0000003c18187981 */ /* 0x002e62000c1e1900 */
[----:B------:R-:W-:Y:S05]  /*19010*/  YIELD ;  /* 0x0000000000007946 */ /* 0x000fea0003800000 */
[----:B------:R-:W-:Y:S01]  /*19020*/  ULDC.64 UR4, c[0x0][0xa28] ;  /* 0x00028a0000047ab9 */ /* 0x000fe20000000a00 */
[----:B------:R-:W-:Y:S01]  /*19030*/  ULDC.64 UR8, c[0x0][0xa18] ;  /* 0x0002860000087ab9 */ /* 0x000fe20000000a00 */
[----:B------:R-:W-:Y:S01]  /*19040*/  ISETP.NE.U32.AND P0, PT, RZ, UR4, PT ;  /* 0x00000004ff007c0c */ /* 0x000fe2000bf05070 */
[----:B------:R-:W-:Y:S01]  /*19050*/  IMAD.MOV.U32 R9, RZ, RZ, RZ ;  /* 0x000000ffff097224 */ /* 0x000fe200078e00ff */
[----:B------:R-:W-:-:S02]  /*19060*/  ULDC.64 UR6, c[0x0][0xa10] ;  /* 0x0002840000067ab9 */ /* 0x000fc40000000a00 */
[----:B------:R-:W-:Y:S02]  /*19070*/  ISETP.NE.AND.EX P0, PT, RZ, UR5, PT, P0 ;  /* 0x00000005ff007c0c */ /* 0x000fe4000bf05300 */
[----:B------:R-:W-:-:S04]  /*19080*/  ISETP.NE.U32.AND P2, PT, RZ, UR8, PT ;  /* 0x00000008ff007c0c */ /* 0x000fc8000bf45070 */
[----:B------:R-:W-:Y:S01]  /*19090*/  ISETP.NE.AND.EX P2, PT, RZ, UR9, PT, P2 ;  /* 0x00000009ff007c0c */ /* 0x000fe2000bf45320 */
[----:B------:R-:W-:Y:S01]  /*190a0*/  IMAD.MOV.U32 R28, RZ, RZ, RZ ;  /* 0x000000ffff1c7224 */ /* 0x000fe200078e00ff */
[----:B-12---:R-:W-:-:S05]  /*190b0*/  SHF.R.S32.HI R0, RZ, 0x1f, R24 ;  /* 0x0000001fff007819 */ /* 0x006fca0000011418 */
[C---:B------:R-:W-:Y:S02]  /*190c0*/  @P0 LEA R2, P1, R24.reuse, UR4, 0x2 ;  /* 0x0000000418020c11 */ /* 0x040fe4000f8210ff */
[C---:B------:R-:W-:Y:S01]  /*190d0*/  SHF.L.U32 R26, R24.reuse, 0x2, RZ ;  /* 0x00000002181a7819 */ /* 0x040fe200000006ff */
[----:B------:R0:W-:Y:S01]  /*190e0*/  STL [R1+0x34], R0 ;  /* 0x0000340001007387 */ /* 0x0001e20000100800 */
[C-C-:B------:R-:W-:Y:S01]  /*190f0*/  @P0 LEA.HI.X R3, R24.reuse, UR5, R0.reuse, 0x2, P1 ;  /* 0x0000000518030c11 */ /* 0x140fe200088f1400 */
[----:B------:R-:W-:Y:S01]  /*19100*/  ULDC.64 UR4, c[0x0][0xa00] ;  /* 0x0002800000047ab9 */ /* 0x000fe20000000a00 */
[----:B------:R-:W-:-:S03]  /*19110*/  SHF.L.U64.HI R27, R24, 0x2, R0 ;  /* 0x00000002181b7819 */ /* 0x000fc60000010200 */
[----:B------:R1:W2:Y:S01]  /*19120*/  @P0 LDG.E R9, desc[UR60][R2.64] ;  /* 0x0000003c02090981 */ /* 0x0002a2000c1e1900 */
[----:B------:R-:W-:Y:S02]  /*19130*/  ISETP.NE.U32.AND P0, PT, RZ, UR4, PT ;  /* 0x00000004ff007c0c */ /* 0x000fe4000bf05070 */
[----:B------:R-:W-:Y:S01]  /*19140*/  ISETP.NE.U32.AND P1, PT, RZ, UR6, PT ;  /* 0x00000006ff007c0c */ /* 0x000fe2000bf25070 */
[----:B0-----:R-:W-:Y:S01]  /*19150*/  IMAD.MOV.U32 R0, RZ, RZ, RZ ;  /* 0x000000ffff007224 */ /* 0x001fe200078e00ff */
[----:B------:R-:W-:Y:S02]  /*19160*/  ISETP.NE.AND.EX P0, PT, RZ, UR5, PT, P0 ;  /* 0x00000005ff007c0c */ /* 0x000fe4000bf05300 */
[----:B------:R-:W-:Y:S02]  /*19170*/  ISETP.NE.AND.EX P1, PT, RZ, UR7, PT, P1 ;  /* 0x00000007ff007c0c */ /* 0x000fe4000bf25310 */
[C---:B------:R-:W-:Y:S02]  /*19180*/  IADD3 R4, P4, R26.reuse, UR6, RZ ;  /* 0x000000061a047c10 */ /* 0x040fe4000ff9e0ff */
[----:B-1----:R-:W-:Y:S01]  /*19190*/  IADD3 R2, P3, R26, UR4, RZ ;  /* 0x000000041a027c10 */ /* 0x002fe2000ff7e0ff */
[----:B------:R-:W-:Y:S01]  /*191a0*/  ULDC UR4, c[0x0][0x288] ;  /* 0x0000a20000047ab9 */ /* 0x000fe20000000800 */
[----:B------:R-:W-:-:S02]  /*191b0*/  IADD3.X R5, R27, UR7, RZ, P4, !PT ;  /* 0x000000071b057c10 */ /* 0x000fc4000a7fe4ff */
[C---:B------:R-:W-:Y:S02]  /*191c0*/  IADD3.X R3, R27.reuse, UR5, RZ, P3, !PT ;  /* 0x000000051b037c10 */ /* 0x040fe40009ffe4ff */
[----:B------:R-:W-:Y:S01]  /*191d0*/  @P2 IADD3 R6, P3, R26, UR8, RZ ;  /* 0x000000081a062c10 */ /* 0x000fe2000ff7e0ff */
[----:B------:R-:W-:Y:S01]  /*191e0*/  IMAD.U32 R8, RZ, RZ, UR4 ;  /* 0x00000004ff087e24 */ /* 0x000fe2000f8e00ff */
[----:B------:R-:W-:Y:S01]  /*191f0*/  ULDC.64 UR4, c[0x0][0x418] ;  /* 0x0001060000047ab9 */ /* 0x000fe20000000a00 */
[----:B------:R-:W5:Y:S01]  /*19200*/  @P0 LDG.E R28, desc[UR60][R2.64] ;  /* 0x0000003c021c0981 */ /* 0x000f62000c1e1900 */
[----:B------:R-:W-:-:S03]  /*19210*/  @P2 IADD3.X R7, R27, UR9, RZ, P3, !PT ;  /* 0x000000091b072c10 */ /* 0x000fc60009ffe4ff */
[----:B------:R-:W5:Y:S04]  /*19220*/  @P1 LDG.E R0, desc[UR60][R4.64] ;  /* 0x0000003c04001981 */ /* 0x000f68000c1e1900 */
[----:B------:R0:W3:Y:S01]  /*19230*/  @P2 LDG.E R8, desc[UR60][R6.64] ;  /* 0x0000003c06082981 */ /* 0x0000e2000c1e1900 */
[----:B------:R-:W-:-:S03]  /*19240*/  UISETP.NE.U32.AND UP0, UPT, UR4, URZ, UPT ;  /* 0x0000003f0400728c */ /* 0x000fc6000bf05070 */
[----:B------:R-:W-:Y:S01]  /*19250*/  ULDC UR4, c[0x0][0x424] ;  /* 0x0001090000047ab9 */ /* 0x000fe20000000800 */
[----:B------:R-:W-:-:S03]  /*19260*/  UISETP.NE.AND.EX UP0, UPT, UR5, URZ, UPT, UP0 ;  /* 0x0000003f0500728c */ /* 0x000fc6000bf05300 */
[----:B------:R-:W-:Y:S01]  /*19270*/  ULDC UR5, c[0x0][0x2f0] ;  /* 0x0000bc0000057ab9 */ /* 0x000fe20000000800 */
[----:B------:R-:W-:-:S04]  /*19280*/  USEL UR4, UR4, 0x1, UP0 ;  /* 0x0000000104047887 */ /* 0x000fc80008000000 */
[----:B------:R-:W-:-:S03]  /*19290*/  UIMAD UR4, UR4, UR5, URZ ;  /* 0x00000005040472a4 */ /* 0x000fc6000f8e023f */
[----:B------:R-:W-:Y:S02]  /*192a0*/  ULDC UR5, c[0x0][0x348] ;  /* 0x0000d20000057ab9 */ /* 0x000fe40000000800 */
[----:B0-----:R-:W-:Y:S01]  /*192b0*/  MOV R6, UR5 ;  /* 0x0000000500067c02 */ /* 0x001fe20008000f00 */
[----:B------:R-:W-:Y:S01]  /*192c0*/  IMAD.U32 R7, RZ, RZ, UR4 ;  /* 0x00000004ff077e24 */ /* 0x000fe2000f8e00ff */
[----:B--2---:R0:W-:Y:S04]  /*192d0*/  STL [R1+0x4], R9 ;  /* 0x0000040901007387 */ /* 0x0041e80000100800 */
[----:B---3--:R0:W-:Y:S01]  /*192e0*/  STL [R1+0x3c], R8 ;  /* 0x00003c0801007387 */ /* 0x0081e20000100800 */
[----:B------:R-:W-:Y:S05]  /*192f0*/  @P2 BRA `(.L_x_695) ;  /* 0x0000000000142947 */ /* 0x000fea0003800000 */
[----:B------:R-:W-:Y:S05]  /*19300*/  @!P0 BRA `(.L_x_695) ;  /* 0x0000000000108947 */ /* 0x000fea0003800000 */
[----:B0-----:R-:W2:Y:S04]  /*19310*/  LDG.E R8, desc[UR60][R2.64] ;  /* 0x0000003c02087981 */ /* 0x001ea8000c1e1900 */
[----:B------:R-:W2:Y:S02]  /*19320*/  LDG.E R2, desc[UR60][R2.64+0x4] ;  /* 0x0000043c02027981 */ /* 0x000ea4000c1e1900 */
[----:B--2---:R-:W-:-:S05]  /*19330*/  IMAD.IADD R2, R2, 0x1, -R8 ;  /* 0x0000000102027824 */ /* 0x004fca00078e0a08 */
[----:B------:R1:W-:Y:S02]  /*19340*/  STL [R1+0x3c], R2 ;  /* 0x00003c0201007387 */ /* 0x0003e40000100800 */
.L_x_695:
[----:B------:R-:W-:Y:S01]  /*19350*/  ULDC.64 UR4, c[0x0][0xa20] ;  /* 0x0002880000047ab9 */ /* 0x000fe20000000a00 */
[----:B------:R-:W-:Y:S01]  /*19360*/  IMAD.MOV.U32 R35, RZ, RZ, R24 ;  /* 0x000000ffff237224 */ /* 0x000fe200078e0018 */
[----:B------:R-:W-:-:S04]  /*19370*/  ISETP.NE.U32.AND P0, PT, RZ, UR4, PT ;  /* 0x00000004ff007c0c */ /* 0x000fc8000bf05070 */
[----:B------:R-:W-:-:S13]  /*19380*/  ISETP.NE.AND.EX P0, PT, RZ, UR5, PT, P0 ;  /* 0x00000005ff007c0c */ /* 0x000fda000bf05300 */
[----:B------:R-:W-:Y:S05]  /*19390*/  @!P0 BRA `(.L_x_696) ;  /* 0x0000000000108947 */ /* 0x000fea0003800000 */
[----:B-1----:R-:W-:-:S04]  /*193a0*/  IADD3 R2, P0, R26, UR4, RZ ;  /* 0x000000041a027c10 */ /* 0x002fc8000ff1e0ff */
[----:B------:R-:W-:-:S05]  /*193b0*/  IADD3.X R3, R27, UR5, RZ, P0, !PT ;  /* 0x000000051b037c10 */ /* 0x000fca00087fe4ff */
[----:B------:R1:W5:Y:S01]  /*193c0*/  LDG.E R7, desc[UR60][R2.64] ;  /* 0x0000003c02077981 */ /* 0x000362000c1e1900 */
[----:B------:R-:W-:Y:S05]  /*193d0*/  BRA `(.L_x_697) ;  /* 0x0000000000247947 */ /* 0x000fea0003800000 */
.L_x_696:
[----:B------:R-:W-:Y:S02]  /*193e0*/  ULDC.64 UR4, c[0x0][0xa08] ;  /* 0x0002820000047ab9 */ /* 0x000fe40000000a00 */
[----:B------:R-:W-:-:S04]  /*193f0*/  ISETP.NE.U32.AND P0, PT, RZ, UR4, PT ;  /* 0x00000004ff007c0c */ /* 0x000fc8000bf05070 */
[----:B------:R-:W-:-:S13]  /*19400*/  ISETP.NE.AND.EX P0, PT, RZ, UR5, PT, P0 ;  /* 0x00000005ff007c0c */ /* 0x000fda000bf05300 */
[----:B------:R-:W-:Y:S05]  /*19410*/  @!P0 BRA `(.L_x_697) ;  /* 0x0000000000148947 */ /* 0x000fea0003800000 */
[----:B-1----:R-:W1:Y:S02]  /*19420*/  LDC.64 R2, c[0x0][0xa08] ;  /* 0x00028200ff027b82 */ /* 0x002e640000000a00 */
[----:B-1----:R-:W-:-:S05]  /*19430*/  IMAD.WIDE R2, R35, 0x4, R2 ;  /* 0x0000000423027825 */ /* 0x002fca00078e0202 */
[----:B------:R-:W2:Y:S04]  /*19440*/  LDG.E R7, desc[UR60][R2.64] ;  /* 0x0000003c02077981 */ /* 0x000ea8000c1e1900 */
[----:B------:R-:W2:Y:S02]  /*19450*/  LDG.E R2, desc[UR60][R2.64+0x4] ;  /* 0x0000043c02027981 */ /* 0x000ea4000c1e1900 */
[----:B--2---:R-:W-:-:S07]  /*19460*/  IADD3 R7, -R7, R2, RZ ;  /* 0x0000000207077210 */ /* 0x004fce0007ffe1ff */
.L_x_697:
[----:B-1----:R-:W2:Y:S04]  /*19470*/  @P1 LDG.E R2, desc[UR60][R4.64] ;  /* 0x0000003c04021981 */ /* 0x002ea8000c1e1900 */
[----:B------:R-:W2:Y:S01]  /*19480*/  @P1 LDG.E R4, desc[UR60][R4.64+0x4] ;  /* 0x0000043c04041981 */ /* 0x000ea2000c1e1900 */
[----:B-----5:R-:W-:Y:S01]  /*19490*/  IMAD.IADD R7, R7, 0x1, -R9 ;  /* 0x0000000107077824 */ /* 0x020fe200078e0a09 */
[----:B------:R-:W-:Y:S01]  /*194a0*/  BSSY B0, `(.L_x_698) ;  /* 0x00000da000007945 */ /* 0x000fe20003800000 */
[----:B--2---:R-:W-:-:S04]  /*194b0*/  @P1 IMAD.IADD R6, R4, 0x1, -R2 ;  /* 0x0000000104061824 */ /* 0x004fc800078e0a02 */
[----:B------:R-:W-:-:S05]  /*194c0*/  IMAD.IADD R25, R7, 0x1, R6 ;  /* 0x0000000107197824 */ /* 0x000fca00078e0206 */
[----:B------:R-:W-:-:S05]  /*194d0*/  IADD3 R33, R25, 0x9f, RZ ;  /* 0x0000009f19217810 */ /* 0x000fca0007ffe0ff */
[----:B------:R-:W-:-:S05]  /*194e0*/  IMAD.HI R33, R33, 0x66666667, RZ ;  /* 0x6666666721217827 */ /* 0x000fca00078e02ff */
[----:B------:R-:W-:-:S04]  /*194f0*/  SHF.R.U32.HI R2, RZ, 0x1f, R33 ;  /* 0x0000001fff027819 */ /* 0x000fc80000011621 */
[----:B------:R-:W-:-:S05]  /*19500*/  LEA.HI.SX32 R33, R33, R2, 0x1a ;  /* 0x0000000221217211 */ /* 0x000fca00078fd2ff */
[--C-:B------:R-:W-:Y:S02]  /*19510*/  IMAD R2, R33, 0xa0, -R7.reuse ;  /* 0x000000a021027824 */ /* 0x100fe400078e0a07 */
[----:B------:R-:W-:-:S03]  /*19520*/  IMAD.MOV R7, RZ, RZ, -R7 ;  /* 0x000000ffff077224 */ /* 0x000fc600078e0a07 */
[----:B------:R-:W-:Y:S02]  /*19530*/  VIMNMX R2, R2, R6, PT ;  /* 0x0000000602027248 */ /* 0x000fe40003fe0100 */
[----:B------:R-:W-:-:S04]  /*19540*/  VIMNMX R7, RZ, R7, !PT ;  /* 0x00000007ff077248 */ /* 0x000fc80007fe0100 */
        /* <DEDUP_REMOVED lines=11> */
[----:B------:R-:W-:Y:S01]  /*19600*/  UMOV UR4, 0xffffffff ;  /* 0xffffffff00047882 */ /* 0x000fe20000000000 */
[----:B------:R-:W-:Y:S02]  /*19610*/  SEL R2, R35, RZ, !P1 ;  /* 0x000000ff23027207 */ /* 0x000fe40004800000 */
[----:B------:R-:W-:Y:S05]  /*19620*/  BRA.DIV UR4, `(.L_x_700) ;  /* 0x0000008a04e07947 */ /* 0x000fea000b800000 */
[----:B------:R-:W1:Y:S02]  /*19630*/  S2R R5, SR_TID.X ;  /* 0x0000000000057919 */ /* 0x000e640000002100 */
[----:B-1----:R-:W-:-:S04]  /*19640*/  SHF.R.U32.HI R5, RZ, 0x5, R5 ;  /* 0x00000005ff057819 */ /* 0x002fc80000011605 */
[----:B------:R-:W-:-:S05]  /*19650*/  LOP3.LUT R5, R5, 0x3, RZ, 0xc0, !PT ;  /* 0x0000000305057812 */ /* 0x000fca00078ec0ff */
[----:B------:R1:W2:Y:S02]  /*19660*/  SHFL.IDX PT, R14, R5, RZ, 0x1f ;  /* 0x00001fff050e7589 */ /* 0x0002a400000e0000 */
.L_x_925:
[----:B--2---:R-:W-:Y:S02]  /*19670*/  ISETP.NE.AND P0, PT, R14, RZ, PT ;  /* 0x000000ff0e00720c */ /* 0x004fe40003f05270 */
[----:B------:R-:W-:-:S11]  /*19680*/  PLOP3.LUT P6, PT, PT, PT, PT, 0x8, 0x0 ;  /* 0x000000000000781c */ /* 0x000fd60003fce170 */
[----:B------:R-:W-:Y:S05]  /*19690*/  @P0 BRA `(.L_x_701) ;  /* 0x00000000000c0947 */ /* 0x000fea0003800000 */
[----:B------:R-:W-:-:S03]  /*196a0*/  UMOV UR4, 0xffffffff ;  /* 0xffffffff00047882 */ /* 0x000fc60000000000 */
[----:B------:R-:W-:Y:S05]  /*196b0*/  BRA.DIV UR4, `(.L_x_702) ;  /* 0x0000008a04f07947 */ /* 0x000fea000b800000 */
[----:B------:R-:W-:-:S13]  /*196c0*/  ELECT P6, URZ, PT ;  /* 0x00000000003f782f */ /* 0x000fda00038c0000 */
.L_x_701:
[----:B-1----:R-:W2:Y:S01]  /*196d0*/  LDL R5, [R1+0x40] ;  /* 0x0000400001057983 */ /* 0x002ea20000100800 */
[----:B------:R-:W-:Y:S01]  /*196e0*/  BSSY B1, `(.L_x_703) ;  /* 0x0000008000017945 */ /* 0x000fe20003800000 */
[----:B--2---:R-:W-:-:S04]  /*196f0*/  IADD3 R5, R5, 0x1, RZ ;  /* 0x0000000105057810 */ /* 0x004fc80007ffe0ff */
[----:B------:R-:W-:-:S04]  /*19700*/  LEA.HI R6, R5, R5, RZ, 0x1 ;  /* 0x0000000505067211 */ /* 0x000fc800078f08ff */
[----:B------:R-:W-:-:S05]  /*19710*/  LOP3.LUT R6, R6, 0xfffffffe, RZ, 0xc0, !PT ;  /* 0xfffffffe06067812 */ /* 0x000fca00078ec0ff */
[----:B------:R-:W-:-:S05]  /*19720*/  IMAD.IADD R5, R5, 0x1, -R6 ;  /* 0x0000000105057824 */ /* 0x000fca00078e0a06 */
[----:B------:R-:W-:-:S04]  /*19730*/  SHF.L.U32 R5, R5, 0x1f, RZ ;  /* 0x0000001f05057819 */ /* 0x000fc800000006ff */
[----:B------:R-:W1:Y:S02]  /*19740*/  SYNCS.PHASECHK.TRANS64.TRYWAIT P0, [R22+URZ+0x22820], R5 ;  /* 0x02282005160075a7 */ /* 0x000e64000800017f */
[----:B-1----:R-:W-:Y:S05]  /*19750*/  @!P0 BRA `(.L_x_704) ;  /* 0x0000008800e88947 */ /* 0x002fea0003800000 */
.L_x_928:
[----:B------:R-:W-:Y:S05]  /*19760*/  BSYNC B1 ;  /* 0x0000000000017941 */ /* 0x000fea0003800000 */
.L_x_703:
[----:B------:R-:W-:Y:S04]  /*19770*/  BSSY B1, `(.L_x_705) ;  /* 0x000004d000017945 */ /* 0x000fe80003800000 */
[----:B------:R-:W-:Y:S05]  /*19780*/  @!P6 BRA `(.L_x_706) ;  /* 0x00000004002ce947 */ /* 0x000fea0003800000 */
[----:B------:R-:W2:Y:S01]  /*19790*/  S2R R6, SR_TID.X ;  /* 0x0000000000067919 */ /* 0x000ea20000002100 */
[----:B-1----:R-:W-:Y:S01]  /*197a0*/  IMAD R5, R34, 0x8, R22 ;  /* 0x0000000822057824 */ /* 0x002fe200078e0216 */
[----:B------:R-:W-:Y:S01]  /*197b0*/  BSSY B2, `(.L_x_707) ;  /* 0x0000006000027945 */ /* 0x000fe20003800000 */
[----:B--2---:R-:W-:Y:S02]  /*197c0*/  LOP3.LUT R7, R6, 0x7f, RZ, 0xc0, !PT ;  /* 0x0000007f06077812 */ /* 0x004fe400078ec0ff */
[----:B------:R-:W-:Y:S02]  /*197d0*/  SHF.L.U32 R6, R37, 0x1f, RZ ;  /* 0x0000001f25067819 */ /* 0x000fe400000006ff */
[----:B------:R-:W-:Y:S02]  /*197e0*/  ISETP.NE.AND P1, PT, R7, RZ, PT ;  /* 0x000000ff0700720c */ /* 0x000fe40003f25270 */
[----:B------:R-:W1:Y:S02]  /*197f0*/  SYNCS.PHASECHK.TRANS64.TRYWAIT P0, [R5+URZ+0x228a0], R6 ;  /* 0x0228a006050075a7 */ /* 0x000e64000800017f */
[----:B-1----:R-:W-:Y:S09]  /*19800*/  @!P0 BRA `(.L_x_708) ;  /* 0x0000008800d08947 */ /* 0x002ff20003800000 */
.L_x_929:
[----:B------:R-:W-:Y:S05]  /*19810*/  BSYNC B2 ;  /* 0x0000000000027941 */ /* 0x000fea0003800000 */
.L_x_707:
[----:B------:R-:W-:Y:S04]  /*19820*/  BSSY B2, `(.L_x_709) ;  /* 0x0000009000027945 */ /* 0x000fe80003800000 */
[----:B------:R-:W-:Y:S05]  /*19830*/  @P1 BRA `(.L_x_710) ;  /* 0x00000000001c1947 */ /* 0x000fea0003800000 */
[----:B------:R-:W0:Y:S02]  /*19840*/  S2R R7, SR_TID.X ;  /* 0x0000000000077919 */ /* 0x000e240000002100 */
[----:B0-----:R-:W-:Y:S01]  /*19850*/  LOP3.LUT R8, R7, 0x1f, RZ, 0xc0, !PT ;  /* 0x0000001f07087812 */ /* 0x001fe200078ec0ff */
[----:B------:R-:W-:-:S03]  /*19860*/  IMAD.MOV.U32 R7, RZ, RZ, 0x5000 ;  /* 0x00005000ff077424 */ /* 0x000fc600078e00ff */
[----:B------:R-:W-:Y:S01]  /*19870*/  ISETP.NE.AND P0, PT, R8, RZ, PT ;  /* 0x000000ff0800720c */ /* 0x000fe20003f05270 */
[----:B------:R2:W-:-:S12]  /*19880*/  SYNCS.ARRIVE.TRANS64 RZ, [R5+URZ+0x22890], R7 ;  /* 0x0228900705ff79a7 */ /* 0x0005d8000800003f */
[----:B--2---:R-:W-:Y:S05]  /*19890*/  @!P0 BRA `(.L_x_710) ;  /* 0x0000000000048947 */ /* 0x004fea0003800000 */
[----:B------:R-:W-:Y:S01]  /*198a0*/  BPT.TRAP 0x1 ;  /* 0x000000040000795c */ /* 0x000fe20000300000 */
.L_x_710:
[----:B------:R-:W-:Y:S05]  /*198b0*/  BSYNC B2 ;  /* 0x0000000000027941 */ /* 0x000fea0003800000 */
.L_x_709:
[----:B------:R-:W-:Y:S01]  /*198c0*/  MOV R11, RZ ;  /* 0x000000ff000b7202 */ /* 0x000fe20000000f00 */
[----:B0-----:R-:W-:Y:S01]  /*198d0*/  IMAD R8, R3, 0xa0, R0 ;  /* 0x000000a003087824 */ /* 0x001fe200078e0200 */
[----:B------:R-:W-:Y:S01]  /*198e0*/  UIADD3 UR4, UP0, UR36, 0x570, URZ ;  /* 0x0000057024047890 */ /* 0x000fe2000ff1e03f */
[----:B------:R-:W-:Y:S01]  /*198f0*/  IMAD R7, R34, 0x5000, R22 ;  /* 0x0000500022077824 */ /* 0x000fe200078e0216 */
[----:B------:R-:W-:Y:S01]  /*19900*/  R2UR UR10, R11 ;  /* 0x000000000b0a72ca */ /* 0x000fe200000e0000 */
[----:B------:R-:W-:Y:S01]  /*19910*/  VIADD R8, R8, 0xffffff60 ;  /* 0xffffff6008087836 */ /* 0x000fe20000000000 */
[----:B------:R-:W-:Y:S01]  /*19920*/  PLOP3.LUT P0, PT, PT, PT, PT, 0x80, 0x0 ;  /* 0x000000000000781c */ /* 0x000fe20003f0f070 */
[----:B------:R-:W-:Y:S01]  /*19930*/  VIADD R9, R5, 0x22890 ;  /* 0x0002289005097836 */ /* 0x000fe20000000000 */
[----:B------:R-:W-:Y:S01]  /*19940*/  UIADD3.X UR5, URZ, UR37, URZ, UP0, !UPT ;  /* 0x000000253f057290 */ /* 0x000fe200087fe43f */
[----:B------:R-:W-:Y:S01]  /*19950*/  VIADD R10, R7, 0x18400 ;  /* 0x00018400070a7836 */ /* 0x000fe20000000000 */
[----:B------:R-:W-:Y:S01]  /*19960*/  UMOV UR6, 0x0 ;  /* 0x0000000000067882 */ /* 0x000fe20000000000 */
[----:B------:R-:W-:-:S09]  /*19970*/  UMOV UR7, 0x12f00000 ;  /* 0x12f0000000077882 */ /* 0x000fd20000000000 */
.L_x_711:
[----:B------:R-:W-:-:S13]  /*19980*/  @P0 ELECT P2, URZ, PT ;  /* 0x00000000003f082f */ /* 0x000fda0003840000 */
[----:B------:R-:W-:Y:S02]  /*19990*/  @P2 R2UR UR13, R2 ;  /* 0x00000000020d22ca */ /* 0x000fe400000e0000 */
[----:B------:R-:W-:Y:S02]  /*199a0*/  @P2 R2UR UR12, R18 ;  /* 0x00000000120c22ca */ /* 0x000fe400000e0000 */
[----:B------:R-:W-:Y:S02]  /*199b0*/  @P2 R2UR UR11, R8 ;  /* 0x00000000080b22ca */ /* 0x000fe400000e0000 */
[----:B------:R-:W-:Y:S02]  /*199c0*/  @P2 R2UR UR9, R9 ;  /* 0x00000000090922ca */ /* 0x000fe400000e0000 */
[----:B------:R-:W-:Y:S02]  /*199d0*/  @P2 R2UR UR8, R10 ;  /* 0x000000000a0822ca */ /* 0x000fe400000e0000 */
[----:B------:R-:W-:-:S02]  /*199e0*/  @P2 PLOP3.LUT P0, PT, P2, PT, PT, 0x8, 0x0 ;  /* 0x000000000000281c */ /* 0x000fc4000170e170 */
[----:B------:R-:W-:-:S09]  /*199f0*/  PLOP3.LUT P2, PT, PT, PT, PT, 0x8, 0x0 ;  /* 0x000000000000781c */ /* 0x000fd20003f4e170 */
[----:B------:R0:W-:Y:S02]  /*19a00*/  UTMALDG.4D [UR8], [UR4], desc[UR6] ;  /* 0x00000608040075b4 */ /* 0x0001e40008019000 */
[----:B0-----:R-:W-:Y:S05]  /*19a10*/  @P0 BRA.U.ANY `(.L_x_711) ;  /* 0xfffffffd00d80947 */ /* 0x001fea000393ffff */
[----:B------:R-:W0:Y:S01]  /*19a20*/  SYNCS.PHASECHK.TRANS64.TRYWAIT P0, [R5+URZ+0x228c0], R6 ;  /* 0x0228c006050075a7 */ /* 0x000e22000800017f */
[----:B------:R-:W-:Y:S04]  /*19a30*/  BSSY B2, `(.L_x_712) ;  /* 0x0000002000027945 */ /* 0x000fe80003800000 */
[----:B0-----:R-:W-:Y:S05]  /*19a40*/  @!P0 BRA `(.L_x_713) ;  /* 0x0000008800548947 */ /* 0x001fea0003800000 */
.L_x_930:
[----:B------:R-:W-:Y:S05]  /*19a50*/  BSYNC B2 ;  /* 0x0000000000027941 */ /* 0x000fea0003800000 */
.L_x_712:
[----:B------:R-:W-:Y:S01]  /*19a60*/  BSSY B2, `(.L_x_714) ;  /* 0x000000b000027945 */ /* 0x000fe20003800000 */
[----:B------:R-:W-:Y:S01]  /*19a70*/  MOV R12, 0x0 ;  /* 0x00000000000c7802 */ /* 0x000fe20000000f00 */
[----:B------:R-:W-:Y:S02]  /*19a80*/  IMAD.MOV.U32 R13, RZ, RZ, 0x12f00000 ;  /* 0x12f00000ff0d7424 */ /* 0x000fe400078e00ff */
[----:B------:R-:W-:Y:S05]  /*19a90*/  @P1 BRA `(.L_x_715) ;  /* 0x00000000001c1947 */ /* 0x000fea0003800000 */
[----:B------:R-:W2:Y:S01]  /*19aa0*/  S2R R9, SR_TID.X ;  /* 0x0000000000097919 */ /* 0x000ea20000002100 */
[----:B01----:R-:W-:-:S04]  /*19ab0*/  IMAD.MOV.U32 R6, RZ, RZ, 0x5000 ;  /* 0x00005000ff067424 */ /* 0x003fc800078e00ff */
[----:B------:R3:W-:Y:S01]  /*19ac0*/  SYNCS.ARRIVE.TRANS64 RZ, [R5+URZ+0x228b0], R6 ;  /* 0x0228b00605ff79a7 */ /* 0x0007e2000800003f */
[----:B--2---:R-:W-:-:S04]  /*19ad0*/  LOP3.LUT R9, R9, 0x1f, RZ, 0xc0, !PT ;  /* 0x0000001f09097812 */ /* 0x004fc800078ec0ff */
[----:B------:R-:W-:-:S13]  /*19ae0*/  ISETP.NE.AND P0, PT, R9, RZ, PT ;  /* 0x000000ff0900720c */ /* 0x000fda0003f05270 */
[----:B---3--:R-:W-:Y:S05]  /*19af0*/  @!P0 BRA `(.L_x_715) ;  /* 0x0000000000048947 */ /* 0x008fea0003800000 */
[----:B------:R-:W-:Y:S01]  /*19b00*/  BPT.TRAP 0x1 ;  /* 0x000000040000795c */ /* 0x000fe20000300000 */
.L_x_715:
[----:B------:R-:W-:Y:S05]  /*19b10*/  BSYNC B2 ;  /* 0x0000000000027941 */ /* 0x000fea0003800000 */
.L_x_714:
[----:B------:R-:W-:Y:S01]  /*19b20*/  R2UR UR10, R11 ;  /* 0x000000000b0a72ca */ /* 0x000fe200000e0000 */
[----:B------:R-:W-:Y:S01]  /*19b30*/  UIADD3 UR4, UP0, UR36, 0x670, URZ ;  /* 0x0000067024047890 */ /* 0x000fe2000ff1e03f */
[----:B------:R-:W-:Y:S01]  /*19b40*/  R2UR UR6, R12 ;  /* 0x000000000c0672ca */ /* 0x000fe200000e0000 */
[----:B------:R-:W-:Y:S01]  /*19b50*/  VIADD R7, R7, 0xa400 ;  /* 0x0000a40007077836 */ /* 0x000fe20000000000 */
[----:B------:R-:W-:Y:S01]  /*19b60*/  R2UR UR7, R13 ;  /* 0x000000000d0772ca */ /* 0x000fe200000e0000 */
[----:B------:R-:W-:Y:S01]  /*19b70*/  UIADD3.X UR5, URZ, UR37, URZ, UP0, !UPT ;  /* 0x000000253f057290 */ /* 0x000fe200087fe43f */
[----:B------:R-:W-:Y:S02]  /*19b80*/  PLOP3.LUT P0, PT, PT, PT, PT, 0x80, 0x0 ;  /* 0x000000000000781c */ /* 0x000fe40003f0f070 */
[----:B01----:R-:W-:-:S11]  /*19b90*/  IADD3 R5, R5, 0x228b0, RZ ;  /* 0x000228b005057810 */ /* 0x003fd60007ffe0ff */
.L_x_716:
        /* <DEDUP_REMOVED lines=9> */
[----:B--2---:R-:W-:Y:S05]  /*19c30*/  @P0 BRA.U.ANY `(.L_x_716) ;  /* 0xfffffffd00d80947 */ /* 0x004fea000393ffff */
.L_x_706:
[----:B------:R-:W-:Y:S05]  /*19c40*/  BSYNC B1 ;  /* 0x0000000000017941 */ /* 0x000fea0003800000 */
.L_x_705:
[----:B------:R-:W-:Y:S01]  /*19c50*/  VIADD R3, R3, 0xfffffffe ;  /* 0xfffffffe03037836 */ /* 0x000fe20000000000 */
[----:B------:R-:W-:Y:S01]  /*19c60*/  PLOP3.LUT P0, PT, PT, PT, PT, 0x8, 0x0 ;  /* 0x000000000000781c */ /* 0x000fe20003f0e170 */
[----:B------:R-:W-:-:S03]  /*19c70*/  VIADD R34, R34, 0x1 ;  /* 0x0000000122227836 */ /* 0x000fc60000000000 */
[----:B------:R-:W-:Y:S02]  /*19c80*/  ISETP.GE.AND P2, PT, R3, R4, PT ;  /* 0x000000040300720c */ /* 0x000fe40003f46270 */
[----:B------:R-:W-:-:S04]  /*19c90*/  ISETP.NE.AND P1, PT, R34, 0x2, PT ;  /* 0x000000022200780c */ /* 0x000fc80003f25270 */
[----:B-1----:R-:W-:Y:S02]  /*19ca0*/  SEL R5, RZ, 0x1, P1 ;  /* 0x00000001ff057807 */ /* 0x002fe40000800000 */
[----:B------:R-:W-:Y:S02]  /*19cb0*/  SEL R34, R34, RZ, P1 ;  /* 0x000000ff22227207 */ /* 0x000fe40000800000 */
[----:B------:R-:W-:-:S03]  /*19cc0*/  LOP3.LUT R37, R37, R5, RZ, 0x3c, !PT ;  /* 0x0000000525257212 */ /* 0x000fc600078e3cff */
[----:B------:R-:W-:Y:S05]  /*19cd0*/  @!P2 BRA `(.L_x_699) ;  /* 0x000000040058a947 */ /* 0x000fea0003800000 */
.L_x_729:
[----:B------:R-:W-:Y:S05]  /*19ce0*/  YIELD ;  /* 0x0000000000007946 */ /* 0x000fea0003800000 */
[----:B------:R-:W-:Y:S04]  /*19cf0*/  BSSY B1, `(.L_x_717) ;  /* 0x000004c000017945 */ /* 0x000fe80003800000 */
[----:B------:R-:W-:Y:S05]  /*19d00*/  @!P6 BRA `(.L_x_718) ;  /* 0x000000040028e947 */ /* 0x000fea0003800000 */
[----:B------:R-:W1:Y:S01]  /*19d10*/  S2R R5, SR_TID.X ;  /* 0x0000000000057919 */ /* 0x000e620000002100 */
[----:B------:R-:W-:Y:S01]  /*19d20*/  SHF.L.U32 R6, R37, 0x1f, RZ ;  /* 0x0000001f25067819 */ /* 0x000fe200000006ff */
[----:B------:R-:W-:Y:S01]  /*19d30*/  BSSY B2, `(.L_x_719) ;  /* 0x0000006000027945 */ /* 0x000fe20003800000 */
[----:B-1----:R-:W-:Y:S01]  /*19d40*/  LOP3.LUT R7, R5, 0x7f, RZ, 0xc0, !PT ;  /* 0x0000007f05077812 */ /* 0x002fe200078ec0ff */
[----:B------:R-:W-:-:S03]  /*19d50*/  IMAD R5, R34, 0x8, R22 ;  /* 0x0000000822057824 */ /* 0x000fc600078e0216 */
[----:B------:R-:W-:Y:S01]  /*19d60*/  ISETP.NE.AND P2, PT, R7, RZ, PT ;  /* 0x000000ff0700720c */ /* 0x000fe20003f45270 */
[----:B------:R-:W1:Y:S02]  /*19d70*/  SYNCS.PHASECHK.TRANS64.TRYWAIT P1, [R5+URZ+0x228a0], R6 ;  /* 0x0228a006050075a7 */ /* 0x000e64000802017f */
[----:B-1----:R-:W-:Y:S10]  /*19d80*/  @!P1 BRA `(.L_x_720) ;  /* 0x0000008400989947 */ /* 0x002ff40003800000 */
.L_x_931:
[----:B------:R-:W-:Y:S05]  /*19d90*/  BSYNC B2 ;  /* 0x0000000000027941 */ /* 0x000fea0003800000 */
.L_x_719:
[----:B------:R-:W-:Y:S04]  /*19da0*/  BSSY B2, `(.L_x_721) ;  /* 0x0000009000027945 */ /* 0x000fe80003800000 */
[----:B------:R-:W-:Y:S05]  /*19db0*/  @P2 BRA `(.L_x_722) ;  /* 0x00000000001c2947 */ /* 0x000fea0003800000 */
[----:B------:R-:W0:Y:S02]  /*19dc0*/  S2R R7, SR_TID.X ;  /* 0x0000000000077919 */ /* 0x000e240000002100 */
[----:B0-----:R-:W-:Y:S02]  /*19dd0*/  LOP3.LUT R8, R7, 0x1f, RZ, 0xc0, !PT ;  /* 0x0000001f07087812 */ /* 0x001fe400078ec0ff */
[----:B------:R-:W-:Y:S02]  /*19de0*/  MOV R7, 0x5000 ;  /* 0x0000500000077802 */ /* 0x000fe40000000f00 */
[----:B------:R-:W-:Y:S02]  /*19df0*/  ISETP.NE.AND P1, PT, R8, RZ, PT ;  /* 0x000000ff0800720c */ /* 0x000fe40003f25270 */
[----:B------:R2:W-:Y:S11]  /*19e00*/  SYNCS.ARRIVE.TRANS64 RZ, [R5+URZ+0x22890], R7 ;  /* 0x0228900705ff79a7 */ /* 0x0005f6000800003f */
[----:B--2---:R-:W-:Y:S05]  /*19e10*/  @!P1 BRA `(.L_x_722) ;  /* 0x0000000000049947 */ /* 0x004fea0003800000 */
[----:B------:R-:W-:Y:S01]  /*19e20*/  BPT.TRAP 0x1 ;  /* 0x000000040000795c */ /* 0x000fe20000300000 */
.L_x_722:
[----:B------:R-:W-:Y:S05]  /*19e30*/  BSYNC B2 ;  /* 0x0000000000027941 */ /* 0x000fea0003800000 */
.L_x_721:
[----:B------:R-:W-:Y:S01]  /*19e40*/  IMAD.MOV.U32 R11, RZ, RZ, RZ ;  /* 0x000000ffff0b7224 */ /* 0x000fe200078e00ff */
[----:B------:R-:W-:Y:S01]  /*19e50*/  UIADD3 UR4, UP0, UR36, 0x570, URZ ;  /* 0x0000057024047890 */ /* 0x000fe2000ff1e03f */
[----:B------:R-:W-:Y:S01]  /*19e60*/  IMAD R7, R34, 0x5000, R22 ;  /* 0x0000500022077824 */ /* 0x000fe200078e0216 */
[----:B------:R-:W-:Y:S01]  /*19e70*/  PLOP3.LUT P1, PT, PT, PT, PT, 0x80, 0x0 ;  /* 0x000000000000781c */ /* 0x000fe20003f2f070 */
[----:B0-----:R-:W-:Y:S01]  /*19e80*/  IMAD R8, R3, 0xa0, R0 ;  /* 0x000000a003087824 */ /* 0x001fe200078e0200 */
[----:B------:R-:W-:Y:S01]  /*19e90*/  R2UR UR10, R11 ;  /* 0x000000000b0a72ca */ /* 0x000fe200000e0000 */
[----:B------:R-:W-:Y:S01]  /*19ea0*/  VIADD R9, R5, 0x22890 ;  /* 0x0002289005097836 */ /* 0x000fe20000000000 */
[----:B------:R-:W-:Y:S01]  /*19eb0*/  UIADD3.X UR5, URZ, UR37, URZ, UP0, !UPT ;  /* 0x000000253f057290 */ /* 0x000fe200087fe43f */
[----:B------:R-:W-:Y:S01]  /*19ec0*/  VIADD R10, R7, 0x18400 ;  /* 0x00018400070a7836 */ /* 0x000fe20000000000 */
[----:B------:R-:W-:Y:S01]  /*19ed0*/  UMOV UR6, 0x0 ;  /* 0x0000000000067882 */ /* 0x000fe20000000000 */
[----:B------:R-:W-:-:S10]  /*19ee0*/  UMOV UR7, 0x12f00000 ;  /* 0x12f0000000077882 */ /* 0x000fd40000000000 */
.L_x_723:
        /* <DEDUP_REMOVED lines=13> */
.L_x_932:
[----:B------:R-:W-:Y:S05]  /*19fc0*/  BSYNC B2 ;  /* 0x0000000000027941 */ /* 0x000fea0003800000 */
.L_x_724:
        /* <DEDUP_REMOVED lines=11> */
.L_x_727:
[----:B------:R-:W-:Y:S05]  /*1a080*/  BSYNC B2 ;  /* 0x0000000000027941 */ /* 0x000fea0003800000 */
.L_x_726:
        /* <DEDUP_REMOVED lines=8> */
.L_x_728:
        /* <DEDUP_REMOVED lines=9> */
[----:B-1----:R-:W-:Y:S05]  /*1a1a0*/  @P1 BRA.U.ANY `(.L_x_728) ;  /* 0xfffffffd00d81947 */ /* 0x002fea000393ffff */
.L_x_718:
[----:B------:R-:W-:Y:S05]  /*1a1b0*/  BSYNC B1 ;  /* 0x0000000000017941 */ /* 0x000fea0003800000 */
.L_x_717:
[C---:B------:R-:W-:Y:S01]  /*1a1c0*/  ISETP.GT.AND P2, PT, R3.reuse, R4, PT ;  /* 0x000000040300720c */ /* 0x040fe20003f44270 */
[----:B------:R-:W-:Y:S02]  /*1a1d0*/  VIADD R34, R34, 0x1 ;  /* 0x0000000122227836 */ /* 0x000fe40000000000 */
[----:B------:R-:W-:-:S03]  /*1a1e0*/  VIADD R3, R3, 0xffffffff ;  /* 0xffffffff03037836 */ /* 0x000fc60000000000 */
[----:B------:R-:W-:-:S04]  /*1a1f0*/  ISETP.NE.AND P1, PT, R34, 0x2, PT ;  /* 0x000000022200780c */ /* 0x000fc80003f25270 */
[----:B------:R-:W-:Y:S02]  /*1a200*/  SEL R5, RZ, 0x1, P1 ;  /* 0x00000001ff057807 */ /* 0x000fe40000800000 */
[----:B------:R-:W-:Y:S02]  /*1a210*/  SEL R34, R34, RZ, P1 ;  /* 0x000000ff22227207 */ /* 0x000fe40000800000 */
[----:B------:R-:W-:Y:S01]  /*1a220*/  LOP3.LUT R37, R37, R5, RZ, 0x3c, !PT ;  /* 0x0000000525257212 */ /* 0x000fe200078e3cff */
[----:B------:R-:W-:Y:S06]  /*1a230*/  @P2 BRA `(.L_x_729) ;  /* 0xfffffff800a82947 */ /* 0x000fec000383ffff */
.L_x_699:
[----:B------:R-:W-:Y:S05]  /*1a240*/  BSYNC B0 ;  /* 0x0000000000007941 */ /* 0x000fea0003800000 */
.L_x_698:
[----:B------:R-:W-:Y:S05]  /*1a250*/  @!P0 WARPSYNC.ALL ;  /* 0x0000000000008948 */ /* 0x000fea0003800000 */
[----:B------:R-:W-:Y:S01]  /*1a260*/  @!P0 BAR.SYNC.DEFER_BLOCKING 0xc, 0x180 ;  /* 0x0306000000008b1d */ /* 0x000fe20000010000 */
[----:B------:R-:W-:-:S13]  /*1a270*/  ISETP.GT.AND P0, PT, R25, RZ, PT ;  /* 0x000000ff1900720c */ /* 0x000fda0003f04270 */
[----:B------:R-:W-:Y:S05]  /*1a280*/  @P0 BRA `(.L_x_730) ;  /* 0x0000000000440947 */ /* 0x000fea0003800000 */
[----:B------:R-:W1:Y:S02]  /*1a290*/  S2R R5, SR_TID.X ;  /* 0x0000000000057919 */ /* 0x000e640000002100 */
[----:B-1----:R-:W-:-:S04]  /*1a2a0*/  LOP3.LUT R5, R5, 0x7f, RZ, 0xc0, !PT ;  /* 0x0000007f05057812 */ /* 0x002fc800078ec0ff */
[----:B------:R-:W-:-:S13]  /*1a2b0*/  ISETP.NE.AND P0, PT, R5, RZ, PT ;  /* 0x000000ff0500720c */ /* 0x000fda0003f05270 */
[----:B------:R-:W-:Y:S05]  /*1a2c0*/  @P0 BRA `(.L_x_731) ;  /* 0x0000004800c00947 */ /* 0x000fea0003800000 */
[----:B------:R-:W1:Y:S01]  /*1a2d0*/  S2R R5, SR_LANEID ;  /* 0x0000000000057919 */ /* 0x000e620000000000 */
[----:B------:R-:W-:Y:S01]  /*1a2e0*/  VOTEU.ANY UR4, UPT, PT ;  /* 0x0000000000047886 */ /* 0x000fe200038e0100 */
[----:B------:R-:W2:Y:S01]  /*1a2f0*/  LDC.64 R2, c[0x0][0xc60] ;  /* 0x00031800ff027b82 */ /* 0x000ea20000000a00 */
[----:B------:R-:W1:Y:S02]  /*1a300*/  FLO.U32 R0, UR4 ;  /* 0x0000000400007d00 */ /* 0x000e6400080e0000 */
[----:B-1----:R-:W-:-:S06]  /*1a310*/  ISETP.EQ.U32.AND P0, PT, R0, R5, PT ;  /* 0x000000050000720c */ /* 0x002fcc0003f02070 */
[----:B------:R-:W2:Y:S07]  /*1a320*/  POPC R5, UR4 ;  /* 0x0000000400057d09 */ /* 0x000eae0008000000 */
[----:B--2---:R-:W2:Y:S01]  /*1a330*/  @P0 ATOMG.E.ADD.STRONG.GPU PT, R3, desc[UR60][R2.64], R5 ;  /* 0x00000005020309a8 */ /* 0x004ea200081ee1fc */
[----:B------:R-:W1:Y:S02]  /*1a340*/  S2R R4, SR_LTMASK ;  /* 0x0000000000047919 */ /* 0x000e640000003900 */
[----:B-1----:R-:W-:-:S04]  /*1a350*/  LOP3.LUT R4, R4, UR4, RZ, 0xc0, !PT ;  /* 0x0000000404047c12 */ /* 0x002fc8000f8ec0ff */
[----:B------:R-:W1:Y:S01]  /*1a360*/  POPC R7, R4 ;  /* 0x0000000400077309 */ /* 0x000e620000000000 */
[----:B--2---:R-:W1:Y:S02]  /*1a370*/  SHFL.IDX PT, R0, R3, R0, 0x1f ;  /* 0x00001f0003007589 */ /* 0x004e6400000e0000 */
[----:B-1----:R-:W-:Y:S01]  /*1a380*/  IADD3 R16, R0, UR38, R7 ;  /* 0x0000002600107c10 */ /* 0x002fe2000fffe007 */
[----:B------:R-:W-:Y:S06]  /*1a390*/  BRA `(.L_x_731) ;  /* 0x00000048008c7947 */ /* 0x000fec0003800000 */
.L_x_730:
        /* <DEDUP_REMOVED lines=13> */
[----:B------:R-:W-:Y:S01]  /*1a470*/  IMAD.U32 R7, RZ, RZ, UR9 ;  /* 0x00000009ff077e24 */ /* 0x000fe2000f8e00ff */
[----:B------:R-:W-:Y:S01]  /*1a480*/  MOV R13, RZ ;  /* 0x000000ff000d7202 */ /* 0x000fe20000000f00 */
[----:B------:R-:W-:-:S02]  /*1a490*/  IMAD.U32 R11, RZ, RZ, UR5 ;  /* 0x00000005ff0b7e24 */ /* 0x000fc4000f8e00ff */
[----:B0-----:R-:W-:Y:S02]  /*1a4a0*/  IMAD.MOV.U32 R8, RZ, RZ, 0x70 ;  /* 0x00000070ff087424 */ /* 0x001fe400078e00ff */
[----:B------:R-:W-:-:S07]  /*1a4b0*/  IMAD.MOV.U32 R12, RZ, RZ, 0x1 ;  /* 0x00000001ff0c7424 */ /* 0x000fce00078e00ff */
[----:B------:R-:W-:-:S07]  /*1a4c0*/  LEPC R20, `(.L_x_733) ;  /* 0x000000001014794e */ /* 0x000fce0000000000 */
[----:B-1----:R-:W-:Y:S05]  /*1a4d0*/  CALL.ABS.NOINC R2 ;  /* 0x0000000002007343 */ /* 0x002fea0003c00000 */
.L_x_733:
[----:B------:R-:W-:Y:S05]  /*1a4e0*/  BSYNC B6 ;  /* 0x0000000000067941 */ /* 0x000fea0003800000 */
.L_x_732:
        /* <DEDUP_REMOVED lines=12> */
[----:B------:R-:W1:Y:S01]  /*1a5b0*/  LDC.64 R2, c[0x4][R2] ;  /* 0x0100000002027b82 */ /* 0x000e620000000a00 */
[----:B------:R-:W-:Y:S01]  /*1a5c0*/  IMAD.U32 R5, RZ, RZ, UR7 ;  /* 0x00000007ff057e24 */ /* 0x000fe2000f8e00ff */
[----:B0-----:R-:W-:Y:S01]  /*1a5d0*/  MOV R8, 0x70 ;  /* 0x0000007000087802 */ /* 0x001fe20000000f00 */
[----:B------:R-:W-:Y:S02]  /*1a5e0*/  IMAD.U32 R7, RZ, RZ, UR9 ;  /* 0x00000009ff077e24 */ /* 0x000fe4000f8e00ff */
[----:B------:R-:W-:-:S02]  /*1a5f0*/  IMAD.U32 R10, RZ, RZ, UR4 ;  /* 0x00000004ff0a7e24 */ /* 0x000fc4000f8e00ff */
[----:B------:R-:W-:Y:S02]  /*1a600*/  IMAD.U32 R11, RZ, RZ, UR5 ;  /* 0x00000005ff0b7e24 */ /* 0x000fe4000f8e00ff */
[----:B------:R-:W-:Y:S02]  /*1a610*/  IMAD.MOV.U32 R12, RZ, RZ, 0x1 ;  /* 0x00000001ff0c7424 */ /* 0x000fe400078e00ff */
[----:B------:R-:W-:-:S07]  /*1a620*/  IMAD.MOV.U32 R13, RZ, RZ, RZ ;  /* 0x000000ffff0d7224 */ /* 0x000fce00078e00ff */
[----:B------:R-:W-:-:S07]  /*1a630*/  LEPC R20, `(.L_x_735) ;  /* 0x000000001014794e */ /* 0x000fce0000000000 */
[----:B-1----:R-:W-:Y:S05]  /*1a640*/  CALL.ABS.NOINC R2 ;  /* 0x0000000002007343 */ /* 0x002fea0003c00000 */
.L_x_735:
[----:B------:R-:W-:Y:S05]  /*1a650*/  BSYNC B6 ;  /* 0x0000000000067941 */ /* 0x000fea0003800000 */
.L_x_734:
        /* <DEDUP_REMOVED lines=20> */
.L_x_737:
[----:B------:R-:W-:Y:S05]  /*1a7a0*/  BSYNC B6 ;  /* 0x0000000000067941 */ /* 0x000fea0003800000 */
.L_x_736:
        /* <DEDUP_REMOVED lines=11> */
[----:B------:R-:W-:Y:S01]  /*1a860*/  MOV R12, 0x1 ;  /* 0x00000001000c7802 */ /* 0x000fe20000000f00 */
[----:B------:R-:W-:Y:S02]  /*1a870*/  IMAD.U32 R6, RZ, RZ, UR6 ;  /* 0x00000006ff067e24 */ /* 0x000fe4000f8e00ff */
[----:B------:R-:W-:-:S02]  /*1a880*/  IMAD.U32 R10, RZ, RZ, UR8 ;  /* 0x00000008ff0a7e24 */ /* 0x000fc4000f8e00ff */
[----:B------:R-:W-:Y:S02]  /*1a890*/  IMAD.U32 R11, RZ, RZ, UR9 ;  /* 0x00000009ff0b7e24 */ /* 0x000fe4000f8e00ff */
[----:B0-----:R-:W-:Y:S02]  /*1a8a0*/  IMAD.MOV.U32 R8, RZ, RZ, 0x70 ;  /* 0x00000070ff087424 */ /* 0x001fe400078e00ff */
[----:B------:R-:W-:-:S07]  /*1a8b0*/  IMAD.MOV.U32 R13, RZ, RZ, RZ ;  /* 0x000000ffff0d7224 */ /* 0x000fce00078e00ff */
[----:B------:R-:W-:-:S07]  /*1a8c0*/  LEPC R20, `(.L_x_739) ;  /* 0x000000001014794e */ /* 0x000fce0000000000 */
[----:B-1----:R-:W-:Y:S05]  /*1a8d0*/  CALL.ABS.NOINC R2 ;  /* 0x0000000002007343 */ /* 0x002fea0003c00000 */
.L_x_739:
[----:B------:R-:W-:Y:S05]  /*1a8e0*/  BSYNC B6 ;  /* 0x0000000000067941 */ /* 0x000fea0003800000 */
.L_x_738:
[----:B------:R-:W2:Y:S01]  /*1a8f0*/  LDL R21, [R1+0x4] ;  /* 0x0000040001157983 */ /* 0x000ea20000100800 */
[----:B------:R-:W-:Y:S01]  /*1a900*/  ULDC.64 UR4, c[0x0][0x9f8] ;  /* 0x00027e0000047ab9 */ /* 0x000fe20000000a00 */
[----:B------:R-:W1:Y:S01]  /*1a910*/  LDC R12, c[0x0][0x430] ;  /* 0x00010c00ff0c7b82 */ /* 0x000e620000000800 */
[----:B------:R-:W-:Y:S01]  /*1a920*/  ISETP.NE.U32.AND P0, PT, RZ, UR4, PT ;  /* 0x00000004ff007c0c */ /* 0x000fe2000bf05070 */
[----:B------:R-:W3:Y:S03]  /*1a930*/  LDL R13, [R1+0x44] ;  /* 0x00004400010d7983 */ /* 0x000ee60000100800 */
[----:B------:R-:W-:Y:S01]  /*1a940*/  ISETP.NE.AND.EX P0, PT, RZ, UR5, PT, P0 ;  /* 0x00000005ff007c0c */ /* 0x000fe2000bf05300 */
[----:B------:R-:W4:-:S12]  /*1a950*/  S2R R2, SR_TID.X ;  /* 0x0000000000027919 */ /* 0x000f180000002100 */
[----:B------:R-:W-:-:S04]  /*1a960*/  @P0 IADD3 R26, P1, R26, UR4, RZ ;  /* 0x000000041a1a0c10 */ /* 0x000fc8000ff3e0ff */
[----:B------:R-:W-:-:S05]  /*1a970*/  @P0 IADD3.X R27, R27, UR5, RZ, P1, !PT ;  /* 0x000000051b1b0c10 */ /* 0x000fca0008ffe4ff */
[----:B------:R-:W3:Y:S01]  /*1a980*/  @P0 LDG.E R35, desc[UR60][R26.64] ;  /* 0x0000003c1a230981 */ /* 0x000ee2000c1e1900 */
[----:B------:R-:W0:Y:S01]  /*1a990*/  S2R R20, SR_TID.X ;  /* 0x0000000000147919 */ /* 0x000e220000002100 */
[----:B-1----:R-:W-:Y:S02]  /*1a9a0*/  ISETP.NE.AND P2, PT, R12, 0x1, PT ;  /* 0x000000010c00780c */ /* 0x002fe40003f45270 */
[----:B----4-:R-:W-:-:S04]  /*1a9b0*/  LOP3.LUT R2, R2, 0x7f, RZ, 0xc0, !PT ;  /* 0x0000007f02027812 */ /* 0x010fc800078ec0ff */
[----:B------:R-:W-:-:S07]  /*1a9c0*/  SHF.R.U32.HI R2, RZ, 0x3, R2 ;  /* 0x00000003ff027819 */ /* 0x000fce0000011602 */
[----:B------:R-:W1:Y:S01]  /*1a9d0*/  @P2 LDC R3, c[0x0][0x434] ;  /* 0x00010d00ff032b82 */ /* 0x000e620000000800 */
[----:B0-----:R-:W-:-:S04]  /*1a9e0*/  IMAD.MOV.U32 R9, RZ, RZ, 0xa0 ;  /* 0x000000a0ff097424 */ /* 0x001fc800078e00ff */
[----:B------:R-:W-:Y:S02]  /*1a9f0*/  IMAD R9, R33, R9, -0xa0 ;  /* 0xffffff6021097424 */ /* 0x000fe400078e0209 */
[----:B------:R-:W-:-:S05]  /*1aa00*/  IMAD.SHL.U32 R20, R20, 0x10, RZ ;  /* 0x0000001014147824 */ /* 0x000fca00078e00ff */
[----:B------:R-:W-:Y:S02]  /*1aa10*/  LOP3.LUT R20, R2, 0x70, R20, 0xf8, !PT ;  /* 0x0000007002147812 */ /* 0x000fe400078ef814 */
[----:B------:R-:W0:Y:S02]  /*1aa20*/  @P2 LDC R2, c[0x0][0x438] ;  /* 0x00010e00ff022b82 */ /* 0x000e240000000800 */
[----:B------:R-:W-:Y:S02]  /*1aa30*/  IADD3 R0, R20, R9, RZ ;  /* 0x0000000914007210 */ /* 0x000fe40007ffe0ff */
[----:B------:R-:W4:Y:S02]  /*1aa40*/  S2R R20, SR_TID.X ;  /* 0x0000000000147919 */ /* 0x000f240000002100 */
[----:B------:R-:W-:-:S13]  /*1aa50*/  ISETP.GE.AND P1, PT, R0, R25, PT ;  /* 0x000000190000720c */ /* 0x000fda0003f26270 */
[----:B------:R-:W3:Y:S01]  /*1aa60*/  @!P1 LDC.64 R4, c[0x0][0x418] ;  /* 0x00010600ff049b82 */ /* 0x000ee20000000a00 */
[C---:B----4-:R-:W-:Y:S02]  /*1aa70*/  LOP3.LUT R29, R20.reuse, 0x7f, RZ, 0xc0, !PT ;  /* 0x0000007f141d7812 */ /* 0x050fe400078ec0ff */
[----:B------:R-:W-:Y:S02]  /*1aa80*/  SHF.L.U32 R20, R20, 0x4, RZ ;  /* 0x0000000414147819 */ /* 0x000fe400000006ff */
[----:B------:R-:W-:-:S04]  /*1aa90*/  SHF.R.U32.HI R29, RZ, 0x3, R29 ;  /* 0x00000003ff1d7819 */ /* 0x000fc8000001161d */
[----:B------:R-:W-:-:S04]  /*1aaa0*/  LOP3.LUT R20, R29, 0x70, R20, 0xf8, !PT ;  /* 0x000000701d147812 */ /* 0x000fc800078ef814 */
[----:B------:R-:W-:-:S05]  /*1aab0*/  LOP3.LUT R20, R20, 0x80, RZ, 0xfc, !PT ;  /* 0x0000008014147812 */ /* 0x000fca00078efcff */
[----:B------:R-:W-:Y:S01]  /*1aac0*/  IMAD.IADD R9, R20, 0x1, R9 ;  /* 0x0000000114097824 */ /* 0x000fe200078e0209 */
[----:B------:R-:W-:Y:S01]  /*1aad0*/  LOP3.LUT R23, R23, 0xfffffffd, RZ, 0xc0, !PT ;  /* 0xfffffffd17177812 */ /* 0x000fe200078ec0ff */
[----:B------:R-:W-:Y:S01]  /*1aae0*/  UMOV UR4, 0xffffffff ;  /* 0xffffffff00047882 */ /* 0x000fe20000000000 */
[----:B--2---:R-:W-:-:S04]  /*1aaf0*/  IMAD.IADD R0, R0, 0x1, R21 ;  /* 0x0000000100007824 */ /* 0x004fc800078e0215 */
[----:B-1----:R-:W-:-:S04]  /*1ab00*/  @P2 IMAD.HI.U32 R3, R0, R3, RZ ;  /* 0x0000000300032227 */ /* 0x002fc800078e00ff */
[----:B------:R-:W-:Y:S01]  /*1ab10*/  IMAD.MOV.U32 R8, RZ, RZ, R0 ;  /* 0x000000ffff087224 */ /* 0x000fe200078e0000 */
[----:B0-----:R-:W-:Y:S02]  /*1ab20*/  @P2 SHF.R.U32.HI R8, RZ, R2, R3 ;  /* 0x00000002ff082219 */ /* 0x001fe40000011603 */
[----:B------:R-:W0:Y:S02]  /*1ab30*/  @!P1 LDC.64 R2, c[0x0][0x428] ;  /* 0x00010a00ff029b82 */ /* 0x000e240000000a00 */
[--C-:B------:R-:W-:Y:S01]  /*1ab40*/  @!P1 SHF.R.S32.HI R7, RZ, 0x1f, R8.reuse ;  /* 0x0000001fff079819 */ /* 0x100fe20000011408 */
[----:B------:R-:W-:Y:S01]  /*1ab50*/  @!P1 IMAD.MOV.U32 R6, RZ, RZ, R8 ;  /* 0x000000ffff069224 */ /* 0x000fe200078e0008 */
[----:B---3--:R-:W-:-:S03]  /*1ab60*/  SHF.R.S32.HI R14, RZ, 0x1f, R35 ;  /* 0x0000001fff0e7819 */ /* 0x008fc60000011423 */
[----:B0-----:R-:W-:-:S04]  /*1ab70*/  @!P1 IMAD.WIDE.U32 R6, R35, R2, R6 ;  /* 0x0000000223069225 */ /* 0x001fc800078e0006 */
[----:B------:R-:W-:-:S04]  /*1ab80*/  @!P1 IMAD R2, R14, R2, RZ ;  /* 0x000000020e029224 */ /* 0x000fc800078e02ff */
[----:B------:R-:W-:Y:S01]  /*1ab90*/  @!P1 IMAD R3, R35, R3, R2 ;  /* 0x0000000323039224 */ /* 0x000fe200078e0202 */
[----:B------:R-:W-:Y:S02]  /*1aba0*/  @!P1 LEA R2, P0, R6, R4, 0x2 ;  /* 0x0000000406029211 */ /* 0x000fe400078010ff */
[----:B------:R-:W0:Y:S01]  /*1abb0*/  @P2 LDC R4, c[0x0][0x434] ;  /* 0x00010d00ff042b82 */ /* 0x000e220000000800 */
[----:B------:R-:W-:-:S05]  /*1abc0*/  @!P1 IMAD.IADD R3, R7, 0x1, R3 ;  /* 0x0000000107039824 */ /* 0x000fca00078e0203 */
[----:B------:R-:W-:Y:S02]  /*1abd0*/  @!P1 LEA.HI.X R3, R6, R5, R3, 0x2, P0 ;  /* 0x0000000506039211 */ /* 0x000fe400000f1403 */
[----:B------:R-:W-:Y:S01]  /*1abe0*/  ISETP.GE.AND P0, PT, R9, R25, PT ;  /* 0x000000190900720c */ /* 0x000fe20003f06270 */
[----:B------:R-:W1:Y:S03]  /*1abf0*/  @P2 LDC R6, c[0x0][0x438] ;  /* 0x00010e00ff062b82 */ /* 0x000e660000000800 */
[----:B------:R-:W-:Y:S01]  /*1ac00*/  ISETP.GT.U32.OR P0, PT, R20, 0x9f, P0 ;  /* 0x0000009f1400780c */ /* 0x000fe20000704470 */
[----:B------:R-:W-:-:S06]  /*1ac10*/  IMAD.MOV.U32 R5, RZ, RZ, RZ ;  /* 0x000000ffff057224 */ /* 0x000fcc00078e00ff */
[----:B------:R2:W5:Y:S01]  /*1ac20*/  @!P1 LDG.E R5, desc[UR60][R2.64] ;  /* 0x0000003c02059981 */ /* 0x000562000c1e1900 */
[----:B------:R-:W-:-:S05]  /*1ac30*/  IADD3 R10, R9, R21, RZ ;  /* 0x00000015090a7210 */ /* 0x000fca0007ffe0ff */
[----:B--2---:R-:W2:Y:S01]  /*1ac40*/  @!P0 LDC.64 R2, c[0x0][0x428] ;  /* 0x00010a00ff028b82 */ /* 0x004ea20000000a00 */
[----:B0-----:R-:W-:-:S04]  /*1ac50*/  @P2 IMAD.HI.U32 R4, R10, R4, RZ ;  /* 0x000000040a042227 */ /* 0x001fc800078e00ff */
[----:B------:R-:W-:Y:S01]  /*1ac60*/  IMAD.MOV.U32 R11, RZ, RZ, R10 ;  /* 0x000000ffff0b7224 */ /* 0x000fe200078e000a */
[----:B-1----:R-:W-:Y:S01]  /*1ac70*/  @P2 SHF.R.U32.HI R11, RZ, R6, R4 ;  /* 0x00000006ff0b2219 */ /* 0x002fe20000011604 */
[----:B------:R-:W-:-:S03]  /*1ac80*/  IMAD.MOV R4, RZ, RZ, -R8 ;  /* 0x000000ffff047224 */ /* 0x000fc600078e0a08 */
[--C-:B------:R-:W-:Y:S01]  /*1ac90*/  @!P0 SHF.R.S32.HI R7, RZ, 0x1f, R11.reuse ;  /* 0x0000001fff078819 */ /* 0x100fe2000001140b */
[----:B------:R-:W-:Y:S02]  /*1aca0*/  IMAD R4, R12, R4, R0 ;  /* 0x000000040c047224 */ /* 0x000fe400078e0200 */
[----:B------:R-:W-:Y:S02]  /*1acb0*/  @!P0 IMAD.MOV.U32 R6, RZ, RZ, R11 ;  /* 0x000000ffff068224 */ /* 0x000fe400078e000b */
[-C--:B--2---:R-:W-:Y:S02]  /*1acc0*/  @!P0 IMAD R0, R14, R2.reuse, RZ ;  /* 0x000000020e008224 */ /* 0x084fe400078e02ff */
[----:B------:R-:W-:-:S04]  /*1acd0*/  @!P0 IMAD.WIDE.U32 R6, R35, R2, R6 ;  /* 0x0000000223068225 */ /* 0x000fc800078e0006 */
[----:B------:R-:W-:Y:S02]  /*1ace0*/  @!P0 IMAD R0, R35, R3, R0 ;  /* 0x0000000323008224 */ /* 0x000fe400078e0200 */
[----:B------:R-:W0:Y:S03]  /*1acf0*/  @!P0 LDC.64 R2, c[0x0][0x418] ;  /* 0x00010600ff028b82 */ /* 0x000e260000000a00 */
[----:B------:R-:W-:Y:S01]  /*1ad00*/  @!P0 IADD3 R0, R0, R7, RZ ;  /* 0x0000000700008210 */ /* 0x000fe20007ffe0ff */
[----:B------:R1:W-:Y:S01]  /*1ad10*/  STL [R1+0x8], R14 ;  /* 0x0000080e01007387 */ /* 0x0003e20000100800 */
[----:B------:R-:W-:Y:S01]  /*1ad20*/  IMAD.MOV.U32 R9, RZ, RZ, RZ ;  /* 0x000000ffff097224 */ /* 0x000fe200078e00ff */
[----:B0-----:R-:W-:-:S04]  /*1ad30*/  @!P0 LEA R2, P1, R6, R2, 0x2 ;  /* 0x0000000206028211 */ /* 0x001fc800078210ff */
[----:B------:R-:W-:Y:S02]  /*1ad40*/  @!P0 LEA.HI.X R3, R6, R3, R0, 0x2, P1 ;  /* 0x0000000306038211 */ /* 0x000fe400008f1400 */
[----:B------:R-:W-:-:S03]  /*1ad50*/  ISETP.GT.U32.AND P1, PT, R20, 0x9f, PT ;  /* 0x0000009f1400780c */ /* 0x000fc60003f24070 */
[----:B------:R1:W5:Y:S01]  /*1ad60*/  @!P0 LDG.E R9, desc[UR60][R2.64] ;  /* 0x0000003c02098981 */ /* 0x000362000c1e1900 */
[----:B------:R-:W-:Y:S01]  /*1ad70*/  ISETP.NE.AND P0, PT, R13, 0x3, PT ;  /* 0x000000030d00780c */ /* 0x000fe20003f05270 */
[----:B------:R-:W-:-:S08]  /*1ad80*/  IMAD.MOV R8, RZ, RZ, -R11 ;  /* 0x000000ffff087224 */ /* 0x000fd000078e0a0b */
[----:B------:R-:W-:-:S04]  /*1ad90*/  @P1 LOP3.LUT R23, R23, 0x2, RZ, 0xfc, !PT ;  /* 0x0000000217171812 */ /* 0x000fc800078efcff */
[----:B------:R-:W-:Y:S01]  /*1ada0*/  LOP3.LUT R23, R23, 0xfffffffb, RZ, 0xc0, !PT ;  /* 0xfffffffb17177812 */ /* 0x000fe200078ec0ff */
[----:B------:R-:W-:-:S03]  /*1adb0*/  IMAD R8, R12, R8, R10 ;  /* 0x000000080c087224 */ /* 0x000fc600078e020a */
[----:B------:R-:W-:Y:S01]  /*1adc0*/  @P0 LOP3.LUT R23, R23, 0x4, RZ, 0xfc, !PT ;  /* 0x0000000417170812 */ /* 0x000fe200078efcff */
[----:B-1----:R-:W-:Y:S06]  /*1add0*/  BRA.DIV UR4, `(.L_x_740) ;  /* 0x0000007604ac7947 */ /* 0x002fec000b800000 */
.L_x_935:
[----:B------:R-:W-:Y:S01]  /*1ade0*/  SHF.R.S32.HI R0, RZ, 0x1f, R18 ;  /* 0x0000001fff007819 */ /* 0x000fe20000011412 */
[----:B------:R-:W-:-:S04]  /*1adf0*/  VIADD R6, R33, 0xffffffff ;  /* 0xffffffff21067836 */ /* 0x000fc80000000000 */
[----:B------:R0:W-:Y:S01]  /*1ae00*/  STL [R1], R0 ;  /* 0x0000000001007387 */ /* 0x0001e20000100800 */
[----:B------:R-:W-:Y:S05]  /*1ae10*/  @!P0 BRA `(.L_x_741) ;  /* 0x0000000000048947 */ /* 0x000fea0003800000 */
[----:B------:R-:W-:Y:S01]  /*1ae20*/  BPT.TRAP 0x1 ;  /* 0x000000040000795c */ /* 0x000fe20000300000 */
.L_x_741:
[----:B------:R-:W-:Y:S01]  /*1ae30*/  LEA R7, R32, R22, 0x3 ;  /* 0x0000001620077211 */ /* 0x000fe200078e18ff */
[----:B------:R-:W-:Y:S01]  /*1ae40*/  BSSY B0, `(.L_x_742) ;  /* 0x0000007000007945 */ /* 0x000fe20003800000 */
[----:B0-----:R-:W-:-:S04]  /*1ae50*/  SHF.L.U32 R0, R36, 0x1f, RZ ;  /* 0x0000001f24007819 */ /* 0x001fc800000006ff */
[----:B------:R0:W1:Y:S01]  /*1ae60*/  SYNCS.PHASECHK.TRANS64.TRYWAIT P0, [R7+URZ+0x22880], R0 ;  /* 0x02288000070075a7 */ /* 0x000062000800017f */
[----:B------:R0:W-:Y:S02]  /*1ae70*/  STL [R1+0x30], R0 ;  /* 0x0000300001007387 */ /* 0x0001e40000100800 */
[----:B0-----:R-:W-:-:S05]  /*1ae80*/  SHF.R.S32.HI R0, RZ, 0x1f, R4 ;  /* 0x0000001fff007819 */ /* 0x001fca0000011404 */
[----:B------:R0:W-:Y:S02]  /*1ae90*/  STL [R1+0x28], R0 ;  /* 0x0000280001007387 */ /* 0x0001e40000100800 */
[----:B01----:R-:W-:Y:S05]  /*1aea0*/  @!P0 BRA `(.L_x_743) ;  /* 0x0000007400a88947 */ /* 0x003fea0003800000 */
.L_x_936:
[----:B------:R-:W-:Y:S05]  /*1aeb0*/  BSYNC B0 ;  /* 0x0000000000007941 */ /* 0x000fea0003800000 */
.L_x_742:
[----:B0-----:R-:W2:Y:S04]  /*1aec0*/  LDL R0, [R1+0x28] ;  /* 0x0000280001007983 */ /* 0x001ea80000100800 */
[----:B------:R-:W3:Y:S01]  /*1aed0*/  LDL R10, [R1] ;  /* 0x00000000010a7983 */ /* 0x000ee20000100800 */
[----:B-----5:R-:W-:Y:S01]  /*1aee0*/  SHF.R.S32.HI R12, RZ, 0x1f, R5 ;  /* 0x0000001fff0c7819 */ /* 0x020fe20000011405 */
[----:B------:R-:W0:Y:S01]  /*1aef0*/  LDC R11, c[0x0][0x2f4] ;  /* 0x0000bd00ff0b7b82 */ /* 0x000e220000000800 */
[----:B------:R-:W-:Y:S01]  /*1af00*/  ULDC.64 UR4, c[0x0][0x328] ;  /* 0x0000ca0000047ab9 */ /* 0x000fe20000000a00 */
[----:B------:R-:W-:Y:S01]  /*1af10*/  ULDC.64 UR6, c[0x0][0x338] ;  /* 0x0000ce0000067ab9 */ /* 0x000fe20000000a00 */
[----:B------:R-:W-:Y:S01]  /*1af20*/  IMAD.WIDE.U32 R2, R4, UR4, RZ ;  /* 0x0000000404027c25 */ /* 0x000fe2000f8e00ff */
[----:B------:R3:W-:Y:S01]  /*1af30*/  STL [R1+0x2c], R12 ;  /* 0x00002c0c01007387 */ /* 0x0007e20000100800 */
[----:B------:R-:W-:Y:S01]  /*1af40*/  ULDC.64 UR8, c[0x0][0x330] ;  /* 0x0000cc0000087ab9 */ /* 0x000fe20000000a00 */
[----:B------:R-:W-:Y:S01]  /*1af50*/  LOP3.LUT R23, R23, 0xfffffffe, RZ, 0xc0, !PT ;  /* 0xfffffffe17177812 */ /* 0x000fe200078ec0ff */
[----:B------:R-:W-:Y:S01]  /*1af60*/  ULDC.64 UR10, c[0x0][0x318] ;  /* 0x0000c600000a7ab9 */ /* 0x000fe20000000a00 */
[----:B------:R-:W4:Y:S01]  /*1af70*/  LDL R13, [R1+0x14] ;  /* 0x00001400010d7983 */ /* 0x000f220000100800 */
[----:B------:R-:W1:Y:S01]  /*1af80*/  S2R R14, SR_TID.X ;  /* 0x00000000000e7919 */ /* 0x000e620000002100 */
[----:B0-----:R-:W-:-:S02]  /*1af90*/  ISETP.GE.AND P1, PT, R31, R11, PT ;  /* 0x0000000b1f00720c */ /* 0x001fc40003f26270 */
[----:B------:R-:W-:Y:S02]  /*1afa0*/  SHF.R.S32.HI R30, RZ, 0x1f, R8 ;  /* 0x0000001fff1e7819 */ /* 0x000fe40000011408 */
[----:B------:R-:W-:-:S09]  /*1afb0*/  ISETP.GE.AND P0, PT, R31, R11, PT ;  /* 0x0000000b1f00720c */ /* 0x000fd20003f06270 */
[----:B------:R-:W-:Y:S02]  /*1afc0*/  @P1 LOP3.LUT R23, R23, 0x1, RZ, 0xfc, !PT ;  /* 0x0000000117171812 */ /* 0x000fe400078efcff */
[----:B------:R-:W-:Y:S02]  /*1afd0*/  SHF.R.S32.HI R29, RZ, 0x1f, R9 ;  /* 0x0000001fff1d7819 */ /* 0x000fe40000011409 */
[----:B-1----:R-:W-:Y:S01]  /*1afe0*/  LOP3.LUT R14, R14, 0x7f, RZ, 0xc0, !PT ;  /* 0x0000007f0e0e7812 */ /* 0x002fe200078ec0ff */
[----:B------:R-:W-:-:S03]  /*1aff0*/  IMAD R6, R6, -0xa0, R25 ;  /* 0xffffff6006067824 */ /* 0x000fc600078e0219 */
[----:B------:R-:W-:-:S05]  /*1b000*/  SHF.R.U32.HI R14, RZ, 0x3, R14 ;  /* 0x00000003ff0e7819 */ /* 0x000fca000001160e */
[----:B------:R-:W-:-:S05]  /*1b010*/  IMAD.IADD R6, R6, 0x1, -R14 ;  /* 0x0000000106067824 */ /* 0x000fca00078e0a0e */
[----:B------:R-:W-:Y:S02]  /*1b020*/  ISETP.GE.AND P2, PT, R6, 0x1, PT ;  /* 0x000000010600780c */ /* 0x000fe40003f46270 */
[----:B------:R-:W-:-:S11]  /*1b030*/  LOP3.LUT R23, R23, 0xffffffbf, RZ, 0xc0, !PT ;  /* 0xffffffbf17177812 */ /* 0x000fd600078ec0ff */
[----:B------:R-:W-:Y:S01]  /*1b040*/  @P2 LOP3.LUT R23, R23, 0x40, RZ, 0xfc, !PT ;  /* 0x0000004017172812 */ /* 0x000fe200078efcff */
[----:B--2---:R-:W-:-:S04]  /*1b050*/  IMAD R0, R0, UR4, RZ ;  /* 0x0000000400007c24 */ /* 0x004fc8000f8e02ff */
[----:B------:R-:W-:-:S04]  /*1b060*/  IMAD R0, R4, UR5, R0 ;  /* 0x0000000504007c24 */ /* 0x000fc8000f8e0200 */
[----:B------:R-:W-:Y:S02]  /*1b070*/  IMAD.IADD R3, R3, 0x1, R0 ;  /* 0x0000000103037824 */ /* 0x000fe400078e0200 */
[----:B------:R-:W-:Y:S02]  /*1b080*/  IMAD R0, R12, UR6, RZ ;  /* 0x000000060c007c24 */ /* 0x000fe4000f8e02ff */
[----:B------:R-:W-:-:S04]  /*1b090*/  IMAD.WIDE.U32 R2, R5, UR6, R2 ;  /* 0x0000000605027c25 */ /* 0x000fc8000f8e0002 */
[----:B------:R-:W-:-:S04]  /*1b0a0*/  IMAD R0, R5, UR7, R0 ;  /* 0x0000000705007c24 */ /* 0x000fc8000f8e0200 */
[----:B------:R-:W-:Y:S02]  /*1b0b0*/  IMAD.IADD R3, R3, 0x1, R0 ;  /* 0x0000000103037824 */ /* 0x000fe400078e0200 */
[----:B---3--:R-:W-:Y:S02]  /*1b0c0*/  IMAD R12, R10, UR8, RZ ;  /* 0x000000080a0c7c24 */ /* 0x008fe4000f8e02ff */
[----:B------:R-:W-:-:S04]  /*1b0d0*/  IMAD.WIDE.U32 R2, R18, UR8, R2 ;  /* 0x0000000812027c25 */ /* 0x000fc8000f8e0002 */
[----:B------:R-:W-:Y:S01]  /*1b0e0*/  IMAD R12, R18, UR9, R12 ;  /* 0x00000009120c7c24 */ /* 0x000fe2000f8e020c */
[----:B------:R-:W-:-:S04]  /*1b0f0*/  IADD3 R2, P1, R2, UR10, RZ ;  /* 0x0000000a02027c10 */ /* 0x000fc8000ff3e0ff */
[----:B------:R-:W-:Y:S01]  /*1b100*/  IADD3.X R0, R3, UR11, R12, P1, !PT ;  /* 0x0000000b03007c10 */ /* 0x000fe20008ffe40c */
[----:B------:R-:W-:Y:S02]  /*1b110*/  IMAD R3, R30, UR4, RZ ;  /* 0x000000041e037c24 */ /* 0x000fe4000f8e02ff */
[----:B------:R-:W-:-:S04]  /*1b120*/  IMAD.WIDE.U32 R10, R8, UR4, RZ ;  /* 0x00000004080a7c25 */ /* 0x000fc8000f8e00ff */
[----:B------:R-:W-:-:S04]  /*1b130*/  IMAD R3, R8, UR5, R3 ;  /* 0x0000000508037c24 */ /* 0x000fc8000f8e0203 */
[----:B------:R-:W-:Y:S02]  /*1b140*/  IMAD.IADD R11, R11, 0x1, R3 ;  /* 0x000000010b0b7824 */ /* 0x000fe400078e0203 */
[----:B------:R-:W-:Y:S02]  /*1b150*/  IMAD R3, R29, UR6, RZ ;  /* 0x000000061d037c24 */ /* 0x000fe4000f8e02ff */
[----:B------:R-:W-:-:S04]  /*1b160*/  IMAD.WIDE.U32 R10, R9, UR6, R10 ;  /* 0x00000006090a7c25 */ /* 0x000fc8000f8e000a */
[----:B------:R-:W-:-:S05]  /*1b170*/  IMAD R3, R9, UR7, R3 ;  /* 0x0000000709037c24 */ /* 0x000fca000f8e0203 */
[----:B------:R-:W-:-:S03]  /*1b180*/  IADD3 R11, R11, R3, RZ ;  /* 0x000000030b0b7210 */ /* 0x000fc60007ffe0ff */
[----:B------:R-:W-:Y:S01]  /*1b190*/  IMAD.WIDE.U32 R10, R18, UR8, R10 ;  /* 0x00000008120a7c25 */ /* 0x000fe2000f8e000a */
[----:B------:R-:W-:Y:S02]  /*1b1a0*/  UMOV UR4, 0xffffffff ;  /* 0xffffffff00047882 */ /* 0x000fe40000000000 */
[----:B------:R-:W-:Y:S01]  /*1b1b0*/  IADD3 R20, P1, R10, UR10, RZ ;  /* 0x0000000a0a147c10 */ /* 0x000fe2000ff3e0ff */
[----:B----4-:R-:W-:-:S03]  /*1b1c0*/  IMAD R21, R32, 0x5000, R13 ;  /* 0x0000500020157824 */ /* 0x010fc600078e020d */
[----:B------:R-:W-:Y:S01]  /*1b1d0*/  IADD3.X R10, R12, UR11, R11, P1, !PT ;  /* 0x0000000b0c0a7c10 */ /* 0x000fe20008ffe40b */
[----:B------:R-:W-:Y:S08]  /*1b1e0*/  BRA.DIV UR4, `(.L_x_744) ;  /* 0x0000007204f07947 */ /* 0x000ff0000b800000 */
[----:B------:R-:W0:Y:S01]  /*1b1f0*/  SHFL.IDX PT, R12, R2, RZ, 0x181f ;  /* 0x00181fff020c7589 */ /* 0x000e2200000e0000 */
[C---:B------:R-:W-:Y:S02]  /*1b200*/  ISETP.GE.AND P2, PT, R6.reuse, 0x21, PT ;  /* 0x000000210600780c */ /* 0x040fe40003f46270 */
[----:B------:R-:W-:Y:S01]  /*1b210*/  LOP3.LUT R23, R23, 0xffffffef, RZ, 0xc0, !PT ;  /* 0xffffffef17177812 */ /* 0x000fe200078ec0ff */
[----:B------:R-:W1:Y:S01]  /*1b220*/  SHFL.IDX PT, R3, R0, RZ, 0x181f ;  /* 0x00181fff00037589 */ /* 0x000e6200000e0000 */
[C---:B------:R-:W-:Y:S02]  /*1b230*/  ISETP.GE.AND P3, PT, R6.reuse, 0x91, PT ;  /* 0x000000910600780c */ /* 0x040fe40003f66270 */
[C---:B------:R-:W-:Y:S02]  /*1b240*/  ISETP.GE.AND P5, PT, R6.reuse, 0x31, PT ;  /* 0x000000310600780c */ /* 0x040fe40003fa6270 */
[----:B------:R-:W-:Y:S02]  /*1b250*/  ISETP.GE.AND P4, PT, R6, 0x61, PT ;  /* 0x000000610600780c */ /* 0x000fe40003f86270 */
[----:B0-----:R-:W-:-:S05]  /*1b260*/  IADD3 R12, P1, R31, R12, RZ ;  /* 0x0000000c1f0c7210 */ /* 0x001fca0007f3e0ff */
[----:B-1----:R-:W-:Y:S01]  /*1b270*/  IMAD.X R13, RZ, RZ, R3, P1 ;  /* 0x000000ffff0d7224 */ /* 0x002fe200008e0603 */
[----:B------:R-:W-:Y:S01]  /*1b280*/  ISETP.LT.OR P1, PT, R6, 0x1, P0 ;  /* 0x000000010600780c */ /* 0x000fe20000721670 */
[----:B------:R-:W-:Y:S02]  /*1b290*/  IMAD.IADD R3, R22, 0x1, R21 ;  /* 0x0000000116037824 */ /* 0x000fe400078e0215 */
[----:B------:R-:W-:Y:S10]  /*1b2a0*/  SHFL.IDX PT, R21, R0, 0x1, 0x181f ;  /* 0x00381f0000157f89 */ /* 0x000ff400000e0000 */
[----:B------:R0:W-:Y:S04]  /*1b2b0*/  LDGSTS.E.BYPASS.LTC128B.128 [R3+0xa400], desc[UR60][R12.64], !P1 ;  /* 0x0a4000000c037fae */ /* 0x0001e8000c901d7c */
[----:B0-----:R-:W0:Y:S02]  /*1b2c0*/  SHFL.IDX PT, R12, R2, 0x1, 0x181f ;  /* 0x00381f00020c7f89 */ /* 0x001e2400000e0000 */
[----:B0-----:R-:W-:-:S04]  /*1b2d0*/  IADD3 R12, P1, R31, R12, RZ ;  /* 0x0000000c1f0c7210 */ /* 0x001fc80007f3e0ff */
[----:B------:R-:W-:Y:S02]  /*1b2e0*/  IADD3.X R13, RZ, R21, RZ, P1, !PT ;  /* 0x00000015ff0d7210 */ /* 0x000fe40000ffe4ff */
[----:B------:R-:W-:Y:S01]  /*1b2f0*/  ISETP.LT.OR P1, PT, R6, 0x11, P0 ;  /* 0x000000110600780c */ /* 0x000fe20000721670 */
[----:B------:R-:W-:-:S12]  /*1b300*/  SHFL.IDX PT, R21, R0, 0x2, 0x181f ;  /* 0x00581f0000157f89 */ /* 0x000fd800000e0000 */
[----:B------:R0:W-:Y:S04]  /*1b310*/  LDGSTS.E.BYPASS.LTC128B.128 [R3+0xac00], desc[UR60][R12.64], !P1 ;  /* 0x0ac000000c037fae */ /* 0x0001e8000c901d7c */
[----:B0-----:R-:W0:Y:S02]  /*1b320*/  SHFL.IDX PT, R12, R2, 0x2, 0x181f ;  /* 0x00581f00020c7f89 */ /* 0x001e2400000e0000 */
[----:B0-----:R-:W-:-:S05]  /*1b330*/  IADD3 R12, P1, R31, R12, RZ ;  /* 0x0000000c1f0c7210 */ /* 0x001fca0007f3e0ff */
[----:B------:R-:W-:Y:S01]  /*1b340*/  IMAD.X R13, RZ, RZ, R21, P1 ;  /* 0x000000ffff0d7224 */ /* 0x000fe200008e0615 */
        /* <DEDUP_REMOVED lines=16> */
[----:B0-----:R-:W-:-:S04]  /*1b450*/  IADD3 R12, P1, R31, R12, RZ ;  /* 0x0000000c1f0c7210 */ /* 0x001fc80007f3e0ff */
[----:B------:R-:W-:Y:S02]  /*1b460*/  IADD3.X R13, RZ, R21, RZ, P1, !PT ;  /* 0x00000015ff0d7210 */ /* 0x000fe40000ffe4ff */
[----:B------:R-:W-:Y:S01]  /*1b470*/  ISETP.LT.OR P1, PT, R6, 0x51, P0 ;  /* 0x000000510600780c */ /* 0x000fe20000721670 */
[----:B------:R-:W-:Y:S04]  /*1b480*/  SHFL.IDX PT, R21, R0, 0x6, 0x181f ;  /* 0x00d81f0000157f89 */ /* 0x000fe800000e0000 */
[----:B------:R-:W-:Y:S08]  /*1b490*/  SHFL.IDX PT, R0, R0, 0x7, 0x181f ;  /* 0x00f81f0000007f89 */ /* 0x000ff000000e0000 */
[----:B------:R0:W-:Y:S04]  /*1b4a0*/  LDGSTS.E.BYPASS.LTC128B.128 [R3+0xcc00], desc[UR60][R12.64], !P1 ;  /* 0x0cc000000c037fae */ /* 0x0001e8000c901d7c */
[----:B0-----:R-:W0:Y:S04]  /*1b4b0*/  SHFL.IDX PT, R12, R2, 0x6, 0x181f ;  /* 0x00d81f00020c7f89 */ /* 0x001e2800000e0000 */
[----:B------:R-:W1:Y:S01]  /*1b4c0*/  SHFL.IDX PT, R2, R2, 0x7, 0x181f ;  /* 0x00f81f0002027f89 */ /* 0x000e6200000e0000 */
[----:B0-----:R-:W-:-:S05]  /*1b4d0*/  IADD3 R12, P1, R31, R12, RZ ;  /* 0x0000000c1f0c7210 */ /* 0x001fca0007f3e0ff */
[----:B------:R-:W-:Y:S01]  /*1b4e0*/  IMAD.X R13, RZ, RZ, R21, P1 ;  /* 0x000000ffff0d7224 */ /* 0x000fe200008e0615 */
[----:B------:R-:W-:-:S13]  /*1b4f0*/  ISETP.LT.OR P1, PT, R6, 0x61, P0 ;  /* 0x000000610600780c */ /* 0x000fda0000721670 */
[----:B------:R1:W-:Y:S02]  /*1b500*/  LDGSTS.E.BYPASS.LTC128B.128 [R3+0xd400], desc[UR60][R12.64], !P1 ;  /* 0x0d4000000c037fae */ /* 0x0003e4000c901d7c */
[----:B-1----:R-:W-:-:S05]  /*1b510*/  IADD3 R12, P1, R31, R2, RZ ;  /* 0x000000021f0c7210 */ /* 0x002fca0007f3e0ff */
[----:B------:R-:W-:Y:S01]  /*1b520*/  IMAD.X R13, RZ, RZ, R0, P1 ;  /* 0x000000ffff0d7224 */ /* 0x000fe200008e0600 */
[----:B------:R-:W-:Y:S01]  /*1b530*/  ISETP.LT.OR P1, PT, R6, 0x71, P0 ;  /* 0x000000710600780c */ /* 0x000fe20000721670 */
[----:B------:R-:W-:-:S12]  /*1b540*/  SHFL.IDX PT, R0, R10, RZ, 0x181f ;  /* 0x00181fff0a007589 */ /* 0x000fd800000e0000 */
[----:B------:R0:W-:Y:S04]  /*1b550*/  LDGSTS.E.BYPASS.LTC128B.128 [R3+0xdc00], desc[UR60][R12.64], !P1 ;  /* 0x0dc000000c037fae */ /* 0x0001e8000c901d7c */
[----:B0-----:R-:W0:Y:S02]  /*1b560*/  SHFL.IDX PT, R12, R20, RZ, 0x181f ;  /* 0x00181fff140c7589 */ /* 0x001e2400000e0000 */
[----:B0-----:R-:W-:-:S05]  /*1b570*/  IADD3 R12, P1, R31, R12, RZ ;  /* 0x0000000c1f0c7210 */ /* 0x001fca0007f3e0ff */
[----:B------:R-:W-:Y:S01]  /*1b580*/  IMAD.X R13, RZ, RZ, R0, P1 ;  /* 0x000000ffff0d7224 */ /* 0x000fe200008e0600 */
[C---:B------:R-:W-:Y:S01]  /*1b590*/  ISETP.LT.OR P1, PT, R6.reuse, 0x81, P0 ;  /* 0x000000810600780c */ /* 0x040fe20000721670 */
[----:B------:R0:W1:Y:S04]  /*1b5a0*/  SHFL.IDX PT, R0, R10, 0x1, 0x181f ;  /* 0x00381f000a007f89 */ /* 0x00006800000e0000 */
[----:B------:R0:W2:Y:S08]  /*1b5b0*/  SHFL.IDX PT, R10, R20, 0x1, 0x181f ;  /* 0x00381f00140a7f89 */ /* 0x0000b000000e0000 */
[----:B------:R0:W-:Y:S01]  /*1b5c0*/  LDGSTS.E.BYPASS.LTC128B.128 [R3+0xe400], desc[UR60][R12.64], !P1 ;  /* 0x0e4000000c037fae */ /* 0x0001e2000c901d7c */
[----:B------:R-:W-:-:S13]  /*1b5d0*/  ISETP.GE.AND P1, PT, R6, 0x11, PT ;  /* 0x000000110600780c */ /* 0x000fda0003f26270 */
        /* <DEDUP_REMOVED lines=12> */
[----:B012---:R-:W-:-:S07]  /*1b6a0*/  @P3 LOP3.LUT R23, R23, 0x100, RZ, 0xfc, !PT ;  /* 0x0000010017173812 */ /* 0x007fce00078efcff */
.L_x_958:
[----:B------:R-:W-:Y:S02]  /*1b6b0*/  ISETP.LT.OR P0, PT, R6, 0x91, P0 ;  /* 0x000000910600780c */ /* 0x000fe40000701670 */
[----:B------:R-:W-:-:S04]  /*1b6c0*/  IADD3 R10, P3, R31, R10, RZ ;  /* 0x0000000a1f0a7210 */ /* 0x000fc80007f7e0ff */
[----:B------:R-:W-:-:S07]  /*1b6d0*/  IADD3.X R11, RZ, R0, RZ, P3, !PT ;  /* 0x00000000ff0b7210 */ /* 0x000fce0001ffe4ff */
[----:B------:R-:W-:Y:S01]  /*1b6e0*/  @!PT LDS RZ, [RZ] ;  /* 0x00000000fffff984 */ /* 0x000fe20000000800 */
[----:B------:R-:W-:Y:S01]  /*1b6f0*/  @!PT LDS RZ, [RZ] ;  /* 0x00000000fffff984 */ /* 0x000fe20000000800 */
[----:B------:R-:W-:Y:S01]  /*1b700*/  @!PT LDS RZ, [RZ] ;  /* 0x00000000fffff984 */ /* 0x000fe20000000800 */
[----:B------:R0:W-:Y:S01]  /*1b710*/  LDGSTS.E.BYPASS.LTC128B.128 [R3+0xec00], desc[UR60][R10.64], !P0 ;  /* 0x0ec000000a037fae */ /* 0x0001e2000c101d7c */
[----:B------:R-:W-:Y:S01]  /*1b720*/  PLOP3.LUT P0, PT, PT, PT, PT, 0x80, 0x0 ;  /* 0x000000000000781c */ /* 0x000fe20003f0f070 */
[----:B------:R-:W-:-:S12]  /*1b730*/  NOP ;  /* 0x0000000000007918 */ /* 0x000fd80000000000 */
.L_x_745:
[----:B------:R-:W-:Y:S02]  /*1b740*/  PLOP3.LUT P3, PT, P3, P0, PT, 0xa2, 0x0 ;  /* 0x000000000000781c */ /* 0x000fe40001f61472 */
[----:B------:R-:W-:-:S08]  /*1b750*/  @P0 R2UR P3, UR4, R7 ;  /* 0x00000000070402ca */ /* 0x000fd00000060000 */
[----:B------:R-:W-:-:S05]  /*1b760*/  @P0 PLOP3.LUT P0, PT, P3, PT, PT, 0x80, 0x0 ;  /* 0x000000000000081c */ /* 0x000fca0001f0f070 */
[----:B------:R-:W-:Y:S01]  /*1b770*/  @!P3 SYNCS.ARRIVE.TRANS64.RED.A0T1 RZ, [UR4+0x22870], RZ ;  /* 0x022870ffffffb9a7 */ /* 0x000fe20008200404 */
[----:B------:R-:W-:Y:S07]  /*1b780*/  @!P3 ARRIVES.LDGSTSBAR.64.TRANSCNT [UR4+0x22870] ;  /* 0x02287000ff00b9b0 */ /* 0x000fee0008000a84 */
[----:B------:R-:W-:Y:S05]  /*1b790*/  @P0 BRA.U.ANY `(.L_x_745) ;  /* 0xfffffffd00e80947 */ /* 0x000fea000393ffff */
[----:B------:R-:W-:Y:S01]  /*1b7a0*/  NOP ;  /* 0x0000000000007918 */ /* 0x000fe20000000000 */
[----:B------:R-:W2:Y:S02]  /*1b7b0*/  LDL R0, [R1+0x44] ;  /* 0x0000440001007983 */ /* 0x000ea40000100800 */
[----:B--2---:R-:W-:-:S13]  /*1b7c0*/  ISETP.NE.AND P6, PT, R0, 0x3, PT ;  /* 0x000000030000780c */ /* 0x004fda0003fc5270 */
[----:B------:R-:W-:Y:S05]  /*1b7d0*/  @!P6 BRA `(.L_x_746) ;  /* 0x000000000004e947 */ /* 0x000fea0003800000 */
[----:B------:R-:W-:Y:S01]  /*1b7e0*/  BPT.TRAP 0x1 ;  /* 0x000000040000795c */ /* 0x000fe20000300000 */
.L_x_746:
[----:B------:R1:W-:Y:S01]  /*1b7f0*/  SYNCS.ARRIVE.TRANS64.A1T0 RZ, [R7+URZ+0x22870], RZ ;  /* 0x022870ff07ff79a7 */ /* 0x0003e2000810003f */
[----:B------:R-:W-:Y:S05]  /*1b800*/  @!P6 BRA `(.L_x_747) ;  /* 0x000000000004e947 */ /* 0x000fea0003800000 */
[----:B------:R-:W-:Y:S01]  /*1b810*/  BPT.TRAP 0x1 ;  /* 0x000000040000795c */ /* 0x000fe20000300000 */
.L_x_747:
[----:B------:R-:W2:Y:S01]  /*1b820*/  LDL R0, [R1+0x30] ;  /* 0x0000300001007983 */ /* 0x000ea20000100800 */
[----:B------:R-:W-:Y:S01]  /*1b830*/  BSSY B0, `(.L_x_748) ;  /* 0x0000003000007945 */ /* 0x000fe20003800000 */
[----:B--2---:R-:W2:Y:S03]  /*1b840*/  SYNCS.PHASECHK.TRANS64.TRYWAIT P0, [R7+URZ+0x22840], R0 ;  /* 0x02284000070075a7 */ /* 0x004ea6000800017f */
[----:B--2---:R-:W-:Y:S05]  /*1b850*/  @!P0 BRA `(.L_x_749) ;  /* 0x0000007800788947 */ /* 0x004fea0003800000 */
.L_x_959:
[----:B------:R-:W-:Y:S05]  /*1b860*/  BSYNC B0 ;  /* 0x0000000000007941 */ /* 0x000fea0003800000 */
.L_x_748:
[----:B--2---:R-:W2:Y:S01]  /*1b870*/  LDL.LU R0, [R1+0x28] ;  /* 0x0000280001007983 */ /* 0x004ea20000300800 */
[----:B------:R-:W-:Y:S01]  /*1b880*/  ULDC.64 UR4, c[0x0][0x300] ;  /* 0x0000c00000047ab9 */ /* 0x000fe20000000a00 */
[----:B------:R-:W-:Y:S01]  /*1b890*/  ULDC.64 UR6, c[0x0][0x310] ;  /* 0x0000c40000067ab9 */ /* 0x000fe20000000a00 */
[----:B------:R-:W3:Y:S01]  /*1b8a0*/  LDC R12, c[0x0][0x2f4] ;  /* 0x0000bd00ff0c7b82 */ /* 0x000ee20000000800 */
[----:B------:R-:W4:Y:S04]  /*1b8b0*/  LDL.LU R6, [R1+0x2c] ;  /* 0x00002c0001067983 */ /* 0x000f280000300800 */
[----:B------:R-:W5:Y:S01]  /*1b8c0*/  LDL R2, [R1] ;  /* 0x0000000001027983 */ /* 0x000f620000100800 */
[----:B0-----:R-:W-:Y:S01]  /*1b8d0*/  IMAD.WIDE.U32 R10, R4, UR4, RZ ;  /* 0x00000004040a7c25 */ /* 0x001fe2000f8e00ff */
[----:B---3--:R-:W-:-:S03]  /*1b8e0*/  ISETP.GE.AND P3, PT, R31, R12, PT ;  /* 0x0000000c1f00720c */ /* 0x008fc60003f66270 */
[----:B--2---:R-:W-:-:S04]  /*1b8f0*/  IMAD R0, R0, UR4, RZ ;  /* 0x0000000400007c24 */ /* 0x004fc8000f8e02ff */
[----:B------:R-:W-:-:S04]  /*1b900*/  IMAD R0, R4, UR5, R0 ;  /* 0x0000000504007c24 */ /* 0x000fc8000f8e0200 */
[----:B------:R-:W-:Y:S02]  /*1b910*/  IMAD.IADD R11, R11, 0x1, R0 ;  /* 0x000000010b0b7824 */ /* 0x000fe400078e0200 */
[----:B----4-:R-:W-:Y:S02]  /*1b920*/  IMAD R0, R6, UR6, RZ ;  /* 0x0000000606007c24 */ /* 0x010fe4000f8e02ff */
[----:B------:R-:W-:-:S04]  /*1b930*/  IMAD.WIDE.U32 R10, R5, UR6, R10 ;  /* 0x00000006050a7c25 */ /* 0x000fc8000f8e000a */
[----:B------:R-:W-:Y:S02]  /*1b940*/  IMAD R0, R5, UR7, R0 ;  /* 0x0000000705007c24 */ /* 0x000fe4000f8e0200 */
[----:B------:R-:W-:-:S04]  /*1b950*/  IMAD.WIDE.U32 R4, R8, UR4, RZ ;  /* 0x0000000408047c25 */ /* 0x000fc8000f8e00ff */
[----:B------:R-:W-:Y:S02]  /*1b960*/  IMAD.IADD R11, R11, 0x1, R0 ;  /* 0x000000010b0b7824 */ /* 0x000fe400078e0200 */
[----:B------:R-:W-:-:S04]  /*1b970*/  IMAD R0, R30, UR4, RZ ;  /* 0x000000041e007c24 */ /* 0x000fc8000f8e02ff */
[----:B------:R-:W-:Y:S01]  /*1b980*/  IMAD R0, R8, UR5, R0 ;  /* 0x0000000508007c24 */ /* 0x000fe2000f8e0200 */
[----:B------:R-:W-:Y:S02]  /*1b990*/  ULDC.64 UR4, c[0x0][0x308] ;  /* 0x0000c20000047ab9 */ /* 0x000fe40000000a00 */
[----:B------:R-:W-:-:S04]  /*1b9a0*/  IMAD.WIDE.U32 R10, R18, UR4, R10 ;  /* 0x00000004120a7c25 */ /* 0x000fc8000f8e000a */
[----:B------:R-:W-:Y:S02]  /*1b9b0*/  IMAD.IADD R5, R5, 0x1, R0 ;  /* 0x0000000105057824 */ /* 0x000fe400078e0200 */
[----:B------:R-:W-:Y:S02]  /*1b9c0*/  IMAD R0, R29, UR6, RZ ;  /* 0x000000061d007c24 */ /* 0x000fe4000f8e02ff */
[----:B------:R-:W-:-:S04]  /*1b9d0*/  IMAD.WIDE.U32 R4, R9, UR6, R4 ;  /* 0x0000000609047c25 */ /* 0x000fc8000f8e0004 */
[----:B------:R-:W-:Y:S01]  /*1b9e0*/  IMAD R0, R9, UR7, R0 ;  /* 0x0000000709007c24 */ /* 0x000fe2000f8e0200 */
[----:B------:R-:W-:Y:S01]  /*1b9f0*/  ULDC.64 UR6, c[0x0][0x2e8] ;  /* 0x0000ba0000067ab9 */ /* 0x000fe20000000a00 */
[----:B-----5:R-:W-:Y:S01]  /*1ba00*/  IMAD R2, R2, UR4, RZ ;  /* 0x0000000402027c24 */ /* 0x020fe2000f8e02ff */
[----:B------:R-:W-:Y:S02]  /*1ba10*/  IADD3 R8, P0, R10, UR6, RZ ;  /* 0x000000060a087c10 */ /* 0x000fe4000ff1e0ff */
[----:B------:R-:W-:Y:S01]  /*1ba20*/  IADD3 R5, R5, R0, RZ ;  /* 0x0000000005057210 */ /* 0x000fe20007ffe0ff */
[C---:B------:R-:W-:Y:S02]  /*1ba30*/  IMAD R2, R18.reuse, UR5, R2 ;  /* 0x0000000512027c24 */ /* 0x040fe4000f8e0202 */
[----:B------:R-:W-:-:S03]  /*1ba40*/  IMAD.WIDE.U32 R4, R18, UR4, R4 ;  /* 0x0000000412047c25 */ /* 0x000fc6000f8e0004 */
[----:B------:R-:W-:Y:S01]  /*1ba50*/  IADD3.X R6, R11, UR7, R2, P0, !PT ;  /* 0x000000070b067c10 */ /* 0x000fe200087fe402 */
[----:B------:R-:W-:Y:S01]  /*1ba60*/  UMOV UR4, 0xffffffff ;  /* 0xffffffff00047882 */ /* 0x000fe20000000000 */
[----:B------:R-:W-:-:S04]  /*1ba70*/  IADD3 R0, P0, R4, UR6, RZ ;  /* 0x0000000604007c10 */ /* 0x000fc8000ff1e0ff */
[----:B------:R-:W-:Y:S01]  /*1ba80*/  IADD3.X R2, R2, UR7, R5, P0, !PT ;  /* 0x0000000702027c10 */ /* 0x000fe200087fe405 */
[----:B------:R-:W-:Y:S08]  /*1ba90*/  BRA.DIV UR4, `(.L_x_750) ;  /* 0x0000007a04007947 */ /* 0x000ff0000b800000 */
[----:B------:R-:W0:Y:S01]  /*1baa0*/  SHFL.IDX PT, R5, R8, RZ, 0x181f ;  /* 0x00181fff08057589 */ /* 0x000e2200000e0000 */
[----:B------:R-:W-:-:S03]  /*1bab0*/  LOP3.LUT R23, R23, 0xffffefff, RZ, 0xc0, !PT ;  /* 0xffffefff17177812 */ /* 0x000fc600078ec0ff */
[----:B------:R-:W2:Y:S01]  /*1bac0*/  SHFL.IDX PT, R4, R6, RZ, 0x181f ;  /* 0x00181fff06047589 */ /* 0x000ea200000e0000 */
[----:B------:R-:W-:-:S04]  /*1bad0*/  @P4 LOP3.LUT R23, R23, 0x1000, RZ, 0xfc, !PT ;  /* 0x0000100017174812 */ /* 0x000fc800078efcff */
[C---:B------:R-:W-:Y:S02]  /*1bae0*/  LOP3.LUT P4, RZ, R23.reuse, 0x40, RZ, 0xc0, !PT ;  /* 0x0000004017ff7812 */ /* 0x040fe4000788c0ff */
[----:B------:R-:W-:-:S04]  /*1baf0*/  LOP3.LUT R23, R23, 0xfffff7ff, RZ, 0xc0, !PT ;  /* 0xfffff7ff17177812 */ /* 0x000fc800078ec0ff */
[----:B------:R-:W-:-:S04]  /*1bb00*/  @P1 LOP3.LUT R23, R23, 0x800, RZ, 0xfc, !PT ;  /* 0x0000080017171812 */ /* 0x000fc800078efcff */
[C---:B------:R-:W-:Y:S02]  /*1bb10*/  LOP3.LUT P1, RZ, R23.reuse, 0x10, RZ, 0xc0, !PT ;  /* 0x0000001017ff7812 */ /* 0x040fe4000782c0ff */
[----:B------:R-:W-:Y:S02]  /*1bb20*/  LOP3.LUT R23, R23, 0xfffffbff, RZ, 0xc0, !PT ;  /* 0xfffffbff17177812 */ /* 0x000fe400078ec0ff */
[----:B0-----:R-:W-:Y:S02]  /*1bb30*/  @P4 IADD3 R5, P0, R31, R5, RZ ;  /* 0x000000051f054210 */ /* 0x001fe40007f1e0ff */
[----:B------:R-:W-:-:S03]  /*1bb40*/  @P2 LOP3.LUT R23, R23, 0x400, RZ, 0xfc, !PT ;  /* 0x0000040017172812 */ /* 0x000fc600078efcff */
[----:B--2---:R-:W-:Y:S01]  /*1bb50*/  @P4 IMAD.X R4, RZ, RZ, R4, P0 ;  /* 0x000000ffff044224 */ /* 0x004fe200000e0604 */
[C---:B------:R-:W-:Y:S02]  /*1bb60*/  LOP3.LUT P2, RZ, R23.reuse, 0x8, RZ, 0xc0, !PT ;  /* 0x0000000817ff7812 */ /* 0x040fe4000784c0ff */
[----:B------:R-:W-:Y:S02]  /*1bb70*/  LOP3.LUT P6, RZ, R23, 0x80, RZ, 0xc0, !PT ;  /* 0x0000008017ff7812 */ /* 0x000fe400078cc0ff */
[----:B------:R-:W-:-:S04]  /*1bb80*/  @P4 LOP3.LUT R5, R5, R4, RZ, 0x3c, !PT ;  /* 0x0000000405054212 */ /* 0x000fc800078e3cff */
[----:B------:R-:W-:-:S04]  /*1bb90*/  @P4 LOP3.LUT R4, R5, R4, RZ, 0x3c, !PT ;  /* 0x0000000405044212 */ /* 0x000fc800078e3cff */
[----:B------:R-:W-:-:S05]  /*1bba0*/  @P4 LOP3.LUT R5, R5, R4, RZ, 0x3c, !PT ;  /* 0x0000000405054212 */ /* 0x000fca00078e3cff */
[----:B------:R-:W-:Y:S01]  /*1bbb0*/  @!PT LDS RZ, [RZ] ;  /* 0x00000000fffff984 */ /* 0x000fe20000000800 */
[----:B------:R0:W-:Y:S01]  /*1bbc0*/  @P4 LDGSTS.E.BYPASS.LTC128B.128 [R3+0x18400], desc[UR60][R4.64], !P3 ;  /* 0x1840000004034fae */ /* 0x0001e2000d901d7c */
[----:B------:R-:W-:-:S03]  /*1bbd0*/  LOP3.LUT P4, RZ, R23, 0x1000, RZ, 0xc0, !PT ;  /* 0x0000100017ff7812 */ /* 0x000fc6000788c0ff */
[----:B0-----:R-:W0:Y:S04]  /*1bbe0*/  SHFL.IDX PT, R5, R8, 0x1, 0x181f ;  /* 0x00381f0008057f89 */ /* 0x001e2800000e0000 */
[----:B------:R-:W2:Y:S01]  /*1bbf0*/  SHFL.IDX PT, R4, R6, 0x1, 0x181f ;  /* 0x00381f0006047f89 */ /* 0x000ea200000e0000 */
[----:B0-----:R-:W-:-:S05]  /*1bc00*/  @P1 IADD3 R5, P0, R31, R5, RZ ;  /* 0x000000051f051210 */ /* 0x001fca0007f1e0ff */
[----:B--2---:R-:W-:-:S05]  /*1bc10*/  @P1 IMAD.X R4, RZ, RZ, R4, P0 ;  /* 0x000000ffff041224 */ /* 0x004fca00000e0604 */
[----:B------:R-:W-:-:S04]  /*1bc20*/  @P1 LOP3.LUT R5, R5, R4, RZ, 0x3c, !PT ;  /* 0x0000000405051212 */ /* 0x000fc800078e3cff */
[----:B------:R-:W-:-:S04]  /*1bc30*/  @P1 LOP3.LUT R4, R5, R4, RZ, 0x3c, !PT ;  /* 0x0000000405041212 */ /* 0x000fc800078e3cff */
[----:B------:R-:W-:-:S05]  /*1bc40*/  @P1 LOP3.LUT R5, R5, R4, RZ, 0x3c, !PT ;  /* 0x0000000405051212 */ /* 0x000fca00078e3cff */
        /* <DEDUP_REMOVED lines=13> */
[----:B0-----:R-:W-:-:S04]  /*1bd20*/  @P5 IADD3 R5, P0, R31, R5, RZ ;  /* 0x000000051f055210 */ /* 0x001fc80007f1e0ff */
[----:B--2---:R-:W-:-:S04]  /*1bd30*/  @P5 IADD3.X R4, RZ, R4, RZ, P0, !PT ;  /* 0x00000004ff045210 */ /* 0x004fc800007fe4ff */
[----:B------:R-:W-:-:S04]  /*1bd40*/  @P5 LOP3.LUT R5, R5, R4, RZ, 0x3c, !PT ;  /* 0x0000000405055212 */ /* 0x000fc800078e3cff */
[----:B------:R-:W-:-:S04]  /*1bd50*/  @P5 LOP3.LUT R4, R5, R4, RZ, 0x3c, !PT ;  /* 0x0000000405045212 */ /* 0x000fc800078e3cff */
[----:B------:R-:W-:-:S05]  /*1bd60*/  @P5 LOP3.LUT R5, R5, R4, RZ, 0x3c, !PT ;  /* 0x0000000405055212 */ /* 0x000fca00078e3cff */
[----:B------:R0:W-:Y:S01]  /*1bd70*/  @P5 LDGSTS.E.BYPASS.LTC128B.128 [R3+0x19c00], desc[UR60][R4.64], !P3 ;  /* 0x19c0000004035fae */ /* 0x0001e2000d901d7c */
[----:B------:R-:W-:-:S03]  /*1bd80*/  LOP3.LUT P5, RZ, R23, 0x20, RZ, 0xc0, !PT ;  /* 0x0000002017ff7812 */ /* 0x000fc600078ac0ff */
[----:B0-----:R-:W0:Y:S04]  /*1bd90*/  SHFL.IDX PT, R5, R8, 0x4, 0x181f ;  /* 0x00981f0008057f89 */ /* 0x001e2800000e0000 */
[----:B------:R-:W2:Y:S06]  /*1bda0*/  SHFL.IDX PT, R4, R6, 0x4, 0x181f ;  /* 0x00981f0006047f89 */ /* 0x000eac00000e0000 */
[----:B0-----:R-:W-:-:S05]  /*1bdb0*/  @P5 IADD3 R5, P0, R31, R5, RZ ;  /* 0x000000051f055210 */ /* 0x001fca0007f1e0ff */
[----:B--2---:R-:W-:-:S05]  /*1bdc0*/  @P5 IMAD.X R4, RZ, RZ, R4, P0 ;  /* 0x000000ffff045224 */ /* 0x004fca00000e0604 */
[----:B------:R-:W-:-:S04]  /*1bdd0*/  @P5 LOP3.LUT R5, R5, R4, RZ, 0x3c, !PT ;  /* 0x0000000405055212 */ /* 0x000fc800078e3cff */
[----:B------:R-:W-:-:S04]  /*1bde0*/  @P5 LOP3.LUT R4, R5, R4, RZ, 0x3c, !PT ;  /* 0x0000000405045212 */ /* 0x000fc800078e3cff */
[----:B------:R-:W-:-:S05]  /*1bdf0*/  @P5 LOP3.LUT R5, R5, R4, RZ, 0x3c, !PT ;  /* 0x0000000405055212 */ /* 0x000fca00078e3cff */
[----:B------:R0:W-:Y:S04]  /*1be00*/  @P5 LDGSTS.E.BYPASS.LTC128B.128 [R3+0x1a400], desc[UR60][R4.64], !P3 ;  /* 0x1a40000004035fae */ /* 0x0001e8000d901d7c */
[----:B0-----:R-:W0:Y:S04]  /*1be10*/  SHFL.IDX PT, R5, R8, 0x5, 0x181f ;  /* 0x00b81f0008057f89 */ /* 0x001e2800000e0000 */
[----:B------:R-:W2:Y:S01]  /*1be20*/  SHFL.IDX PT, R4, R6, 0x5, 0x181f ;  /* 0x00b81f0006047f89 */ /* 0x000ea200000e0000 */
[----:B0-----:R-:W-:-:S05]  /*1be30*/  @P6 IADD3 R5, P0, R31, R5, RZ ;  /* 0x000000051f056210 */ /* 0x001fca0007f1e0ff */
[----:B--2---:R-:W-:-:S05]  /*1be40*/  @P6 IMAD.X R4, RZ, RZ, R4, P0 ;  /* 0x000000ffff046224 */ /* 0x004fca00000e0604 */
[----:B------:R-:W-:-:S04]  /*1be50*/  @P6 LOP3.LUT R5, R5, R4, RZ, 0x3c, !PT ;  /* 0x0000000405056212 */ /* 0x000fc800078e3cff */
[----:B------:R-:W-:-:S04]  /*1be60*/  @P6 LOP3.LUT R4, R5, R4, RZ, 0x3c, !PT ;  /* 0x0000000405046212 */ /* 0x000fc800078e3cff */
[----:B------:R-:W-:-:S05]  /*1be70*/  @P6 LOP3.LUT R5, R5, R4, RZ, 0x3c, !PT ;  /* 0x0000000405056212 */ /* 0x000fca00078e3cff */
[----:B------:R0:W-:Y:S04]  /*1be80*/  @P6 LDGSTS.E.BYPASS.LTC128B.128 [R3+0x1ac00], desc[UR60][R4.64], !P3 ;  /* 0x1ac0000004036fae */ /* 0x0001e8000d901d7c */
[----:B0-----:R-:W0:Y:S04]  /*1be90*/  SHFL.IDX PT, R5, R8, 0x6, 0x181f ;  /* 0x00d81f0008057f89 */ /* 0x001e2800000e0000 */
[----:B------:R-:W2:Y:S04]  /*1bea0*/  SHFL.IDX PT, R4, R6, 0x6, 0x181f ;  /* 0x00d81f0006047f89 */ /* 0x000ea800000e0000 */
[----:B------:R-:W-:Y:S01]  /*1beb0*/  SHFL.IDX PT, R6, R6, 0x7, 0x181f ;  /* 0x00f81f0006067f89 */ /* 0x000fe200000e0000 */
[----:B0-----:R-:W-:-:S05]  /*1bec0*/  @P4 IADD3 R5, P0, R31, R5, RZ ;  /* 0x000000051f054210 */ /* 0x001fca0007f1e0ff */
[----:B--2---:R-:W-:-:S05]  /*1bed0*/  @P4 IMAD.X R4, RZ, RZ, R4, P0 ;  /* 0x000000ffff044224 */ /* 0x004fca00000e0604 */
[----:B------:R-:W-:-:S04]  /*1bee0*/  @P4 LOP3.LUT R5, R5, R4, RZ, 0x3c, !PT ;  /* 0x0000000405054212 */ /* 0x000fc800078e3cff */
[----:B------:R-:W-:-:S04]  /*1bef0*/  @P4 LOP3.LUT R4, R5, R4, RZ, 0x3c, !PT ;  /* 0x0000000405044212 */ /* 0x000fc800078e3cff */
[----:B------:R-:W-:-:S05]  /*1bf00*/  @P4 LOP3.LUT R5, R5, R4, RZ, 0x3c, !PT ;  /* 0x0000000405054212 */ /* 0x000fca00078e3cff */
[----:B------:R0:W-:Y:S04]  /*1bf10*/  @P4 LDGSTS.E.BYPASS.LTC128B.128 [R3+0x1b400], desc[UR60][R4.64], !P3 ;  /* 0x1b40000004034fae */ /* 0x0001e8000d901d7c */
[----:B0-----:R-:W0:Y:S04]  /*1bf20*/  SHFL.IDX PT, R4, R8, 0x7, 0x181f ;  /* 0x00f81f0008047f89 */ /* 0x001e2800000e0000 */
[----:B------:R-:W2:Y:S04]  /*1bf30*/  SHFL.IDX PT, R8, R0, RZ, 0x181f ;  /* 0x00181fff00087589 */ /* 0x000ea800000e0000 */
[----:B------:R-:W-:Y:S01]  /*1bf40*/  SHFL.IDX PT, R0, R0, 0x1, 0x181f ;  /* 0x00381f0000007f89 */ /* 0x000fe200000e0000 */
[----:B0-----:R-:W-:-:S04]  /*1bf50*/  @P1 IADD3 R4, P0, R31, R4, RZ ;  /* 0x000000041f041210 */ /* 0x001fc80007f1e0ff */
[----:B------:R-:W-:Y:S02]  /*1bf60*/  @P1 IADD3.X R5, RZ, R6, RZ, P0, !PT ;  /* 0x00000006ff051210 */ /* 0x000fe400007fe4ff */
[----:B------:R-:W0:Y:S04]  /*1bf70*/  SHFL.IDX PT, R6, R2, RZ, 0x181f ;  /* 0x00181fff02067589 */ /* 0x000e2800000e0000 */
[----:B------:R2:W-:Y:S04]  /*1bf80*/  @P1 LDGSTS.E.BYPASS.LTC128B.128 [R3+0x1bc00], desc[UR60][R4.64], !P3 ;  /* 0x1bc0000004031fae */ /* 0x0005e8000d901d7c */
[----:B------:R-:W3:Y:S01]  /*1bf90*/  SHFL.IDX PT, R2, R2, 0x1, 0x181f ;  /* 0x00381f0002027f89 */ /* 0x000ee200000e0000 */
[----:B--2---:R-:W-:-:S05]  /*1bfa0*/  @P2 IADD3 R4, P0, R31, R8, RZ ;  /* 0x000000081f042210 */ /* 0x004fca0007f1e0ff */
[----:B0-----:R-:W-:-:S05]  /*1bfb0*/  @P2 IMAD.X R5, RZ, RZ, R6, P0 ;  /* 0x000000ffff052224 */ /* 0x001fca00000e0606 */
[----:B------:R0:W-:Y:S03]  /*1bfc0*/  @P2 LDGSTS.E.BYPASS.LTC128B.128 [R3+0x1c400], desc[UR60][R4.64], !P3 ;  /* 0x1c40000004032fae */ /* 0x0001e6000d901d7c */
.L_x_981:
[----:B------:R-:W-:-:S13]  /*1bfd0*/  LOP3.LUT P1, RZ, R23, 0x100, RZ, 0xc0, !PT ;  /* 0x0000010017ff7812 */ /* 0x000fda000782c0ff */
[----:B------:R-:W-:-:S05]  /*1bfe0*/  @P1 IADD3 R0, P0, R31, R0, RZ ;  /* 0x000000001f001210 */ /* 0x000fca0007f1e0ff */
[----:B---3--:R-:W-:Y:S01]  /*1bff0*/  @P1 IMAD.X R2, RZ, RZ, R2, P0 ;  /* 0x000000ffff021224 */ /* 0x008fe200000e0602 */
[----:B------:R-:W-:Y:S01]  /*1c000*/  PLOP3.LUT P0, PT, PT, PT, PT, 0x80, 0x0 ;  /* 0x000000000000781c */ /* 0x000fe20003f0f070 */
[----:B0-----:R-:W-:-:S03]  /*1c010*/  @P1 IMAD.MOV.U32 R4, RZ, RZ, R0 ;  /* 0x000000ffff041224 */ /* 0x001fc600078e0000 */
[----:B------:R-:W-:-:S05]  /*1c020*/  @P1 MOV R5, R2 ;  /* 0x0000000200051202 */ /* 0x000fca0000000f00 */
[----:B------:R-:W-:Y:S01]  /*1c030*/  @!PT LDS RZ, [RZ] ;  /* 0x00000000fffff984 */ /* 0x000fe20000000800 */
[----:B------:R-:W-:Y:S01]  /*1c040*/  @!PT LDS RZ, [RZ] ;  /* 0x00000000fffff984 */ /* 0x000fe20000000800 */
[----:B------:R-:W-:Y:S01]  /*1c050*/  @!PT LDS RZ, [RZ] ;  /* 0x00000000fffff984 */ /* 0x000fe20000000800 */
[----:B------:R0:W-:Y:S01]  /*1c060*/  @P1 LDGSTS.E.BYPASS.LTC128B.128 [R3+0x1cc00], desc[UR60][R4.64], !P3 ;  /* 0x1cc0000004031fae */ /* 0x0001e2000d901d7c */
[----:B------:R-:W-:-:S03]  /*1c070*/  NOP ;  /* 0x0000000000007918 */ /* 0x000fc60000000000 */
.L_x_751:
        /* <DEDUP_REMOVED lines=11> */
.L_x_752:
[----:B0-----:R0:W5:Y:S01]  /*1c130*/  LDL.LU R3, [R1+0x34] ;  /* 0x0000340001037983 */ /* 0x0011620000300800 */
[----:B------:R-:W-:Y:S01]  /*1c140*/  VIADD R0, R22, 0x14400 ;  /* 0x0001440016007836 */ /* 0x000fe20000000000 */
[----:B------:R-:W-:Y:S01]  /*1c150*/  SHF.R.S32.HI R2, RZ, 0x1f, R28 ;  /* 0x0000001fff027819 */ /* 0x000fe2000001141c */
[----:B------:R0:W-:Y:S06]  /*1c160*/  SYNCS.ARRIVE.TRANS64.A1T0 RZ, [R7+URZ+0x22830], RZ ;  /* 0x022830ff07ff79a7 */ /* 0x0001ec000810003f */
[----:B------:R-:W-:Y:S05]  /*1c170*/  WARPSYNC.ALL ;  /* 0x0000000000007948 */ /* 0x000fea0003800000 */
[----:B------:R-:W-:Y:S01]  /*1c180*/  BAR.SYNC.DEFER_BLOCKING 0x8, 0x180 ;  /* 0x0206000000007b1d */ /* 0x000fe20000010000 */
[----:B------:R-:W-:-:S05]  /*1c190*/  LOP3.LUT P1, RZ, R0, 0x3ff, RZ, 0xc0, !PT ;  /* 0x000003ff00ff7812 */ /* 0x000fca000782c0ff */
[----:B------:R-:W-:Y:S01]  /*1c1a0*/  ULDC.64 UR4, c[0x0][0x298] ;  /* 0x0000a60000047ab9 */ /* 0x000fe20000000a00 */
[----:B------:R-:W-:Y:S01]  /*1c1b0*/  ULDC.64 UR6, c[0x0][0xa00] ;  /* 0x0002800000067ab9 */ /* 0x000fe20000000a00 */
[----:B------:R-:W-:Y:S01]  /*1c1c0*/  IMAD R2, R2, UR4, RZ ;  /* 0x0000000402027c24 */ /* 0x000fe2000f8e02ff */
[----:B------:R-:W-:Y:S01]  /*1c1d0*/  ISETP.NE.U32.AND P0, PT, RZ, UR6, PT ;  /* 0x00000006ff007c0c */ /* 0x000fe2000bf05070 */
[C---:B------:R-:W-:Y:S01]  /*1c1e0*/  IMAD.WIDE.U32 R26, R28.reuse, UR4, RZ ;  /* 0x000000041c1a7c25 */ /* 0x040fe2000f8e00ff */
[----:B------:R-:W-:Y:S02]  /*1c1f0*/  BSSY B6, `(.L_x_753) ;  /* 0x0000017000067945 */ /* 0x000fe40003800000 */
[----:B------:R-:W-:Y:S01]  /*1c200*/  ISETP.NE.AND.EX P0, PT, RZ, UR7, PT, P0 ;  /* 0x00000007ff007c0c */ /* 0x000fe2000bf05300 */
[----:B------:R-:W-:-:S03]  /*1c210*/  IMAD R0, R28, UR5, R2 ;  /* 0x000000051c007c24 */ /* 0x000fc6000f8e0202 */
[----:B------:R-:W-:Y:S01]  /*1c220*/  SEL R24, R24, RZ, !P0 ;  /* 0x000000ff18187207 */ /* 0x000fe20004000000 */
[----:B------:R-:W-:Y:S01]  /*1c230*/  IMAD.IADD R28, R27, 0x1, R0 ;  /* 0x000000011b1c7824 */ /* 0x000fe200078e0200 */
[----:B-----5:R-:W-:Y:S01]  /*1c240*/  SEL R29, R3, RZ, !P0 ;  /* 0x000000ff031d7207 */ /* 0x020fe20004000000 */
[----:B------:R-:W-:Y:S06]  /*1c250*/  @!P1 BRA `(.L_x_754) ;  /* 0x0000000000409947 */ /* 0x000fec0003800000 */
[----:B------:R-:W-:Y:S01]  /*1c260*/  MOV R2, 0x0 ;  /* 0x0000000000027802 */ /* 0x000fe20000000f00 */
[----:B------:R-:W-:Y:S01]  /*1c270*/  ULDC.64 UR4, c[0x4][0x98] ;  /* 0x0100260000047ab9 */ /* 0x000fe20000000a00 */
[----:B------:R-:W-:Y:S01]  /*1c280*/  ULDC.64 UR6, c[0x4][0xa0] ;  /* 0x0100280000067ab9 */ /* 0x000fe20000000a00 */
[----:B------:R-:W-:Y:S01]  /*1c290*/  ULDC.64 UR8, c[0x4][0x28] ;  /* 0x01000a0000087ab9 */ /* 0x000fe20000000a00 */
[----:B------:R-:W-:Y:S01]  /*1c2a0*/  IMAD.U32 R4, RZ, RZ, UR4 ;  /* 0x00000004ff047e24 */ /* 0x000fe2000f8e00ff */
[----:B------:R-:W-:Y:S01]  /*1c2b0*/  MOV R5, UR5 ;  /* 0x0000000500057c02 */ /* 0x000fe20008000f00 */
[----:B------:R-:W2:Y:S01]  /*1c2c0*/  LDC.64 R2, c[0x4][R2] ;  /* 0x0100000002027b82 */ /* 0x000ea20000000a00 */
[----:B------:R-:W-:Y:S01]  /*1c2d0*/  IMAD.U32 R6, RZ, RZ, UR6 ;  /* 0x00000006ff067e24 */ /* 0x000fe2000f8e00ff */
[----:B------:R-:W-:Y:S01]  /*1c2e0*/  MOV R11, UR9 ;  /* 0x00000009000b7c02 */ /* 0x000fe20008000f00 */
[----:B01----:R-:W-:Y:S02]  /*1c2f0*/  IMAD.U32 R7, RZ, RZ, UR7 ;  /* 0x00000007ff077e24 */ /* 0x003fe4000f8e00ff */
[----:B------:R-:W-:-:S02]  /*1c300*/  IMAD.U32 R10, RZ, RZ, UR8 ;  /* 0x00000008ff0a7e24 */ /* 0x000fc4000f8e00ff */
[----:B------:R-:W-:Y:S02]  /*1c310*/  IMAD.MOV.U32 R8, RZ, RZ, 0x70 ;  /* 0x00000070ff087424 */ /* 0x000fe400078e00ff */
[----:B------:R-:W-:Y:S02]  /*1c320*/  IMAD.MOV.U32 R12, RZ, RZ, 0x1 ;  /* 0x00000001ff0c7424 */ /* 0x000fe400078e00ff */
[----:B------:R-:W-:-:S07]  /*1c330*/  IMAD.MOV.U32 R13, RZ, RZ, RZ ;  /* 0x000000ffff0d7224 */ /* 0x000fce00078e00ff */
[----:B------:R-:W-:-:S07]  /*1c340*/  LEPC R20, `(.L_x_754) ;  /* 0x000000001014794e */ /* 0x000fce0000000000 */
[----:B--2---:R-:W-:Y:S05]  /*1c350*/  CALL.ABS.NOINC R2 ;  /* 0x0000000002007343 */ /* 0x004fea0003c00000 */
.L_x_754:
[----:B------:R-:W-:Y:S05]  /*1c360*/  BSYNC B6 ;  /* 0x0000000000067941 */ /* 0x000fea0003800000 */
.L_x_753:
[----:B------:R-:W2:Y:S01]  /*1c370*/  LDL R20, [R1] ;  /* 0x0000000001147983 */ /* 0x000ea20000100800 */
[----:B01----:R-:W0:Y:S01]  /*1c380*/  LDC R7, c[0x0][0x448] ;  /* 0x00011200ff077b82 */ /* 0x003e220000000800 */
[----:B------:R-:W-:Y:S01]  /*1c390*/  ULDC.64 UR4, c[0x0][0x2d8] ;  /* 0x0000b60000047ab9 */ /* 0x000fe20000000a00 */
[----:B------:R-:W-:Y:S01]  /*1c3a0*/  MOV R2, R26 ;  /* 0x0000001a00027202 */ /* 0x000fe20000000f00 */
[----:B------:R1:W5:Y:S01]  /*1c3b0*/  LDL R10, [R1+0x3c] ;  /* 0x00003c00010a7983 */ /* 0x0003620000100800 */
[----:B------:R-:W-:Y:S01]  /*1c3c0*/  IMAD.MOV.U32 R3, RZ, RZ, R28 ;  /* 0x000000ffff037224 */ /* 0x000fe200078e001c */
[----:B------:R-:W-:Y:S02]  /*1c3d0*/  ULDC.64 UR6, c[0x0][0x280] ;  /* 0x0000a00000067ab9 */ /* 0x000fe40000000a00 */
[----:B------:R1:W5:Y:S01]  /*1c3e0*/  LDL R9, [R1+0x24] ;  /* 0x0000240001097983 */ /* 0x0003620000100800 */
[----:B------:R-:W-:Y:S01]  /*1c3f0*/  IMAD.WIDE.U32 R2, R18, UR4, R2 ;  /* 0x0000000412027c25 */ /* 0x000fe2000f8e0002 */
[----:B0-----:R-:W-:-:S13]  /*1c400*/  ISETP.NE.AND P0, PT, R7, 0x1, PT ;  /* 0x000000010700780c */ /* 0x001fda0003f05270 */
[----:B------:R-:W0:Y:S01]  /*1c410*/  @P0 LDC R4, c[0x0][0x44c] ;  /* 0x00011300ff040b82 */ /* 0x000e220000000800 */
[----:B------:R-:W-:Y:S02]  /*1c420*/  IMAD.SHL.U32 R17, R17, 0x80, RZ ;  /* 0x0000008011117824 */ /* 0x000fe400078e00ff */
[----:B--2---:R-:W-:Y:S02]  /*1c430*/  IMAD R0, R20, UR4, RZ ;  /* 0x0000000414007c24 */ /* 0x004fe4000f8e02ff */
[----:B------:R-:W2:Y:S02]  /*1c440*/  S2R R20, SR_TID.X ;  /* 0x0000000000147919 */ /* 0x000ea40000002100 */
[----:B------:R-:W-:Y:S01]  /*1c450*/  IMAD R0, R18, UR5, R0 ;  /* 0x0000000512007c24 */ /* 0x000fe2000f8e0200 */
[----:B------:R-:W-:-:S03]  /*1c460*/  ULDC.64 UR4, c[0x0][0x2e0] ;  /* 0x0000b80000047ab9 */ /* 0x000fc60000000a00 */
[----:B------:R-:W-:Y:S02]  /*1c470*/  IMAD.IADD R3, R3, 0x1, R0 ;  /* 0x0000000103037824 */ /* 0x000fe400078e0200 */
[----:B------:R-:W-:Y:S02]  /*1c480*/  IMAD R0, R29, UR4, RZ ;  /* 0x000000041d007c24 */ /* 0x000fe4000f8e02ff */
[----:B------:R-:W-:-:S04]  /*1c490*/  IMAD.WIDE.U32 R2, R24, UR4, R2 ;  /* 0x0000000418027c25 */ /* 0x000fc8000f8e0002 */
[----:B------:R-:W-:Y:S01]  /*1c4a0*/  IMAD R0, R24, UR5, R0 ;  /* 0x0000000518007c24 */ /* 0x000fe2000f8e0200 */
[----:B------:R-:W-:-:S03]  /*1c4b0*/  ULDC.64 UR4, c[0x0][0x2d0] ;  /* 0x0000b40000047ab9 */ /* 0x000fc60000000a00 */
[----:B------:R-:W-:Y:S02]  /*1c4c0*/  IMAD.IADD R3, R3, 0x1, R0 ;  /* 0x0000000103037824 */ /* 0x000fe400078e0200 */
[----:B------:R-:W3:Y:S01]  /*1c4d0*/  @P0 LDC R0, c[0x0][0x450] ;  /* 0x00011400ff000b82 */ /* 0x000ee20000000800 */
[C---:B--2---:R-:W-:Y:S02]  /*1c4e0*/  LOP3.LUT R21, R20.reuse, 0x7f, RZ, 0xc0, !PT ;  /* 0x0000007f14157812 */ /* 0x044fe400078ec0ff */
[----:B------:R-:W-:Y:S02]  /*1c4f0*/  SHF.L.U32 R20, R20, 0x4, RZ ;  /* 0x0000000414147819 */ /* 0x000fe400000006ff */
[----:B------:R-:W-:-:S04]  /*1c500*/  SHF.R.U32.HI R21, RZ, 0x3, R21 ;  /* 0x00000003ff157819 */ /* 0x000fc80000011615 */
[----:B------:R-:W-:-:S04]  /*1c510*/  LOP3.LUT R20, R21, 0x70, R20, 0xf8, !PT ;  /* 0x0000007015147812 */ /* 0x000fc800078ef814 */
[----:B------:R-:W-:-:S05]  /*1c520*/  LOP3.LUT R5, R20, R17, RZ, 0xfc, !PT ;  /* 0x0000001114057212 */ /* 0x000fca00078efcff */
[----:B0-----:R-:W-:-:S04]  /*1c530*/  @P0 IMAD.HI.U32 R6, R5, R4, RZ ;  /* 0x0000000405060227 */ /* 0x001fc800078e00ff */
[----:B------:R-:W-:Y:S01]  /*1c540*/  IMAD.MOV.U32 R4, RZ, RZ, R5 ;  /* 0x000000ffff047224 */ /* 0x000fe200078e0005 */
[----:B---3--:R-:W-:Y:S01]  /*1c550*/  @P0 SHF.R.U32.HI R4, RZ, R0, R6 ;  /* 0x00000000ff040219 */ /* 0x008fe20000011606 */
[----:B------:R-:W0:Y:S04]  /*1c560*/  S2R R20, SR_TID.X ;  /* 0x0000000000147919 */ /* 0x000e280000002100 */
[----:B------:R-:W-:-:S04]  /*1c570*/  IMAD.MOV R0, RZ, RZ, -R4 ;  /* 0x000000ffff007224 */ /* 0x000fc800078e0a04 */
[----:B------:R-:W-:Y:S01]  /*1c580*/  IMAD R0, R7, R0, R5 ;  /* 0x0000000007007224 */ /* 0x000fe200078e0205 */
[----:B------:R-:W-:Y:S01]  /*1c590*/  SHF.R.S32.HI R5, RZ, 0x1f, R4 ;  /* 0x0000001fff057819 */ /* 0x000fe20000011404 */
[----:B------:R-:W-:-:S04]  /*1c5a0*/  IMAD.WIDE.U32 R2, R4, UR4, R2 ;  /* 0x0000000404027c25 */ /* 0x000fc8000f8e0002 */
[----:B------:R-:W-:-:S04]  /*1c5b0*/  IMAD R5, R5, UR4, RZ ;  /* 0x0000000405057c24 */ /* 0x000fc8000f8e02ff */
[----:B------:R-:W-:Y:S01]  /*1c5c0*/  IMAD R5, R4, UR5, R5 ;  /* 0x0000000504057c24 */ /* 0x000fe2000f8e0205 */
[----:B------:R-:W-:Y:S01]  /*1c5d0*/  SHF.R.S32.HI R4, RZ, 0x1f, R0 ;  /* 0x0000001fff047819 */ /* 0x000fe20000011400 */
[----:B------:R-:W-:-:S03]  /*1c5e0*/  ULDC.64 UR4, c[0x0][0x2c8] ;  /* 0x0000b20000047ab9 */ /* 0x000fc60000000a00 */
[----:B------:R-:W-:Y:S01]  /*1c5f0*/  IADD3 R3, R3, R5, RZ ;  /* 0x0000000503037210 */ /* 0x000fe20007ffe0ff */
[----:B------:R-:W-:Y:S02]  /*1c600*/  IMAD R4, R4, UR4, RZ ;  /* 0x0000000404047c24 */ /* 0x000fe4000f8e02ff */
[----:B------:R-:W-:Y:S01]  /*1c610*/  IMAD.WIDE.U32 R2, R0, UR4, R2 ;  /* 0x0000000400027c25 */ /* 0x000fe2000f8e0002 */
[----:B------:R-:W-:-:S03]  /*1c620*/  ULDC UR4, c[0x0][0x2b8] ;  /* 0x0000ae0000047ab9 */ /* 0x000fc60000000800 */
[----:B------:R-:W-:Y:S01]  /*1c630*/  IMAD R4, R0, UR5, R4 ;  /* 0x0000000500047c24 */ /* 0x000fe2000f8e0204 */
[----:B------:R-:W-:Y:S02]  /*1c640*/  IADD3 R0, P1, R2, UR6, RZ ;  /* 0x0000000602007c10 */ /* 0x000fe4000ff3e0ff */
[----:B------:R-:W-:Y:S01]  /*1c650*/  ISETP.GE.AND P0, PT, R31, UR4, PT ;  /* 0x000000041f007c0c */ /* 0x000fe2000bf06270 */
[----:B------:R-:W-:Y:S01]  /*1c660*/  UMOV UR4, 0xffffffff ;  /* 0xffffffff00047882 */ /* 0x000fe20000000000 */
[----:B0-----:R-:W-:Y:S02]  /*1c670*/  LOP3.LUT R20, R20, 0x7f, RZ, 0xc0, !PT ;  /* 0x0000007f14147812 */ /* 0x001fe400078ec0ff */
[----:B------:R-:W-:Y:S02]  /*1c680*/  IADD3.X R4, R3, UR7, R4, P1, !PT ;  /* 0x0000000703047c10 */ /* 0x000fe40008ffe404 */
[----:B------:R-:W-:Y:S01]  /*1c690*/  SHF.R.U32.HI R20, RZ, 0x3, R20 ;  /* 0x00000003ff147819 */ /* 0x000fe20000011614 */
[----:B-1----:R-:W-:Y:S06]  /*1c6a0*/  BRA.DIV UR4, `(.L_x_755) ;  /* 0x0000007a04147947 */ /* 0x002fec000b800000 */
[----:B------:R-:W-:Y:S01]  /*1c6b0*/  IMAD.IADD R17, R20, 0x1, R17 ;  /* 0x0000000114117824 */ /* 0x000fe200078e0211 */
[----:B------:R-:W0:Y:S01]  /*1c6c0*/  SHFL.IDX PT, R3, R0, RZ, 0x181f ;  /* 0x00181fff00037589 */ /* 0x000e2200000e0000 */
[----:B-----5:R-:W-:Y:S02]  /*1c6d0*/  IMAD R5, R10, R7, RZ ;  /* 0x000000070a057224 */ /* 0x020fe400078e02ff */
[C---:B------:R-:W-:Y:S01]  /*1c6e0*/  VIADD R2, R17.reuse, 0x10 ;  /* 0x0000001011027836 */ /* 0x040fe20000000000 */
[----:B------:R-:W-:Y:S02]  /*1c6f0*/  SHFL.IDX PT, R6, R0, 0x1, 0x181f ;  /* 0x00381f0000067f89 */ /* 0x000fe400000e0000 */
[-C--:B------:R-:W-:Y:S02]  /*1c700*/  ISETP.GE.AND P2, PT, R17, R5.reuse, PT ;  /* 0x000000051100720c */ /* 0x080fe40003f46270 */
[----:B------:R-:W-:Y:S01]  /*1c710*/  ISETP.GE.AND P1, PT, R2, R5, PT ;  /* 0x000000050200720c */ /* 0x000fe20003f26270 */
[----:B------:R-:W-:Y:S04]  /*1c720*/  SHFL.IDX PT, R14, R0, 0x7, 0x181f ;  /* 0x00f81f00000e7f89 */ /* 0x000fe800000e0000 */
[----:B------:R-:W1:Y:S06]  /*1c730*/  SHFL.IDX PT, R2, R4, RZ, 0x181f ;  /* 0x00181fff04027589 */ /* 0x000e6c00000e0000 */
[----:B0-----:R-:W-:-:S05]  /*1c740*/  @!P2 IADD3 R3, P3, R31, R3, RZ ;  /* 0x000000031f03a210 */ /* 0x001fca0007f7e0ff */
[----:B-1----:R-:W-:Y:S01]  /*1c750*/  @!P2 IMAD.X R8, RZ, RZ, R2, P3 ;  /* 0x000000ffff08a224 */ /* 0x002fe200018e0602 */
[----:B------:R-:W-:Y:S01]  /*1c760*/  @!P1 IADD3 R6, P3, R31, R6, RZ ;  /* 0x000000061f069210 */ /* 0x000fe20007f7e0ff */
[----:B------:R-:W0:Y:S03]  /*1c770*/  SHFL.IDX PT, R2, R4, 0x1, 0x181f ;  /* 0x00381f0004027f89 */ /* 0x000e2600000e0000 */
[----:B0-----:R-:W-:Y:S01]  /*1c780*/  @!P1 IADD3.X R7, RZ, R2, RZ, P3, !PT ;  /* 0x00000002ff079210 */ /* 0x001fe20001ffe4ff */
[----:B------:R-:W-:Y:S02]  /*1c790*/  @!P2 IMAD.MOV.U32 R2, RZ, RZ, R3 ;  /* 0x000000ffff02a224 */ /* 0x000fe400078e0003 */
[----:B------:R-:W-:-:S05]  /*1c7a0*/  @!P2 IMAD.MOV.U32 R3, RZ, RZ, R8 ;  /* 0x000000ffff03a224 */ /* 0x000fca00078e0008 */
[----:B------:R0:W-:Y:S02]  /*1c7b0*/  @!P2 LDGSTS.E.BYPASS.LTC128B.128 [R9+0x14400], desc[UR60][R2.64], !P0 ;  /* 0x144000000209afae */ /* 0x0001e4000c101d7c */
[----:B0-----:R-:W-:Y:S01]  /*1c7c0*/  @!P1 IMAD.MOV.U32 R2, RZ, RZ, R6 ;  /* 0x000000ffff029224 */ /* 0x001fe200078e0006 */
[----:B------:R-:W-:-:S05]  /*1c7d0*/  @!P1 MOV R3, R7 ;  /* 0x0000000700039202 */ /* 0x000fca0000000f00 */
[----:B------:R0:W-:Y:S02]  /*1c7e0*/  @!P1 LDGSTS.E.BYPASS.LTC128B.128 [R9+0x14c00], desc[UR60][R2.64], !P0 ;  /* 0x14c0000002099fae */ /* 0x0001e4000c101d7c */
[----:B0-----:R-:W-:Y:S02]  /*1c7f0*/  VIADD R2, R17, 0x20 ;  /* 0x0000002011027836 */ /* 0x001fe40000000000 */
[----:B------:R-:W0:Y:S03]  /*1c800*/  SHFL.IDX PT, R3, R0, 0x2, 0x181f ;  /* 0x00581f0000037f89 */ /* 0x000e2600000e0000 */
[----:B------:R-:W-:Y:S02]  /*1c810*/  ISETP.GE.AND P1, PT, R2, R5, PT ;  /* 0x000000050200720c */ /* 0x000fe40003f26270 */
[----:B------:R-:W1:Y:S11]  /*1c820*/  SHFL.IDX PT, R2, R4, 0x2, 0x181f ;  /* 0x00581f0004027f89 */ /* 0x000e7600000e0000 */
[----:B0-----:R-:W-:-:S05]  /*1c830*/  @!P1 IADD3 R3, P2, R31, R3, RZ ;  /* 0x000000031f039210 */ /* 0x001fca0007f5e0ff */
[----:B-1----:R-:W-:-:S05]  /*1c840*/  @!P1 IMAD.X R2, RZ, RZ, R2, P2 ;  /* 0x000000ffff029224 */ /* 0x002fca00010e0602 */
[----:B------:R-:W-:-:S04]  /*1c850*/  @!P1 LOP3.LUT R3, R3, R2, RZ, 0x3c, !PT ;  /* 0x0000000203039212 */ /* 0x000fc800078e3cff */
[----:B------:R-:W-:-:S04]  /*1c860*/  @!P1 LOP3.LUT R2, R3, R2, RZ, 0x3c, !PT ;  /* 0x0000000203029212 */ /* 0x000fc800078e3cff */
[----:B------:R-:W-:-:S05]  /*1c870*/  @!P1 LOP3.LUT R3, R3, R2, RZ, 0x3c, !PT ;  /* 0x0000000203039212 */ /* 0x000fca00078e3cff */
[----:B------:R0:W-:Y:S02]  /*1c880*/  @!P1 LDGSTS.E.BYPASS.LTC128B.128 [R9+0x15400], desc[UR60][R2.64], !P0 ;  /* 0x1540000002099fae */ /* 0x0001e4000c101d7c */
[----:B0-----:R-:W-:Y:S02]  /*1c890*/  VIADD R2, R17, 0x30 ;  /* 0x0000003011027836 */ /* 0x001fe40000000000 */
[----:B------:R-:W0:Y:S03]  /*1c8a0*/  SHFL.IDX PT, R3, R0, 0x3, 0x181f ;  /* 0x00781f0000037f89 */ /* 0x000e2600000e0000 */
[----:B------:R-:W-:Y:S02]  /*1c8b0*/  ISETP.GE.AND P1, PT, R2, R5, PT ;  /* 0x000000050200720c */ /* 0x000fe40003f26270 */
[----:B------:R-:W1:Y:S11]  /*1c8c0*/  SHFL.IDX PT, R2, R4, 0x3, 0x181f ;  /* 0x00781f0004027f89 */ /* 0x000e7600000e0000 */
[----:B0-----:R-:W-:-:S04]  /*1c8d0*/  @!P1 IADD3 R3, P2, R31, R3, RZ ;  /* 0x000000031f039210 */ /* 0x001fc80007f5e0ff */
[----:B-1----:R-:W-:-:S04]  /*1c8e0*/  @!P1 IADD3.X R2, RZ, R2, RZ, P2, !PT ;  /* 0x00000002ff029210 */ /* 0x002fc800017fe4ff */
        /* <DEDUP_REMOVED lines=27> */
[----:B------:R-:W1:Y:S04]  /*1caa0*/  SHFL.IDX PT, R2, R4, 0x6, 0x181f ;  /* 0x00d81f0004027f89 */ /* 0x000e6800000e0000 */
[----:B------:R-:W2:Y:S07]  /*1cab0*/  SHFL.IDX PT, R4, R4, 0x7, 0x181f ;  /* 0x00f81f0004047f89 */ /* 0x000eae00000e0000 */
[----:B0-----:R-:W-:-:S05]  /*1cac0*/  @!P2 IADD3 R3, P1, R31, R3, RZ ;  /* 0x000000031f03a210 */ /* 0x001fca0007f3e0ff */
[----:B-1----:R-:W-:-:S05]  /*1cad0*/  @!P2 IMAD.X R2, RZ, RZ, R2, P1 ;  /* 0x000000ffff02a224 */ /* 0x002fca00008e0602 */
[----:B------:R-:W-:-:S04]  /*1cae0*/  @!P2 LOP3.LUT R3, R3, R2, RZ, 0x3c, !PT ;  /* 0x000000020303a212 */ /* 0x000fc800078e3cff */
[----:B------:R-:W-:-:S04]  /*1caf0*/  @!P2 LOP3.LUT R2, R3, R2, RZ, 0x3c, !PT ;  /* 0x000000020302a212 */ /* 0x000fc800078e3cff */
[----:B------:R-:W-:-:S05]  /*1cb00*/  @!P2 LOP3.LUT R3, R3, R2, RZ, 0x3c, !PT ;  /* 0x000000020303a212 */ /* 0x000fca00078e3cff */
[----:B--2---:R0:W-:Y:S02]  /*1cb10*/  @!P2 LDGSTS.E.BYPASS.LTC128B.128 [R9+0x17400], desc[UR60][R2.64], !P0 ;  /* 0x174000000209afae */ /* 0x0041e4000c101d7c */
.L_x_998:
[----:B------:R-:W-:-:S05]  /*1cb20*/  VIADD R0, R17, 0x70 ;  /* 0x0000007011007836 */ /* 0x000fca0000000000 */
[----:B------:R-:W-:-:S13]  /*1cb30*/  ISETP.GE.AND P1, PT, R0, R5, PT ;  /* 0x000000050000720c */ /* 0x000fda0003f26270 */
[----:B0-----:R-:W-:-:S04]  /*1cb40*/  @!P1 IADD3 R2, P2, R31, R14, RZ ;  /* 0x0000000e1f029210 */ /* 0x001fc80007f5e0ff */
[----:B------:R-:W-:-:S05]  /*1cb50*/  @!P1 IADD3.X R3, RZ, R4, RZ, P2, !PT ;  /* 0x00000004ff039210 */ /* 0x000fca00017fe4ff */
[----:B------:R-:W-:Y:S01]  /*1cb60*/  @!PT LDS RZ, [RZ] ;  /* 0x00000000fffff984 */ /* 0x000fe20000000800 */
[----:B------:R-:W-:Y:S01]  /*1cb70*/  @!PT LDS RZ, [RZ] ;  /* 0x00000000fffff984 */ /* 0x000fe20000000800 */
[----:B------:R-:W-:Y:S01]  /*1cb80*/  @!PT LDS RZ, [RZ] ;  /* 0x00000000fffff984 */ /* 0x000fe20000000800 */
[----:B------:R0:W-:Y:S01]  /*1cb90*/  @!P1 LDGSTS.E.BYPASS.LTC128B.128 [R9+0x17c00], desc[UR60][R2.64], !P0 ;  /* 0x17c0000002099fae */ /* 0x0001e2000c101d7c */
[----:B------:R-:W-:Y:S01]  /*1cba0*/  PLOP3.LUT P0, PT, PT, PT, PT, 0x80, 0x0 ;  /* 0x000000000000781c */ /* 0x000fe20003f0f070 */
[----:B------:R-:W-:-:S12]  /*1cbb0*/  NOP ;  /* 0x0000000000007918 */ /* 0x000fd80000000000 */
.L_x_756:
        /* <DEDUP_REMOVED lines=16> */
[----:B------:R-:W-:Y:S01]  /*1ccc0*/  ISETP.GE.AND P1, PT, R25, 0xa1, PT ;  /* 0x000000a11900780c */ /* 0x000fe20003f26270 */
[----:B------:R-:W1:Y:S02]  /*1ccd0*/  SYNCS.PHASECHK.TRANS64.TRYWAIT P0, [R22+URZ+0x22820], R3 ;  /* 0x02282003160075a7 */ /* 0x000e64000800017f */
[----:B01----:R-:W-:Y:S10]  /*1cce0*/  @!P0 BRA `(.L_x_758) ;  /* 0x0000007c001c8947 */ /* 0x003ff40003800000 */
.L_x_999:
[----:B------:R-:W-:Y:S05]  /*1ccf0*/  BSYNC B0 ;  /* 0x0000000000007941 */ /* 0x000fea0003800000 */
.L_x_757:
[----:B------:R-:W-:Y:S05]  /*1cd00*/  @!P1 BRA `(.L_x_759) ;  /* 0x00000018002c9947 */ /* 0x000fea0003800000 */
[----:B------:R-:W-:Y:S01]  /*1cd10*/  VIADD R33, R33, 0xfffffffe ;  /* 0xfffffffe21217836 */ /* 0x000fe20000000000 */
[----:B------:R-:W-:Y:S01]  /*1cd20*/  MOV R24, R32 ;  /* 0x0000002000187202 */ /* 0x000fe20000000f00 */
[----:B------:R-:W-:-:S07]  /*1cd30*/  IMAD.MOV.U32 R25, RZ, RZ, R36 ;  /* 0x000000ffff197224 */ /* 0x000fce00078e0024 */
.L_x_779:
[----:B-1----:R-:W2:Y:S01]  /*1cd40*/  LDL R0, [R1+0x4] ;  /* 0x0000040001007983 */ /* 0x002ea20000100800 */
[----:B------:R-:W1:Y:S03]  /*1cd50*/  LDC R7, c[0x0][0x430] ;  /* 0x00010c00ff077b82 */ /* 0x000e660000000800 */
[----:B0-----:R-:W3:Y:S01]  /*1cd60*/  LDL R9, [R1+0x8] ;  /* 0x0000080001097983 */ /* 0x001ee20000100800 */
[----:B------:R-:W0:Y:S01]  /*1cd70*/  S2R R2, SR_TID.X ;  /* 0x0000000000027919 */ /* 0x000e220000002100 */
[----:B------:R-:W4:Y:S02]  /*1cd80*/  S2R R8, SR_TID.X ;  /* 0x0000000000087919 */ /* 0x000f240000002100 */
[----:B------:R-:W3:Y:S01]  /*1cd90*/  LDL R12, [R1+0x44] ;  /* 0x00004400010c7983 */ /* 0x000ee20000100800 */
[----:B-1----:R-:W-:-:S13]  /*1cda0*/  ISETP.NE.AND P0, PT, R7, 0x1, PT ;  /* 0x000000010700780c */ /* 0x002fda0003f05270 */
[----:B------:R-:W1:Y:S01]  /*1cdb0*/  @P0 LDC R5, c[0x0][0x434] ;  /* 0x00010d00ff050b82 */ /* 0x000e620000000800 */
[C---:B0-----:R-:W-:Y:S01]  /*1cdc0*/  LOP3.LUT R3, R2.reuse, 0x7f, RZ, 0xc0, !PT ;  /* 0x0000007f02037812 */ /* 0x041fe200078ec0ff */
[----:B------:R-:W-:-:S03]  /*1cdd0*/  IMAD.SHL.U32 R4, R2, 0x10, RZ ;  /* 0x0000001002047824 */ /* 0x000fc600078e00ff */
[----:B------:R-:W-:-:S04]  /*1cde0*/  SHF.R.U32.HI R3, RZ, 0x3, R3 ;  /* 0x00000003ff037819 */ /* 0x000fc80000011603 */
[----:B------:R-:W-:Y:S02]  /*1cdf0*/  LOP3.LUT R4, R3, 0x70, R4, 0xf8, !PT ;  /* 0x0000007003047812 */ /* 0x000fe400078ef804 */
[----:B------:R-:W0:Y:S01]  /*1ce00*/  @P0 LDC R3, c[0x0][0x438] ;  /* 0x00010e00ff030b82 */ /* 0x000e220000000800 */
[----:B------:R-:W-:Y:S01]  /*1ce10*/  LOP3.LUT R2, R2, 0x7f, RZ, 0xc0, !PT ;  /* 0x0000007f02027812 */ /* 0x000fe200078ec0ff */
[----:B----4-:R-:W-:-:S03]  /*1ce20*/  IMAD.SHL.U32 R8, R8, 0x10, RZ ;  /* 0x0000001008087824 */ /* 0x010fc600078e00ff */
[----:B------:R-:W-:-:S04]  /*1ce30*/  SHF.R.U32.HI R6, RZ, 0x3, R2 ;  /* 0x00000003ff067819 */ /* 0x000fc80000011602 */
[----:B------:R-:W-:Y:S02]  /*1ce40*/  LOP3.LUT R8, R6, 0x70, R8, 0xf8, !PT ;  /* 0x0000007006087812 */ /* 0x000fe400078ef808 */
[----:B------:R-:W4:Y:S02]  /*1ce50*/  @P0 LDC R6, c[0x0][0x434] ;  /* 0x00010d00ff060b82 */ /* 0x000f240000000800 */
[----:B------:R-:W-:Y:S01]  /*1ce60*/  LOP3.LUT R8, R8, 0x80, RZ, 0xfc, !PT ;  /* 0x0000008008087812 */ /* 0x000fe200078efcff */
[----:B------:R-:W-:Y:S05]  /*1ce70*/  YIELD ;  /* 0x0000000000007946 */ /* 0x000fea0003800000 */
[----:B------:R-:W-:Y:S01]  /*1ce80*/  ULDC.64 UR4, c[0x0][0x428] ;  /* 0x00010a0000047ab9 */ /* 0x000fe20000000a00 */
[----:B------:R-:W-:Y:S01]  /*1ce90*/  ISETP.GT.U32.AND P1, PT, R8, 0x9f, PT ;  /* 0x0000009f0800780c */ /* 0x000fe20003f24070 */
[----:B------:R-:W-:Y:S01]  /*1cea0*/  ULDC.64 UR6, c[0x0][0x418] ;  /* 0x0001060000067ab9 */ /* 0x000fe20000000a00 */
[----:B--2---:R-:W-:-:S04]  /*1ceb0*/  IMAD R0, R33, 0xa0, R0 ;  /* 0x000000a021007824 */ /* 0x004fc800078e0200 */
[----:B------:R-:W-:-:S04]  /*1cec0*/  IMAD.IADD R4, R4, 0x1, R0 ;  /* 0x0000000104047824 */ /* 0x000fc800078e0200 */
[----:B-1----:R-:W-:Y:S01]  /*1ced0*/  @P0 IMAD.HI.U32 R5, R4, R5, RZ ;  /* 0x0000000504050227 */ /* 0x002fe200078e00ff */
[----:B------:R-:W-:-:S04]  /*1cee0*/  MOV R2, R4 ;  /* 0x0000000400027202 */ /* 0x000fc80000000f00 */
[----:B0-----:R-:W-:Y:S02]  /*1cef0*/  @P0 SHF.R.U32.HI R2, RZ, R3, R5 ;  /* 0x00000003ff020219 */ /* 0x001fe40000011605 */
[----:B------:R-:W0:Y:S01]  /*1cf00*/  @P0 LDC R3, c[0x0][0x438] ;  /* 0x00010e00ff030b82 */ /* 0x000e220000000800 */
[----:B------:R-:W-:-:S04]  /*1cf10*/  IMAD.IADD R0, R8, 0x1, R0 ;  /* 0x0000000108007824 */ /* 0x000fc800078e0200 */
[----:B----4-:R-:W-:-:S04]  /*1cf20*/  @P0 IMAD.HI.U32 R6, R0, R6, RZ ;  /* 0x0000000600060227 */ /* 0x010fc800078e00ff */
[----:B------:R-:W-:Y:S01]  /*1cf30*/  IMAD.MOV.U32 R5, RZ, RZ, R0 ;  /* 0x000000ffff057224 */ /* 0x000fe200078e0000 */
[----:B0-----:R-:W-:Y:S02]  /*1cf40*/  @P0 SHF.R.U32.HI R5, RZ, R3, R6 ;  /* 0x00000003ff050219 */ /* 0x001fe40000011606 */
[----:B------:R-:W-:-:S03]  /*1cf50*/  IADD3 R6, -R2, RZ, RZ ;  /* 0x000000ff02067210 */ /* 0x000fc60007ffe1ff */
[----:B------:R-:W-:Y:S02]  /*1cf60*/  IMAD.MOV R3, RZ, RZ, -R5 ;  /* 0x000000ffff037224 */ /* 0x000fe400078e0a05 */
[C---:B------:R-:W-:Y:S02]  /*1cf70*/  IMAD R4, R7.reuse, R6, R4 ;  /* 0x0000000607047224 */ /* 0x040fe400078e0204 */
[----:B------:R-:W-:Y:S01]  /*1cf80*/  IMAD R7, R7, R3, R0 ;  /* 0x0000000307077224 */ /* 0x000fe200078e0200 */
[----:B------:R-:W-:Y:S01]  /*1cf90*/  SHF.R.S32.HI R3, RZ, 0x1f, R2 ;  /* 0x0000001fff037819 */ /* 0x000fe20000011402 */
[----:B---3--:R-:W-:-:S04]  /*1cfa0*/  IMAD R0, R9, UR4, RZ ;  /* 0x0000000409007c24 */ /* 0x008fc8000f8e02ff */
[C---:B------:R-:W-:Y:S02]  /*1cfb0*/  IMAD R0, R35.reuse, UR5, R0 ;  /* 0x0000000523007c24 */ /* 0x040fe4000f8e0200 */
[----:B------:R-:W-:-:S04]  /*1cfc0*/  IMAD.WIDE.U32 R2, R35, UR4, R2 ;  /* 0x0000000423027c25 */ /* 0x000fc8000f8e0002 */
[----:B------:R-:W-:Y:S01]  /*1cfd0*/  IMAD.IADD R3, R0, 0x1, R3 ;  /* 0x0000000100037824 */ /* 0x000fe200078e0203 */
[----:B------:R-:W-:-:S04]  /*1cfe0*/  LEA R8, P0, R2, UR6, 0x2 ;  /* 0x0000000602087c11 */ /* 0x000fc8000f8010ff */
[----:B------:R-:W-:Y:S01]  /*1cff0*/  LEA.HI.X R9, R2, UR7, R3, 0x2, P0 ;  /* 0x0000000702097c11 */ /* 0x000fe200080f1403 */
[--C-:B------:R-:W-:Y:S01]  /*1d000*/  @!P1 IMAD.MOV.U32 R2, RZ, RZ, R5.reuse ;  /* 0x000000ffff029224 */ /* 0x100fe200078e0005 */
[----:B------:R-:W-:-:S03]  /*1d010*/  @!P1 SHF.R.S32.HI R3, RZ, 0x1f, R5 ;  /* 0x0000001fff039819 */ /* 0x000fc60000011405 */
[----:B------:R0:W2:Y:S01]  /*1d020*/  LDG.E R5, desc[UR60][R8.64] ;  /* 0x0000003c08057981 */ /* 0x0000a2000c1e1900 */
[----:B------:R-:W-:Y:S01]  /*1d030*/  @!P1 IMAD.WIDE.U32 R2, R35, UR4, R2 ;  /* 0x0000000423029c25 */ /* 0x000fe2000f8e0002 */
[----:B------:R-:W-:-:S03]  /*1d040*/  ISETP.NE.AND P2, PT, R12, 0x3, PT ;  /* 0x000000030c00780c */ /* 0x000fc60003f45270 */
[----:B------:R-:W-:Y:S01]  /*1d050*/  VIADD R32, R24, 0x1 ;  /* 0x0000000118207836 */ /* 0x000fe20000000000 */
[----:B------:R-:W-:Y:S02]  /*1d060*/  @!P1 IADD3 R0, R0, R3, RZ ;  /* 0x0000000300009210 */ /* 0x000fe40007ffe0ff */
[----:B------:R-:W-:Y:S01]  /*1d070*/  @!P1 LEA R10, P0, R2, UR6, 0x2 ;  /* 0x00000006020a9c11 */ /* 0x000fe2000f8010ff */
[----:B0-----:R-:W-:-:S03]  /*1d080*/  IMAD.MOV.U32 R8, RZ, RZ, RZ ;  /* 0x000000ffff087224 */ /* 0x001fc600078e00ff */
[----:B------:R-:W-:Y:S02]  /*1d090*/  @!P1 LEA.HI.X R11, R2, UR7, R0, 0x2, P0 ;  /* 0x00000007020b9c11 */ /* 0x000fe400080f1400 */
[----:B------:R-:W-:-:S03]  /*1d0a0*/  ISETP.NE.AND P0, PT, R32, 0x2, PT ;  /* 0x000000022000780c */ /* 0x000fc60003f05270 */
[----:B------:R0:W5:Y:S01]  /*1d0b0*/  @!P1 LDG.E R8, desc[UR60][R10.64] ;  /* 0x0000003c0a089981 */ /* 0x000162000c1e1900 */
[----:B------:R-:W-:Y:S02]  /*1d0c0*/  SEL R36, RZ, 0x1, P0 ;  /* 0x00000001ff247807 */ /* 0x000fe40000000000 */
[C---:B------:R-:W-:Y:S01]  /*1d0d0*/  ISETP.GT.AND P1, PT, R33.reuse, RZ, PT ;  /* 0x000000ff2100720c */ /* 0x040fe20003f24270 */
[----:B------:R-:W-:Y:S01]  /*1d0e0*/  VIADD R33, R33, 0xffffffff ;  /* 0xffffffff21217836 */ /* 0x000fe20000000000 */
[----:B------:R-:W-:Y:S02]  /*1d0f0*/  SEL R32, R32, RZ, P0 ;  /* 0x000000ff20207207 */ /* 0x000fe40000000000 */
[----:B------:R-:W-:Y:S02]  /*1d100*/  LOP3.LUT R36, R25, R36, RZ, 0x3c, !PT ;  /* 0x0000002419247212 */ /* 0x000fe400078e3cff */
[----:B--2---:R-:W-:Y:S01]  /*1d110*/  SHF.R.S32.HI R29, RZ, 0x1f, R5 ;  /* 0x0000001fff1d7819 */ /* 0x004fe20000011405 */
[----:B0-----:R-:W-:Y:S06]  /*1d120*/  @!P2 BRA `(.L_x_760) ;  /* 0x000000000004a947 */ /* 0x001fec0003800000 */
[----:B------:R-:W-:Y:S01]  /*1d130*/  BPT.TRAP 0x1 ;  /* 0x000000040000795c */ /* 0x000fe20000300000 */
.L_x_760:
[----:B------:R-:W-:Y:S01]  /*1d140*/  LEA R0, R32, R22, 0x3 ;  /* 0x0000001620007211 */ /* 0x000fe200078e18ff */
[----:B------:R-:W-:Y:S01]  /*1d150*/  BSSY B0, `(.L_x_761) ;  /* 0x0000005000007945 */ /* 0x000fe20003800000 */
[----:B------:R-:W-:Y:S02]  /*1d160*/  SHF.L.U32 R30, R36, 0x1f, RZ ;  /* 0x0000001f241e7819 */ /* 0x000fe400000006ff */
[----:B------:R-:W-:Y:S02]  /*1d170*/  SHF.R.S32.HI R28, RZ, 0x1f, R4 ;  /* 0x0000001fff1c7819 */ /* 0x000fe40000011404 */
[----:B------:R-:W0:Y:S02]  /*1d180*/  SYNCS.PHASECHK.TRANS64.TRYWAIT P0, [R0+URZ+0x22880], R30 ;  /* 0x0228801e000075a7 */ /* 0x000e24000800017f */
[----:B0-----:R-:W-:Y:S05]  /*1d190*/  @!P0 BRA `(.L_x_762) ;  /* 0x0000007800048947 */ /* 0x001fea0003800000 */
.L_x_1000:
[----:B------:R-:W-:Y:S05]  /*1d1a0*/  BSYNC B0 ;  /* 0x0000000000007941 */ /* 0x000fea0003800000 */
.L_x_761:
[----:B------:R-:W2:Y:S01]  /*1d1b0*/  LDL R9, [R1] ;  /* 0x0000000001097983 */ /* 0x000ea20000100800 */
[----:B------:R-:W-:Y:S01]  /*1d1c0*/  ULDC.64 UR4, c[0x0][0x328] ;  /* 0x0000ca0000047ab9 */ /* 0x000fe20000000a00 */
[----:B------:R-:W-:Y:S02]  /*1d1d0*/  ULDC.64 UR6, c[0x0][0x338] ;  /* 0x0000ce0000067ab9 */ /* 0x000fe40000000a00 */
[----:B------:R-:W3:Y:S01]  /*1d1e0*/  LDL R12, [R1+0x14] ;  /* 0x00001400010c7983 */ /* 0x000ee20000100800 */
[----:B------:R-:W-:Y:S01]  /*1d1f0*/  IMAD R6, R28, UR4, RZ ;  /* 0x000000041c067c24 */ /* 0x000fe2000f8e02ff */
[----:B------:R-:W-:Y:S01]  /*1d200*/  ULDC.64 UR8, c[0x0][0x330] ;  /* 0x0000cc0000087ab9 */ /* 0x000fe20000000a00 */
[C---:B------:R-:W-:Y:S01]  /*1d210*/  IMAD.WIDE.U32 R2, R4.reuse, UR4, RZ ;  /* 0x0000000404027c25 */ /* 0x040fe2000f8e00ff */
[----:B------:R-:W-:Y:S01]  /*1d220*/  SHF.R.S32.HI R27, RZ, 0x1f, R7 ;  /* 0x0000001fff1b7819 */ /* 0x000fe20000011407 */
[----:B------:R-:W-:Y:S01]  /*1d230*/  ULDC.64 UR10, c[0x0][0x318] ;  /* 0x0000c600000a7ab9 */ /* 0x000fe20000000a00 */
[----:B-----5:R-:W-:Y:S01]  /*1d240*/  SHF.R.S32.HI R26, RZ, 0x1f, R8 ;  /* 0x0000001fff1a7819 */ /* 0x020fe20000011408 */
[----:B------:R-:W-:Y:S01]  /*1d250*/  IMAD R6, R4, UR5, R6 ;  /* 0x0000000504067c24 */ /* 0x000fe2000f8e0206 */
[----:B------:R-:W1:Y:S03]  /*1d260*/  LDC R11, c[0x0][0x2f4] ;  /* 0x0000bd00ff0b7b82 */ /* 0x000e660000000800 */
[----:B------:R-:W-:-:S02]  /*1d270*/  IMAD.IADD R3, R3, 0x1, R6 ;  /* 0x0000000103037824 */ /* 0x000fc400078e0206 */
[----:B------:R-:W-:Y:S02]  /*1d280*/  IMAD R6, R29, UR6, RZ ;  /* 0x000000061d067c24 */ /* 0x000fe4000f8e02ff */
[----:B------:R-:W-:-:S04]  /*1d290*/  IMAD.WIDE.U32 R2, R5, UR6, R2 ;  /* 0x0000000605027c25 */ /* 0x000fc8000f8e0002 */
[----:B------:R-:W-:-:S04]  /*1d2a0*/  IMAD R6, R5, UR7, R6 ;  /* 0x0000000705067c24 */ /* 0x000fc8000f8e0206 */
[----:B------:R-:W-:Y:S02]  /*1d2b0*/  IMAD.IADD R3, R3, 0x1, R6 ;  /* 0x0000000103037824 */ /* 0x000fe400078e0206 */
[----:B------:R-:W-:Y:S02]  /*1d2c0*/  IMAD R6, R27, UR4, RZ ;  /* 0x000000041b067c24 */ /* 0x000fe4000f8e02ff */
[----:B------:R-:W-:-:S04]  /*1d2d0*/  IMAD.WIDE.U32 R2, R18, UR8, R2 ;  /* 0x0000000812027c25 */ /* 0x000fc8000f8e0002 */
[----:B------:R-:W-:Y:S01]  /*1d2e0*/  IMAD R6, R7, UR5, R6 ;  /* 0x0000000507067c24 */ /* 0x000fe2000f8e0206 */
[----:B------:R-:W-:Y:S02]  /*1d2f0*/  IADD3 R10, P0, R2, UR10, RZ ;  /* 0x0000000a020a7c10 */ /* 0x000fe4000ff1e0ff */
[----:B-1----:R-:W-:Y:S01]  /*1d300*/  ISETP.GE.AND P2, PT, R31, R11, PT ;  /* 0x0000000b1f00720c */ /* 0x002fe20003f46270 */
[----:B--2---:R-:W-:-:S04]  /*1d310*/  IMAD R17, R9, UR8, RZ ;  /* 0x0000000809117c24 */ /* 0x004fc8000f8e02ff */
[----:B------:R-:W-:-:S05]  /*1d320*/  IMAD R17, R18, UR9, R17 ;  /* 0x0000000912117c24 */ /* 0x000fca000f8e0211 */
[----:B------:R-:W-:Y:S01]  /*1d330*/  IADD3.X R20, R17, UR11, R3, P0, !PT ;  /* 0x0000000b11147c10 */ /* 0x000fe200087fe403 */
[----:B------:R-:W-:Y:S01]  /*1d340*/  IMAD.WIDE.U32 R2, R7, UR4, RZ ;  /* 0x0000000407027c25 */ /* 0x000fe2000f8e00ff */
[----:B------:R-:W-:-:S03]  /*1d350*/  UMOV UR4, 0xffffffff ;  /* 0xffffffff00047882 */ /* 0x000fc60000000000 */
[----:B------:R-:W-:Y:S02]  /*1d360*/  IMAD.IADD R3, R3, 0x1, R6 ;  /* 0x0000000103037824 */ /* 0x000fe400078e0206 */
[----:B------:R-:W-:Y:S02]  /*1d370*/  IMAD R6, R26, UR6, RZ ;  /* 0x000000061a067c24 */ /* 0x000fe4000f8e02ff */
[----:B------:R-:W-:-:S04]  /*1d380*/  IMAD.WIDE.U32 R2, R8, UR6, R2 ;  /* 0x0000000608027c25 */ /* 0x000fc8000f8e0002 */
[----:B------:R-:W-:-:S05]  /*1d390*/  IMAD R6, R8, UR7, R6 ;  /* 0x0000000708067c24 */ /* 0x000fca000f8e0206 */
[----:B------:R-:W-:Y:S01]  /*1d3a0*/  IADD3 R3, R3, R6, RZ ;  /* 0x0000000603037210 */ /* 0x000fe20007ffe0ff */
[----:B---3--:R-:W-:Y:S02]  /*1d3b0*/  IMAD R6, R32, 0x5000, R12 ;  /* 0x0000500020067824 */ /* 0x008fe400078e020c */
[----:B------:R-:W-:-:S03]  /*1d3c0*/  IMAD.WIDE.U32 R2, R18, UR8, R2 ;  /* 0x0000000812027c25 */ /* 0x000fc6000f8e0002 */
[----:B------:R-:W-:-:S04]  /*1d3d0*/  IADD3 R9, P0, R2, UR10, RZ ;  /* 0x0000000a02097c10 */ /* 0x000fc8000ff1e0ff */
[----:B------:R-:W-:Y:S01]  /*1d3e0*/  IADD3.X R17, R17, UR11, R3, P0, !PT ;  /* 0x0000000b11117c10 */ /* 0x000fe200087fe403 */
[----:B------:R-:W-:Y:S08]  /*1d3f0*/  BRA.DIV UR4, `(.L_x_763) ;  /* 0x0000007604807947 */ /* 0x000ff0000b800000 */
[----:B------:R-:W1:Y:S01]  /*1d400*/  SHFL.IDX PT, R2, R10, RZ, 0x181f ;  /* 0x00181fff0a027589 */ /* 0x000e6200000e0000 */
[----:B------:R-:W-:-:S03]  /*1d410*/  IMAD.IADD R6, R22, 0x1, R6 ;  /* 0x0000000116067824 */ /* 0x000fc600078e0206 */
[----:B------:R-:W2:Y:S04]  /*1d420*/  SHFL.IDX PT, R3, R20, RZ, 0x181f ;  /* 0x00181fff14037589 */ /* 0x000ea800000e0000 */
[----:B------:R-:W3:Y:S04]  /*1d430*/  SHFL.IDX PT, R11, R10, 0x1, 0x181f ;  /* 0x00381f000a0b7f89 */ /* 0x000ee800000e0000 */
[----:B------:R-:W4:Y:S04]  /*1d440*/  SHFL.IDX PT, R21, R20, 0x1, 0x181f ;  /* 0x00381f0014157f89 */ /* 0x000f2800000e0000 */
[----:B------:R-:W-:Y:S01]  /*1d450*/  SHFL.IDX PT, R12, R9, RZ, 0x181f ;  /* 0x00181fff090c7589 */ /* 0x000fe200000e0000 */
[----:B-1----:R-:W-:-:S05]  /*1d460*/  IADD3 R2, P0, R31, R2, RZ ;  /* 0x000000021f027210 */ /* 0x002fca0007f1e0ff */
[----:B--2---:R-:W-:-:S05]  /*1d470*/  IMAD.X R3, RZ, RZ, R3, P0 ;  /* 0x000000ffff037224 */ /* 0x004fca00000e0603 */
[----:B------:R3:W-:Y:S02]  /*1d480*/  LDGSTS.E.BYPASS.LTC128B.128 [R6+0xa400], desc[UR60][R2.64], !P2 ;  /* 0x0a40000002067fae */ /* 0x0007e4000d101d7c */
[C---:B---3--:R-:W-:Y:S02]  /*1d490*/  IADD3 R2, P0, R31.reuse, R11, RZ ;  /* 0x0000000b1f027210 */ /* 0x048fe40007f1e0ff */
[----:B------:R-:W-:Y:S03]  /*1d4a0*/  SHFL.IDX PT, R11, R10, 0x7, 0x181f ;  /* 0x00f81f000a0b7f89 */ /* 0x000fe600000e0000 */
[----:B----4-:R-:W-:Y:S02]  /*1d4b0*/  IMAD.X R3, RZ, RZ, R21, P0 ;  /* 0x000000ffff037224 */ /* 0x010fe400000e0615 */
[----:B------:R-:W-:Y:S04]  /*1d4c0*/  SHFL.IDX PT, R21, R20, 0x6, 0x181f ;  /* 0x00d81f0014157f89 */ /* 0x000fe800000e0000 */
[----:B------:R1:W-:Y:S04]  /*1d4d0*/  LDGSTS.E.BYPASS.LTC128B.128 [R6+0xac00], desc[UR60][R2.64], !P2 ;  /* 0x0ac0000002067fae */ /* 0x0003e8000d101d7c */
[----:B-1----:R-:W1:Y:S04]  /*1d4e0*/  SHFL.IDX PT, R2, R10, 0x2, 0x181f ;  /* 0x00581f000a027f89 */ /* 0x002e6800000e0000 */
[----:B------:R-:W2:Y:S01]  /*1d4f0*/  SHFL.IDX PT, R3, R20, 0x2, 0x181f ;  /* 0x00581f0014037f89 */ /* 0x000ea200000e0000 */
[----:B-1----:R-:W-:-:S04]  /*1d500*/  IADD3 R2, P0, R31, R2, RZ ;  /* 0x000000021f027210 */ /* 0x002fc80007f1e0ff */
[----:B--2---:R-:W-:-:S05]  /*1d510*/  IADD3.X R3, RZ, R3, RZ, P0, !PT ;  /* 0x00000003ff037210 */ /* 0x004fca00007fe4ff */
[----:B------:R1:W-:Y:S04]  /*1d520*/  LDGSTS.E.BYPASS.LTC128B.128 [R6+0xb400], desc[UR60][R2.64], !P2 ;  /* 0x0b40000002067fae */ /* 0x0003e8000d101d7c */
[----:B-1----:R-:W1:Y:S04]  /*1d530*/  SHFL.IDX PT, R2, R10, 0x3, 0x181f ;  /* 0x00781f000a027f89 */ /* 0x002e6800000e0000 */
[----:B------:R-:W2:Y:S01]  /*1d540*/  SHFL.IDX PT, R3, R20, 0x3, 0x181f ;  /* 0x00781f0014037f89 */ /* 0x000ea200000e0000 */
[----:B-1----:R-:W-:-:S05]  /*1d550*/  IADD3 R2, P0, R31, R2, RZ ;  /* 0x000000021f027210 */ /* 0x002fca0007f1e0ff */
[----:B--2---:R-:W-:-:S05]  /*1d560*/  IMAD.X R3, RZ, RZ, R3, P0 ;  /* 0x000000ffff037224 */ /* 0x004fca00000e0603 */
        /* <DEDUP_REMOVED lines=12> */
[----:B------:R-:W-:Y:S04]  /*1d630*/  SHFL.IDX PT, R10, R17, RZ, 0x181f ;  /* 0x00181fff110a7589 */ /* 0x000fe800000e0000 */
[----:B------:R-:W-:Y:S01]  /*1d640*/  SHFL.IDX PT, R17, R17, 0x1, 0x181f ;  /* 0x00381f0011117f89 */ /* 0x000fe200000e0000 */
[----:B-1----:R-:W-:-:S04]  /*1d650*/  IADD3 R2, P0, R31, R2, RZ ;  /* 0x000000021f027210 */ /* 0x002fc80007f1e0ff */
[----:B------:R-:W-:-:S05]  /*1d660*/  IADD3.X R3, RZ, R21, RZ, P0, !PT ;  /* 0x00000015ff037210 */ /* 0x000fca00007fe4ff */
[----:B------:R1:W-:Y:S04]  /*1d670*/  LDGSTS.E.BYPASS.LTC128B.128 [R6+0xd400], desc[UR60][R2.64], !P2 ;  /* 0x0d40000002067fae */ /* 0x0003e8000d101d7c */
[----:B-1----:R-:W1:Y:S01]  /*1d680*/  SHFL.IDX PT, R3, R20, 0x7, 0x181f ;  /* 0x00f81f0014037f89 */ /* 0x002e6200000e0000 */
[----:B------:R-:W-:-:S05]  /*1d690*/  IADD3 R2, P0, R31, R11, RZ ;  /* 0x0000000b1f027210 */ /* 0x000fca0007f1e0ff */
[----:B-1----:R-:W-:-:S05]  /*1d6a0*/  IMAD.X R3, RZ, RZ, R3, P0 ;  /* 0x000000ffff037224 */ /* 0x002fca00000e0603 */
[----:B------:R1:W-:Y:S02]  /*1d6b0*/  LDGSTS.E.BYPASS.LTC128B.128 [R6+0xdc00], desc[UR60][R2.64], !P2 ;  /* 0x0dc0000002067fae */ /* 0x0003e4000d101d7c */
[----:B-1----:R-:W-:-:S05]  /*1d6c0*/  IADD3 R2, P0, R31, R12, RZ ;  /* 0x0000000c1f027210 */ /* 0x002fca0007f1e0ff */
[----:B------:R-:W-:-:S05]  /*1d6d0*/  IMAD.X R3, RZ, RZ, R10, P0 ;  /* 0x000000ffff037224 */ /* 0x000fca00000e060a */
[----:B------:R1:W-:Y:S04]  /*1d6e0*/  LDGSTS.E.BYPASS.LTC128B.128 [R6+0xe400], desc[UR60][R2.64], !P2 ;  /* 0x0e40000002067fae */ /* 0x0003e8000d101d7c */
[----:B-1----:R1:W2:Y:S02]  /*1d6f0*/  SHFL.IDX PT, R2, R9, 0x1, 0x181f ;  /* 0x00381f0009027f89 */ /* 0x0022a400000e0000 */
.L_x_1022:
[----:B--2---:R-:W-:-:S05]  /*1d700*/  IADD3 R2, P0, R31, R2, RZ ;  /* 0x000000021f027210 */ /* 0x004fca0007f1e0ff */
[----:B------:R-:W-:Y:S01]  /*1d710*/  IMAD.X R3, RZ, RZ, R17, P0 ;  /* 0x000000ffff037224 */ /* 0x000fe200000e0611 */
[----:B------:R-:W-:-:S04]  /*1d720*/  PLOP3.LUT P0, PT, PT, PT, PT, 0x80, 0x0 ;  /* 0x000000000000781c */ /* 0x000fc80003f0f070 */
[----:B------:R-:W-:Y:S01]  /*1d730*/  @!PT LDS RZ, [RZ] ;  /* 0x00000000fffff984 */ /* 0x000fe20000000800 */
[----:B------:R-:W-:Y:S01]  /*1d740*/  @!PT LDS RZ, [RZ] ;  /* 0x00000000fffff984 */ /* 0x000fe20000000800 */
[----:B------:R-:W-:Y:S01]  /*1d750*/  @!PT LDS RZ, [RZ] ;  /* 0x00000000fffff984 */ /* 0x000fe20000000800 */
[----:B------:R2:W-:Y:S01]  /*1d760*/  LDGSTS.E.BYPASS.LTC128B.128 [R6+0xec00], desc[UR60][R2.64], !P2 ;  /* 0x0ec0000002067fae */ /* 0x0005e2000d101d7c */
[----:B------:R-:W-:-:S08]  /*1d770*/  NOP ;  /* 0x0000000000007918 */ /* 0x000fd00000000000 */
.L_x_764:
[----:B------:R-:W-:Y:S02]  /*1d780*/  PLOP3.LUT P2, PT, P2, P0, PT, 0xa2, 0x0 ;  /* 0x000000000000781c */ /* 0x000fe40001741472 */
[----:B------:R-:W-:-:S08]  /*1d790*/  @P0 R2UR P2, UR4, R0 ;  /* 0x00000000000402ca */ /* 0x000fd00000040000 */
[----:B------:R-:W-:-:S05]  /*1d7a0*/  @P0 PLOP3.LUT P0, PT, P2, PT, PT, 0x80, 0x0 ;  /* 0x000000000000081c */ /* 0x000fca000170f070 */
[----:B------:R-:W-:Y:S01]  /*1d7b0*/  @!P2 SYNCS.ARRIVE.TRANS64.RED.A0T1 RZ, [UR4+0x22870], RZ ;  /* 0x022870ffffffa9a7 */ /* 0x000fe20008200404 */
[----:B------:R-:W-:Y:S07]  /*1d7c0*/  @!P2 ARRIVES.LDGSTSBAR.64.TRANSCNT [UR4+0x22870] ;  /* 0x02287000ff00a9b0 */ /* 0x000fee0008000a84 */
[----:B------:R-:W-:Y:S05]  /*1d7d0*/  @P0 BRA.U.ANY `(.L_x_764) ;  /* 0xfffffffd00e80947 */ /* 0x000fea000393ffff */
[----:B------:R-:W-:Y:S01]  /*1d7e0*/  NOP ;  /* 0x0000000000007918 */ /* 0x000fe20000000000 */
[----:B--2---:R-:W2:Y:S02]  /*1d7f0*/  LDL R2, [R1+0x44] ;  /* 0x0000440001027983 */ /* 0x004ea40000100800 */
[----:B--2---:R-:W-:-:S13]  /*1d800*/  ISETP.NE.AND P3, PT, R2, 0x3, PT ;  /* 0x000000030200780c */ /* 0x004fda0003f65270 */
[----:B------:R-:W-:Y:S05]  /*1d810*/  @!P3 BRA `(.L_x_765) ;  /* 0x000000000004b947 */ /* 0x000fea0003800000 */
[----:B------:R-:W-:Y:S01]  /*1d820*/  BPT.TRAP 0x1 ;  /* 0x000000040000795c */ /* 0x000fe20000300000 */
.L_x_765:
[----:B------:R2:W-:Y:S01]  /*1d830*/  SYNCS.ARRIVE.TRANS64.A1T0 RZ, [R0+URZ+0x22870], RZ ;  /* 0x022870ff00ff79a7 */ /* 0x0005e2000810003f */
[----:B------:R-:W-:Y:S05]  /*1d840*/  @!P3 BRA `(.L_x_766) ;  /* 0x000000000004b947 */ /* 0x000fea0003800000 */
[----:B------:R-:W-:Y:S01]  /*1d850*/  BPT.TRAP 0x1 ;  /* 0x000000040000795c */ /* 0x000fe20000300000 */
.L_x_766:
[----:B------:R-:W3:Y:S01]  /*1d860*/  SYNCS.PHASECHK.TRANS64.TRYWAIT P0, [R0+URZ+0x22840], R30 ;  /* 0x0228401e000075a7 */ /* 0x000ee2000800017f */
[----:B------:R-:W-:Y:S04]  /*1d870*/  BSSY B0, `(.L_x_767) ;  /* 0x0000002000007945 */ /* 0x000fe80003800000 */
[----:B---3--:R-:W-:Y:S05]  /*1d880*/  @!P0 BRA `(.L_x_768) ;  /* 0x0000007c00188947 */ /* 0x008fea0003800000 */
.L_x_1023:
[----:B------:R-:W-:Y:S05]  /*1d890*/  BSYNC B0 ;  /* 0x0000000000007941 */ /* 0x000fea0003800000 */
.L_x_767:
[----:B------:R-:W4:Y:S01]  /*1d8a0*/  LDL R10, [R1] ;  /* 0x00000000010a7983 */ /* 0x000f220000100800 */
[----:B------:R-:W-:Y:S01]  /*1d8b0*/  ULDC.64 UR4, c[0x0][0x300] ;  /* 0x0000c00000047ab9 */ /* 0x000fe20000000a00 */
[----:B------:R-:W-:Y:S01]  /*1d8c0*/  ULDC.64 UR6, c[0x0][0x310] ;  /* 0x0000c40000067ab9 */ /* 0x000fe20000000a00 */
[----:B-1----:R-:W-:Y:S02]  /*1d8d0*/  IMAD R9, R28, UR4, RZ ;  /* 0x000000041c097c24 */ /* 0x002fe4000f8e02ff */
[----:B------:R-:W-:-:S04]  /*1d8e0*/  IMAD.WIDE.U32 R2, R4, UR4, RZ ;  /* 0x0000000404027c25 */ /* 0x000fc8000f8e00ff */
[----:B------:R-:W-:Y:S02]  /*1d8f0*/  IMAD R9, R4, UR5, R9 ;  /* 0x0000000504097c24 */ /* 0x000fe4000f8e0209 */
[----:B------:R-:W-:-:S03]  /*1d900*/  IMAD R29, R29, UR6, RZ ;  /* 0x000000061d1d7c24 */ /* 0x000fc6000f8e02ff */
[----:B------:R-:W-:Y:S01]  /*1d910*/  IADD3 R3, R3, R9, RZ ;  /* 0x0000000903037210 */ /* 0x000fe20007ffe0ff */
[----:B------:R-:W-:Y:S02]  /*1d920*/  IMAD R9, R27, UR4, RZ ;  /* 0x000000041b097c24 */ /* 0x000fe4000f8e02ff */
[----:B------:R-:W-:-:S04]  /*1d930*/  IMAD.WIDE.U32 R2, R5, UR6, R2 ;  /* 0x0000000605027c25 */ /* 0x000fc8000f8e0002 */
[----:B------:R-:W-:Y:S02]  /*1d940*/  IMAD R5, R5, UR7, R29 ;  /* 0x0000000705057c24 */ /* 0x000fe4000f8e021d */
[----:B------:R-:W-:Y:S02]  /*1d950*/  IMAD.MOV.U32 R4, RZ, RZ, R2 ;  /* 0x000000ffff047224 */ /* 0x000fe400078e0002 */
[----:B------:R-:W-:Y:S02]  /*1d960*/  IMAD.IADD R5, R3, 0x1, R5 ;  /* 0x0000000103057824 */ /* 0x000fe400078e0205 */
[C---:B------:R-:W-:Y:S02]  /*1d970*/  IMAD R9, R7.reuse, UR5, R9 ;  /* 0x0000000507097c24 */ /* 0x040fe4000f8e0209 */
[----:B------:R-:W-:Y:S01]  /*1d980*/  IMAD.WIDE.U32 R2, R7, UR4, RZ ;  /* 0x0000000407027c25 */ /* 0x000fe2000f8e00ff */
[----:B------:R-:W-:-:S03]  /*1d990*/  ULDC.64 UR4, c[0x0][0x308] ;  /* 0x0000c20000047ab9 */ /* 0x000fc60000000a00 */
[----:B------:R-:W-:Y:S02]  /*1d9a0*/  IMAD.IADD R3, R3, 0x1, R9 ;  /* 0x0000000103037824 */ /* 0x000fe400078e0209 */
[----:B------:R-:W-:Y:S02]  /*1d9b0*/  IMAD R7, R26, UR6, RZ ;  /* 0x000000061a077c24 */ /* 0x000fe4000f8e02ff */
[----:B------:R-:W-:-:S04]  /*1d9c0*/  IMAD.WIDE.U32 R2, R8, UR6, R2 ;  /* 0x0000000608027c25 */ /* 0x000fc8000f8e0002 */
[----:B------:R-:W-:Y:S01]  /*1d9d0*/  IMAD R7, R8, UR7, R7 ;  /* 0x0000000708077c24 */ /* 0x000fe2000f8e0207 */
[----:B------:R-:W-:Y:S01]  /*1d9e0*/  ULDC.64 UR6, c[0x0][0x2e8] ;  /* 0x0000ba0000067ab9 */ /* 0x000fe20000000a00 */
[----:B------:R-:W-:-:S03]  /*1d9f0*/  IMAD.WIDE.U32 R4, R18, UR4, R4 ;  /* 0x0000000412047c25 */ /* 0x000fc6000f8e0004 */
[----:B------:R-:W-:Y:S02]  /*1da00*/  IADD3 R3, R3, R7, RZ ;  /* 0x0000000703037210 */ /* 0x000fe40007ffe0ff */
[----:B------:R-:W-:Y:S01]  /*1da10*/  IADD3 R4, P0, R4, UR6, RZ ;  /* 0x0000000604047c10 */ /* 0x000fe2000ff1e0ff */
[----:B------:R-:W-:-:S04]  /*1da20*/  IMAD.WIDE.U32 R2, R18, UR4, R2 ;  /* 0x0000000412027c25 */ /* 0x000fc8000f8e0002 */
[----:B----4-:R-:W-:Y:S01]  /*1da30*/  IMAD R8, R10, UR4, RZ ;  /* 0x000000040a087c24 */ /* 0x010fe2000f8e02ff */
[----:B------:R-:W-:Y:S01]  /*1da40*/  UMOV UR4, 0xffffffff ;  /* 0xffffffff00047882 */ /* 0x000fe20000000000 */
[----:B------:R-:W1:Y:S02]  /*1da50*/  LDC R10, c[0x0][0x2f4] ;  /* 0x0000bd00ff0a7b82 */ /* 0x000e640000000800 */
[----:B------:R-:W-:-:S05]  /*1da60*/  IMAD R8, R18, UR5, R8 ;  /* 0x0000000512087c24 */ /* 0x000fca000f8e0208 */
[----:B------:R-:W-:Y:S02]  /*1da70*/  IADD3.X R5, R8, UR7, R5, P0, !PT ;  /* 0x0000000708057c10 */ /* 0x000fe400087fe405 */
[----:B------:R-:W-:-:S04]  /*1da80*/  IADD3 R7, P0, R2, UR6, RZ ;  /* 0x0000000602077c10 */ /* 0x000fc8000ff1e0ff */
[----:B------:R-:W-:Y:S02]  /*1da90*/  IADD3.X R8, R8, UR7, R3, P0, !PT ;  /* 0x0000000708087c10 */ /* 0x000fe400087fe403 */
[----:B-1----:R-:W-:Y:S01]  /*1daa0*/  ISETP.GE.AND P2, PT, R31, R10, PT ;  /* 0x0000000a1f00720c */ /* 0x002fe20003f46270 */
[----:B------:R-:W-:-:S12]  /*1dab0*/  BRA.DIV UR4, `(.L_x_769) ;  /* 0x0000007a04a07947 */ /* 0x000fd8000b800000 */
[----:B------:R-:W1:Y:S04]  /*1dac0*/  SHFL.IDX PT, R2, R4, RZ, 0x181f ;  /* 0x00181fff04027589 */ /* 0x000e6800000e0000 */
[----:B------:R-:W4:Y:S04]  /*1dad0*/  SHFL.IDX PT, R3, R5, RZ, 0x181f ;  /* 0x00181fff05037589 */ /* 0x000f2800000e0000 */
[----:B------:R-:W5:Y:S04]  /*1dae0*/  SHFL.IDX PT, R10, R4, 0x1, 0x181f ;  /* 0x00381f00040a7f89 */ /* 0x000f6800000e0000 */
[----:B------:R-:W0:Y:S01]  /*1daf0*/  SHFL.IDX PT, R9, R5, 0x1, 0x181f ;  /* 0x00381f0005097f89 */ /* 0x000e2200000e0000 */
[----:B-1----:R-:W-:-:S05]  /*1db00*/  IADD3 R2, P0, R31, R2, RZ ;  /* 0x000000021f027210 */ /* 0x002fca0007f1e0ff */
[----:B----4-:R-:W-:-:S05]  /*1db10*/  IMAD.X R3, RZ, RZ, R3, P0 ;  /* 0x000000ffff037224 */ /* 0x010fca00000e0603 */
[----:B------:R5:W-:Y:S02]  /*1db20*/  LDGSTS.E.BYPASS.LTC128B.128 [R6+0x18400], desc[UR60][R2.64], !P2 ;  /* 0x1840000002067fae */ /* 0x000be4000d101d7c */
[C---:B-----5:R-:W-:Y:S02]  /*1db30*/  IADD3 R2, P0, R31.reuse, R10, RZ ;  /* 0x0000000a1f027210 */ /* 0x060fe40007f1e0ff */
[----:B------:R-:W-:Y:S03]  /*1db40*/  SHFL.IDX PT, R10, R4, 0x7, 0x181f ;  /* 0x00f81f00040a7f89 */ /* 0x000fe600000e0000 */
[----:B0-----:R-:W-:Y:S02]  /*1db50*/  IMAD.X R3, RZ, RZ, R9, P0 ;  /* 0x000000ffff037224 */ /* 0x001fe400000e0609 */
[----:B------:R-:W-:Y:S04]  /*1db60*/  SHFL.IDX PT, R9, R5, 0x6, 0x181f ;  /* 0x00d81f0005097f89 */ /* 0x000fe800000e0000 */
        /* <DEDUP_REMOVED lines=22> */
[----:B------:R-:W-:Y:S04]  /*1dcd0*/  SHFL.IDX PT, R4, R8, RZ, 0x181f ;  /* 0x00181fff08047589 */ /* 0x000fe800000e0000 */
[----:B------:R-:W-:Y:S01]  /*1dce0*/  SHFL.IDX PT, R8, R8, 0x1, 0x181f ;  /* 0x00381f0008087f89 */ /* 0x000fe200000e0000 */
[----:B0-----:R-:W-:-:S05]  /*1dcf0*/  IADD3 R2, P0, R31, R2, RZ ;  /* 0x000000021f027210 */ /* 0x001fca0007f1e0ff */
[----:B------:R-:W-:-:S05]  /*1dd00*/  IMAD.X R3, RZ, RZ, R9, P0 ;  /* 0x000000ffff037224 */ /* 0x000fca00000e0609 */
[----:B------:R0:W-:Y:S04]  /*1dd10*/  LDGSTS.E.BYPASS.LTC128B.128 [R6+0x1b400], desc[UR60][R2.64], !P2 ;  /* 0x1b40000002067fae */ /* 0x0001e8000d101d7c */
[----:B0-----:R-:W0:Y:S01]  /*1dd20*/  SHFL.IDX PT, R3, R5, 0x7, 0x181f ;  /* 0x00f81f0005037f89 */ /* 0x001e2200000e0000 */
[----:B------:R-:W-:-:S03]  /*1dd30*/  IADD3 R2, P0, R31, R10, RZ ;  /* 0x0000000a1f027210 */ /* 0x000fc60007f1e0ff */
[----:B------:R-:W1:Y:S01]  /*1dd40*/  SHFL.IDX PT, R5, R7, RZ, 0x181f ;  /* 0x00181fff07057589 */ /* 0x000e6200000e0000 */
[----:B0-----:R-:W-:-:S05]  /*1dd50*/  IADD3.X R3, RZ, R3, RZ, P0, !PT ;  /* 0x00000003ff037210 */ /* 0x001fca00007fe4ff */
[----:B------:R1:W-:Y:S02]  /*1dd60*/  LDGSTS.E.BYPASS.LTC128B.128 [R6+0x1bc00], desc[UR60][R2.64], !P2 ;  /* 0x1bc0000002067fae */ /* 0x0003e4000d101d7c */
[----:B-1----:R-:W-:-:S05]  /*1dd70*/  IADD3 R2, P0, R31, R5, RZ ;  /* 0x000000051f027210 */ /* 0x002fca0007f1e0ff */
[----:B------:R-:W-:-:S05]  /*1dd80*/  IMAD.X R3, RZ, RZ, R4, P0 ;  /* 0x000000ffff037224 */ /* 0x000fca00000e0604 */
[----:B------:R0:W-:Y:S04]  /*1dd90*/  LDGSTS.E.BYPASS.LTC128B.128 [R6+0x1c400], desc[UR60][R2.64], !P2 ;  /* 0x1c40000002067fae */ /* 0x0001e8000d101d7c */
[----:B0-----:R0:W1:Y:S02]  /*1dda0*/  SHFL.IDX PT, R2, R7, 0x1, 0x181f ;  /* 0x00381f0007027f89 */ /* 0x00106400000e0000 */
.L_x_1045:
        /* <DEDUP_REMOVED lines=8> */
.L_x_770:
[----:B------:R-:W-:Y:S02]  /*1de30*/  PLOP3.LUT P2, PT, P2, P0, PT, 0xa2, 0x0 ;  /* 0x000000000000781c */ /* 0x000fe40001741472 */
[----:B------:R-:W-:-:S08]  /*1de40*/  @P0 R2UR P2, UR4, R0 ;  /* 0x00000000000402ca */ /* 0x000fd00000040000 */
[----:B------:R-:W-:-:S05]  /*1de50*/  @P0 PLOP3.LUT P0, PT, P2, PT, PT, 0x80, 0x0 ;  /* 0x000000000000081c */ /* 0x000fca000170f070 */
[----:B------:R-:W-:Y:S01]  /*1de60*/  @!P2 SYNCS.ARRIVE.TRANS64.RED.A0T1 RZ, [UR4+0x22830], RZ ;  /* 0x022830ffffffa9a7 */ /* 0x000fe20008200404 */
[----:B------:R-:W-:Y:S07]  /*1de70*/  @!P2 ARRIVES.LDGSTSBAR.64.TRANSCNT [UR4+0x22830] ;  /* 0x02283000ff00a9b0 */ /* 0x000fee0008000a84 */
[----:B------:R-:W-:Y:S05]  /*1de80*/  @P0 BRA.U.ANY `(.L_x_770) ;  /* 0xfffffffd00e80947 */ /* 0x000fea000393ffff */
[----:B------:R-:W-:Y:S01]  /*1de90*/  NOP ;  /* 0x0000000000007918 */ /* 0x000fe20000000000 */
[----:B-1----:R-:W4:Y:S02]  /*1dea0*/  LDL R2, [R1+0x44] ;  /* 0x0000440001027983 */ /* 0x002f240000100800 */
[----:B----4-:R-:W-:-:S13]  /*1deb0*/  ISETP.NE.AND P3, PT, R2, 0x3, PT ;  /* 0x000000030200780c */ /* 0x010fda0003f65270 */
[----:B------:R-:W-:Y:S05]  /*1dec0*/  @!P3 BRA `(.L_x_771) ;  /* 0x000000000004b947 */ /* 0x000fea0003800000 */
[----:B------:R-:W-:Y:S01]  /*1ded0*/  BPT.TRAP 0x1 ;  /* 0x000000040000795c */ /* 0x000fe20000300000 */
.L_x_771:
[----:B------:R-:W4:Y:S01]  /*1dee0*/  LDL R2, [R1+0x38] ;  /* 0x0000380001027983 */ /* 0x000f220000100800 */
[----:B------:R1:W-:Y:S01]  /*1def0*/  SYNCS.ARRIVE.TRANS64.A1T0 RZ, [R0+URZ+0x22830], RZ ;  /* 0x022830ff00ff79a7 */ /* 0x0003e2000810003f */
[----:B----4-:R-:W-:-:S13]  /*1df00*/  ISETP.NE.AND P0, PT, R2, 0x3, PT ;  /* 0x000000030200780c */ /* 0x010fda0003f05270 */
[----:B-1----:R-:W-:Y:S05]  /*1df10*/  @!P0 BRA `(.L_x_772) ;  /* 0x0000000000048947 */ /* 0x002fea0003800000 */
[----:B------:R-:W-:Y:S01]  /*1df20*/  BPT.TRAP 0x1 ;  /* 0x000000040000795c */ /* 0x000fe20000300000 */
.L_x_772:
[----:B------:R-:W-:Y:S01]  /*1df30*/  LOP3.LUT R3, R25, 0x1, RZ, 0x3c, !PT ;  /* 0x0000000119037812 */ /* 0x000fe200078e3cff */
[----:B--23--:R-:W-:Y:S01]  /*1df40*/  IMAD R0, R24, 0x8, R22 ;  /* 0x0000000818007824 */ /* 0x00cfe200078e0216 */
[----:B------:R-:W-:Y:S02]  /*1df50*/  BSSY B0, `(.L_x_773) ;  /* 0x0000004000007945 */ /* 0x000fe40003800000 */
[----:B------:R-:W-:-:S04]  /*1df60*/  SHF.L.U32 R3, R3, 0x1f, RZ ;  /* 0x0000001f03037819 */ /* 0x000fc800000006ff */
[----:B------:R-:W1:Y:S02]  /*1df70*/  SYNCS.PHASECHK.TRANS64.TRYWAIT P2, [R0+URZ+0x22870], R3 ;  /* 0x02287003000075a7 */ /* 0x000e64000804017f */
[----:B-1----:R-:W-:Y:S05]  /*1df80*/  @!P2 BRA `(.L_x_774) ;  /* 0x00000080001ca947 */ /* 0x002fea0003800000 */
.L_x_1046:
[----:B------:R-:W-:Y:S05]  /*1df90*/  BSYNC B0 ;  /* 0x0000000000007941 */ /* 0x000fea0003800000 */
.L_x_773:
[----:B------:R-:W2:Y:S02]  /*1dfa0*/  LDL R2, [R1+0x44] ;  /* 0x0000440001027983 */ /* 0x000ea40000100800 */
[----:B--2---:R-:W-:-:S13]  /*1dfb0*/  ISETP.NE.AND P2, PT, R2, 0x3, PT ;  /* 0x000000030200780c */ /* 0x004fda0003f45270 */
[----:B------:R-:W-:Y:S05]  /*1dfc0*/  @!P2 BRA `(.L_x_775) ;  /* 0x000000000004a947 */ /* 0x000fea0003800000 */
[----:B------:R-:W-:Y:S01]  /*1dfd0*/  BPT.TRAP 0x1 ;  /* 0x000000040000795c */ /* 0x000fe20000300000 */
.L_x_775:
[----:B-1----:R-:W-:Y:S01]  /*1dfe0*/  SHF.L.U32 R3, R25, 0x1f, RZ ;  /* 0x0000001f19037819 */ /* 0x002fe200000006ff */
[----:B------:R-:W-:-:S03]  /*1dff0*/  IMAD R12, R24, 0x5000, RZ ;  /* 0x00005000180c7824 */ /* 0x000fc600078e02ff */
[----:B------:R-:W1:Y:S02]  /*1e000*/  SYNCS.PHASECHK.TRANS64.TRYWAIT P2, [R0+URZ+0x22860], R3 ;  /* 0x02286003000075a7 */ /* 0x000e64000804017f */
[----:B-1----:R-:W-:Y:S05]  /*1e010*/  @!P2 BRA `(.L_x_776) ;  /* 0x00000080000ca947 */ /* 0x002fea0003800000 */
.L_x_1047:
[----:B------:R-:W1:Y:S04]  /*1e020*/  LDL R2, [R1+0x1c] ;  /* 0x00001c0001027983 */ /* 0x000e680000100800 */
[----:B------:R-:W2:Y:S04]  /*1e030*/  LDL R14, [R1+0x20] ;  /* 0x00002000010e7983 */ /* 0x000ea80000100800 */
[----:B------:R-:W3:Y:S01]  /*1e040*/  LDL R13, [R1+0x18] ;  /* 0x00001800010d7983 */ /* 0x000ee20000100800 */
[----:B------:R-:W-:Y:S05]  /*1e050*/  WARPSYNC.ALL ;  /* 0x0000000000007948 */ /* 0x000fea0003800000 */
[----:B------:R-:W4:Y:S01]  /*1e060*/  LDL R20, [R1+0x44] ;  /* 0x0000440001147983 */ /* 0x000f220000100800 */
[----:B-1----:R-:W-:-:S04]  /*1e070*/  LOP3.LUT R3, R12, R2, RZ, 0xfc, !PT ;  /* 0x000000020c037212 */ /* 0x002fc800078efcff */
[----:B------:R-:W-:Y:S02]  /*1e080*/  IADD3 R2, R22, R3, RZ ;  /* 0x0000000316027210 */ /* 0x000fe40007ffe0ff */
[----:B---3--:R-:W-:-:S03]  /*1e090*/  LOP3.LUT R17, R12, R13, RZ, 0xfc, !PT ;  /* 0x0000000d0c117212 */ /* 0x008fc600078efcff */
[----:B0-----:R-:W0:Y:S01]  /*1e0a0*/  LDSM.16.MT88.4 R4, [R2+0xa400] ;  /* 0x00a400000204783b */ /* 0x001e220000004200 */
[----:B--2---:R-:W-:Y:S01]  /*1e0b0*/  IMAD.IADD R3, R14, 0x1, R2 ;  /* 0x000000010e037824 */ /* 0x004fe200078e0202 */
[C-C-:B0-----:R-:W-:Y:S02]  /*1e0c0*/  PRMT R8, R4.reuse, 0x6420, R5.reuse ;  /* 0x0000642004087816 */ /* 0x141fe40000000005 */
[----:B------:R-:W-:Y:S02]  /*1e0d0*/  PRMT R9, R4, 0x7531, R5 ;  /* 0x0000753104097816 */ /* 0x000fe40000000005 */
[C-C-:B------:R-:W-:Y:S02]  /*1e0e0*/  PRMT R10, R6.reuse, 0x6420, R7.reuse ;  /* 0x00006420060a7816 */ /* 0x140fe40000000007 */
[----:B------:R-:W-:Y:S02]  /*1e0f0*/  PRMT R11, R6, 0x7531, R7 ;  /* 0x00007531060b7816 */ /* 0x000fe40000000007 */
[----:B------:R-:W0:Y:S01]  /*1e100*/  LDSM.16.MT88.4 R4, [R3+0xa400] ;  /* 0x00a400000304783b */ /* 0x000e220000004200 */
[----:B------:R-:W-:-:S05]  /*1e110*/  IMAD.IADD R17, R22, 0x1, R17 ;  /* 0x0000000116117824 */ /* 0x000fca00078e0211 */
[----:B------:R-:W-:Y:S01]  /*1e120*/  STSM.16.M88.4 [R17+0x400], R8 ;  /* 0x0004000811007844 */ /* 0x000fe20000000200 */
[C-C-:B0-----:R-:W-:Y:S02]  /*1e130*/  PRMT R12, R4.reuse, 0x6420, R5.reuse ;  /* 0x00006420040c7816 */ /* 0x141fe40000000005 */
        /* <DEDUP_REMOVED lines=42> */
[----:B----4-:R-:W-:Y:S02]  /*1e3e0*/  ISETP.NE.AND P2, PT, R20, 0x3, PT ;  /* 0x000000031400780c */ /* 0x010fe40003f45270 */
[----:B0-----:R-:W-:-:S02]  /*1e3f0*/  PRMT R12, R8, 0x6420, R9 ;  /* 0x00006420080c7816 */ /* 0x001fc40000000009 */
[----:B------:R-:W-:Y:S02]  /*1e400*/  PRMT R13, R8, 0x7531, R9 ;  /* 0x00007531080d7816 */ /* 0x000fe40000000009 */
[C-C-:B------:R-:W-:Y:S02]  /*1e410*/  PRMT R14, R10.reuse, 0x6420, R11.reuse ;  /* 0x000064200a0e7816 */ /* 0x140fe4000000000b */
[----:B------:R-:W-:Y:S02]  /*1e420*/  PRMT R15, R10, 0x7531, R11 ;  /* 0x000075310a0f7816 */ /* 0x000fe4000000000b */
[C-C-:B-1----:R-:W-:Y:S02]  /*1e430*/  PRMT R8, R4.reuse, 0x6420, R5.reuse ;  /* 0x0000642004087816 */ /* 0x142fe40000000005 */
[----:B------:R-:W-:Y:S02]  /*1e440*/  PRMT R9, R4, 0x7531, R5 ;  /* 0x0000753104097816 */ /* 0x000fe40000000005 */
[----:B------:R-:W-:-:S02]  /*1e450*/  PRMT R10, R6, 0x6420, R7 ;  /* 0x00006420060a7816 */ /* 0x000fc40000000007 */
[----:B------:R-:W-:Y:S01]  /*1e460*/  PRMT R11, R6, 0x7531, R7 ;  /* 0x00007531060b7816 */ /* 0x000fe20000000007 */
[----:B------:R0:W-:Y:S04]  /*1e470*/  STSM.16.M88.4 [R17+0x4400], R12 ;  /* 0x0044000c11007844 */ /* 0x0001e80000000200 */
        /* <DEDUP_REMOVED lines=9> */
.L_x_777:
[----:B-1----:R1:W-:Y:S01]  /*1e510*/  SYNCS.ARRIVE.TRANS64.A1T0 RZ, [R0+URZ+0x22850], RZ ;  /* 0x022850ff00ff79a7 */ /* 0x0023e2000810003f */
[----:B------:R-:W-:Y:S06]  /*1e520*/  BAR.SYNC.DEFER_BLOCKING 0x2, 0x80 ;  /* 0x0082000000007b1d */ /* 0x000fec0000010000 */
[----:B------:R-:W-:Y:S05]  /*1e530*/  @!P0 BRA `(.L_x_778) ;  /* 0x0000000000048947 */ /* 0x000fea0003800000 */
[----:B------:R-:W-:Y:S01]  /*1e540*/  BPT.TRAP 0x1 ;  /* 0x000000040000795c */ /* 0x000fe20000300000 */
.L_x_778:
[----:B------:R-:W2:Y:S01]  /*1e550*/  LDL R2, [R1+0xc] ;  /* 0x00000c0001027983 */ /* 0x000ea20000100800 */
[----:B-1----:R-:W-:Y:S01]  /*1e560*/  VIADD R0, R0, 0x22880 ;  /* 0x0002288000007836 */ /* 0x002fe20000000000 */
[----:B------:R-:W-:Y:S01]  /*1e570*/  MOV R24, R32 ;  /* 0x0000002000187202 */ /* 0x000fe20000000f00 */
[----:B------:R-:W-:-:S03]  /*1e580*/  IMAD.MOV.U32 R25, RZ, RZ, R36 ;  /* 0x000000ffff197224 */ /* 0x000fc600078e0024 */
[----:B--2---:R-:W-:-:S04]  /*1e590*/  PRMT R0, R2, 0x654, R0 ;  /* 0x0000065402007816 */ /* 0x004fc80000000000 */
[----:B------:R1:W-:Y:S01]  /*1e5a0*/  SYNCS.ARRIVE.TRANS64.RED.A1T0 RZ, [R0+URZ], RZ ;  /* 0x000000ff00ff79a7 */ /* 0x0003e2000810043f */
[----:B------:R-:W-:Y:S05]  /*1e5b0*/  @P1 BRA `(.L_x_779) ;  /* 0xffffffe400e01947 */ /* 0x000fea000383ffff */
.L_x_759:
[----:B-1----:R-:W1:Y:S02]  /*1e5c0*/  S2R R0, SR_TID.X ;  /* 0x0000000000007919 */ /* 0x002e640000002100 */
[----:B-1----:R-:W-:Y:S02]  /*1e5d0*/  LOP3.LUT R2, R0, 0x7f, RZ, 0xc0, !PT ;  /* 0x0000007f00027812 */ /* 0x002fe400078ec0ff */
[----:B------:R-:W2:Y:S01]  /*1e5e0*/  LDL R0, [R1+0x38] ;  /* 0x0000380001007983 */ /* 0x000ea20000100800 */
[----:B------:R-:W-:Y:S01]  /*1e5f0*/  BSSY B0, `(.L_x_780) ;  /* 0x0000010000007945 */ /* 0x000fe20003800000 */
[----:B------:R-:W-:Y:S02]  /*1e600*/  ISETP.NE.AND P1, PT, R2, RZ, PT ;  /* 0x000000ff0200720c */ /* 0x000fe40003f25270 */
[----:B--2---:R-:W-:-:S11]  /*1e610*/  ISETP.NE.AND P0, PT, R0, 0x3, PT ;  /* 0x000000030000780c */ /* 0x004fd60003f05270 */
[----:B------:R-:W-:Y:S05]  /*1e620*/  @P1 BRA `(.L_x_781) ;  /* 0x0000000000301947 */ /* 0x000fea0003800000 */
[----:B------:R-:W1:Y:S01]  /*1e630*/  S2R R5, SR_LANEID ;  /* 0x0000000000057919 */ /* 0x000e620000000000 */
[----:B------:R-:W-:Y:S01]  /*1e640*/  VOTEU.ANY UR4, UPT, PT ;  /* 0x0000000000047886 */ /* 0x000fe200038e0100 */
[----:B0-----:R-:W0:Y:S01]  /*1e650*/  LDC.64 R2, c[0x0][0xc60] ;  /* 0x00031800ff027b82 */ /* 0x001e220000000a00 */
[----:B------:R-:W1:Y:S02]  /*1e660*/  FLO.U32 R0, UR4 ;  /* 0x0000000400007d00 */ /* 0x000e6400080e0000 */
[----:B-1----:R-:W-:-:S06]  /*1e670*/  ISETP.EQ.U32.AND P1, PT, R0, R5, PT ;  /* 0x000000050000720c */ /* 0x002fcc0003f22070 */
[----:B------:R-:W0:Y:S07]  /*1e680*/  POPC R5, UR4 ;  /* 0x0000000400057d09 */ /* 0x000e2e0008000000 */
[----:B0-----:R-:W2:Y:S01]  /*1e690*/  @P1 ATOMG.E.ADD.STRONG.GPU PT, R3, desc[UR60][R2.64], R5 ;  /* 0x00000005020319a8 */ /* 0x001ea200081ee1fc */
[----:B------:R-:W0:Y:S02]  /*1e6a0*/  S2R R4, SR_LTMASK ;  /* 0x0000000000047919 */ /* 0x000e240000003900 */
[----:B0-----:R-:W-:-:S04]  /*1e6b0*/  LOP3.LUT R4, R4, UR4, RZ, 0xc0, !PT ;  /* 0x0000000404047c12 */ /* 0x001fc8000f8ec0ff */
[----:B------:R-:W0:Y:S01]  /*1e6c0*/  POPC R7, R4 ;  /* 0x0000000400077309 */ /* 0x000e220000000000 */
[----:B--2---:R-:W0:Y:S02]  /*1e6d0*/  SHFL.IDX PT, R0, R3, R0, 0x1f ;  /* 0x00001f0003007589 */ /* 0x004e2400000e0000 */
[----:B0-----:R-:W-:-:S07]  /*1e6e0*/  IADD3 R16, R0, UR38, R7 ;  /* 0x0000002600107c10 */ /* 0x001fce000fffe007 */
.L_x_781:
[----:B------:R-:W-:Y:S05]  /*1e6f0*/  BSYNC B0 ;  /* 0x0000000000007941 */ /* 0x000fea0003800000 */
.L_x_780:
[----:B------:R-:W-:Y:S05]  /*1e700*/  @!P0 BRA `(.L_x_782) ;  /* 0x0000000000048947 */ /* 0x000fea0003800000 */
[----:B------:R-:W-:Y:S01]  /*1e710*/  BPT.TRAP 0x1 ;  /* 0x000000040000795c */ /* 0x000fe20000300000 */
.L_x_782:
[----:B------:R-:W-:Y:S01]  /*1e720*/  LOP3.LUT R0, R36, 0x1, RZ, 0x3c, !PT ;  /* 0x0000000124007812 */ /* 0x000fe200078e3cff */
[----:B0-----:R-:W-:Y:S01]  /*1e730*/  IMAD R17, R32, 0x8, R22 ;  /* 0x0000000820117824 */ /* 0x001fe200078e0216 */
[----:B------:R-:W-:Y:S02]  /*1e740*/  BSSY B0, `(.L_x_783) ;  /* 0x0000004000007945 */ /* 0x000fe40003800000 */
[----:B------:R-:W-:-:S04]  /*1e750*/  SHF.L.U32 R0, R0, 0x1f, RZ ;  /* 0x0000001f00007819 */ /* 0x000fc800000006ff */
[----:B------:R-:W0:Y:S02]  /*1e760*/  SYNCS.PHASECHK.TRANS64.TRYWAIT P1, [R17+URZ+0x22870], R0 ;  /* 0x02287000110075a7 */ /* 0x000e24000802017f */
[----:B0-----:R-:W-:Y:S05]  /*1e770*/  @!P1 BRA `(.L_x_784) ;  /* 0x0000007800489947 */ /* 0x001fea0003800000 */
.L_x_1048:
[----:B------:R-:W-:Y:S05]  /*1e780*/  BSYNC B0 ;  /* 0x0000000000007941 */ /* 0x000fea0003800000 */
.L_x_783:
[----:B------:R-:W2:Y:S02]  /*1e790*/  LDL R2, [R1+0x44] ;  /* 0x0000440001027983 */ /* 0x000ea40000100800 */
[----:B--2---:R-:W-:-:S13]  /*1e7a0*/  ISETP.NE.AND P1, PT, R2, 0x3, PT ;  /* 0x000000030200780c */ /* 0x004fda0003f25270 */
[----:B------:R-:W-:Y:S05]  /*1e7b0*/  @!P1 BRA `(.L_x_785) ;  /* 0x0000000000049947 */ /* 0x000fea0003800000 */
[----:B------:R-:W-:Y:S01]  /*1e7c0*/  BPT.TRAP 0x1 ;  /* 0x000000040000795c */ /* 0x000fe20000300000 */
.L_x_785:
[----:B0-----:R-:W-:-:S04]  /*1e7d0*/  SHF.L.U32 R0, R36, 0x1f, RZ ;  /* 0x0000001f24007819 */ /* 0x001fc800000006ff */
[----:B------:R-:W0:Y:S02]  /*1e7e0*/  SYNCS.PHASECHK.TRANS64.TRYWAIT P1, [R17+URZ+0x22860], R0 ;  /* 0x02286000110075a7 */ /* 0x000e24000802017f */
[----:B0-----:R-:W-:Y:S05]  /*1e7f0*/  @!P1 BRA `(.L_x_786) ;  /* 0x00000078003c9947 */ /* 0x001fea0003800000 */
.L_x_1049:
[----:B------:R-:W2:Y:S04]  /*1e800*/  LDL R2, [R1+0x1c] ;  /* 0x00001c0001027983 */ /* 0x000ea80000100800 */
[----:B------:R-:W3:Y:S04]  /*1e810*/  LDL R13, [R1+0x20] ;  /* 0x00002000010d7983 */ /* 0x000ee80000100800 */
[----:B------:R-:W4:Y:S01]  /*1e820*/  LDL R12, [R1+0x18] ;  /* 0x00001800010c7983 */ /* 0x000f220000100800 */
[----:B0-----:R-:W-:Y:S01]  /*1e830*/  IMAD R0, R32, 0x5000, RZ ;  /* 0x0000500020007824 */ /* 0x001fe200078e02ff */
[----:B------:R-:W-:Y:S05]  /*1e840*/  WARPSYNC.ALL ;  /* 0x0000000000007948 */ /* 0x000fea0003800000 */
[----:B------:R-:W5:Y:S01]  /*1e850*/  LDL R18, [R1+0x44] ;  /* 0x0000440001127983 */ /* 0x000f620000100800 */
[----:B--2---:R-:W-:-:S05]  /*1e860*/  LOP3.LUT R3, R0, R2, RZ, 0xfc, !PT ;  /* 0x0000000200037212 */ /* 0x004fca00078efcff */
[----:B------:R-:W-:-:S05]  /*1e870*/  IMAD.IADD R2, R22, 0x1, R3 ;  /* 0x0000000116027824 */ /* 0x000fca00078e0203 */
[----:B------:R-:W0:Y:S01]  /*1e880*/  LDSM.16.MT88.4 R4, [R2+0xa400] ;  /* 0x00a400000204783b */ /* 0x000e220000004200 */
[----:B---3--:R-:W-:Y:S02]  /*1e890*/  IADD3 R3, R13, R2, RZ ;  /* 0x000000020d037210 */ /* 0x008fe40007ffe0ff */
[----:B----4-:R-:W-:Y:S02]  /*1e8a0*/  LOP3.LUT R13, R0, R12, RZ, 0xfc, !PT ;  /* 0x0000000c000d7212 */ /* 0x010fe400078efcff */
[C-C-:B0-----:R-:W-:Y:S02]  /*1e8b0*/  PRMT R8, R4.reuse, 0x6420, R5.reuse ;  /* 0x0000642004087816 */ /* 0x141fe40000000005 */
[----:B------:R-:W-:Y:S02]  /*1e8c0*/  PRMT R9, R4, 0x7531, R5 ;  /* 0x0000753104097816 */ /* 0x000fe40000000005 */
[C-C-:B------:R-:W-:Y:S02]  /*1e8d0*/  PRMT R10, R6.reuse, 0x6420, R7.reuse ;  /* 0x00006420060a7816 */ /* 0x140fe40000000007 */
[----:B------:R-:W-:-:S02]  /*1e8e0*/  PRMT R11, R6, 0x7531, R7 ;  /* 0x00007531060b7816 */ /* 0x000fc40000000007 */
[----:B------:R-:W0:Y:S01]  /*1e8f0*/  LDSM.16.MT88.4 R4, [R3+0xa400] ;  /* 0x00a400000304783b */ /* 0x000e220000004200 */
[----:B------:R-:W-:-:S05]  /*1e900*/  IMAD.IADD R0, R22, 0x1, R13 ;  /* 0x0000000116007824 */ /* 0x000fca00078e020d */
[----:B------:R0:W-:Y:S02]  /*1e910*/  STSM.16.M88.4 [R0+0x400], R8 ;  /* 0x0004000800007844 */ /* 0x0001e40000000200 */
        /* <DEDUP_REMOVED lines=41> */
[----:B------:R-:W0:Y:S01]  /*1ebb0*/  LDSM.16.MT88.4 R4, [R2+0xe400] ;  /* 0x00e400000204783b */ /* 0x000e220000004200 */
[----:B-----5:R-:W-:Y:S02]  /*1ebc0*/  ISETP.NE.AND P1, PT, R18, 0x3, PT ;  /* 0x000000031200780c */ /* 0x020fe40003f25270 */
[C-C-:B0-----:R-:W-:Y:S02]  /*1ebd0*/  PRMT R12, R4.reuse, 0x6420, R5.reuse ;  /* 0x00006420040c7816 */ /* 0x141fe40000000005 */
[----:B------:R-:W-:Y:S02]  /*1ebe0*/  PRMT R13, R4, 0x7531, R5 ;  /* 0x00007531040d7816 */ /* 0x000fe40000000005 */
[----:B------:R-:W-:-:S02]  /*1ebf0*/  PRMT R14, R6, 0x6420, R7 ;  /* 0x00006420060e7816 */ /* 0x000fc40000000007 */
[----:B------:R-:W-:Y:S02]  /*1ec00*/  PRMT R15, R6, 0x7531, R7 ;  /* 0x00007531060f7816 */ /* 0x000fe40000000007 */
[----:B------:R-:W0:Y:S04]  /*1ec10*/  LDSM.16.MT88.4 R4, [R3+0xe400] ;  /* 0x00e400000304783b */ /* 0x000e280000004200 */
[----:B------:R1:W-:Y:S01]  /*1ec20*/  STSM.16.M88.4 [R0+0x4400], R12 ;  /* 0x0044000c00007844 */ /* 0x0003e20000000200 */
[C-C-:B0-----:R-:W-:Y:S02]  /*1ec30*/  PRMT R8, R4.reuse, 0x6420, R5.reuse ;  /* 0x0000642004087816 */ /* 0x141fe40000000005 */
[----:B------:R-:W-:Y:S02]  /*1ec40*/  PRMT R9, R4, 0x7531, R5 ;  /* 0x0000753104097816 */ /* 0x000fe40000000005 */
[----:B------:R-:W-:-:S02]  /*1ec50*/  PRMT R10, R6, 0x6420, R7 ;  /* 0x00006420060a7816 */ /* 0x000fc40000000007 */
[----:B------:R-:W-:-:S05]  /*1ec60*/  PRMT R11, R6, 0x7531, R7 ;  /* 0x00007531060b7816 */ /* 0x000fca0000000007 */
[----:B------:R1:W-:Y:S01]  /*1ec70*/  STSM.16.M88.4 [R0+0x4c00], R8 ;  /* 0x004c000800007844 */ /* 0x0003e20000000200 */
[----:B------:R-:W-:Y:S01]  /*1ec80*/  @!PT LDS RZ, [RZ] ;  /* 0x00000000fffff984 */ /* 0x000fe20000000800 */
[----:B------:R-:W-:Y:S01]  /*1ec90*/  @!PT LDS RZ, [RZ] ;  /* 0x00000000fffff984 */ /* 0x000fe20000000800 */
[----:B------:R-:W-:Y:S01]  /*1eca0*/  @!PT LDS RZ, [RZ] ;  /* 0x00000000fffff984 */ /* 0x000fe20000000800 */
[----:B------:R-:W-:Y:S01]  /*1ecb0*/  @!PT LDS RZ, [RZ] ;  /* 0x00000000fffff984 */ /* 0x000fe20000000800 */
[----:B------:R0:W-:Y:S06]  /*1ecc0*/  MEMBAR.ALL.CTA ;  /* 0x0000000000007992 */ /* 0x0001ec0000008000 */
[----:B0-----:R-:W0:Y:S01]  /*1ecd0*/  FENCE.VIEW.ASYNC.S ;  /* 0x00000000000073c6 */ /* 0x001e220000000000 */
[----:B------:R-:W-:Y:S05]  /*1ece0*/  @!P1 BRA `(.L_x_787) ;  /* 0x0000000000049947 */ /* 0x000fea0003800000 */
[----:B------:R-:W-:Y:S01]  /*1ecf0*/  BPT.TRAP 0x1 ;  /* 0x000000040000795c */ /* 0x000fe20000300000 */
.L_x_787:
[----:B0-----:R0:W-:Y:S01]  /*1ed00*/  SYNCS.ARRIVE.TRANS64.A1T0 RZ, [R17+URZ+0x22850], RZ ;  /* 0x022850ff11ff79a7 */ /* 0x0011e2000810003f */
[----:B------:R-:W-:Y:S06]  /*1ed10*/  BAR.SYNC.DEFER_BLOCKING 0x2, 0x80 ;  /* 0x0082000000007b1d */ /* 0x000fec0000010000 */
[----:B------:R-:W-:Y:S05]  /*1ed20*/  @!P0 BRA `(.L_x_788) ;  /* 0x0000000000048947 */ /* 0x000fea0003800000 */
[----:B------:R-:W-:Y:S01]  /*1ed30*/  BPT.TRAP 0x1 ;  /* 0x000000040000795c */ /* 0x000fe20000300000 */
.L_x_788:
[----:B-1----:R-:W2:Y:S01]  /*1ed40*/  LDL R0, [R1+0xc] ;  /* 0x00000c0001007983 */ /* 0x002ea20000100800 */
[----:B0-----:R-:W-:Y:S02]  /*1ed50*/  VIADD R17, R17, 0x22880 ;  /* 0x0002288011117836 */ /* 0x001fe40000000000 */
[----:B------:R-:W-:-:S05]  /*1ed60*/  VIADD R32, R32, 0x1 ;  /* 0x0000000120207836 */ /* 0x000fca0000000000 */
[----:B------:R-:W-:-:S04]  /*1ed70*/  ISETP.NE.AND P0, PT, R32, 0x2, PT ;  /* 0x000000022000780c */ /* 0x000fc80003f05270 */
[----:B------:R-:W-:Y:S02]  /*1ed80*/  SEL R3, RZ, 0x1, P0 ;  /* 0x00000001ff037807 */ /* 0x000fe40000000000 */
[----:B------:R-:W-:Y:S02]  /*1ed90*/  SEL R32, R32, RZ, P0 ;  /* 0x000000ff20207207 */ /* 0x000fe40000000000 */
[----:B------:R-:W-:Y:S02]  /*1eda0*/  LOP3.LUT R36, R36, R3, RZ, 0x3c, !PT ;  /* 0x0000000324247212 */ /* 0x000fe400078e3cff */
[----:B--2---:R-:W-:-:S04]  /*1edb0*/  PRMT R17, R0, 0x654, R17 ;  /* 0x0000065400117816 */ /* 0x004fc80000000011 */
[----:B------:R0:W-:Y:S03]  /*1edc0*/  SYNCS.ARRIVE.TRANS64.RED.A1T0 RZ, [R17+URZ], RZ ;  /* 0x000000ff11ff79a7 */ /* 0x0001e6000810043f */
.L_x_731:
[----:B------:R-:W-:-:S13]  /*1edd0*/  LOP3.LUT P0, RZ, R23, 0x200, RZ, 0xc0, !PT ;  /* 0x0000020017ff7812 */ /* 0x000fda000780c0ff */
[----:B------:R-:W-:Y:S05]  /*1ede0*/  @!P0 BRA `(.L_x_789) ;  /* 0x0000000000288947 */ /* 0x000fea0003800000 */
[----:B------:R-:W-:Y:S05]  /*1edf0*/  WARPSYNC.ALL ;  /* 0x0000000000007948 */ /* 0x000fea0003800000 */
[----:B------:R-:W1:Y:S08]  /*1ee00*/  S2UR UR4, SR_CgaCtaId ;  /* 0x00000000000479c3 */ /* 0x000e700000008800 */
[----:B------:R-:W-:Y:S01]  /*1ee10*/  BAR.SYNC.DEFER_BLOCKING 0x5, 0x180 ;  /* 0x0146000000007b1d */ /* 0x000fe20000010000 */
[----:B------:R-:W-:-:S02]  /*1ee20*/  MOV R22, 0x400 ;  /* 0x0000040000167802 */ /* 0x000fc40000000f00 */
[----:B-1----:R-:W-:-:S04]  /*1ee30*/  MOV R0, UR4 ;  /* 0x0000000400007c02 */ /* 0x002fc80008000f00 */
[----:B------:R-:W-:Y:S01]  /*1ee40*/  LEA R22, R0, R22, 0x18 ;  /* 0x0000001600167211 */ /* 0x000fe200078ec0ff */
[----:B------:R2:W-:Y:S04]  /*1ee50*/  STL [R1+0xc], R0 ;  /* 0x00000c0001007387 */ /* 0x0005e80000100800 */
[----:B0-----:R2:W3:Y:S01]  /*1ee60*/  LDS.128 R16, [R22+0x228d0] ;  /* 0x0228d00016107984 */ /* 0x0014e20000000c00 */
[----:B------:R-:W-:Y:S06]  /*1ee70*/  BAR.ARV 0x4, 0x180 ;  /* 0x0106000000007b1d */ /* 0x000fec0000002000 */
[----:B------:R-:W-:Y:S05]  /*1ee80*/  BRA `(.L_x_790) ;  /* 0x0000000800487947 */ /* 0x000fea0003800000 */
.L_x_789:
[----:B------:R-:W0:Y:S01]  /*1ee90*/  S2R R0, SR_TID.X ;  /* 0x0000000000007919 */ /* 0x000e220000002100 */
[----:B------:R-:W-:Y:S01]  /*1eea0*/  UMOV UR4, 0xffffffff ;  /* 0xffffffff00047882 */ /* 0x000fe20000000000 */
[----:B0-----:R-:W-:-:S04]  /*1eeb0*/  LOP3.LUT R8, R0, 0x1f, RZ, 0xc0, !PT ;  /* 0x0000001f00087812 */ /* 0x001fc800078ec0ff */
[----:B------:R-:W-:Y:S01]  /*1eec0*/  ISETP.NE.AND P0, PT, R8, 0x1f, PT ;  /* 0x0000001f0800780c */ /* 0x000fe20003f05270 */
[----:B------:R-:W-:-:S12]  /*1eed0*/  BRA.DIV UR4, `(.L_x_791) ;  /* 0x0000007204987947 */ /* 0x000fd8000b800000 */
[----:B------:R-:W-:Y:S01]  /*1eee0*/  IMAD.IADD R5, R19, 0x1, R8 ;  /* 0x0000000113057824 */ /* 0x000fe200078e0208 */
[----:B------:R-:W-:-:S04]  /*1eef0*/  ULDC UR4, c[0x0][0xc3c] ;  /* 0x00030f0000047ab9 */ /* 0x000fc80000000800 */
[----:B------:R-:W-:-:S13]  /*1ef00*/  ISETP.GE.OR P1, PT, R5, UR4, !P0 ;  /* 0x0000000405007c0c */ /* 0x000fda000c726670 */
[----:B------:R-:W0:Y:S02]  /*1ef10*/  @!P1 LDC.64 R2, c[0x0][0xc80] ;  /* 0x00032000ff029b82 */ /* 0x000e240000000a00 */
[----:B0-----:R-:W-:-:S06]  /*1ef20*/  @!P1 IMAD.WIDE R2, R5, 0x4, R2 ;  /* 0x0000000405029825 */ /* 0x001fcc00078e0202 */
[----:B------:R-:W2:Y:S01]  /*1ef30*/  @!P1 LDG.E R2, desc[UR60][R2.64] ;  /* 0x0000003c02029981 */ /* 0x000ea2000c1e1900 */
[----:B------:R-:W-:Y:S01]  /*1ef40*/  IMAD.MOV.U32 R5, RZ, RZ, RZ ;  /* 0x000000ffff057224 */ /* 0x000fe200078e00ff */
[C---:B------:R-:W-:Y:S02]  /*1ef50*/  ISETP.GE.U32.AND P2, PT, R8.reuse, 0x2, PT ;  /* 0x000000020800780c */ /* 0x040fe40003f46070 */
[C---:B------:R-:W-:Y:S01]  /*1ef60*/  ISETP.GE.U32.AND P3, PT, R8.reuse, 0x4, PT ;  /* 0x000000040800780c */ /* 0x040fe20003f66070 */
[----:B------:R-:W-:Y:S01]  /*1ef70*/  SHFL.IDX PT, R0, R16, RZ, 0x1f ;  /* 0x00001fff10007589 */ /* 0x000fe200000e0000 */
[C---:B------:R-:W-:Y:S02]  /*1ef80*/  ISETP.GE.U32.AND P4, PT, R8.reuse, 0x8, PT ;  /* 0x000000080800780c */ /* 0x040fe40003f86070 */
[C---:B------:R-:W-:Y:S01]  /*1ef90*/  ISETP.GE.U32.AND P5, PT, R8.reuse, 0x10, PT ;  /* 0x000000100800780c */ /* 0x040fe20003fa6070 */
[----:B------:R-:W-:Y:S01]  /*1efa0*/  SHFL.IDX PT, R4, R16, 0x1, 0x1f ;  /* 0x00201f0010047f89 */ /* 0x000fe200000e0000 */
[----:B--2---:R-:W-:Y:S01]  /*1efb0*/  @!P1 IMAD.MOV.U32 R5, RZ, RZ, R2 ;  /* 0x000000ffff059224 */ /* 0x004fe200078e0002 */
[----:B------:R-:W-:-:S04]  /*1efc0*/  ISETP.NE.AND P1, PT, R8, RZ, PT ;  /* 0x000000ff0800720c */ /* 0x000fc80003f25270 */
        /* <DEDUP_REMOVED lines=14> */
[----:B------:R-:W-:-:S05]  /*1f0b0*/  IADD3 R2, R3, R14, RZ ;  /* 0x0000000e03027210 */ /* 0x000fca0007ffe0ff */
[----:B------:R0:W1:Y:S02]  /*1f0c0*/  SHFL.IDX PT, R14, R2, 0x1f, 0x1f ;  /* 0x03e01f00020e7f89 */ /* 0x00006400000e0000 */
.L_x_1059:
[----:B------:R-:W-:Y:S02]  /*1f0d0*/  ULDC UR4, c[0x0][0xc38] ;  /* 0x00030e0000047ab9 */ /* 0x000fe40000000800 */
[----:B------:R-:W-:-:S04]  /*1f0e0*/  IMAD.U32 R16, RZ, RZ, UR4 ;  /* 0x00000004ff107e24 */ /* 0x000fc8000f8e00ff */
[----:B-1----:R-:W-:-:S04]  /*1f0f0*/  IMAD R14, R14, R16, RZ ;  /* 0x000000100e0e7224 */ /* 0x002fc800078e02ff */
[----:B------:R-:W-:-:S05]  /*1f100*/  IMAD.IADD R7, R4, 0x1, R14 ;  /* 0x0000000104077824 */ /* 0x000fca00078e020e */
[----:B------:R-:W-:-:S13]  /*1f110*/  ISETP.GT.AND P6, PT, R7, R0, PT ;  /* 0x000000000700720c */ /* 0x000fda0003fc4270 */
[----:B------:R-:W-:Y:S05]  /*1f120*/  @P6 BRA `(.L_x_792) ;  /* 0x00000000009c6947 */ /* 0x000fea0003800000 */
.L_x_797:
[----:B0-----:R-:W0:Y:S01]  /*1f130*/  LDC R2, c[0x0][0xc3c] ;  /* 0x00030f00ff027b82 */ /* 0x001e220000000800 */
[----:B------:R-:W-:-:S05]  /*1f140*/  VIADD R19, R19, 0x1f ;  /* 0x0000001f13137836 */ /* 0x000fca0000000000 */
[----:B0-----:R-:W-:-:S13]  /*1f150*/  ISETP.GE.AND P6, PT, R19, R2, PT ;  /* 0x000000021300720c */ /* 0x001fda0003fc6270 */
[----:B------:R-:W-:Y:S05]  /*1f160*/  @P6 BRA `(.L_x_793) ;  /* 0x0000000400446947 */ /* 0x000fea0003800000 */
[----:B------:R-:W0:Y:S01]  /*1f170*/  S2R R3, SR_TID.X ;  /* 0x0000000000037919 */ /* 0x000e220000002100 */
[----:B------:R-:W-:Y:S01]  /*1f180*/  BSSY B0, `(.L_x_794) ;  /* 0x0000009000007945 */ /* 0x000fe20003800000 */
[----:B------:R-:W-:Y:S01]  /*1f190*/  IMAD.MOV.U32 R5, RZ, RZ, RZ ;  /* 0x000000ffff057224 */ /* 0x000fe200078e00ff */
[----:B0-----:R-:W-:-:S04]  /*1f1a0*/  LOP3.LUT R3, R3, 0x1f, RZ, 0xc0, !PT ;  /* 0x0000001f03037812 */ /* 0x001fc800078ec0ff */
[----:B------:R-:W-:-:S04]  /*1f1b0*/  IADD3 R9, R19, R3, RZ ;  /* 0x0000000313097210 */ /* 0x000fc80007ffe0ff */
[----:B------:R-:W-:-:S13]  /*1f1c0*/  ISETP.GE.OR P6, PT, R9, R2, !P0 ;  /* 0x000000020900720c */ /* 0x000fda00047c6670 */
[----:B------:R-:W-:Y:S05]  /*1f1d0*/  @P6 BRA `(.L_x_795) ;  /* 0x00000000000c6947 */ /* 0x000fea0003800000 */
[----:B------:R-:W0:Y:S02]  /*1f1e0*/  LDC.64 R2, c[0x0][0xc80] ;  /* 0x00032000ff027b82 */ /* 0x000e240000000a00 */
[----:B0-----:R-:W-:-:S05]  /*1f1f0*/  IMAD.WIDE R2, R9, 0x4, R2 ;  /* 0x0000000409027825 */ /* 0x001fca00078e0202 */
[----:B------:R0:W5:Y:S02]  /*1f200*/  LDG.E R5, desc[UR60][R2.64] ;  /* 0x0000003c02057981 */ /* 0x000164000c1e1900 */
.L_x_795:
[----:B------:R-:W-:Y:S05]  /*1f210*/  BSYNC B0 ;  /* 0x0000000000007941 */ /* 0x000fea0003800000 */
.L_x_794:
[----:B------:R-:W-:-:S03]  /*1f220*/  UMOV UR4, 0xffffffff ;  /* 0xffffffff00047882 */ /* 0x000fc60000000000 */
[----:B------:R-:W-:Y:S05]  /*1f230*/  BRA.DIV UR4, `(.L_x_796) ;  /* 0x0000007204e47947 */ /* 0x000fea000b800000 */
[----:B-----5:R-:W1:Y:S02]  /*1f240*/  SHFL.UP PT, R14, R5, 0x1, RZ ;  /* 0x04200000050e7989 */ /* 0x020e6400000e00ff */
[----:B-1----:R-:W-:-:S05]  /*1f250*/  SEL R14, R14, RZ, P1 ;  /* 0x000000ff0e0e7207 */ /* 0x002fca0000800000 */
[----:B------:R-:W-:-:S05]  /*1f260*/  IMAD.IADD R13, R5, 0x1, R14 ;  /* 0x00000001050d7824 */ /* 0x000fca00078e020e */
[----:B------:R-:W0:Y:S02]  /*1f270*/  SHFL.UP PT, R14, R13, 0x2, RZ ;  /* 0x044000000d0e7989 */ /* 0x000e2400000e00ff */
        /* <DEDUP_REMOVED lines=11> */
[----:B------:R0:W1:Y:S02]  /*1f330*/  SHFL.IDX PT, R14, R2, 0x1f, 0x1f ;  /* 0x03e01f00020e7f89 */ /* 0x00006400000e0000 */
.L_x_1067:
[----:B------:R-:W-:Y:S02]  /*1f340*/  ULDC UR4, c[0x0][0xc38] ;  /* 0x00030e0000047ab9 */ /* 0x000fe40000000800 */
[----:B------:R-:W-:-:S04]  /*1f350*/  IMAD.U32 R16, RZ, RZ, UR4 ;  /* 0x00000004ff107e24 */ /* 0x000fc8000f8e00ff */
[----:B-1----:R-:W-:-:S05]  /*1f360*/  IMAD R14, R14, R16, RZ ;  /* 0x000000100e0e7224 */ /* 0x002fca00078e02ff */
[----:B------:R-:W-:-:S04]  /*1f370*/  IADD3 R7, R14, R7, RZ ;  /* 0x000000070e077210 */ /* 0x000fc80007ffe0ff */
[----:B------:R-:W-:-:S13]  /*1f380*/  ISETP.GT.AND P6, PT, R7, R0, PT ;  /* 0x000000000700720c */ /* 0x000fda0003fc4270 */
[----:B------:R-:W-:Y:S05]  /*1f390*/  @!P6 BRA `(.L_x_797) ;  /* 0xfffffffc0064e947 */ /* 0x000fea000383ffff */
.L_x_792:
[----:B------:R-:W-:Y:S01]  /*1f3a0*/  IMAD.IADD R7, R7, 0x1, -R14 ;  /* 0x0000000107077824 */ /* 0x000fe200078e0a0e */
[----:B------:R-:W-:-:S03]  /*1f3b0*/  UMOV UR4, 0xffffffff ;  /* 0xffffffff00047882 */ /* 0x000fc60000000000 */
[----:B------:R-:W-:-:S05]  /*1f3c0*/  IMAD R3, R2, R16, R7 ;  /* 0x0000001002037224 */ /* 0x000fca00078e0207 */
[----:B------:R-:W-:Y:S01]  /*1f3d0*/  ISETP.GT.AND P6, PT, R3, R0, PT ;  /* 0x000000000300720c */ /* 0x000fe20003fc4270 */
[----:B------:R-:W-:-:S12]  /*1f3e0*/  BRA.DIV UR4, `(.L_x_798) ;  /* 0x0000007604347947 */ /* 0x000fd8000b800000 */
[----:B------:R-:W-:-:S04]  /*1f3f0*/  VOTE.ANY R3, PT, !P6 ;  /* 0x0000000000037806 */ /* 0x000fc800070e0100 */
[----:B------:R-:W1:Y:S02]  /*1f400*/  POPC R4, R3 ;  /* 0x0000000300047309 */ /* 0x000e640000000000 */
[----:B-1----:R1:W2:Y:S02]  /*1f410*/  SHFL.IDX PT, R5, R5, R4, 0x1f ;  /* 0x00001f0405057589 */ /* 0x0022a400000e0000 */
.L_x_1071:
[----:B------:R-:W-:Y:S01]  /*1f420*/  ISETP.NE.AND P0, PT, R3, RZ, PT ;  /* 0x000000ff0300720c */ /* 0x000fe20003f05270 */
[----:B------:R-:W-:-:S12]  /*1f430*/  IMAD.MOV.U32 R14, RZ, RZ, RZ ;  /* 0x000000ffff0e7224 */ /* 0x000fd800078e00ff */
[----:B------:R-:W-:Y:S05]  /*1f440*/  @!P0 BRA `(.L_x_799) ;  /* 0x0000000000108947 */ /* 0x000fea0003800000 */
[----:B------:R-:W-:Y:S01]  /*1f450*/  UMOV UR4, 0xffffffff ;  /* 0xffffffff00047882 */ /* 0x000fe20000000000 */
[----:B------:R-:W-:Y:S02]  /*1f460*/  VIADD R12, R4, 0xffffffff ;  /* 0xffffffff040c7836 */ /* 0x000fe40000000000 */
[----:B------:R-:W-:Y:S05]  /*1f470*/  BRA.DIV UR4, `(.L_x_800) ;  /* 0x0000007604587947 */ /* 0x000fea000b800000 */
[----:B------:R3:W4:Y:S02]  /*1f480*/  SHFL.IDX PT, R14, R2, R12, 0x1f ;  /* 0x00001f0c020e7589 */ /* 0x00072400000e0000 */
.L_x_799:
[----:B--2---:R-:W-:Y:S01]  /*1f490*/  IABS R6, R5 ;  /* 0x0000000500067213 */ /* 0x004fe20000000000 */
[----:B----4-:R-:W-:Y:S02]  /*1f4a0*/  IMAD R16, R14, R16, R7 ;  /* 0x000000100e107224 */ /* 0x010fe400078e0207 */
[----:B------:R-:W-:Y:S01]  /*1f4b0*/  IMAD.IADD R19, R4, 0x1, R19 ;  /* 0x0000000104137824 */ /* 0x000fe200078e0213 */
[----:B------:R-:W2:Y:S01]  /*1f4c0*/  I2F.RP R8, R6 ;  /* 0x0000000600087306 */ /* 0x000ea20000209400 */
[----:B------:R-:W-:-:S07]  /*1f4d0*/  IMAD.IADD R0, R0, 0x1, -R16 ;  /* 0x0000000100007824 */ /* 0x000fce00078e0a10 */
[----:B--2---:R-:W0:Y:S02]  /*1f4e0*/  MUFU.RCP R8, R8 ;  /* 0x0000000800087308 */ /* 0x004e240000001000 */
[----:B0--3--:R-:W-:-:S06]  /*1f4f0*/  IADD3 R2, R8, 0xffffffe, RZ ;  /* 0x0ffffffe08027810 */ /* 0x009fcc0007ffe0ff */
[----:B------:R0:W2:Y:S02]  /*1f500*/  F2I.FTZ.U32.TRUNC.NTZ R3, R2 ;  /* 0x0000000200037305 */ /* 0x0000a4000021f000 */
[----:B0-----:R-:W-:Y:S02]  /*1f510*/  IMAD.MOV.U32 R2, RZ, RZ, RZ ;  /* 0x000000ffff027224 */ /* 0x001fe400078e00ff */
[----:B--2---:R-:W-:-:S04]  /*1f520*/  IMAD.MOV R7, RZ, RZ, -R3 ;  /* 0x000000ffff077224 */ /* 0x004fc800078e0a03 */
[----:B------:R-:W-:-:S04]  /*1f530*/  IMAD R7, R7, R6, RZ ;  /* 0x0000000607077224 */ /* 0x000fc800078e02ff */
[----:B------:R-:W-:Y:S01]  /*1f540*/  IMAD.HI.U32 R3, R3, R7, R2 ;  /* 0x0000000703037227 */ /* 0x000fe200078e0002 */
[----:B------:R-:W-:Y:S02]  /*1f550*/  IABS R7, R5 ;  /* 0x0000000500077213 */ /* 0x000fe40000000000 */
[----:B------:R-:W-:Y:S02]  /*1f560*/  IABS R2, R0 ;  /* 0x0000000000027213 */ /* 0x000fe40000000000 */
[----:B------:R-:W-:-:S03]  /*1f570*/  IADD3 R7, RZ, -R7, RZ ;  /* 0x80000007ff077210 */ /* 0x000fc60007ffe0ff */
[----:B------:R-:W-:-:S04]  /*1f580*/  IMAD.HI.U32 R3, R3, R2, RZ ;  /* 0x0000000203037227 */ /* 0x000fc800078e00ff */
[----:B------:R-:W-:Y:S01]  /*1f590*/  IMAD R7, R3, R7, R2 ;  /* 0x0000000703077224 */ /* 0x000fe200078e0202 */
[----:B------:R-:W-:-:S04]  /*1f5a0*/  LOP3.LUT R2, R0, R5, RZ, 0x3c, !PT ;  /* 0x0000000500027212 */ /* 0x000fc800078e3cff */
[----:B------:R-:W-:Y:S02]  /*1f5b0*/  ISETP.GT.U32.AND P1, PT, R6, R7, PT ;  /* 0x000000070600720c */ /* 0x000fe40003f24070 */
[----:B------:R-:W-:-:S11]  /*1f5c0*/  ISETP.GE.AND P2, PT, R2, RZ, PT ;  /* 0x000000ff0200720c */ /* 0x000fd60003f46270 */
[----:B------:R-:W-:Y:S02]  /*1f5d0*/  @!P1 IMAD.IADD R7, R7, 0x1, -R6 ;  /* 0x0000000107079824 */ /* 0x000fe400078e0a06 */
[----:B------:R-:W-:Y:S01]  /*1f5e0*/  @!P1 VIADD R3, R3, 0x1 ;  /* 0x0000000103039836 */ /* 0x000fe20000000000 */
[----:B------:R-:W-:Y:S02]  /*1f5f0*/  ISETP.NE.AND P1, PT, R5, RZ, PT ;  /* 0x000000ff0500720c */ /* 0x000fe40003f25270 */
[----:B------:R-:W-:-:S13]  /*1f600*/  ISETP.GE.U32.AND P0, PT, R7, R6, PT ;  /* 0x000000060700720c */ /* 0x000fda0003f06070 */
[----:B------:R-:W-:-:S05]  /*1f610*/  @P0 VIADD R3, R3, 0x1 ;  /* 0x0000000103030836 */ /* 0x000fca0000000000 */
[----:B------:R-:W-:Y:S02]  /*1f620*/  @!P2 IADD3 R3, -R3, RZ, RZ ;  /* 0x000000ff0303a210 */ /* 0x000fe40007ffe1ff */
[----:B------:R-:W-:-:S05]  /*1f630*/  @!P1 LOP3.LUT R3, RZ, R5, RZ, 0x33, !PT ;  /* 0x00000005ff039212 */ /* 0x000fca00078e33ff */
[--C-:B------:R-:W-:Y:S02]  /*1f640*/  IMAD.MOV R17, RZ, RZ, -R3.reuse ;  /* 0x000000ffff117224 */ /* 0x100fe400078e0a03 */
[----:B------:R-:W-:Y:S02]  /*1f650*/  IMAD.MOV.U32 R18, RZ, RZ, R3 ;  /* 0x000000ffff127224 */ /* 0x000fe400078e0003 */
[----:B------:R-:W-:Y:S01]  /*1f660*/  IMAD R17, R5, R17, R0 ;  /* 0x0000001105117224 */ /* 0x000fe200078e0200 */
[----:B------:R-:W-:Y:S06]  /*1f670*/  BRA `(.L_x_801) ;  /* 0x00000000001c7947 */ /* 0x000fec0003800000 */
.L_x_793:
[----:B------:R-:W-:Y:S01]  /*1f680*/  UMOV UR4, URZ ;  /* 0x0000003f00047c82 */ /* 0x000fe20008000000 */
[----:B------:R-:W-:Y:S01]  /*1f690*/  UMOV UR5, URZ ;  /* 0x0000003f00057c82 */ /* 0x000fe20008000000 */
[----:B------:R-:W-:Y:S01]  /*1f6a0*/  ULDC UR6, c[0x0][0xc3c] ;  /* 0x00030f0000067ab9 */ /* 0x000fe20000000800 */
[----:B------:R-:W-:Y:S01]  /*1f6b0*/  MOV R16, R0 ;  /* 0x0000000000107202 */ /* 0x000fe20000000f00 */
[----:B------:R-:W-:Y:S02]  /*1f6c0*/  IMAD.U32 R17, RZ, RZ, UR4 ;  /* 0x00000004ff117e24 */ /* 0x000fe4000f8e00ff */
[----:B------:R-:W-:Y:S02]  /*1f6d0*/  IMAD.U32 R18, RZ, RZ, UR5 ;  /* 0x00000005ff127e24 */ /* 0x000fe4000f8e00ff */
[----:B------:R-:W-:-:S07]  /*1f6e0*/  IMAD.U32 R19, RZ, RZ, UR6 ;  /* 0x00000006ff137e24 */ /* 0x000fce000f8e00ff */
.L_x_801:
[----:B------:R0:W2:Y:S01]  /*1f6f0*/  LDL R2, [R1+0xc] ;  /* 0x00000c0001027983 */ /* 0x0000a20000100800 */
[----:B------:R-:W3:Y:S01]  /*1f700*/  S2R R0, SR_TID.X ;  /* 0x0000000000007919 */ /* 0x000ee20000002100 */
[----:B------:R-:W-:Y:S05]  /*1f710*/  WARPSYNC.ALL ;  /* 0x0000000000007948 */ /* 0x000fea0003800000 */
[----:B---3--:R-:W-:Y:S01]  /*1f720*/  LOP3.LUT R0, R0, 0x1f, RZ, 0xc0, !PT ;  /* 0x0000001f00007812 */ /* 0x008fe200078ec0ff */
[----:B------:R-:W-:Y:S03]  /*1f730*/  BAR.SYNC.DEFER_BLOCKING 0x4, 0x180 ;  /* 0x0106000000007b1d */ /* 0x000fe60000010000 */
[----:B------:R-:W-:-:S13]  /*1f740*/  ISETP.NE.AND P0, PT, R0, RZ, PT ;  /* 0x000000ff0000720c */ /* 0x000fda0003f05270 */
[----:B------:R-:W-:Y:S01]  /*1f750*/  @!P0 MOV R0, 0x400 ;  /* 0x0000040000008802 */ /* 0x000fe20000000f00 */
[----:B--2---:R-:W2:Y:S03]  /*1f760*/  @!P0 S2R R2, SR_CgaCtaId ;  /* 0x0000000000028919 */ /* 0x004ea60000008800 */
[----:B--2---:R-:W-:Y:S01]  /*1f770*/  @!P0 LEA R22, R2, R0, 0x18 ;  /* 0x0000000002168211 */ /* 0x004fe200078ec0ff */
[----:B------:R0:W-:Y:S04]  /*1f780*/  @!P0 STL [R1+0xc], R2 ;  /* 0x00000c0201008387 */ /* 0x0001e80000100800 */
[----:B------:R0:W-:Y:S01]  /*1f790*/  @!P0 STS.128 [R22+0x228d0], R16 ;  /* 0x0228d01016008388 */ /* 0x0001e20000000c00 */
[----:B------:R-:W-:Y:S06]  /*1f7a0*/  BAR.ARV 0x5, 0x180 ;  /* 0x0146000000007b1d */ /* 0x000fec0000002000 */
.L_x_790:
[----:B------:R-:W-:Y:S02]  /*1f7b0*/  ULDC UR4, c[0x0][0xc3c] ;  /* 0x00030f0000047ab9 */ /* 0x000fe40000000800 */
[----:B---3--:R-:W-:-:S13]  /*1f7c0*/  ISETP.GE.AND P0, PT, R19, UR4, PT ;  /* 0x0000000413007c0c */ /* 0x008fda000bf06270 */
[----:B------:R-:W-:Y:S05]  /*1f7d0*/  @!P0 BRA `(.L_x_802) ;  /* 0xffffff9800008947 */ /* 0x000fea000383ffff */
[----:B------:R-:W-:Y:S05]  /*1f7e0*/  BSYNC B7 ;  /* 0x0000000000077941 */ /* 0x000fea0003800000 */
.L_x_694:
[----:B0-2---:R-:W2:Y:S01]  /*1f7f0*/  LDL.LU R0, [R1+0x40] ;  /* 0x0000400001007983 */ /* 0x005ea20000300800 */
[----:B------:R-:W-:Y:S01]  /*1f800*/  BSSY B0, `(.L_x_803) ;  /* 0x000000b000007945 */ /* 0x000fe20003800000 */
[----:B------:R-:W0:Y:S01]  /*1f810*/  S2R R5, SR_CgaCtaId ;  /* 0x0000000000057919 */ /* 0x000e220000008800 */
[----:B--2---:R-:W-:-:S04]  /*1f820*/  IADD3 R0, R0, 0x1, RZ ;  /* 0x0000000100007810 */ /* 0x004fc80007ffe0ff */
        /* <DEDUP_REMOVED lines=8> */
.L_x_1074:
[----:B------:R-:W-:Y:S05]  /*1f8b0*/  BSYNC B0 ;  /* 0x0000000000007941 */ /* 0x000fea0003800000 */
.L_x_803:
[----:B------:R-:W-:-:S03]  /*1f8c0*/  UMOV UR4, 0xffffffff ;  /* 0xffffffff00047882 */ /* 0x000fc60000000000 */
[----:B------:R-:W-:Y:S05]  /*1f8d0*/  BRA.DIV UR4, `(.L_x_805) ;  /* 0x0000007204787947 */ /* 0x000fea000b800000 */
[----:B0-----:R-:W0:Y:S02]  /*1f8e0*/  S2R R0, SR_TID.X ;  /* 0x0000000000007919 */ /* 0x001e240000002100 */
[----:B0-----:R-:W-:-:S04]  /*1f8f0*/  SHF.R.U32.HI R0, RZ, 0x5, R0 ;  /* 0x00000005ff007819 */ /* 0x001fc80000011600 */
[----:B------:R-:W-:-:S05]  /*1f900*/  LOP3.LUT R0, R0, 0x3, RZ, 0xc0, !PT ;  /* 0x0000000300007812 */ /* 0x000fca00078ec0ff */
[----:B------:R0:W2:Y:S02]  /*1f910*/  SHFL.IDX PT, R14, R0, RZ, 0x1f ;  /* 0x00001fff000e7589 */ /* 0x0000a400000e0000 */
.L_x_1077:
[----:B--2---:R-:W-:-:S13]  /*1f920*/  ISETP.NE.AND P0, PT, R14, RZ, PT ;  /* 0x000000ff0e00720c */ /* 0x004fda0003f05270 */
[----:B------:R-:W-:Y:S05]  /*1f930*/  @P0 BRA `(.L_x_521) ;  /* 0x0000000000a80947 */ /* 0x000fea0003800000 */
[----:B------:R-:W-:-:S03]  /*1f940*/  UMOV UR4, 0xffffffff ;  /* 0xffffffff00047882 */ /* 0x000fc60000000000 */
[----:B------:R-:W-:Y:S05]  /*1f950*/  BRA.DIV UR4, `(.L_x_806) ;  /* 0x00000072048c7947 */ /* 0x000fea000b800000 */
[----:B------:R-:W-:-:S13]  /*1f960*/  ELECT P6, URZ, PT ;  /* 0x00000000003f782f */ /* 0x000fda00038c0000 */
.L_x_1080:
[----:B------:R-:W-:Y:S05]  /*1f970*/  @!P6 BRA `(.L_x_521) ;  /* 0x000000000098e947 */ /* 0x000fea0003800000 */
[----:B0-----:R-:W2:Y:S02]  /*1f980*/  LDL.LU R0, [R1+0x10] ;  /* 0x0000100001007983 */ /* 0x001ea40000300800 */
[----:B--2---:R-:W-:-:S04]  /*1f990*/  LOP3.LUT R0, R0, 0x2, RZ, 0xfc, !PT ;  /* 0x0000000200007812 */ /* 0x004fc800078efcff */
[----:B------:R-:W-:-:S13]  /*1f9a0*/  ISETP.NE.AND P0, PT, R0, 0x3, PT ;  /* 0x000000030000780c */ /* 0x000fda0003f05270 */
[----:B------:R-:W-:Y:S05]  /*1f9b0*/  @!P0 BRA `(.L_x_807) ;  /* 0x0000000000048947 */ /* 0x000fea0003800000 */
[----:B------:R-:W-:Y:S01]  /*1f9c0*/  BPT.TRAP 0x1 ;  /* 0x000000040000795c */ /* 0x000fe20000300000 */
.L_x_807:
[----:B------:R-:W-:Y:S01]  /*1f9d0*/  IMAD R5, R32, 0x8, R7 ;  /* 0x0000000820057824 */ /* 0x000fe200078e0207 */
[----:B------:R-:W-:Y:S01]  /*1f9e0*/  SHF.L.U32 R0, R36, 0x1f, RZ ;  /* 0x0000001f24007819 */ /* 0x000fe200000006ff */
[----:B------:R-:W-:-:S03]  /*1f9f0*/  VIADD R32, R32, 0x1 ;  /* 0x0000000120207836 */ /* 0x000fc60000000000 */
[----:B------:R-:W0:Y:S02]  /*1fa00*/  SYNCS.PHASECHK.TRANS64.TRYWAIT P1, [R5+URZ+0x22840], R0 ;  /* 0x02284000050075a7 */ /* 0x000e24000802017f */
[----:B------:R-:W-:-:S04]  /*1fa10*/  ISETP.NE.AND P2, PT, R32, 0x2, PT ;  /* 0x000000022000780c */ /* 0x000fc80003f45270 */
[----:B------:R-:W-:Y:S01]  /*1fa20*/  SEL R3, RZ, 0x1, P2 ;  /* 0x00000001ff037807 */ /* 0x000fe20001000000 */
[----:B0-----:R-:W-:Y:S08]  /*1fa30*/  @!P1 BRA `(.L_x_808) ;  /* 0x0000007000749947 */ /* 0x001ff00003800000 */
.L_x_1081:
[----:B------:R-:W-:Y:S02]  /*1fa40*/  SEL R32, R32, RZ, P2 ;  /* 0x000000ff20207207 */ /* 0x000fe40001000000 */
[----:B------:R-:W-:Y:S01]  /*1fa50*/  LOP3.LUT R2, R36, R3, RZ, 0x3c, !PT ;  /* 0x0000000324027212 */ /* 0x000fe200078e3cff */
[----:B------:R-:W-:Y:S06]  /*1fa60*/  @!P0 BRA `(.L_x_809) ;  /* 0x0000000000048947 */ /* 0x000fec0003800000 */
[----:B------:R-:W-:Y:S01]  /*1fa70*/  BPT.TRAP 0x1 ;  /* 0x000000040000795c */ /* 0x000fe20000300000 */
.L_x_809:
[----:B------:R-:W-:Y:S02]  /*1fa80*/  LEA R3, R32, R7, 0x3 ;  /* 0x0000000720037211 */ /* 0x000fe400078e18ff */
[----:B------:R-:W-:-:S04]  /*1fa90*/  SHF.L.U32 R2, R2, 0x1f, RZ ;  /* 0x0000001f02027819 */ /* 0x000fc800000006ff */
[----:B------:R-:W2:Y:S02]  /*1faa0*/  SYNCS.PHASECHK.TRANS64.TRYWAIT P1, [R3+URZ+0x22840], R2 ;  /* 0x02284002030075a7 */ /* 0x000ea4000802017f */
[----:B--2---:R-:W-:Y:S05]  /*1fab0*/  @!P1 BRA `(.L_x_810) ;  /* 0x0000007000689947 */ /* 0x004fea0003800000 */
.L_x_1082:
[----:B------:R-:W-:Y:S05]  /*1fac0*/  @!P0 BRA `(.L_x_811) ;  /* 0x0000000000048947 */ /* 0x000fea0003800000 */
[----:B------:R-:W-:Y:S01]  /*1fad0*/  BPT.TRAP 0x1 ;  /* 0x000000040000795c */ /* 0x000fe20000300000 */
.L_x_811:
[----:B------:R-:W3:Y:S02]  /*1fae0*/  SYNCS.PHASECHK.TRANS64.TRYWAIT P1, [R5+URZ+0x22860], R0 ;  /* 0x02286000050075a7 */ /* 0x000ee4000802017f */
[----:B---3--:R-:W-:Y:S05]  /*1faf0*/  @!P1 BRA `(.L_x_812) ;  /* 0x00000070006c9947 */ /* 0x008fea0003800000 */
.L_x_1083:
[----:B------:R-:W-:Y:S05]  /*1fb00*/  @!P0 BRA `(.L_x_813) ;  /* 0x0000000000048947 */ /* 0x000fea0003800000 */
[----:B------:R-:W-:Y:S01]  /*1fb10*/  BPT.TRAP 0x1 ;  /* 0x000000040000795c */ /* 0x000fe20000300000 */
.L_x_813:
[----:B------:R-:W4:Y:S02]  /*1fb20*/  SYNCS.PHASECHK.TRANS64.TRYWAIT P1, [R3+URZ+0x22860], R2 ;  /* 0x02286002030075a7 */ /* 0x000f24000802017f */
[----:B----4-:R-:W-:Y:S05]  /*1fb30*/  @!P1 BRA `(.L_x_814) ;  /* 0x0000007000709947 */ /* 0x010fea0003800000 */
.L_x_1084:
[----:B------:R-:W-:Y:S05]  /*1fb40*/  @!P0 BRA `(.L_x_815) ;  /* 0x0000000000048947 */ /* 0x000fea0003800000 */
[----:B------:R-:W-:Y:S01]  /*1fb50*/  BPT.TRAP 0x1 ;  /* 0x000000040000795c */ /* 0x000fe20000300000 */
.L_x_815:
[----:B------:R-:W5:Y:S02]  /*1fb60*/  SYNCS.PHASECHK.TRANS64.TRYWAIT P1, [R5+URZ+0x22880], R0 ;  /* 0x02288000050075a7 */ /* 0x000f64000802017f */
[----:B-----5:R-:W-:Y:S05]  /*1fb70*/  @!P1 BRA `(.L_x_816) ;  /* 0x0000007000749947 */ /* 0x020fea0003800000 */
.L_x_1085:
[----:B------:R-:W-:Y:S05]  /*1fb80*/  @!P0 BRA `(.L_x_817) ;  /* 0x0000000000048947 */ /* 0x000fea0003800000 */
[----:B------:R-:W-:Y:S01]  /*1fb90*/  BPT.TRAP 0x1 ;  /* 0x000000040000795c */ /* 0x000fe20000300000 */
.L_x_817:
[----:B------:R0:W0:Y:S02]  /*1fba0*/  SYNCS.PHASECHK.TRANS64.TRYWAIT P0, [R3+URZ+0x22880], R2 ;  /* 0x02288002030075a7 */ /* 0x000024000800017f */
[----:B0-----:R-:W-:Y:S05]  /*1fbb0*/  @!P0 NANOSLEEP.SYNCS 0x989680 ;  /* 0x009896800000895d */ /* 0x001fea0003900000 */
[----:B------:R-:W0:Y:S02]  /*1fbc0*/  @!P0 SYNCS.PHASECHK.TRANS64 P0, [R3+URZ+0x22880], R2 ;  /* 0x02288002030085a7 */ /* 0x000e24000800007f */
[----:B0-----:R-:W-:Y:S05]  /*1fbd0*/  @!P0 BRA `(.L_x_817) ;  /* 0xfffffffc00f08947 */ /* 0x001fea000383ffff */
.L_x_521:
[----:B------:R-:W-:Y:S05]  /*1fbe0*/  BSYNC B8 ;  /* 0x0000000000087941 */ /* 0x000fea0003800000 */
.L_x_518:
[----:B------:R-:W-:Y:S05]  /*1fbf0*/  EXIT ;  /* 0x000000000000794d */ /* 0x000fea0003800000 */
.L_x_541:
[----:B---3--:R3:W4:Y:S02]  /*1fc00*/  SYNCS.PHASECHK.TRANS64.TRYWAIT P6, [R88+URZ+0x22890], R100 ;  /* 0x02289064580075a7 */ /* 0x00872400080c017f */
[----:B----4-:R-:W-:Y:S05]  /*1fc10*/  @!P6 NANOSLEEP.SYNCS 0x989680 ;  /* 0x009896800000e95d */ /* 0x010fea0003900000 */
[----:B------:R-:W4:Y:S02]  /*1fc20*/  @!P6 SYNCS.PHASECHK.TRANS64 P6, [R88+URZ+0x22890], R100 ;  /* 0x022890645800e5a7 */ /* 0x000f2400080c007f */
[----:B----4-:R-:W-:Y:S05]  /*1fc30*/  @!P6 BRA `(.L_x_541) ;  /* 0xfffffffc00f0e947 */ /* 0x010fea000383ffff */
[----:B------:R-:W-:Y:S05]  /*1fc40*/  BRA `(.L_x_818) ;  /* 0xfffffe2c00507947 */ /* 0x000fea000383ffff */
.L_x_542:
[----:B------:R-:W-:Y:S01]  /*1fc50*/  BSSY B1, `(.L_x_819) ;  /* 0x0000008000017945 */ /* 0x000fe20003800000 */
[----:B01----:R-:W-:Y:S01]  /*1fc60*/  IMAD.MOV.U32 R13, RZ, RZ, R102 ;  /* 0x000000ffff0d7224 */ /* 0x003fe200078e0066 */
[----:B------:R-:W-:Y:S01]  /*1fc70*/  MOV R15, 0xffffffff ;  /* 0xffffffff000f7802 */ /* 0x000fe20000000f00 */
[----:B------:R-:W-:Y:S02]  /*1fc80*/  IMAD.MOV.U32 R12, RZ, RZ, RZ ;  /* 0x000000ffff0c7224 */ /* 0x000fe400078e00ff */
[----:B------:R-:W-:-:S07]  /*1fc90*/  IMAD.MOV.U32 R11, RZ, RZ, 0x1c1f ;  /* 0x00001c1fff0b7424 */ /* 0x000fce00078e00ff */
[----:B--23--:R-:W-:Y:S05]  /*1fca0*/  WARPSYNC.COLLECTIVE R15, `(.L_x_820) ;  /* 0x000000000f087348 */ /* 0x00cfea0003c00000 */
[----:B------:R0:W1:Y:S02]  /*1fcb0*/  SHFL.IDX P6, R14, R13, R12, R11 ;  /* 0x0000000c0d0e7389 */ /* 0x00006400000c000b */
[----:B0123--:R-:W-:Y:S01]  /*1fcc0*/  ENDCOLLECTIVE ;  /* 0x000000000000791b */ /* 0x00ffe20003800000 */
.L_x_820:
[----:B------:R-:W-:Y:S05]  /*1fcd0*/  BSYNC B1 ;  /* 0x0000000000017941 */ /* 0x000fea0003800000 */
.L_x_819:
        /* <DEDUP_REMOVED lines=8> */
.L_x_821:
[----:B------:R-:W-:Y:S05]  /*1fd60*/  BRA `(.L_x_822) ;  /* 0xfffffe2c001c7947 */ /* 0x000fea000383ffff */
.L_x_551:
[----:B------:R-:W-:Y:S01]  /*1fd70*/  BSSY B1, `(.L_x_823) ;  /* 0x0000008000017945 */ /* 0x000fe20003800000 */
[----:B01----:R-:W-:Y:S01]  /*1fd80*/  IMAD.MOV.U32 R13, RZ, RZ, R102 ;  /* 0x000000ffff0d7224 */ /* 0x003fe200078e0066 */
[----:B------:R-:W-:Y:S01]  /*1fd90*/  MOV R11, 0x1c1f ;  /* 0x00001c1f000b7802 */ /* 0x000fe20000000f00 */
[----:B------:R-:W-:Y:S02]  /*1fda0*/  IMAD.MOV.U32 R12, RZ, RZ, 0x1 ;  /* 0x00000001ff0c7424 */ /* 0x000fe400078e00ff */
[----:B------:R-:W-:-:S07]  /*1fdb0*/  IMAD.MOV.U32 R15, RZ, RZ, -0x1 ;  /* 0xffffffffff0f7424 */ /* 0x000fce00078e00ff */
[----:B--234-:R-:W-:Y:S05]  /*1fdc0*/  WARPSYNC.COLLECTIVE R15, `(.L_x_824) ;  /* 0x000000000f087348 */ /* 0x01cfea0003c00000 */
[----:B------:R0:W1:Y:S02]  /*1fdd0*/  SHFL.IDX P6, R14, R13, R12, R11 ;  /* 0x0000000c0d0e7389 */ /* 0x00006400000c000b */
[----:B01234-:R-:W-:Y:S01]  /*1fde0*/  ENDCOLLECTIVE ;  /* 0x000000000000791b */ /* 0x01ffe20003800000 */
.L_x_824:
[----:B------:R-:W-:Y:S05]  /*1fdf0*/  BSYNC B1 ;  /* 0x0000000000017941 */ /* 0x000fea0003800000 */
.L_x_823:
[----:B------:R-:W-:Y:S01]  /*1fe00*/  IMAD.MOV.U32 R13, RZ, RZ, R101 ;  /* 0x000000ffff0d7224 */ /* 0x000fe200078e0065 */
[----:B------:R-:W-:Y:S01]  /*1fe10*/  MOV R12, 0x1 ;  /* 0x00000001000c7802 */ /* 0x000fe20000000f00 */
[----:B------:R-:W-:Y:S02]  /*1fe20*/  IMAD.MOV.U32 R11, RZ, RZ, 0x1c1f ;  /* 0x00001c1fff0b7424 */ /* 0x000fe400078e00ff */
[----:B------:R-:W-:Y:S02]  /*1fe30*/  IMAD.MOV.U32 R15, RZ, RZ, -0x1 ;  /* 0xffffffffff0f7424 */ /* 0x000fe400078e00ff */
[----:B------:R-:W-:-:S07]  /*1fe40*/  IMAD.MOV.U32 R42, RZ, RZ, R14 ;  /* 0x000000ffff2a7224 */ /* 0x000fce00078e000e */
[----:B------:R-:W-:Y:S05]  /*1fe50*/  WARPSYNC.COLLECTIVE R15, `(.L_x_825) ;  /* 0x000000000f087348 */ /* 0x000fea0003c00000 */
[----:B------:R0:W1:Y:S02]  /*1fe60*/  SHFL.IDX P6, R14, R13, R12, R11 ;  /* 0x0000000c0d0e7389 */ /* 0x00006400000c000b */
[----:B01----:R-:W-:Y:S01]  /*1fe70*/  ENDCOLLECTIVE ;  /* 0x000000000000791b */ /* 0x003fe20003800000 */
.L_x_825:
[----:B------:R-:W-:Y:S05]  /*1fe80*/  BRA `(.L_x_826) ;  /* 0xfffffe3800847947 */ /* 0x000fea000383ffff */
.L_x_560:
[----:B------:R-:W-:Y:S01]  /*1fe90*/  BSSY B1, `(.L_x_827) ;  /* 0x0000008000017945 */ /* 0x000fe20003800000 */
[----:B-1----:R-:W-:Y:S01]  /*1fea0*/  IMAD.MOV.U32 R13, RZ, RZ, R102 ;  /* 0x000000ffff0d7224 */ /* 0x002fe200078e0066 */
[----:B------:R-:W-:Y:S01]  /*1feb0*/  MOV R12, 0x2 ;  /* 0x00000002000c7802 */ /* 0x000fe20000000f00 */
[----:B0-----:R-:W-:Y:S02]  /*1fec0*/  IMAD.MOV.U32 R11, RZ, RZ, 0x1c1f ;  /* 0x00001c1fff0b7424 */ /* 0x001fe400078e00ff */
[----:B------:R-:W-:-:S07]  /*1fed0*/  IMAD.MOV.U32 R15, RZ, RZ, -0x1 ;  /* 0xffffffffff0f7424 */ /* 0x000fce00078e00ff */
[----:B--234-:R-:W-:Y:S05]  /*1fee0*/  WARPSYNC.COLLECTIVE R15, `(.L_x_828) ;  /* 0x000000000f087348 */ /* 0x01cfea0003c00000 */
[----:B------:R0:W1:Y:S02]  /*1fef0*/  SHFL.IDX P6, R14, R13, R12, R11 ;  /* 0x0000000c0d0e7389 */ /* 0x00006400000c000b */
[----:B01234-:R-:W-:Y:S01]  /*1ff00*/  ENDCOLLECTIVE ;  /* 0x000000000000791b */ /* 0x01ffe20003800000 */
.L_x_828:
[----:B------:R-:W-:Y:S05]  /*1ff10*/  BSYNC B1 ;  /* 0x0000000000017941 */ /* 0x000fea0003800000 */
.L_x_827:
[----:B------:R-:W-:Y:S01]  /*1ff20*/  MOV R13, R101 ;  /* 0x00000065000d7202 */ /* 0x000fe20000000f00 */
[----:B------:R-:W-:Y:S02]  /*1ff30*/  IMAD.MOV.U32 R12, RZ, RZ, 0x2 ;  /* 0x00000002ff0c7424 */ /* 0x000fe400078e00ff */
[----:B------:R-:W-:Y:S02]  /*1ff40*/  IMAD.MOV.U32 R11, RZ, RZ, 0x1c1f ;  /* 0x00001c1fff0b7424 */ /* 0x000fe400078e00ff */
[----:B------:R-:W-:Y:S02]  /*1ff50*/  IMAD.MOV.U32 R15, RZ, RZ, -0x1 ;  /* 0xffffffffff0f7424 */ /* 0x000fe400078e00ff */
[----:B------:R-:W-:-:S07]  /*1ff60*/  IMAD.MOV.U32 R102, RZ, RZ, R14 ;  /* 0x000000ffff667224 */ /* 0x000fce00078e000e */
[----:B------:R-:W-:Y:S05]  /*1ff70*/  WARPSYNC.COLLECTIVE R15, `(.L_x_829) ;  /* 0x000000000f087348 */ /* 0x000fea0003c00000 */
[----:B------:R0:W1:Y:S02]  /*1ff80*/  SHFL.IDX P6, R14, R13, R12, R11 ;  /* 0x0000000c0d0e7389 */ /* 0x00006400000c000b */
[----:B01----:R-:W-:Y:S01]  /*1ff90*/  ENDCOLLECTIVE ;  /* 0x000000000000791b */ /* 0x003fe20003800000 */
.L_x_829:
[----:B------:R-:W-:Y:S05]  /*1ffa0*/  BRA `(.L_x_830) ;  /* 0xfffffe4400f07947 */ /* 0x000fea000383ffff */
.L_x_570:
[----:B-1----:R1:W2:Y:S02]  /*1ffb0*/  SYNCS.PHASECHK.TRANS64.TRYWAIT P3, [R88+URZ+0x22890], R100 ;  /* 0x02289064580075a7 */ /* 0x0022a4000806017f */
[----:B--2---:R-:W-:Y:S05]  /*1ffc0*/  @!P3 NANOSLEEP.SYNCS 0x989680 ;  /* 0x009896800000b95d */ /* 0x004fea0003900000 */
[----:B------:R-:W2:Y:S02]  /*1ffd0*/  @!P3 SYNCS.PHASECHK.TRANS64 P3, [R88+URZ+0x22890], R100 ;  /* 0x022890645800b5a7 */ /* 0x000ea4000806007f */
[----:B--2---:R-:W-:Y:S05]  /*1ffe0*/  @!P3 BRA `(.L_x_570) ;  /* 0xfffffffc00f0b947 */ /* 0x004fea000383ffff */
[----:B------:R-:W-:Y:S05]  /*1fff0*/  BRA `(.L_x_831) ;  /* 0xfffffe58009c7947 */ /* 0x000fea000383ffff */
.L_x_571:
[----:B------:R-:W-:Y:S01]  /*20000*/  BSSY B1, `(.L_x_832) ;  /* 0x0000008000017945 */ /* 0x000fe20003800000 */
[----:B------:R-:W-:Y:S01]  /*20010*/  MOV R13, R102 ;  /* 0x00000066000d7202 */ /* 0x000fe20000000f00 */
[----:B------:R-:W-:Y:S02]  /*20020*/  IMAD.MOV.U32 R12, RZ, RZ, RZ ;  /* 0x000000ffff0c7224 */ /* 0x000fe400078e00ff */
[----:B------:R-:W-:Y:S02]  /*20030*/  IMAD.MOV.U32 R11, RZ, RZ, 0x1c1f ;  /* 0x00001c1fff0b7424 */ /* 0x000fe400078e00ff */
[----:B------:R-:W-:-:S07]  /*20040*/  IMAD.MOV.U32 R15, RZ, RZ, -0x1 ;  /* 0xffffffffff0f7424 */ /* 0x000fce00078e00ff */
[----:B-1----:R-:W-:Y:S05]  /*20050*/  WARPSYNC.COLLECTIVE R15, `(.L_x_833) ;  /* 0x000000000f087348 */ /* 0x002fea0003c00000 */
[----:B------:R0:W2:Y:S02]  /*20060*/  SHFL.IDX P6, R14, R13, R12, R11 ;  /* 0x0000000c0d0e7389 */ /* 0x0000a400000c000b */
[----:B012---:R-:W-:Y:S01]  /*20070*/  ENDCOLLECTIVE ;  /* 0x000000000000791b */ /* 0x007fe20003800000 */
.L_x_833:
[----:B------:R-:W-:Y:S05]  /*20080*/  BSYNC B1 ;  /* 0x0000000000017941 */ /* 0x000fea0003800000 */
.L_x_832:
[----:B------:R-:W-:Y:S01]  /*20090*/  IMAD.MOV.U32 R13, RZ, RZ, R101 ;  /* 0x000000ffff0d7224 */ /* 0x000fe200078e0065 */
[----:B------:R-:W-:Y:S01]  /*200a0*/  MOV R15, 0xffffffff ;  /* 0xffffffff000f7802 */ /* 0x000fe20000000f00 */
[----:B------:R-:W-:Y:S01]  /*200b0*/  IMAD.MOV.U32 R12, RZ, RZ, RZ ;  /* 0x000000ffff0c7224 */ /* 0x000fe200078e00ff */
[----:B------:R-:W-:Y:S01]  /*200c0*/  MOV R103, R14 ;  /* 0x0000000e00677202 */ /* 0x000fe20000000f00 */
[----:B------:R-:W-:-:S07]  /*200d0*/  IMAD.MOV.U32 R11, RZ, RZ, 0x1c1f ;  /* 0x00001c1fff0b7424 */ /* 0x000fce00078e00ff */
[----:B------:R-:W-:Y:S05]  /*200e0*/  WARPSYNC.COLLECTIVE R15, `(.L_x_834) ;  /* 0x000000000f087348 */ /* 0x000fea0003c00000 */
[----:B------:R0:W1:Y:S02]  /*200f0*/  SHFL.IDX P6, R14, R13, R12, R11 ;  /* 0x0000000c0d0e7389 */ /* 0x00006400000c000b */
[----:B01----:R-:W-:Y:S01]  /*20100*/  ENDCOLLECTIVE ;  /* 0x000000000000791b */ /* 0x003fe20003800000 */
.L_x_834:
[----:B------:R-:W-:Y:S01]  /*20110*/  IMAD.MOV.U32 R105, RZ, RZ, R14 ;  /* 0x000000ffff697224 */ /* 0x000fe200078e000e */
[----:B------:R-:W-:Y:S06]  /*20120*/  BRA `(.L_x_835) ;  /* 0xfffffe5800687947 */ /* 0x000fec000383ffff */
.L_x_576:
[----:B------:R-:W-:Y:S01]  /*20130*/  BSSY B1, `(.L_x_836) ;  /* 0x0000008000017945 */ /* 0x000fe20003800000 */
[----:B----4-:R-:W-:Y:S01]  /*20140*/  IMAD.MOV.U32 R13, RZ, RZ, R102 ;  /* 0x000000ffff0d7224 */ /* 0x010fe200078e0066 */
[----:B------:R-:W-:Y:S01]  /*20150*/  MOV R11, 0x1c1f ;  /* 0x00001c1f000b7802 */ /* 0x000fe20000000f00 */
[----:B------:R-:W-:Y:S02]  /*20160*/  IMAD.MOV.U32 R12, RZ, RZ, 0x1 ;  /* 0x00000001ff0c7424 */ /* 0x000fe400078e00ff */
[----:B------:R-:W-:-:S07]  /*20170*/  IMAD.MOV.U32 R15, RZ, RZ, -0x1 ;  /* 0xffffffffff0f7424 */ /* 0x000fce00078e00ff */
[----:B0123--:R-:W-:Y:S05]  /*20180*/  WARPSYNC.COLLECTIVE R15, `(.L_x_837) ;  /* 0x000000000f087348 */ /* 0x00ffea0003c00000 */
[----:B------:R4:W0:Y:S02]  /*20190*/  SHFL.IDX P6, R14, R13, R12, R11 ;  /* 0x0000000c0d0e7389 */ /* 0x00082400000c000b */
[----:B01234-:R-:W-:Y:S01]  /*201a0*/  ENDCOLLECTIVE ;  /* 0x000000000000791b */ /* 0x01ffe20003800000 */
.L_x_837:
[----:B------:R-:W-:Y:S05]  /*201b0*/  BSYNC B1 ;  /* 0x0000000000017941 */ /* 0x000fea0003800000 */
.L_x_836:
        /* <DEDUP_REMOVED lines=8> */
.L_x_838:
[----:B------:R-:W-:Y:S05]  /*20240*/  BRA `(.L_x_839) ;  /* 0xfffffe6400dc7947 */ /* 0x000fea000383ffff */
.L_x_581:
[----:B------:R-:W-:Y:S01]  /*20250*/  BSSY B1, `(.L_x_840) ;  /* 0x0000008000017945 */ /* 0x000fe20003800000 */
[----:B0-----:R-:W-:Y:S01]  /*20260*/  IMAD.MOV.U32 R13, RZ, RZ, R102 ;  /* 0x000000ffff0d7224 */ /* 0x001fe200078e0066 */
[----:B------:R-:W-:Y:S01]  /*20270*/  MOV R12, 0x2 ;  /* 0x00000002000c7802 */ /* 0x000fe20000000f00 */
[----:B------:R-:W-:Y:S02]  /*20280*/  IMAD.MOV.U32 R11, RZ, RZ, 0x1c1f ;  /* 0x00001c1fff0b7424 */ /* 0x000fe400078e00ff */
[----:B------:R-:W-:-:S07]  /*20290*/  IMAD.MOV.U32 R15, RZ, RZ, -0x1 ;  /* 0xffffffffff0f7424 */ /* 0x000fce00078e00ff */
[----:B-1234-:R-:W-:Y:S05]  /*202a0*/  WARPSYNC.COLLECTIVE R15, `(.L_x_841) ;  /* 0x000000000f087348 */ /* 0x01efea0003c00000 */
[----:B------:R0:W0:Y:S02]  /*202b0*/  SHFL.IDX P6, R14, R13, R12, R11 ;  /* 0x0000000c0d0e7389 */ /* 0x00002400000c000b */
[----:B01234-:R-:W-:Y:S01]  /*202c0*/  ENDCOLLECTIVE ;  /* 0x000000000000791b */ /* 0x01ffe20003800000 */
.L_x_841:
[----:B------:R-:W-:Y:S05]  /*202d0*/  BSYNC B1 ;  /* 0x0000000000017941 */ /* 0x000fea0003800000 */
.L_x_840:
        /* <DEDUP_REMOVED lines=8> */
.L_x_842:
[----:B------:R-:W-:Y:S05]  /*20360*/  BRA `(.L_x_843) ;  /* 0xfffffe7400687947 */ /* 0x000fea000383ffff */
.L_x_586:
[----:B0-----:R0:W1:Y:S02]  /*20370*/  SYNCS.PHASECHK.TRANS64.TRYWAIT P2, [R88+URZ+0x22890], R100 ;  /* 0x02289064580075a7 */ /* 0x001064000804017f */
[----:B-1----:R-:W-:Y:S05]  /*20380*/  @!P2 NANOSLEEP.SYNCS 0x989680 ;  /* 0x009896800000a95d */ /* 0x002fea0003900000 */
[----:B------:R-:W1:Y:S02]  /*20390*/  @!P2 SYNCS.PHASECHK.TRANS64 P2, [R88+URZ+0x22890], R100 ;  /* 0x022890645800a5a7 */ /* 0x000e64000804007f */
[----:B-1----:R-:W-:Y:S05]  /*203a0*/  @!P2 BRA `(.L_x_586) ;  /* 0xfffffffc00f0a947 */ /* 0x002fea000383ffff */
[----:B------:R-:W-:Y:S05]  /*203b0*/  BRA `(.L_x_844) ;  /* 0xfffffe8400387947 */ /* 0x000fea000383ffff */
.L_x_587:
        /* <DEDUP_REMOVED lines=8> */
.L_x_846:
[----:B------:R-:W-:Y:S05]  /*20440*/  BSYNC B1 ;  /* 0x0000000000017941 */ /* 0x000fea0003800000 */
.L_x_845:
        /* <DEDUP_REMOVED lines=8> */
.L_x_847:
[----:B------:R-:W-:Y:S05]  /*204d0*/  BRA `(.L_x_848) ;  /* 0xfffffe84005c7947 */ /* 0x000fea000383ffff */
.L_x_590:
[----:B------:R-:W-:Y:S01]  /*204e0*/  BSSY B1, `(.L_x_849) ;  /* 0x0000008000017945 */ /* 0x000fe20003800000 */
[----:B------:R-:W-:Y:S01]  /*204f0*/  IMAD.MOV.U32 R13, RZ, RZ, R9 ;  /* 0x000000ffff0d7224 */ /* 0x000fe200078e0009 */
[----:B----4-:R-:W-:Y:S01]  /*20500*/  MOV R15, 0xffffffff ;  /* 0xffffffff000f7802 */ /* 0x010fe20000000f00 */
[----:B------:R-:W-:Y:S02]  /*20510*/  IMAD.MOV.U32 R12, RZ, RZ, 0x1 ;  /* 0x00000001ff0c7424 */ /* 0x000fe400078e00ff */
[----:B------:R-:W-:-:S07]  /*20520*/  IMAD.MOV.U32 R11, RZ, RZ, 0x1c1f ;  /* 0x00001c1fff0b7424 */ /* 0x000fce00078e00ff */
[----:B0123--:R-:W-:Y:S05]  /*20530*/  WARPSYNC.COLLECTIVE R15, `(.L_x_850) ;  /* 0x000000000f087348 */ /* 0x00ffea0003c00000 */
[----:B---3--:R3:W4:Y:S02]  /*20540*/  SHFL.IDX P6, R14, R13, R12, R11 ;  /* 0x0000000c0d0e7389 */ /* 0x00872400000c000b */
[----:B01234-:R-:W-:Y:S01]  /*20550*/  ENDCOLLECTIVE ;  /* 0x000000000000791b */ /* 0x01ffe20003800000 */
.L_x_850:
[----:B------:R-:W-:Y:S05]  /*20560*/  BSYNC B1 ;  /* 0x0000000000017941 */ /* 0x000fea0003800000 */
.L_x_849:
        /* <DEDUP_REMOVED lines=8> */
.L_x_851:
[----:B------:R-:W-:Y:S05]  /*205f0*/  BRA `(.L_x_852) ;  /* 0xfffffe84005c7947 */ /* 0x000fea000383ffff */
.L_x_593:
[----:B------:R-:W-:Y:S01]  /*20600*/  BSSY B1, `(.L_x_853) ;  /* 0x0000008000017945 */ /* 0x000fe20003800000 */
[----:B------:R-:W-:Y:S01]  /*20610*/  IMAD.MOV.U32 R13, RZ, RZ, R9 ;  /* 0x000000ffff0d7224 */ /* 0x000fe200078e0009 */
[----:B------:R-:W-:Y:S01]  /*20620*/  MOV R11, 0x1c1f ;  /* 0x00001c1f000b7802 */ /* 0x000fe20000000f00 */
[----:B------:R-:W-:Y:S02]  /*20630*/  IMAD.MOV.U32 R12, RZ, RZ, 0x2 ;  /* 0x00000002ff0c7424 */ /* 0x000fe400078e00ff */
[----:B---3--:R-:W-:-:S07]  /*20640*/  IMAD.MOV.U32 R15, RZ, RZ, -0x1 ;  /* 0xffffffffff0f7424 */ /* 0x008fce00078e00ff */
[----:B012-4-:R-:W-:Y:S05]  /*20650*/  WARPSYNC.COLLECTIVE R15, `(.L_x_854) ;  /* 0x000000000f087348 */ /* 0x017fea0003c00000 */
[----:B------:R3:W0:Y:S02]  /*20660*/  SHFL.IDX P6, R14, R13, R12, R11 ;  /* 0x0000000c0d0e7389 */ /* 0x00062400000c000b */
[----:B01234-:R-:W-:Y:S01]  /*20670*/  ENDCOLLECTIVE ;  /* 0x000000000000791b */ /* 0x01ffe20003800000 */
.L_x_854:
[----:B------:R-:W-:Y:S05]  /*20680*/  BSYNC B1 ;  /* 0x0000000000017941 */ /* 0x000fea0003800000 */
.L_x_853:
        /* <DEDUP_REMOVED lines=8> */
.L_x_855:
[----:B------:R-:W-:Y:S05]  /*20710*/  BRA `(.L_x_856) ;  /* 0xfffffe8400607947 */ /* 0x000fea000383ffff */
.L_x_597:
[----:B0-----:R0:W4:Y:S02]  /*20720*/  SYNCS.PHASECHK.TRANS64.TRYWAIT P3, [R88+URZ+0x228b0], R100 ;  /* 0x0228b064580075a7 */ /* 0x001124000806017f */
[----:B----4-:R-:W-:Y:S05]  /*20730*/  @!P3 NANOSLEEP.SYNCS 0x989680 ;  /* 0x009896800000b95d */ /* 0x010fea0003900000 */
[----:B------:R-:W4:Y:S02]  /*20740*/  @!P3 SYNCS.PHASECHK.TRANS64 P3, [R88+URZ+0x228b0], R100 ;  /* 0x0228b0645800b5a7 */ /* 0x000f24000806007f */
[----:B----4-:R-:W-:Y:S05]  /*20750*/  @!P3 BRA `(.L_x_597) ;  /* 0xfffffffc00f0b947 */ /* 0x010fea000383ffff */
[----:B------:R-:W-:Y:S05]  /*20760*/  BRA `(.L_x_857) ;  /* 0xfffffe8400d47947 */ /* 0x000fea000383ffff */
.L_x_607:
[----:B------:R-:W-:Y:S01]  /*20770*/  BSSY B0, `(.L_x_858) ;  /* 0x0000008000007945 */ /* 0x000fe20003800000 */
[----:B------:R-:W-:Y:S01]  /*20780*/  IMAD.MOV.U32 R13, RZ, RZ, R229 ;  /* 0x000000ffff0d7224 */ /* 0x000fe200078e00e5 */
[----:B------:R-:W-:Y:S01]  /*20790*/  MOV R12, RZ ;  /* 0x000000ff000c7202 */ /* 0x000fe20000000f00 */
[----:B------:R-:W-:Y:S02]  /*207a0*/  IMAD.MOV.U32 R11, RZ, RZ, 0x1f ;  /* 0x0000001fff0b7424 */ /* 0x000fe400078e00ff */
[----:B------:R-:W-:-:S07]  /*207b0*/  IMAD.MOV.U32 R15, RZ, RZ, -0x1 ;  /* 0xffffffffff0f7424 */ /* 0x000fce00078e00ff */
[----:B-----5:R-:W-:Y:S05]  /*207c0*/  WARPSYNC.COLLECTIVE R15, `(.L_x_859) ;  /* 0x000000000f087348 */ /* 0x020fea0003c00000 */
[----:B------:R0:W1:Y:S02]  /*207d0*/  SHFL.IDX P6, R14, R13, R12, R11 ;  /* 0x0000000c0d0e7389 */ /* 0x00006400000c000b */
[----:B01---5:R-:W-:Y:S01]  /*207e0*/  ENDCOLLECTIVE ;  /* 0x000000000000791b */ /* 0x023fe20003800000 */
.L_x_859:
[----:B------:R-:W-:Y:S05]  /*207f0*/  BSYNC B0 ;  /* 0x0000000000007941 */ /* 0x000fea0003800000 */
.L_x_858:
[----:B------:R-:W-:Y:S01]  /*20800*/  IMAD.MOV.U32 R168, RZ, RZ, R14 ;  /* 0x000000ffffa87224 */ /* 0x000fe200078e000e */
[----:B------:R-:W-:Y:S06]  /*20810*/  BRA `(.L_x_860) ;  /* 0xfffffe8c00d07947 */ /* 0x000fec000383ffff */
.L_x_619:
        /* <DEDUP_REMOVED lines=8> */
.L_x_862:
[----:B------:R-:W-:Y:S05]  /*208a0*/  BSYNC B1 ;  /* 0x0000000000017941 */ /* 0x000fea0003800000 */
.L_x_861:
        /* <DEDUP_REMOVED lines=8> */
.L_x_863:
[----:B------:R-:W-:Y:S02]  /*20930*/  IMAD.MOV.U32 R13, RZ, RZ, R30 ;  /* 0x000000ffff0d7224 */ /* 0x000fe400078e001e */
[----:B------:R-:W-:-:S07]  /*20940*/  IMAD.MOV.U32 R0, RZ, RZ, R14 ;  /* 0x000000ffff007224 */ /* 0x000fce00078e000e */
[----:B------:R-:W-:Y:S05]  /*20950*/  WARPSYNC.COLLECTIVE R15, `(.L_x_864) ;  /* 0x000000000f087348 */ /* 0x000fea0003c00000 */
[----:B------:R0:W1:Y:S02]  /*20960*/  SHFL.IDX P6, R14, R13, R12, R11 ;  /* 0x0000000c0d0e7389 */ /* 0x00006400000c000b */
[----:B01----:R-:W-:Y:S01]  /*20970*/  ENDCOLLECTIVE ;  /* 0x000000000000791b */ /* 0x003fe20003800000 */
.L_x_864:
[----:B------:R-:W-:Y:S01]  /*20980*/  MOV R13, R28 ;  /* 0x0000001c000d7202 */ /* 0x000fe20000000f00 */
[----:B------:R-:W-:-:S07]  /*20990*/  IMAD.MOV.U32 R5, RZ, RZ, R14 ;  /* 0x000000ffff057224 */ /* 0x000fce00078e000e */
[----:B------:R-:W-:Y:S05]  /*209a0*/  WARPSYNC.COLLECTIVE R15, `(.L_x_865) ;  /* 0x000000000f087348 */ /* 0x000fea0003c00000 */
[----:B------:R0:W1:Y:S02]  /*209b0*/  SHFL.IDX P6, R14, R13, R12, R11 ;  /* 0x0000000c0d0e7389 */ /* 0x00006400000c000b */
[----:B01----:R-:W-:Y:S01]  /*209c0*/  ENDCOLLECTIVE ;  /* 0x000000000000791b */ /* 0x003fe20003800000 */
.L_x_865:
[----:B------:R-:W-:Y:S05]  /*209d0*/  BRA `(.L_x_866) ;  /* 0xfffffe9400607947 */ /* 0x000fea000383ffff */
.L_x_623:
[----:B0-----:R0:W1:Y:S02]  /*209e0*/  SYNCS.PHASECHK.TRANS64.TRYWAIT P0, [R18+URZ+0x22800], R41 ;  /* 0x02280029120075a7 */ /* 0x001064000800017f */
[----:B-1----:R-:W-:Y:S05]  /*209f0*/  @!P0 NANOSLEEP.SYNCS 0x989680 ;  /* 0x009896800000895d */ /* 0x002fea0003900000 */
[----:B------:R-:W1:Y:S02]  /*20a00*/  @!P0 SYNCS.PHASECHK.TRANS64 P0, [R18+URZ+0x22800], R41 ;  /* 0x02280029120085a7 */ /* 0x000e64000800007f */
[----:B-1----:R-:W-:Y:S05]  /*20a10*/  @!P0 BRA `(.L_x_623) ;  /* 0xfffffffc00f08947 */ /* 0x002fea000383ffff */
[----:B------:R-:W-:Y:S05]  /*20a20*/  BRA `(.L_x_867) ;  /* 0xfffffe9800c07947 */ /* 0x000fea000383ffff */
.L_x_631:
[----:B------:R-:W-:Y:S01]  /*20a30*/  BSSY B1, `(.L_x_868) ;  /* 0x0000008000017945 */ /* 0x000fe20003800000 */
[----:B------:R-:W-:Y:S01]  /*20a40*/  IMAD.MOV.U32 R13, RZ, RZ, R24 ;  /* 0x000000ffff0d7224 */ /* 0x000fe200078e0018 */
[----:B------:R-:W-:Y:S01]  /*20a50*/  MOV R15, 0xffffffff ;  /* 0xffffffff000f7802 */ /* 0x000fe20000000f00 */
[----:B------:R-:W-:Y:S02]  /*20a60*/  IMAD.MOV.U32 R12, RZ, RZ, RZ ;  /* 0x000000ffff0c7224 */ /* 0x000fe400078e00ff */
[----:B------:R-:W-:-:S07]  /*20a70*/  IMAD.MOV.U32 R11, RZ, RZ, 0x1c1f ;  /* 0x00001c1fff0b7424 */ /* 0x000fce00078e00ff */
[----:B0-----:R-:W-:Y:S05]  /*20a80*/  WARPSYNC.COLLECTIVE R15, `(.L_x_869) ;  /* 0x000000000f087348 */ /* 0x001fea0003c00000 */
[----:B------:R1:W2:Y:S02]  /*20a90*/  SHFL.IDX P6, R14, R13, R12, R11 ;  /* 0x0000000c0d0e7389 */ /* 0x0002a400000c000b */
[----:B012---:R-:W-:Y:S01]  /*20aa0*/  ENDCOLLECTIVE ;  /* 0x000000000000791b */ /* 0x007fe20003800000 */
.L_x_869:
[----:B------:R-:W-:Y:S05]  /*20ab0*/  BSYNC B1 ;  /* 0x0000000000017941 */ /* 0x000fea0003800000 */
.L_x_868:
        /* <DEDUP_REMOVED lines=8> */
.L_x_870:
[----:B------:R-:W-:Y:S02]  /*20b40*/  IMAD.MOV.U32 R13, RZ, RZ, R30 ;  /* 0x000000ffff0d7224 */ /* 0x000fe400078e001e */
[----:B------:R-:W-:-:S07]  /*20b50*/  IMAD.MOV.U32 R5, RZ, RZ, R14 ;  /* 0x000000ffff057224 */ /* 0x000fce00078e000e */
[----:B------:R-:W-:Y:S05]  /*20b60*/  WARPSYNC.COLLECTIVE R15, `(.L_x_871) ;  /* 0x000000000f087348 */ /* 0x000fea0003c00000 */
[----:B------:R0:W1:Y:S02]  /*20b70*/  SHFL.IDX P6, R14, R13, R12, R11 ;  /* 0x0000000c0d0e7389 */ /* 0x00006400000c000b */
[----:B01----:R-:W-:Y:S01]  /*20b80*/  ENDCOLLECTIVE ;  /* 0x000000000000791b */ /* 0x003fe20003800000 */
.L_x_871:
[----:B------:R-:W-:Y:S01]  /*20b90*/  IMAD.MOV.U32 R13, RZ, RZ, R28 ;  /* 0x000000ffff0d7224 */ /* 0x000fe200078e001c */
[----:B------:R-:W-:-:S07]  /*20ba0*/  MOV R7, R14 ;  /* 0x0000000e00077202 */ /* 0x000fce0000000f00 */
[----:B------:R-:W-:Y:S05]  /*20bb0*/  WARPSYNC.COLLECTIVE R15, `(.L_x_872) ;  /* 0x000000000f087348 */ /* 0x000fea0003c00000 */
[----:B------:R0:W1:Y:S02]  /*20bc0*/  SHFL.IDX P6, R14, R13, R12, R11 ;  /* 0x0000000c0d0e7389 */ /* 0x00006400000c000b */
[----:B01----:R-:W-:Y:S01]  /*20bd0*/  ENDCOLLECTIVE ;  /* 0x000000000000791b */ /* 0x003fe20003800000 */
.L_x_872:
[----:B------:R-:W-:Y:S01]  /*20be0*/  IMAD.MOV.U32 R21, RZ, RZ, R14 ;  /* 0x000000ffff157224 */ /* 0x000fe200078e000e */
[----:B------:R-:W-:Y:S06]  /*20bf0*/  BRA `(.L_x_873) ;  /* 0xfffffeb0008c7947 */ /* 0x000fec000383ffff */
.L_x_635:
[----:B0-----:R0:W1:Y:S02]  /*20c00*/  SYNCS.PHASECHK.TRANS64.TRYWAIT P1, [R18+URZ+0x22800], R37 ;  /* 0x02280025120075a7 */ /* 0x001064000802017f */
[----:B-1----:R-:W-:Y:S05]  /*20c10*/  @!P1 NANOSLEEP.SYNCS 0x989680 ;  /* 0x009896800000995d */ /* 0x002fea0003900000 */
[----:B------:R-:W1:Y:S02]  /*20c20*/  @!P1 SYNCS.PHASECHK.TRANS64 P1, [R18+URZ+0x22800], R37 ;  /* 0x02280025120095a7 */ /* 0x000e64000802007f */
[----:B-1----:R-:W-:Y:S05]  /*20c30*/  @!P1 BRA `(.L_x_635) ;  /* 0xfffffffc00f09947 */ /* 0x002fea000383ffff */
[----:B------:R-:W-:Y:S05]  /*20c40*/  BRA `(.L_x_874) ;  /* 0xfffffeb400a87947 */ /* 0x000fea000383ffff */
.L_x_641:
[----:B--2---:R2:W3:Y:S02]  /*20c50*/  SYNCS.PHASECHK.TRANS64.TRYWAIT P1, [R3+URZ+0x22830], R4 ;  /* 0x02283004030075a7 */ /* 0x0044e4000802017f */
[----:B---3--:R-:W-:Y:S05]  /*20c60*/  @!P1 NANOSLEEP.SYNCS 0x989680 ;  /* 0x009896800000995d */ /* 0x008fea0003900000 */
[----:B------:R-:W3:Y:S02]  /*20c70*/  @!P1 SYNCS.PHASECHK.TRANS64 P1, [R3+URZ+0x22830], R4 ;  /* 0x02283004030095a7 */ /* 0x000ee4000802007f */
[----:B---3--:R-:W-:Y:S05]  /*20c80*/  @!P1 BRA `(.L_x_641) ;  /* 0xfffffffc00f09947 */ /* 0x008fea000383ffff */
[----:B------:R-:W-:Y:S05]  /*20c90*/  BRA `(.L_x_640) ;  /* 0xfffffed0001c7947 */ /* 0x000fea000383ffff */
.L_x_648:
[----:B-1----:R1:W2:Y:S02]  /*20ca0*/  SYNCS.PHASECHK.TRANS64.TRYWAIT P2, [R13+URZ+0x22830], R12 ;  /* 0x0228300c0d0075a7 */ /* 0x0022a4000804017f */
[----:B--2---:R-:W-:Y:S05]  /*20cb0*/  @!P2 NANOSLEEP.SYNCS 0x989680 ;  /* 0x009896800000a95d */ /* 0x004fea0003900000 */
[----:B------:R-:W2:Y:S02]  /*20cc0*/  @!P2 SYNCS.PHASECHK.TRANS64 P2, [R13+URZ+0x22830], R12 ;  /* 0x0228300c0d00a5a7 */ /* 0x000ea4000804007f */
[----:B--2---:R-:W-:Y:S05]  /*20cd0*/  @!P2 BRA `(.L_x_648) ;  /* 0xfffffffc00f0a947 */ /* 0x004fea000383ffff */
[----:B------:R-:W-:Y:S05]  /*20ce0*/  BRA `(.L_x_647) ;  /* 0xffffff0c00347947 */ /* 0x000fea000383ffff */
.L_x_652:
[----:B-1----:R1:W2:Y:S02]  /*20cf0*/  SYNCS.PHASECHK.TRANS64.TRYWAIT P1, [R13+URZ+0x22850], R12 ;  /* 0x0228500c0d0075a7 */ /* 0x0022a4000802017f */
[----:B--2---:R-:W-:Y:S05]  /*20d00*/  @!P1 NANOSLEEP.SYNCS 0x989680 ;  /* 0x009896800000995d */ /* 0x004fea0003900000 */
[----:B------:R-:W2:Y:S02]  /*20d10*/  @!P1 SYNCS.PHASECHK.TRANS64 P1, [R13+URZ+0x22850], R12 ;  /* 0x0228500c0d0095a7 */ /* 0x000ea4000802007f */
[----:B--2---:R-:W-:Y:S05]  /*20d20*/  @!P1 BRA `(.L_x_652) ;  /* 0xfffffffc00f09947 */ /* 0x004fea000383ffff */
[----:B------:R-:W-:Y:S05]  /*20d30*/  BRA `(.L_x_649) ;  /* 0xffffff18005c7947 */ /* 0x000fea000383ffff */
.L_x_659:
[----:B-1----:R1:W2:Y:S02]  /*20d40*/  SYNCS.PHASECHK.TRANS64.TRYWAIT P1, [R11+URZ+0x22850], R0 ;  /* 0x022850000b0075a7 */ /* 0x0022a4000802017f */
[----:B--2---:R-:W-:Y:S05]  /*20d50*/  @!P1 NANOSLEEP.SYNCS 0x989680 ;  /* 0x009896800000995d */ /* 0x004fea0003900000 */
[----:B------:R-:W2:Y:S02]  /*20d60*/  @!P1 SYNCS.PHASECHK.TRANS64 P1, [R11+URZ+0x22850], R0 ;  /* 0x022850000b0095a7 */ /* 0x000ea4000802007f */
[----:B--2---:R-:W-:Y:S05]  /*20d70*/  @!P1 BRA `(.L_x_659) ;  /* 0xfffffffc00f09947 */ /* 0x004fea000383ffff */
[----:B------:R-:W-:Y:S05]  /*20d80*/  BRA `(.L_x_658) ;  /* 0xffffff4000f07947 */ /* 0x000fea000383ffff */
.L_x_663:
[----:B------:R-:W-:Y:S01]  /*20d90*/  IMAD.MOV.U32 R12, RZ, RZ, R0 ;  /* 0x000000ffff0c7224 */ /* 0x000fe200078e0000 */
[----:B------:R-:W-:Y:S01]  /*20da0*/  MOV R11, 0x1c1f ;  /* 0x00001c1f000b7802 */ /* 0x000fe20000000f00 */
[----:B------:R-:W-:Y:S01]  /*20db0*/  IMAD.MOV.U32 R15, RZ, RZ, -0x1 ;  /* 0xffffffffff0f7424 */ /* 0x000fe200078e00ff */
[----:B------:R-:W-:Y:S02]  /*20dc0*/  SEL R5, R97, R96, P0 ;  /* 0x0000006061057207 */ /* 0x000fe40000000000 */
[----:B------:R-:W-:-:S07]  /*20dd0*/  SEL R7, R96, R97, P0 ;  /* 0x0000006160077207 */ /* 0x000fce0000000000 */
[----:B-1----:R-:W-:Y:S05]  /*20de0*/  WARPSYNC.COLLECTIVE R15, `(.L_x_875) ;  /* 0x000000000f087348 */ /* 0x002fea0003c00000 */
[----:B------:R0:W2:Y:S02]  /*20df0*/  SHFL.IDX P6, R14, R13, R12, R11 ;  /* 0x0000000c0d0e7389 */ /* 0x0000a400000c000b */
[----:B012---:R-:W-:Y:S01]  /*20e00*/  ENDCOLLECTIVE ;  /* 0x000000000000791b */ /* 0x007fe20003800000 */
.L_x_875:
[----:B------:R-:W-:Y:S02]  /*20e10*/  SEL R9, R93, R92, P0 ;  /* 0x0000005c5d097207 */ /* 0x000fe40000000000 */
[----:B------:R-:W-:Y:S02]  /*20e20*/  SEL R21, R92, R93, P0 ;  /* 0x0000005d5c157207 */ /* 0x000fe40000000000 */
[----:B------:R-:W-:Y:S02]  /*20e30*/  SEL R25, R49, R48, P0 ;  /* 0x0000003031197207 */ /* 0x000fe40000000000 */
[----:B------:R-:W-:Y:S02]  /*20e40*/  SEL R27, R48, R49, P0 ;  /* 0x00000031301b7207 */ /* 0x000fe40000000000 */
[----:B------:R-:W-:Y:S02]  /*20e50*/  SEL R67, R30, R69, P0 ;  /* 0x000000451e437207 */ /* 0x000fe40000000000 */
[----:B------:R-:W-:-:S02]  /*20e60*/  SEL R69, R69, R30, P0 ;  /* 0x0000001e45457207 */ /* 0x000fc40000000000 */
[----:B------:R-:W-:Y:S01]  /*20e70*/  SEL R29, R41, R40, P0 ;  /* 0x00000028291d7207 */ /* 0x000fe20000000000 */
[----:B------:R-:W-:Y:S01]  /*20e80*/  IMAD.MOV.U32 R13, RZ, RZ, R3 ;  /* 0x000000ffff0d7224 */ /* 0x000fe200078e0003 */
[----:B------:R-:W-:Y:S02]  /*20e90*/  MOV R12, R2 ;  /* 0x00000002000c7202 */ /* 0x000fe40000000f00 */
[----:B------:R-:W-:Y:S02]  /*20ea0*/  SEL R31, R40, R41, P0 ;  /* 0x00000029281f7207 */ /* 0x000fe40000000000 */
[----:B------:R-:W-:Y:S02]  /*20eb0*/  SEL R45, R73, R68, P0 ;  /* 0x00000044492d7207 */ /* 0x000fe40000000000 */
[----:B------:R-:W-:Y:S02]  /*20ec0*/  SEL R47, R68, R73, P0 ;  /* 0x00000049442f7207 */ /* 0x000fe40000000000 */
[----:B------:R-:W-:Y:S01]  /*20ed0*/  SEL R71, R34, R75, P0 ;  /* 0x0000004b22477207 */ /* 0x000fe20000000000 */
[----:B------:R-:W-:Y:S01]  /*20ee0*/  IMAD.MOV.U32 R6, RZ, RZ, R14 ;  /* 0x000000ffff067224 */ /* 0x000fe200078e000e */
[----:B------:R-:W-:-:S07]  /*20ef0*/  SEL R73, R75, R34, P0 ;  /* 0x000000224b497207 */ /* 0x000fce0000000000 */
[----:B------:R-:W-:Y:S05]  /*20f00*/  WARPSYNC.COLLECTIVE R15, `(.L_x_876) ;  /* 0x000000000f087348 */ /* 0x000fea0003c00000 */
[----:B------:R0:W1:Y:S02]  /*20f10*/  SHFL.IDX P6, R14, R13, R12, R11 ;  /* 0x0000000c0d0e7389 */ /* 0x00006400000c000b */
[----:B01----:R-:W-:Y:S01]  /*20f20*/  ENDCOLLECTIVE ;  /* 0x000000000000791b */ /* 0x003fe20003800000 */
.L_x_876:
        /* <DEDUP_REMOVED lines=8> */
[----:B------:R-:W-:Y:S01]  /*20fb0*/  SEL R43, R36, R43, P0 ;  /* 0x0000002b242b7207 */ /* 0x000fe20000000000 */
[----:B------:R-:W-:Y:S01]  /*20fc0*/  IMAD.MOV.U32 R12, RZ, RZ, R0 ;  /* 0x000000ffff0c7224 */ /* 0x000fe200078e0000 */
        /* <DEDUP_REMOVED lines=9> */
.L_x_877:
[----:B------:R-:W-:Y:S02]  /*21060*/  SEL R59, R46, R61, P0 ;  /* 0x0000003d2e3b7207 */ /* 0x000fe40000000000 */
[----:B------:R-:W-:Y:S02]  /*21070*/  SEL R61, R61, R46, P0 ;  /* 0x0000002e3d3d7207 */ /* 0x000fe40000000000 */
[----:B------:R-:W-:Y:S02]  /*21080*/  SEL R57, R52, R57, P0 ;  /* 0x0000003934397207 */ /* 0x000fe40000000000 */
[----:B------:R-:W-:Y:S02]  /*21090*/  SEL R4, R6, R3, P0 ;  /* 0x0000000306047207 */ /* 0x000fe40000000000 */
[----:B------:R-:W-:Y:S01]  /*210a0*/  SEL R6, R3, R6, P0 ;  /* 0x0000000603067207 */ /* 0x000fe20000000000 */
[----:B------:R-:W-:Y:S02]  /*210b0*/  IMAD.MOV.U32 R13, RZ, RZ, R7 ;  /* 0x000000ffff0d7224 */ /* 0x000fe400078e0007 */
[----:B------:R-:W-:Y:S01]  /*210c0*/  IMAD.MOV.U32 R12, RZ, RZ, R2 ;  /* 0x000000ffff0c7224 */ /* 0x000fe200078e0002 */
[----:B------:R-:W-:-:S07]  /*210d0*/  MOV R10, R14 ;  /* 0x0000000e000a7202 */ /* 0x000fce0000000f00 */
[----:B------:R-:W-:Y:S05]  /*210e0*/  WARPSYNC.COLLECTIVE R15, `(.L_x_878) ;  /* 0x000000000f087348 */ /* 0x000fea0003c00000 */
[----:B------:R0:W1:Y:S02]  /*210f0*/  SHFL.IDX P6, R14, R13, R12, R11 ;  /* 0x0000000c0d0e7389 */ /* 0x00006400000c000b */
[----:B01----:R-:W-:Y:S01]  /*21100*/  ENDCOLLECTIVE ;  /* 0x000000000000791b */ /* 0x003fe20003800000 */
.L_x_878:
[----:B------:R-:W-:Y:S01]  /*21110*/  MOV R13, R9 ;  /* 0x00000009000d7202 */ /* 0x000fe20000000f00 */
[----:B------:R-:W-:Y:S02]  /*21120*/  IMAD.MOV.U32 R12, RZ, RZ, R0 ;  /* 0x000000ffff0c7224 */ /* 0x000fe400078e0000 */
[----:B------:R-:W-:-:S07]  /*21130*/  IMAD.MOV.U32 R7, RZ, RZ, R14 ;  /* 0x000000ffff077224 */ /* 0x000fce00078e000e */
[----:B------:R-:W-:Y:S05]  /*21140*/  WARPSYNC.COLLECTIVE R15, `(.L_x_879) ;  /* 0x000000000f087348 */ /* 0x000fea0003c00000 */
[----:B------:R0:W1:Y:S02]  /*21150*/  SHFL.IDX P6, R14, R13, R12, R11 ;  /* 0x0000000c0d0e7389 */ /* 0x00006400000c000b */
[----:B01----:R-:W-:Y:S01]  /*21160*/  ENDCOLLECTIVE ;  /* 0x000000000000791b */ /* 0x003fe20003800000 */
.L_x_879:
[----:B------:R-:W-:Y:S02]  /*21170*/  SEL R8, R10, R7, P0 ;  /* 0x000000070a087207 */ /* 0x000fe40000000000 */
[----:B------:R-:W-:Y:S01]  /*21180*/  SEL R10, R7, R10, P0 ;  /* 0x0000000a070a7207 */ /* 0x000fe20000000000 */
[----:B------:R-:W-:Y:S01]  /*21190*/  IMAD.MOV.U32 R13, RZ, RZ, R21 ;  /* 0x000000ffff0d7224 */ /* 0x000fe200078e0015 */
[----:B------:R-:W-:Y:S01]  /*211a0*/  MOV R12, R2 ;  /* 0x00000002000c7202 */ /* 0x000fe20000000f00 */
[----:B------:R-:W-:-:S07]  /*211b0*/  IMAD.MOV.U32 R26, RZ, RZ, R14 ;  /* 0x000000ffff1a7224 */ /* 0x000fce00078e000e */
[----:B------:R-:W-:Y:S05]  /*211c0*/  WARPSYNC.COLLECTIVE R15, `(.L_x_880) ;  /* 0x000000000f087348 */ /* 0x000fea0003c00000 */
[----:B------:R0:W1:Y:S02]  /*211d0*/  SHFL.IDX P6, R14, R13, R12, R11 ;  /* 0x0000000c0d0e7389 */ /* 0x00006400000c000b */
[----:B01----:R-:W-:Y:S01]  /*211e0*/  ENDCOLLECTIVE ;  /* 0x000000000000791b */ /* 0x003fe20003800000 */
.L_x_880:
[----:B------:R-:W-:Y:S02]  /*211f0*/  IMAD.MOV.U32 R13, RZ, RZ, R25 ;  /* 0x000000ffff0d7224 */ /* 0x000fe400078e0019 */
[----:B------:R-:W-:Y:S02]  /*21200*/  IMAD.MOV.U32 R12, RZ, RZ, R0 ;  /* 0x000000ffff0c7224 */ /* 0x000fe400078e0000 */
[----:B------:R-:W-:-:S07]  /*21210*/  IMAD.MOV.U32 R21, RZ, RZ, R14 ;  /* 0x000000ffff157224 */ /* 0x000fce00078e000e */
[----:B------:R-:W-:Y:S05]  /*21220*/  WARPSYNC.COLLECTIVE R15, `(.L_x_881) ;  /* 0x000000000f087348 */ /* 0x000fea0003c00000 */
[----:B------:R0:W1:Y:S02]  /*21230*/  SHFL.IDX P6, R14, R13, R12, R11 ;  /* 0x0000000c0d0e7389 */ /* 0x00006400000c000b */
[----:B01----:R-:W-:Y:S01]  /*21240*/  ENDCOLLECTIVE ;  /* 0x000000000000791b */ /* 0x003fe20003800000 */
.L_x_881:
        /* <DEDUP_REMOVED lines=8> */
.L_x_882:
[----:B------:R-:W-:Y:S01]  /*212d0*/  MOV R13, R29 ;  /* 0x0000001d000d7202 */ /* 0x000fe20000000f00 */
[----:B------:R-:W-:Y:S02]  /*212e0*/  IMAD.MOV.U32 R12, RZ, RZ, R0 ;  /* 0x000000ffff0c7224 */ /* 0x000fe400078e0000 */
[----:B------:R-:W-:-:S07]  /*212f0*/  IMAD.MOV.U32 R27, RZ, RZ, R14 ;  /* 0x000000ffff1b7224 */ /* 0x000fce00078e000e */
[----:B------:R-:W-:Y:S05]  /*21300*/  WARPSYNC.COLLECTIVE R15, `(.L_x_883) ;  /* 0x000000000f087348 */ /* 0x000fea0003c00000 */
[----:B------:R0:W1:Y:S02]  /*21310*/  SHFL.IDX P6, R14, R13, R12, R11 ;  /* 0x0000000c0d0e7389 */ /* 0x00006400000c000b */
[----:B01----:R-:W-:Y:S01]  /*21320*/  ENDCOLLECTIVE ;  /* 0x000000000000791b */ /* 0x003fe20003800000 */
.L_x_883:
        /* <DEDUP_REMOVED lines=8> */
.L_x_884:
[----:B------:R-:W-:Y:S02]  /*213b0*/  IMAD.MOV.U32 R13, RZ, RZ, R33 ;  /* 0x000000ffff0d7224 */ /* 0x000fe400078e0021 */
[----:B------:R-:W-:Y:S02]  /*213c0*/  IMAD.MOV.U32 R12, RZ, RZ, R0 ;  /* 0x000000ffff0c7224 */ /* 0x000fe400078e0000 */
[----:B------:R-:W-:-:S07]  /*213d0*/  IMAD.MOV.U32 R31, RZ, RZ, R14 ;  /* 0x000000ffff1f7224 */ /* 0x000fce00078e000e */
[----:B------:R-:W-:Y:S05]  /*213e0*/  WARPSYNC.COLLECTIVE R15, `(.L_x_885) ;  /* 0x000000000f087348 */ /* 0x000fea0003c00000 */
[----:B------:R0:W1:Y:S02]  /*213f0*/  SHFL.IDX P6, R14, R13, R12, R11 ;  /* 0x0000000c0d0e7389 */ /* 0x00006400000c000b */
[----:B01----:R-:W-:Y:S01]  /*21400*/  ENDCOLLECTIVE ;  /* 0x000000000000791b */ /* 0x003fe20003800000 */
.L_x_885:
        /* <DEDUP_REMOVED lines=8> */
.L_x_886:
[----:B------:R-:W-:Y:S01]  /*21490*/  MOV R13, R37 ;  /* 0x00000025000d7202 */ /* 0x000fe20000000f00 */
[----:B------:R-:W-:Y:S02]  /*214a0*/  IMAD.MOV.U32 R12, RZ, RZ, R0 ;  /* 0x000000ffff0c7224 */ /* 0x000fe400078e0000 */
[----:B------:R-:W-:-:S07]  /*214b0*/  IMAD.MOV.U32 R35, RZ, RZ, R14 ;  /* 0x000000ffff237224 */ /* 0x000fce00078e000e */
[----:B------:R-:W-:Y:S05]  /*214c0*/  WARPSYNC.COLLECTIVE R15, `(.L_x_887) ;  /* 0x000000000f087348 */ /* 0x000fea0003c00000 */
[----:B------:R0:W1:Y:S02]  /*214d0*/  SHFL.IDX P6, R14, R13, R12, R11 ;  /* 0x0000000c0d0e7389 */ /* 0x00006400000c000b */
[----:B01----:R-:W-:Y:S01]  /*214e0*/  ENDCOLLECTIVE ;  /* 0x000000000000791b */ /* 0x003fe20003800000 */
.L_x_887:
        /* <DEDUP_REMOVED lines=8> */
.L_x_888:
[----:B------:R-:W-:Y:S02]  /*21570*/  IMAD.MOV.U32 R13, RZ, RZ, R41 ;  /* 0x000000ffff0d7224 */ /* 0x000fe400078e0029 */
[----:B------:R-:W-:Y:S02]  /*21580*/  IMAD.MOV.U32 R12, RZ, RZ, R0 ;  /* 0x000000ffff0c7224 */ /* 0x000fe400078e0000 */
[----:B------:R-:W-:-:S07]  /*21590*/  IMAD.MOV.U32 R20, RZ, RZ, R14 ;  /* 0x000000ffff147224 */ /* 0x000fce00078e000e */
[----:B------:R-:W-:Y:S05]  /*215a0*/  WARPSYNC.COLLECTIVE R15, `(.L_x_889) ;  /* 0x000000000f087348 */ /* 0x000fea0003c00000 */
[----:B------:R0:W1:Y:S02]  /*215b0*/  SHFL.IDX P6, R14, R13, R12, R11 ;  /* 0x0000000c0d0e7389 */ /* 0x00006400000c000b */
[----:B01----:R-:W-:Y:S01]  /*215c0*/  ENDCOLLECTIVE ;  /* 0x000000000000791b */ /* 0x003fe20003800000 */
.L_x_889:
[----:B------:R-:W-:Y:S02]  /*215d0*/  IMAD.MOV.U32 R13, RZ, RZ, R43 ;  /* 0x000000ffff0d7224 */ /* 0x000fe400078e002b */
[----:B------:R-:W-:Y:S01]  /*215e0*/  IMAD.MOV.U32 R12, RZ, RZ, R2 ;  /* 0x000000ffff0c7224 */ /* 0x000fe200078e0002 */
[----:B------:R-:W-:-:S07]  /*215f0*/  MOV R42, R14 ;  /* 0x0000000e002a7202 */ /* 0x000fce0000000f00 */
[----:B------:R-:W-:Y:S05]  /*21600*/  WARPSYNC.COLLECTIVE R15, `(.L_x_890) ;  /* 0x000000000f087348 */ /* 0x000fea0003c00000 */
[----:B------:R0:W1:Y:S02]  /*21610*/  SHFL.IDX P6, R14, R13, R12, R11 ;  /* 0x0000000c0d0e7389 */ /* 0x00006400000c000b */
[----:B01----:R-:W-:Y:S01]  /*21620*/  ENDCOLLECTIVE ;  /* 0x000000000000791b */ /* 0x003fe20003800000 */
.L_x_890:
[----:B------:R-:W-:Y:S01]  /*21630*/  MOV R13, R45 ;  /* 0x0000002d000d7202 */ /* 0x000fe20000000f00 */
[----:B------:R-:W-:Y:S02]  /*21640*/  IMAD.MOV.U32 R12, RZ, RZ, R0 ;  /* 0x000000ffff0c7224 */ /* 0x000fe400078e0000 */
[----:B------:R-:W-:-:S07]  /*21650*/  IMAD.MOV.U32 R43, RZ, RZ, R14 ;  /* 0x000000ffff2b7224 */ /* 0x000fce00078e000e */
[----:B------:R-:W-:Y:S05]  /*21660*/  WARPSYNC.COLLECTIVE R15, `(.L_x_891) ;  /* 0x000000000f087348 */ /* 0x000fea0003c00000 */
[----:B------:R0:W1:Y:S02]  /*21670*/  SHFL.IDX P6, R14, R13, R12, R11 ;  /* 0x0000000c0d0e7389 */ /* 0x00006400000c000b */
[----:B01----:R-:W-:Y:S01]  /*21680*/  ENDCOLLECTIVE ;  /* 0x000000000000791b */ /* 0x003fe20003800000 */
.L_x_891:
[----:B------:R-:W-:Y:S02]  /*21690*/  SEL R40, R42, R43, P0 ;  /* 0x0000002b2a287207 */ /* 0x000fe40000000000 */
[----:B------:R-:W-:Y:S01]  /*216a0*/  SEL R42, R43, R42, P0 ;  /* 0x0000002a2b2a7207 */ /* 0x000fe20000000000 */
[----:B------:R-:W-:Y:S01]  /*216b0*/  IMAD.MOV.U32 R13, RZ, RZ, R47 ;  /* 0x000000ffff0d7224 */ /* 0x000fe200078e002f */
[----:B------:R-:W-:Y:S02]  /*216c0*/  MOV R12, R2 ;  /* 0x00000002000c7202 */ /* 0x000fe40000000f00 */
[----:B------:R-:W-:Y:S01]  /*216d0*/  MOV R47, RZ ;  /* 0x000000ff002f7202 */ /* 0x000fe20000000f00 */
[----:B------:R-:W-:-:S07]  /*216e0*/  IMAD.MOV.U32 R45, RZ, RZ, R14 ;  /* 0x000000ffff2d7224 */ /* 0x000fce00078e000e */
[----:B------:R-:W-:Y:S05]  /*216f0*/  WARPSYNC.COLLECTIVE R15, `(.L_x_892) ;  /* 0x000000000f087348 */ /* 0x000fea0003c00000 */
[----:B------:R0:W1:Y:S02]  /*21700*/  SHFL.IDX P6, R14, R13, R12, R11 ;  /* 0x0000000c0d0e7389 */ /* 0x00006400000c000b */
[----:B01----:R-:W-:Y:S01]  /*21710*/  ENDCOLLECTIVE ;  /* 0x000000000000791b */ /* 0x003fe20003800000 */
.L_x_892:
[----:B------:R-:W-:Y:S02]  /*21720*/  IMAD.MOV.U32 R13, RZ, RZ, R49 ;  /* 0x000000ffff0d7224 */ /* 0x000fe400078e0031 */
[----:B------:R-:W-:Y:S02]  /*21730*/  IMAD.MOV.U32 R12, RZ, RZ, R0 ;  /* 0x000000ffff0c7224 */ /* 0x000fe400078e0000 */
[----:B------:R-:W-:-:S07]  /*21740*/  IMAD.MOV.U32 R44, RZ, RZ, R14 ;  /* 0x000000ffff2c7224 */ /* 0x000fce00078e000e */
[----:B------:R-:W-:Y:S05]  /*21750*/  WARPSYNC.COLLECTIVE R15, `(.L_x_893) ;  /* 0x000000000f087348 */ /* 0x000fea0003c00000 */
[----:B------:R0:W1:Y:S02]  /*21760*/  SHFL.IDX P6, R14, R13, R12, R11 ;  /* 0x0000000c0d0e7389 */ /* 0x00006400000c000b */
[----:B01----:R-:W-:Y:S01]  /*21770*/  ENDCOLLECTIVE ;  /* 0x000000000000791b */ /* 0x003fe20003800000 */
.L_x_893:
        /* <DEDUP_REMOVED lines=8> */
.L_x_894:
[----:B------:R-:W-:Y:S01]  /*21800*/  MOV R13, R53 ;  /* 0x00000035000d7202 */ /* 0x000fe20000000f00 */
[----:B------:R-:W-:Y:S02]  /*21810*/  IMAD.MOV.U32 R12, RZ, RZ, R0 ;  /* 0x000000ffff0c7224 */ /* 0x000fe400078e0000 */
[----:B------:R-:W-:-:S07]  /*21820*/  IMAD.MOV.U32 R46, RZ, RZ, R14 ;  /* 0x000000ffff2e7224 */ /* 0x000fce00078e000e */
[----:B------:R-:W-:Y:S05]  /*21830*/  WARPSYNC.COLLECTIVE R15, `(.L_x_895) ;  /* 0x000000000f087348 */ /* 0x000fea0003c00000 */
[----:B------:R0:W1:Y:S02]  /*21840*/  SHFL.IDX P6, R14, R13, R12, R11 ;  /* 0x0000000c0d0e7389 */ /* 0x00006400000c000b */
[----:B01----:R-:W-:Y:S01]  /*21850*/  ENDCOLLECTIVE ;  /* 0x000000000000791b */ /* 0x003fe20003800000 */
.L_x_895:
[----:B------:R-:W-:Y:S01]  /*21860*/  SEL R9, R49, R46, P0 ;  /* 0x0000002e31097207 */ /* 0x000fe20000000000 */
[----:B------:R-:W-:Y:S01]  /*21870*/  IMAD.MOV.U32 R13, RZ, RZ, R57 ;  /* 0x000000ffff0d7224 */ /* 0x000fe200078e0039 */
[----:B------:R-:W-:Y:S01]  /*21880*/  MOV R12, R2 ;  /* 0x00000002000c7202 */ /* 0x000fe20000000f00 */
[----:B------:R-:W-:-:S07]  /*21890*/  IMAD.MOV.U32 R53, RZ, RZ, R14 ;  /* 0x000000ffff357224 */ /* 0x000fce00078e000e */
[----:B------:R-:W-:Y:S05]  /*218a0*/  WARPSYNC.COLLECTIVE R15, `(.L_x_896) ;  /* 0x000000000f087348 */ /* 0x000fea0003c00000 */
[----:B------:R0:W1:Y:S02]  /*218b0*/  SHFL.IDX P6, R14, R13, R12, R11 ;  /* 0x0000000c0d0e7389 */ /* 0x00006400000c000b */
[----:B01----:R-:W-:Y:S01]  /*218c0*/  ENDCOLLECTIVE ;  /* 0x000000000000791b */ /* 0x003fe20003800000 */
.L_x_896:
[----:B------:R-:W-:Y:S02]  /*218d0*/  IMAD.MOV.U32 R13, RZ, RZ, R59 ;  /* 0x000000ffff0d7224 */ /* 0x000fe400078e003b */
[----:B------:R-:W-:Y:S02]  /*218e0*/  IMAD.MOV.U32 R12, RZ, RZ, R0 ;  /* 0x000000ffff0c7224 */ /* 0x000fe400078e0000 */
[----:B------:R-:W-:-:S07]  /*218f0*/  IMAD.MOV.U32 R48, RZ, RZ, R14 ;  /* 0x000000ffff307224 */ /* 0x000fce00078e000e */
[----:B------:R-:W-:Y:S05]  /*21900*/  WARPSYNC.COLLECTIVE R15, `(.L_x_897) ;  /* 0x000000000f087348 */ /* 0x000fea0003c00000 */
[----:B------:R0:W1:Y:S02]  /*21910*/  SHFL.IDX P6, R14, R13, R12, R11 ;  /* 0x0000000c0d0e7389 */ /* 0x00006400000c000b */
[----:B01----:R-:W-:Y:S01]  /*21920*/  ENDCOLLECTIVE ;  /* 0x000000000000791b */ /* 0x003fe20003800000 */
.L_x_897:
        /* <DEDUP_REMOVED lines=8> */
.L_x_898:
[----:B------:R-:W-:Y:S01]  /*219b0*/  MOV R13, R63 ;  /* 0x0000003f000d7202 */ /* 0x000fe20000000f00 */
[----:B------:R-:W-:Y:S02]  /*219c0*/  IMAD.MOV.U32 R12, RZ, RZ, R0 ;  /* 0x000000ffff0c7224 */ /* 0x000fe400078e0000 */
[----:B------:R-:W-:-:S07]  /*219d0*/  IMAD.MOV.U32 R50, RZ, RZ, R14 ;  /* 0x000000ffff327224 */ /* 0x000fce00078e000e */
[----:B------:R-:W-:Y:S05]  /*219e0*/  WARPSYNC.COLLECTIVE R15, `(.L_x_899) ;  /* 0x000000000f087348 */ /* 0x000fea0003c00000 */
[----:B------:R0:W1:Y:S02]  /*219f0*/  SHFL.IDX P6, R14, R13, R12, R11 ;  /* 0x0000000c0d0e7389 */ /* 0x00006400000c000b */
[----:B01----:R-:W-:Y:S01]  /*21a00*/  ENDCOLLECTIVE ;  /* 0x000000000000791b */ /* 0x003fe20003800000 */
.L_x_899:
        /* <DEDUP_REMOVED lines=8> */
.L_x_900:
[----:B------:R-:W-:Y:S02]  /*21a90*/  IMAD.MOV.U32 R13, RZ, RZ, R67 ;  /* 0x000000ffff0d7224 */ /* 0x000fe400078e0043 */
[----:B------:R-:W-:Y:S02]  /*21aa0*/  IMAD.MOV.U32 R12, RZ, RZ, R0 ;  /* 0x000000ffff0c7224 */ /* 0x000fe400078e0000 */
[----:B------:R-:W-:-:S07]  /*21ab0*/  IMAD.MOV.U32 R52, RZ, RZ, R14 ;  /* 0x000000ffff347224 */ /* 0x000fce00078e000e */
[----:B------:R-:W-:Y:S05]  /*21ac0*/  WARPSYNC.COLLECTIVE R15, `(.L_x_901) ;  /* 0x000000000f087348 */ /* 0x000fea0003c00000 */
[----:B------:R0:W1:Y:S02]  /*21ad0*/  SHFL.IDX P6, R14, R13, R12, R11 ;  /* 0x0000000c0d0e7389 */ /* 0x00006400000c000b */
[----:B01----:R-:W-:Y:S01]  /*21ae0*/  ENDCOLLECTIVE ;  /* 0x000000000000791b */ /* 0x003fe20003800000 */
.L_x_901:
        /* <DEDUP_REMOVED lines=8> */
.L_x_902:
[----:B------:R-:W-:Y:S01]  /*21b70*/  MOV R13, R71 ;  /* 0x00000047000d7202 */ /* 0x000fe20000000f00 */
[----:B------:R-:W-:Y:S02]  /*21b80*/  IMAD.MOV.U32 R12, RZ, RZ, R0 ;  /* 0x000000ffff0c7224 */ /* 0x000fe400078e0000 */
[----:B------:R-:W-:-:S07]  /*21b90*/  IMAD.MOV.U32 R56, RZ, RZ, R14 ;  /* 0x000000ffff387224 */ /* 0x000fce00078e000e */
[----:B------:R-:W-:Y:S05]  /*21ba0*/  WARPSYNC.COLLECTIVE R15, `(.L_x_903) ;  /* 0x000000000f087348 */ /* 0x000fea0003c00000 */
[----:B------:R0:W1:Y:S02]  /*21bb0*/  SHFL.IDX P6, R14, R13, R12, R11 ;  /* 0x0000000c0d0e7389 */ /* 0x00006400000c000b */
[----:B01----:R-:W-:Y:S01]  /*21bc0*/  ENDCOLLECTIVE ;  /* 0x000000000000791b */ /* 0x003fe20003800000 */
.L_x_903:
[----:B------:R-:W-:Y:S01]  /*21bd0*/  SEL R39, R56, R67, P0 ;  /* 0x0000004338277207 */ /* 0x000fe20000000000 */
[----:B------:R-:W-:Y:S01]  /*21be0*/  IMAD.MOV.U32 R13, RZ, RZ, R73 ;  /* 0x000000ffff0d7224 */ /* 0x000fe200078e0049 */
[----:B------:R-:W-:Y:S01]  /*21bf0*/  MOV R12, R2 ;  /* 0x00000002000c7202 */ /* 0x000fe20000000f00 */
[----:B------:R-:W-:-:S07]  /*21c00*/  IMAD.MOV.U32 R71, RZ, RZ, R14 ;  /* 0x000000ffff477224 */ /* 0x000fce00078e000e */
[----:B------:R-:W-:Y:S05]  /*21c10*/  WARPSYNC.COLLECTIVE R15, `(.L_x_904) ;  /* 0x000000000f087348 */ /* 0x000fea0003c00000 */
[----:B------:R0:W1:Y:S02]  /*21c20*/  SHFL.IDX P6, R14, R13, R12, R11 ;  /* 0x0000000c0d0e7389 */ /* 0x00006400000c000b */
[----:B01----:R-:W-:Y:S01]  /*21c30*/  ENDCOLLECTIVE ;  /* 0x000000000000791b */ /* 0x003fe20003800000 */
.L_x_904:
[----:B------:R-:W-:Y:S02]  /*21c40*/  IMAD.MOV.U32 R13, RZ, RZ, R75 ;  /* 0x000000ffff0d7224 */ /* 0x000fe400078e004b */
[----:B------:R-:W-:Y:S02]  /*21c50*/  IMAD.MOV.U32 R12, RZ, RZ, R0 ;  /* 0x000000ffff0c7224 */ /* 0x000fe400078e0000 */
[----:B------:R-:W-:-:S07]  /*21c60*/  IMAD.MOV.U32 R58, RZ, RZ, R14 ;  /* 0x000000ffff3a7224 */ /* 0x000fce00078e000e */
[----:B------:R-:W-:Y:S05]  /*21c70*/  WARPSYNC.COLLECTIVE R15, `(.L_x_905) ;  /* 0x000000000f087348 */ /* 0x000fea0003c00000 */
[----:B------:R0:W1:Y:S02]  /*21c80*/  SHFL.IDX P6, R14, R13, R12, R11 ;  /* 0x0000000c0d0e7389 */ /* 0x00006400000c000b */
[----:B01----:R-:W-:Y:S01]  /*21c90*/  ENDCOLLECTIVE ;  /* 0x000000000000791b */ /* 0x003fe20003800000 */
.L_x_905:
[----:B------:R-:W-:Y:S02]  /*21ca0*/  IMAD.MOV.U32 R13, RZ, RZ, R77 ;  /* 0x000000ffff0d7224 */ /* 0x000fe400078e004d */
[----:B------:R-:W-:Y:S01]  /*21cb0*/  IMAD.MOV.U32 R12, RZ, RZ, R2 ;  /* 0x000000ffff0c7224 */ /* 0x000fe200078e0002 */
[----:B------:R-:W-:-:S07]  /*21cc0*/  MOV R75, R14 ;  /* 0x0000000e004b7202 */ /* 0x000fce0000000f00 */
[----:B------:R-:W-:Y:S05]  /*21cd0*/  WARPSYNC.COLLECTIVE R15, `(.L_x_906) ;  /* 0x000000000f087348 */ /* 0x000fea0003c00000 */
[----:B------:R0:W1:Y:S02]  /*21ce0*/  SHFL.IDX P6, R14, R13, R12, R11 ;  /* 0x0000000c0d0e7389 */ /* 0x00006400000c000b */
[----:B01----:R-:W-:Y:S01]  /*21cf0*/  ENDCOLLECTIVE ;  /* 0x000000000000791b */ /* 0x003fe20003800000 */
.L_x_906:
[----:B------:R-:W-:Y:S02]  /*21d00*/  SEL R12, R37, R20, P0 ;  /* 0x00000014250c7207 */ /* 0x000fe40000000000 */
[----:B------:R-:W-:Y:S02]  /*21d10*/  SEL R11, R46, R49, P0 ;  /* 0x000000312e0b7207 */ /* 0x000fe40000000000 */
[----:B------:R-:W-:Y:S02]  /*21d20*/  SEL R13, R71, R58, P0 ;  /* 0x0000003a470d7207 */ /* 0x000fe40000000000 */
[----:B------:R-:W-:Y:S01]  /*21d30*/  SEL R15, R58, R71, P0 ;  /* 0x000000473a0f7207 */ /* 0x000fe20000000000 */
[----:B------:R-:W-:Y:S01]  /*21d40*/  IMAD.MOV.U32 R60, RZ, RZ, R14 ;  /* 0x000000ffff3c7224 */ /* 0x000fe200078e000e */
[----:B------:R-:W-:Y:S02]  /*21d50*/  SEL R14, R20, R37, P0 ;  /* 0x00000025140e7207 */ /* 0x000fe40000000000 */
[----:B------:R-:W-:Y:S01]  /*21d60*/  SEL R37, R67, R56, P0 ;  /* 0x0000003843257207 */ /* 0x000fe20000000000 */
[----:B------:R-:W-:Y:S06]  /*21d70*/  BRA `(.L_x_907) ;  /* 0xffffff4800947947 */ /* 0x000fec000383ffff */
.L_x_675:
[----:B------:R-:W-:Y:S01]  /*21d80*/  IMAD.MOV.U32 R13, RZ, RZ, R2 ;  /* 0x000000ffff0d7224 */ /* 0x000fe200078e0002 */
[----:B------:R-:W-:Y:S01]  /*21d90*/  MOV R15, 0xffffffff ;  /* 0xffffffff000f7802 */ /* 0x000fe20000000f00 */
[----:B------:R-:W-:Y:S02]  /*21da0*/  IMAD.MOV.U32 R12, RZ, RZ, RZ ;  /* 0x000000ffff0c7224 */ /* 0x000fe400078e00ff */
[----:B------:R-:W-:-:S07]  /*21db0*/  IMAD.MOV.U32 R11, RZ, RZ, 0x181f ;  /* 0x0000181fff0b7424 */ /* 0x000fce00078e00ff */
[----:B01----:R-:W-:Y:S05]  /*21dc0*/  WARPSYNC.COLLECTIVE R15, `(.L_x_908) ;  /* 0x000000000f087348 */ /* 0x003fea0003c00000 */
[----:B------:R2:W3:Y:S02]  /*21dd0*/  SHFL.IDX P6, R14, R13, R12, R11 ;  /* 0x0000000c0d0e7389 */ /* 0x0004e400000c000b */
[----:B0123--:R-:W-:Y:S01]  /*21de0*/  ENDCOLLECTIVE ;  /* 0x000000000000791b */ /* 0x00ffe20003800000 */
.L_x_908:
[----:B------:R-:W-:Y:S02]  /*21df0*/  IMAD.MOV.U32 R13, RZ, RZ, R0 ;  /* 0x000000ffff0d7224 */ /* 0x000fe400078e0000 */
[----:B------:R-:W-:-:S07]  /*21e00*/  IMAD.MOV.U32 R3, RZ, RZ, R14 ;  /* 0x000000ffff037224 */ /* 0x000fce00078e000e */
[----:B------:R-:W-:Y:S05]  /*21e10*/  WARPSYNC.COLLECTIVE R15, `(.L_x_909) ;  /* 0x000000000f087348 */ /* 0x000fea0003c00000 */
[----:B------:R0:W1:Y:S02]  /*21e20*/  SHFL.IDX P6, R14, R13, R12, R11 ;  /* 0x0000000c0d0e7389 */ /* 0x00006400000c000b */
[----:B01----:R-:W-:Y:S01]  /*21e30*/  ENDCOLLECTIVE ;  /* 0x000000000000791b */ /* 0x003fe20003800000 */
.L_x_909:
[----:B------:R-:W-:Y:S05]  /*21e40*/  BRA `(.L_x_910) ;  /* 0xffffff5c00fc7947 */ /* 0x000fea000383ffff */
.L_x_678:
[----:B------:R-:W-:Y:S01]  /*21e50*/  BSSY B1, `(.L_x_911) ;  /* 0x0000008000017945 */ /* 0x000fe20003800000 */
[----:B------:R-:W-:Y:S01]  /*21e60*/  IMAD.MOV.U32 R13, RZ, RZ, R2 ;  /* 0x000000ffff0d7224 */ /* 0x000fe200078e0002 */
[----:B------:R-:W-:Y:S01]  /*21e70*/  MOV R12, 0x1 ;  /* 0x00000001000c7802 */ /* 0x000fe20000000f00 */
[----:B------:R-:W-:Y:S02]  /*21e80*/  IMAD.MOV.U32 R11, RZ, RZ, 0x181f ;  /* 0x0000181fff0b7424 */ /* 0x000fe400078e00ff */
[----:B---3--:R-:W-:-:S07]  /*21e90*/  IMAD.MOV.U32 R15, RZ, RZ, -0x1 ;  /* 0xffffffffff0f7424 */ /* 0x008fce00078e00ff */
[----:B012-4-:R-:W-:Y:S05]  /*21ea0*/  WARPSYNC.COLLECTIVE R15, `(.L_x_912) ;  /* 0x000000000f087348 */ /* 0x017fea0003c00000 */
[----:B----4-:R3:W4:Y:S02]  /*21eb0*/  SHFL.IDX P6, R14, R13, R12, R11 ;  /* 0x0000000c0d0e7389 */ /* 0x01072400000c000b */
[----:B01234-:R-:W-:Y:S01]  /*21ec0*/  ENDCOLLECTIVE ;  /* 0x000000000000791b */ /* 0x01ffe20003800000 */
.L_x_912:
[----:B------:R-:W-:Y:S05]  /*21ed0*/  BSYNC B1 ;  /* 0x0000000000017941 */ /* 0x000fea0003800000 */
.L_x_911:
        /* <DEDUP_REMOVED lines=8> */
.L_x_913:
[----:B------:R-:W-:Y:S05]  /*21f60*/  BRA `(.L_x_914) ;  /* 0xffffff6000087947 */ /* 0x000fea000383ffff */
.L_x_681:
[----:B------:R-:W-:Y:S01]  /*21f70*/  BSSY B1, `(.L_x_915) ;  /* 0x0000008000017945 */ /* 0x000fe20003800000 */
[----:B------:R-:W-:Y:S01]  /*21f80*/  MOV R13, R2 ;  /* 0x00000002000d7202 */ /* 0x000fe20000000f00 */
[----:B------:R-:W-:Y:S02]  /*21f90*/  IMAD.MOV.U32 R12, RZ, RZ, 0x2 ;  /* 0x00000002ff0c7424 */ /* 0x000fe400078e00ff */
[----:B------:R-:W-:Y:S02]  /*21fa0*/  IMAD.MOV.U32 R11, RZ, RZ, 0x181f ;  /* 0x0000181fff0b7424 */ /* 0x000fe400078e00ff */
[----:B0-----:R-:W-:-:S07]  /*21fb0*/  IMAD.MOV.U32 R15, RZ, RZ, -0x1 ;  /* 0xffffffffff0f7424 */ /* 0x001fce00078e00ff */
[----:B-1234-:R-:W-:Y:S05]  /*21fc0*/  WARPSYNC.COLLECTIVE R15, `(.L_x_916) ;  /* 0x000000000f087348 */ /* 0x01efea0003c00000 */
[----:B----4-:R0:W4:Y:S02]  /*21fd0*/  SHFL.IDX P6, R14, R13, R12, R11 ;  /* 0x0000000c0d0e7389 */ /* 0x01012400000c000b */
[----:B01234-:R-:W-:Y:S01]  /*21fe0*/  ENDCOLLECTIVE ;  /* 0x000000000000791b */ /* 0x01ffe20003800000 */
.L_x_916:
[----:B------:R-:W-:Y:S05]  /*21ff0*/  BSYNC B1 ;  /* 0x0000000000017941 */ /* 0x000fea0003800000 */
.L_x_915:
[----:B------:R-:W-:Y:S01]  /*22000*/  IMAD.MOV.U32 R13, RZ, RZ, R0 ;  /* 0x000000ffff0d7224 */ /* 0x000fe200078e0000 */
[----:B------:R-:W-:Y:S01]  /*22010*/  MOV R15, 0xffffffff ;  /* 0xffffffff000f7802 */ /* 0x000fe20000000f00 */
[----:B------:R-:W-:Y:S01]  /*22020*/  IMAD.MOV.U32 R12, RZ, RZ, 0x2 ;  /* 0x00000002ff0c7424 */ /* 0x000fe200078e00ff */
[----:B------:R-:W-:Y:S01]  /*22030*/  MOV R3, R14 ;  /* 0x0000000e00037202 */ /* 0x000fe20000000f00 */
[----:B------:R-:W-:-:S07]  /*22040*/  IMAD.MOV.U32 R11, RZ, RZ, 0x181f ;  /* 0x0000181fff0b7424 */ /* 0x000fce00078e00ff */
[----:B------:R-:W-:Y:S05]  /*22050*/  WARPSYNC.COLLECTIVE R15, `(.L_x_917) ;  /* 0x000000000f087348 */ /* 0x000fea0003c00000 */
[----:B------:R0:W1:Y:S02]  /*22060*/  SHFL.IDX P6, R14, R13, R12, R11 ;  /* 0x0000000c0d0e7389 */ /* 0x00006400000c000b */
[----:B01----:R-:W-:Y:S01]  /*22070*/  ENDCOLLECTIVE ;  /* 0x000000000000791b */ /* 0x003fe20003800000 */
.L_x_917:
[----:B------:R-:W-:Y:S05]  /*22080*/  BRA `(.L_x_918) ;  /* 0xffffff6000107947 */ /* 0x000fea000383ffff */
.L_x_684:
[----:B------:R-:W-:Y:S01]  /*22090*/  BSSY B1, `(.L_x_919) ;  /* 0x0000008000017945 */ /* 0x000fe20003800000 */
[----:B------:R-:W-:Y:S01]  /*220a0*/  IMAD.MOV.U32 R13, RZ, RZ, R2 ;  /* 0x000000ffff0d7224 */ /* 0x000fe200078e0002 */
[----:B0-----:R-:W-:Y:S01]  /*220b0*/  MOV R15, 0xffffffff ;  /* 0xffffffff000f7802 */ /* 0x001fe20000000f00 */
[----:B------:R-:W-:Y:S02]  /*220c0*/  IMAD.MOV.U32 R12, RZ, RZ, 0x3 ;  /* 0x00000003ff0c7424 */ /* 0x000fe400078e00ff */
[----:B------:R-:W-:-:S07]  /*220d0*/  IMAD.MOV.U32 R11, RZ, RZ, 0x181f ;  /* 0x0000181fff0b7424 */ /* 0x000fce00078e00ff */
[----:B-1234-:R-:W-:Y:S05]  /*220e0*/  WARPSYNC.COLLECTIVE R15, `(.L_x_920) ;  /* 0x000000000f087348 */ /* 0x01efea0003c00000 */
[----:B------:R0:W0:Y:S02]  /*220f0*/  SHFL.IDX P6, R14, R13, R12, R11 ;  /* 0x0000000c0d0e7389 */ /* 0x00002400000c000b */
[----:B01234-:R-:W-:Y:S01]  /*22100*/  ENDCOLLECTIVE ;  /* 0x000000000000791b */ /* 0x01ffe20003800000 */
.L_x_920:
[----:B------:R-:W-:Y:S05]  /*22110*/  BSYNC B1 ;  /* 0x0000000000017941 */ /* 0x000fea0003800000 */
.L_x_919:
        /* <DEDUP_REMOVED lines=8> */
.L_x_921:
[----:B------:R-:W-:Y:S05]  /*221a0*/  BRA `(.L_x_922) ;  /* 0xffffff6000187947 */ /* 0x000fea000383ffff */
.L_x_700:
[----:B0-----:R-:W0:Y:S01]  /*221b0*/  S2R R8, SR_TID.X ;  /* 0x0000000000087919 */ /* 0x001e220000002100 */
[----:B------:R-:W-:Y:S01]  /*221c0*/  BSSY B1, `(.L_x_923) ;  /* 0x000000a000017945 */ /* 0x000fe20003800000 */
[----:B------:R-:W-:Y:S01]  /*221d0*/  IMAD.MOV.U32 R12, RZ, RZ, RZ ;  /* 0x000000ffff0c7224 */ /* 0x000fe200078e00ff */
[----:B------:R-:W-:Y:S01]  /*221e0*/  MOV R11, 0x1f ;  /* 0x0000001f000b7802 */ /* 0x000fe20000000f00 */
[----:B------:R-:W-:Y:S01]  /*221f0*/  IMAD.MOV.U32 R15, RZ, RZ, -0x1 ;  /* 0xffffffffff0f7424 */ /* 0x000fe200078e00ff */
[----:B0-----:R-:W-:-:S04]  /*22200*/  SHF.R.U32.HI R8, RZ, 0x5, R8 ;  /* 0x00000005ff087819 */ /* 0x001fc80000011608 */
[----:B------:R-:W-:-:S05]  /*22210*/  LOP3.LUT R8, R8, 0x3, RZ, 0xc0, !PT ;  /* 0x0000000308087812 */ /* 0x000fca00078ec0ff */
[----:B------:R-:W-:-:S07]  /*22220*/  IMAD.MOV.U32 R13, RZ, RZ, R8 ;  /* 0x000000ffff0d7224 */ /* 0x000fce00078e0008 */
[----:B------:R-:W-:Y:S05]  /*22230*/  WARPSYNC.COLLECTIVE R15, `(.L_x_924) ;  /* 0x000000000f087348 */ /* 0x000fea0003c00000 */
[----:B------:R0:W1:Y:S02]  /*22240*/  SHFL.IDX P6, R14, R13, R12, R11 ;  /* 0x0000000c0d0e7389 */ /* 0x00006400000c000b */
[----:B01----:R-:W-:Y:S01]  /*22250*/  ENDCOLLECTIVE ;  /* 0x000000000000791b */ /* 0x003fe20003800000 */
.L_x_924:
[----:B------:R-:W-:Y:S05]  /*22260*/  BSYNC B1 ;  /* 0x0000000000017941 */ /* 0x000fea0003800000 */
.L_x_923:
[----:B------:R-:W-:Y:S05]  /*22270*/  BRA `(.L_x_925) ;  /* 0xffffff7000fc7947 */ /* 0x000fea000383ffff */
.L_x_702:
[----:B------:R-:W-:Y:S01]  /*22280*/  BSSY B1, `(.L_x_926) ;  /* 0x0000006000017945 */ /* 0x000fe20003800000 */
[----:B------:R-:W-:-:S07]  /*22290*/  IMAD.MOV.U32 R15, RZ, RZ, -0x1 ;  /* 0xffffffffff0f7424 */ /* 0x000fce00078e00ff */
[----:B01----:R-:W-:Y:S05]  /*222a0*/  WARPSYNC.COLLECTIVE R15, `(.L_x_927) ;  /* 0x000000000f0c7348 */ /* 0x003fea0003c00000 */
[----:B------:R-:W-:Y:S02]  /*222b0*/  ELECT P6, UR62, PT ;  /* 0x00000000003e782f */ /* 0x000fe400038c0000 */
[----:B------:R-:W-:Y:S01]  /*222c0*/  MOV R14, UR62 ;  /* 0x0000003e000e7c02 */ /* 0x000fe20008000f00 */
[----:B01----:R-:W-:Y:S10]  /*222d0*/  ENDCOLLECTIVE ;  /* 0x000000000000791b */ /* 0x003ff40003800000 */
.L_x_927:
[----:B------:R-:W-:Y:S05]  /*222e0*/  BSYNC B1 ;  /* 0x0000000000017941 */ /* 0x000fea0003800000 */
.L_x_926:
[----:B------:R-:W-:Y:S05]  /*222f0*/  BRA `(.L_x_701) ;  /* 0xffffff7000f47947 */ /* 0x000fea000383ffff */
.L_x_704:
[----:B-1----:R1:W2:Y:S02]  /*22300*/  SYNCS.PHASECHK.TRANS64.TRYWAIT P0, [R22+URZ+0x22820], R5 ;  /* 0x02282005160075a7 */ /* 0x0022a4000800017f */
[----:B--2---:R-:W-:Y:S05]  /*22310*/  @!P0 NANOSLEEP.SYNCS 0x989680 ;  /* 0x009896800000895d */ /* 0x004fea0003900000 */
[----:B------:R-:W2:Y:S02]  /*22320*/  @!P0 SYNCS.PHASECHK.TRANS64 P0, [R22+URZ+0x22820], R5 ;  /* 0x02282005160085a7 */ /* 0x000ea4000800007f */
[----:B--2---:R-:W-:Y:S05]  /*22330*/  @!P0 BRA `(.L_x_704) ;  /* 0xfffffffc00f08947 */ /* 0x004fea000383ffff */
[----:B------:R-:W-:Y:S05]  /*22340*/  BRA `(.L_x_928) ;  /* 0xffffff7400047947 */ /* 0x000fea000383ffff */
.L_x_708:
[----:B-1----:R1:W2:Y:S02]  /*22350*/  SYNCS.PHASECHK.TRANS64.TRYWAIT P0, [R5+URZ+0x228a0], R6 ;  /* 0x0228a006050075a7 */ /* 0x0022a4000800017f */
[----:B--2---:R-:W-:Y:S05]  /*22360*/  @!P0 NANOSLEEP.SYNCS 0x989680 ;  /* 0x009896800000895d */ /* 0x004fea0003900000 */
[----:B------:R-:W2:Y:S02]  /*22370*/  @!P0 SYNCS.PHASECHK.TRANS64 P0, [R5+URZ+0x228a0], R6 ;  /* 0x0228a006050085a7 */ /* 0x000ea4000800007f */
[----:B--2---:R-:W-:Y:S05]  /*22380*/  @!P0 BRA `(.L_x_708) ;  /* 0xfffffffc00f08947 */ /* 0x004fea000383ffff */
[----:B------:R-:W-:Y:S05]  /*22390*/  BRA `(.L_x_929) ;  /* 0xffffff74001c7947 */ /* 0x000fea000383ffff */
.L_x_713:
[----:B0-----:R0:W2:Y:S02]  /*223a0*/  SYNCS.PHASECHK.TRANS64.TRYWAIT P0, [R5+URZ+0x228c0], R6 ;  /* 0x0228c006050075a7 */ /* 0x0010a4000800017f */
[----:B--2---:R-:W-:Y:S05]  /*223b0*/  @!P0 NANOSLEEP.SYNCS 0x989680 ;  /* 0x009896800000895d */ /* 0x004fea0003900000 */
[----:B------:R-:W2:Y:S02]  /*223c0*/  @!P0 SYNCS.PHASECHK.TRANS64 P0, [R5+URZ+0x228c0], R6 ;  /* 0x0228c006050085a7 */ /* 0x000ea4000800007f */
[----:B--2---:R-:W-:Y:S05]  /*223d0*/  @!P0 BRA `(.L_x_713) ;  /* 0xfffffffc00f08947 */ /* 0x004fea000383ffff */
[----:B------:R-:W-:Y:S05]  /*223e0*/  BRA `(.L_x_930) ;  /* 0xffffff7400987947 */ /* 0x000fea000383ffff */
.L_x_720:
[----:B-1----:R1:W2:Y:S02]  /*223f0*/  SYNCS.PHASECHK.TRANS64.TRYWAIT P1, [R5+URZ+0x228a0], R6 ;  /* 0x0228a006050075a7 */ /* 0x0022a4000802017f */
[----:B--2---:R-:W-:Y:S05]  /*22400*/  @!P1 NANOSLEEP.SYNCS 0x989680 ;  /* 0x009896800000995d */ /* 0x004fea0003900000 */
[----:B------:R-:W2:Y:S02]  /*22410*/  @!P1 SYNCS.PHASECHK.TRANS64 P1, [R5+URZ+0x228a0], R6 ;  /* 0x0228a006050095a7 */ /* 0x000ea4000802007f */
[----:B--2---:R-:W-:Y:S05]  /*22420*/  @!P1 BRA `(.L_x_720) ;  /* 0xfffffffc00f09947 */ /* 0x004fea000383ffff */
[----:B------:R-:W-:Y:S05]  /*22430*/  BRA `(.L_x_931) ;  /* 0xffffff7800547947 */ /* 0x000fea000383ffff */
.L_x_725:
[----:B0-----:R0:W2:Y:S02]  /*22440*/  SYNCS.PHASECHK.TRANS64.TRYWAIT P1, [R5+URZ+0x228c0], R6 ;  /* 0x0228c006050075a7 */ /* 0x0010a4000802017f */
[----:B--2---:R-:W-:Y:S05]  /*22450*/  @!P1 NANOSLEEP.SYNCS 0x989680 ;  /* 0x009896800000995d */ /* 0x004fea0003900000 */
[----:B------:R-:W2:Y:S02]  /*22460*/  @!P1 SYNCS.PHASECHK.TRANS64 P1, [R5+URZ+0x228c0], R6 ;  /* 0x0228c006050095a7 */ /* 0x000ea4000802007f */
[----:B--2---:R-:W-:Y:S05]  /*22470*/  @!P1 BRA `(.L_x_725) ;  /* 0xfffffffc00f09947 */ /* 0x004fea000383ffff */
[----:B------:R-:W-:Y:S05]  /*22480*/  BRA `(.L_x_932) ;  /* 0xffffff7800cc7947 */ /* 0x000fea000383ffff */
.L_x_740:
[----:B------:R-:W0:Y:S01]  /*22490*/  S2R R20, SR_TID.X ;  /* 0x0000000000147919 */ /* 0x000e220000002100 */
[----:B------:R-:W-:Y:S01]  /*224a0*/  BSSY B0, `(.L_x_933) ;  /* 0x0000009000007945 */ /* 0x000fe20003800000 */
[----:B------:R-:W-:Y:S01]  /*224b0*/  IMAD.MOV.U32 R12, RZ, RZ, RZ ;  /* 0x000000ffff0c7224 */ /* 0x000fe200078e00ff */
[----:B------:R-:W-:Y:S01]  /*224c0*/  MOV R11, 0x1f ;  /* 0x0000001f000b7802 */ /* 0x000fe20000000f00 */
[----:B------:R-:W-:Y:S01]  /*224d0*/  IMAD.MOV.U32 R15, RZ, RZ, -0x1 ;  /* 0xffffffffff0f7424 */ /* 0x000fe200078e00ff */
[----:B0-----:R-:W-:-:S04]  /*224e0*/  SHF.R.U32.HI R13, RZ, 0x5, R20 ;  /* 0x00000005ff0d7819 */ /* 0x001fc80000011614 */
[----:B------:R-:W-:-:S07]  /*224f0*/  LOP3.LUT R13, R13, 0x3, RZ, 0xc0, !PT ;  /* 0x000000030d0d7812 */ /* 0x000fce00078ec0ff */
[----:B-----5:R-:W-:Y:S05]  /*22500*/  WARPSYNC.COLLECTIVE R15, `(.L_x_934) ;  /* 0x000000000f087348 */ /* 0x020fea0003c00000 */
[----:B------:R0:W1:Y:S02]  /*22510*/  SHFL.IDX P6, R14, R13, R12, R11 ;  /* 0x0000000c0d0e7389 */ /* 0x00006400000c000b */
[----:B01---5:R-:W-:Y:S01]  /*22520*/  ENDCOLLECTIVE ;  /* 0x000000000000791b */ /* 0x023fe20003800000 */
.L_x_934:
[----:B------:R-:W-:Y:S05]  /*22530*/  BSYNC B0 ;  /* 0x0000000000007941 */ /* 0x000fea0003800000 */
.L_x_933:
[----:B------:R-:W-:Y:S05]  /*22540*/  BRA `(.L_x_935) ;  /* 0xffffff8800247947 */ /* 0x000fea000383ffff */
.L_x_743:
[----:B0-----:R-:W2:Y:S02]  /*22550*/  LDL R0, [R1+0x30] ;  /* 0x0000300001007983 */ /* 0x001ea40000100800 */
[----:B--2---:R0:W1:Y:S02]  /*22560*/  SYNCS.PHASECHK.TRANS64.TRYWAIT P0, [R7+URZ+0x22880], R0 ;  /* 0x02288000070075a7 */ /* 0x004064000800017f */
[----:B-1----:R-:W-:Y:S05]  /*22570*/  @!P0 NANOSLEEP.SYNCS 0x989680 ;  /* 0x009896800000895d */ /* 0x002fea0003900000 */
[----:B------:R-:W1:Y:S02]  /*22580*/  @!P0 SYNCS.PHASECHK.TRANS64 P0, [R7+URZ+0x22880], R0 ;  /* 0x02288000070085a7 */ /* 0x000e64000800007f */
[----:B-1----:R-:W-:Y:S05]  /*22590*/  @!P0 BRA `(.L_x_743) ;  /* 0xfffffffc00ec8947 */ /* 0x002fea000383ffff */
[----:B------:R-:W-:Y:S05]  /*225a0*/  BRA `(.L_x_936) ;  /* 0xffffff8800407947 */ /* 0x000fea000383ffff */
.L_x_744:
[----:B------:R-:W-:Y:S01]  /*225b0*/  BSSY B0, `(.L_x_937) ;  /* 0x0000008000007945 */ /* 0x000fe20003800000 */
[----:B------:R-:W-:Y:S01]  /*225c0*/  IMAD.MOV.U32 R13, RZ, RZ, R0 ;  /* 0x000000ffff0d7224 */ /* 0x000fe200078e0000 */
[----:B------:R-:W-:Y:S01]  /*225d0*/  MOV R11, 0x181f ;  /* 0x0000181f000b7802 */ /* 0x000fe20000000f00 */
[----:B------:R-:W-:Y:S02]  /*225e0*/  IMAD.MOV.U32 R12, RZ, RZ, RZ ;  /* 0x000000ffff0c7224 */ /* 0x000fe400078e00ff */
[----:B------:R-:W-:-:S07]  /*225f0*/  IMAD.MOV.U32 R15, RZ, RZ, -0x1 ;  /* 0xffffffffff0f7424 */ /* 0x000fce00078e00ff */
[----:B------:R-:W-:Y:S05]  /*22600*/  WARPSYNC.COLLECTIVE R15, `(.L_x_938) ;  /* 0x000000000f087348 */ /* 0x000fea0003c00000 */
[----:B------:R0:W1:Y:S02]  /*22610*/  SHFL.IDX P6, R14, R13, R12, R11 ;  /* 0x0000000c0d0e7389 */ /* 0x00006400000c000b */
[----:B01----:R-:W-:Y:S01]  /*22620*/  ENDCOLLECTIVE ;  /* 0x000000000000791b */ /* 0x003fe20003800000 */
.L_x_938:
[----:B------:R-:W-:Y:S05]  /*22630*/  BSYNC B0 ;  /* 0x0000000000007941 */ /* 0x000fea0003800000 */
.L_x_937:
[----:B------:R-:W-:Y:S01]  /*22640*/  IMAD.MOV.U32 R13, RZ, RZ, R2 ;  /* 0x000000ffff0d7224 */ /* 0x000fe200078e0002 */
[----:B------:R-:W-:Y:S01]  /*22650*/  MOV R12, RZ ;  /* 0x000000ff000c7202 */ /* 0x000fe20000000f00 */
[----:B------:R-:W-:Y:S01]  /*22660*/  IMAD.MOV.U32 R11, RZ, RZ, 0x181f ;  /* 0x0000181fff0b7424 */ /* 0x000fe200078e00ff */
[C---:B------:R-:W-:Y:S01]  /*22670*/  ISETP.GE.AND P2, PT, R6.reuse, 0x21, PT ;  /* 0x000000210600780c */ /* 0x040fe20003f46270 */
[----:B------:R-:W-:Y:S01]  /*22680*/  IMAD.MOV.U32 R15, RZ, RZ, -0x1 ;  /* 0xffffffffff0f7424 */ /* 0x000fe200078e00ff */
[----:B------:R-:W-:Y:S01]  /*22690*/  LOP3.LUT R23, R23, 0xffffffef, RZ, 0xc0, !PT ;  /* 0xffffffef17177812 */ /* 0x000fe200078ec0ff */
[----:B------:R-:W-:Y:S01]  /*226a0*/  IMAD.MOV.U32 R3, RZ, RZ, R14 ;  /* 0x000000ffff037224 */ /* 0x000fe200078e000e */
[----:B------:R-:W-:-:S13]  /*226b0*/  ISETP.GE.AND P3, PT, R6, 0x91, PT ;  /* 0x000000910600780c */ /* 0x000fda0003f66270 */
[----:B------:R-:W-:Y:S05]  /*226c0*/  WARPSYNC.COLLECTIVE R15, `(.L_x_939) ;  /* 0x000000000f087348 */ /* 0x000fea0003c00000 */
[----:B------:R0:W1:Y:S02]  /*226d0*/  SHFL.IDX P6, R14, R13, R12, R11 ;  /* 0x0000000c0d0e7389 */ /* 0x00006400000c000b */
[----:B01----:R-:W-:Y:S01]  /*226e0*/  ENDCOLLECTIVE ;  /* 0x000000000000791b */ /* 0x003fe20003800000 */
.L_x_939:
[C---:B------:R-:W-:Y:S02]  /*226f0*/  ISETP.GE.AND P5, PT, R6.reuse, 0x31, PT ;  /* 0x000000310600780c */ /* 0x040fe40003fa6270 */
[----:B------:R-:W-:Y:S01]  /*22700*/  ISETP.GE.AND P4, PT, R6, 0x61, PT ;  /* 0x000000610600780c */ /* 0x000fe20003f86270 */
[----:B------:R-:W-:Y:S02]  /*22710*/  IMAD.MOV.U32 R13, RZ, RZ, R0 ;  /* 0x000000ffff0d7224 */ /* 0x000fe400078e0000 */
[----:B------:R-:W-:-:S05]  /*22720*/  IMAD.MOV.U32 R12, RZ, RZ, R14 ;  /* 0x000000ffff0c7224 */ /* 0x000fca00078e000e */
[----:B------:R-:W-:Y:S01]  /*22730*/  IADD3 R26, P1, R31, R12, RZ ;  /* 0x0000000c1f1a7210 */ /* 0x000fe20007f3e0ff */
[----:B------:R-:W-:-:S03]  /*22740*/  IMAD.MOV.U32 R12, RZ, RZ, 0x1 ;  /* 0x00000001ff0c7424 */ /* 0x000fc600078e00ff */
[----:B------:R-:W-:Y:S01]  /*22750*/  IADD3.X R27, RZ, R3, RZ, P1, !PT ;  /* 0x00000003ff1b7210 */ /* 0x000fe20000ffe4ff */
[----:B------:R-:W-:-:S08]  /*22760*/  IMAD.IADD R3, R22, 0x1, R21 ;  /* 0x0000000116037824 */ /* 0x000fd000078e0215 */
[----:B------:R-:W-:Y:S05]  /*22770*/  WARPSYNC.COLLECTIVE R15, `(.L_x_940) ;  /* 0x000000000f087348 */ /* 0x000fea0003c00000 */
[----:B------:R0:W1:Y:S02]  /*22780*/  SHFL.IDX P6, R14, R13, R12, R11 ;  /* 0x0000000c0d0e7389 */ /* 0x00006400000c000b */
[----:B01----:R-:W-:Y:S01]  /*22790*/  ENDCOLLECTIVE ;  /* 0x000000000000791b */ /* 0x003fe20003800000 */
.L_x_940:
[----:B------:R-:W-:Y:S01]  /*227a0*/  ISETP.LT.OR P1, PT, R6, 0x1, P0 ;  /* 0x000000010600780c */ /* 0x000fe20000721670 */
[----:B------:R-:W-:-:S12]  /*227b0*/  IMAD.MOV.U32 R13, RZ, RZ, R2 ;  /* 0x000000ffff0d7224 */ /* 0x000fd800078e0002 */
[----:B------:R-:W-:Y:S01]  /*227c0*/  @!PT LDS RZ, [RZ] ;  /* 0x00000000fffff984 */ /* 0x000fe20000000800 */
[----:B------:R-:W-:Y:S01]  /*227d0*/  @!PT LDS RZ, [RZ] ;  /* 0x00000000fffff984 */ /* 0x000fe20000000800 */
[----:B------:R-:W-:Y:S01]  /*227e0*/  @!PT LDS RZ, [RZ] ;  /* 0x00000000fffff984 */ /* 0x000fe20000000800 */
[----:B------:R0:W-:Y:S01]  /*227f0*/  LDGSTS.E.BYPASS.LTC128B.128 [R3+0xa400], desc[UR60][R26.64], !P1 ;  /* 0x0a4000001a037fae */ /* 0x0001e2000c901d7c */
[----:B------:R-:W-:-:S07]  /*22800*/  MOV R21, R14 ;  /* 0x0000000e00157202 */ /* 0x000fce0000000f00 */
[----:B0-----:R-:W-:Y:S05]  /*22810*/  WARPSYNC.COLLECTIVE R15, `(.L_x_941) ;  /* 0x000000000f087348 */ /* 0x001fea0003c00000 */
[----:B------:R1:W2:Y:S02]  /*22820*/  SHFL.IDX P6, R14, R13, R12, R11 ;  /* 0x0000000c0d0e7389 */ /* 0x0002a400000c000b */
[----:B012---:R-:W-:Y:S01]  /*22830*/  ENDCOLLECTIVE ;  /* 0x000000000000791b */ /* 0x007fe20003800000 */
.L_x_941:
        /* <DEDUP_REMOVED lines=8> */
.L_x_942:
        /* <DEDUP_REMOVED lines=10> */
.L_x_943:
[----:B------:R-:W-:Y:S01]  /*22960*/  IMAD.MOV.U32 R13, RZ, RZ, R0 ;  /* 0x000000ffff0d7224 */ /* 0x000fe200078e0000 */
[----:B------:R-:W-:-:S04]  /*22970*/  MOV R12, R14 ;  /* 0x0000000e000c7202 */ /* 0x000fc80000000f00 */
[----:B------:R-:W-:Y:S01]  /*22980*/  IADD3 R26, P1, R31, R12, RZ ;  /* 0x0000000c1f1a7210 */ /* 0x000fe20007f3e0ff */
[----:B------:R-:W-:-:S04]  /*22990*/  IMAD.MOV.U32 R12, RZ, RZ, 0x3 ;  /* 0x00000003ff0c7424 */ /* 0x000fc800078e00ff */
[----:B------:R-:W-:-:S08]  /*229a0*/  IMAD.X R27, RZ, RZ, R21, P1 ;  /* 0x000000ffff1b7224 */ /* 0x000fd000008e0615 */
[----:B------:R-:W-:Y:S05]  /*229b0*/  WARPSYNC.COLLECTIVE R15, `(.L_x_944) ;  /* 0x000000000f087348 */ /* 0x000fea0003c00000 */
[----:B------:R0:W1:Y:S02]  /*229c0*/  SHFL.IDX P6, R14, R13, R12, R11 ;  /* 0x0000000c0d0e7389 */ /* 0x00006400000c000b */
[----:B01----:R-:W-:Y:S01]  /*229d0*/  ENDCOLLECTIVE ;  /* 0x000000000000791b */ /* 0x003fe20003800000 */
.L_x_944:
        /* <DEDUP_REMOVED lines=10> */
.L_x_945:
        /* <DEDUP_REMOVED lines=8> */
.L_x_946:
        /* <DEDUP_REMOVED lines=10> */
.L_x_947:
        /* <DEDUP_REMOVED lines=8> */
.L_x_948:
        /* <DEDUP_REMOVED lines=10> */
.L_x_949:
        /* <DEDUP_REMOVED lines=8> */
.L_x_950:
        /* <DEDUP_REMOVED lines=10> */
.L_x_951:
        /* <DEDUP_REMOVED lines=8> */
.L_x_952:
        /* <DEDUP_REMOVED lines=10> */
.L_x_953:
[----:B------:R-:W-:Y:S01]  /*22f00*/  MOV R13, R10 ;  /* 0x0000000a000d7202 */ /* 0x000fe20000000f00 */
[----:B------:R-:W-:Y:S02]  /*22f10*/  IMAD.MOV.U32 R12, RZ, RZ, RZ ;  /* 0x000000ffff0c7224 */ /* 0x000fe400078e00ff */
[----:B------:R-:W-:-:S07]  /*22f20*/  IMAD.MOV.U32 R2, RZ, RZ, R14 ;  /* 0x000000ffff027224 */ /* 0x000fce00078e000e */
[----:B------:R-:W-:Y:S05]  /*22f30*/  WARPSYNC.COLLECTIVE R15, `(.L_x_954) ;  /* 0x000000000f087348 */ /* 0x000fea0003c00000 */
[----:B------:R0:W1:Y:S02]  /*22f40*/  SHFL.IDX P6, R14, R13, R12, R11 ;  /* 0x0000000c0d0e7389 */ /* 0x00006400000c000b */
[----:B01----:R-:W-:Y:S01]  /*22f50*/  ENDCOLLECTIVE ;  /* 0x000000000000791b */ /* 0x003fe20003800000 */
.L_x_954:
        /* <DEDUP_REMOVED lines=12> */
.L_x_955:
[----:B------:R-:W-:Y:S01]  /*23020*/  IMAD.MOV.U32 R13, RZ, RZ, R10 ;  /* 0x000000ffff0d7224 */ /* 0x000fe200078e000a */
[----:B------:R-:W-:-:S04]  /*23030*/  MOV R12, R14 ;  /* 0x0000000e000c7202 */ /* 0x000fc80000000f00 */
[----:B------:R-:W-:Y:S01]  /*23040*/  IADD3 R26, P1, R31, R12, RZ ;  /* 0x0000000c1f1a7210 */ /* 0x000fe20007f3e0ff */
[----:B------:R-:W-:-:S04]  /*23050*/  IMAD.MOV.U32 R12, RZ, RZ, 0x1 ;  /* 0x00000001ff0c7424 */ /* 0x000fc800078e00ff */
[----:B------:R-:W-:Y:S01]  /*23060*/  IMAD.X R27, RZ, RZ, R0, P1 ;  /* 0x000000ffff1b7224 */ /* 0x000fe200008e0600 */
[----:B------:R-:W-:-:S13]  /*23070*/  ISETP.LT.OR P1, PT, R6, 0x81, P0 ;  /* 0x000000810600780c */ /* 0x000fda0000721670 */
[----:B------:R-:W-:Y:S05]  /*23080*/  WARPSYNC.COLLECTIVE R15, `(.L_x_956) ;  /* 0x000000000f087348 */ /* 0x000fea0003c00000 */
[----:B------:R0:W1:Y:S02]  /*23090*/  SHFL.IDX P6, R14, R13, R12, R11 ;  /* 0x0000000c0d0e7389 */ /* 0x00006400000c000b */
[----:B01----:R-:W-:Y:S01]  /*230a0*/  ENDCOLLECTIVE ;  /* 0x000000000000791b */ /* 0x003fe20003800000 */
.L_x_956:
[----:B------:R-:W-:Y:S01]  /*230b0*/  @!PT LDS RZ, [RZ] ;  /* 0x00000000fffff984 */ /* 0x000fe20000000800 */
[----:B------:R-:W-:Y:S01]  /*230c0*/  @!PT LDS RZ, [RZ] ;  /* 0x00000000fffff984 */ /* 0x000fe20000000800 */
[----:B------:R-:W-:Y:S01]  /*230d0*/  @!PT LDS RZ, [RZ] ;  /* 0x00000000fffff984 */ /* 0x000fe20000000800 */
[----:B------:R0:W-:Y:S01]  /*230e0*/  LDGSTS.E.BYPASS.LTC128B.128 [R3+0xe400], desc[UR60][R26.64], !P1 ;  /* 0x0e4000001a037fae */ /* 0x0001e2000c901d7c */
[----:B------:R-:W-:Y:S01]  /*230f0*/  ISETP.GE.AND P1, PT, R6, 0x11, PT ;  /* 0x000000110600780c */ /* 0x000fe20003f26270 */
[----:B------:R-:W-:Y:S01]  /*23100*/  IMAD.MOV.U32 R13, RZ, RZ, R20 ;  /* 0x000000ffff0d7224 */ /* 0x000fe200078e0014 */
[----:B------:R-:W-:-:S11]  /*23110*/  MOV R0, R14 ;  /* 0x0000000e00007202 */ /* 0x000fd60000000f00 */
[----:B0-----:R-:W-:-:S07]  /*23120*/  @P1 LOP3.LUT R23, R23, 0x10, RZ, 0xfc, !PT ;  /* 0x0000001017171812 */ /* 0x001fce00078efcff */
[----:B------:R-:W-:Y:S05]  /*23130*/  WARPSYNC.COLLECTIVE R15, `(.L_x_957) ;  /* 0x000000000f087348 */ /* 0x000fea0003c00000 */
[----:B------:R0:W1:Y:S02]  /*23140*/  SHFL.IDX P6, R14, R13, R12, R11 ;  /* 0x0000000c0d0e7389 */ /* 0x00006400000c000b */
[----:B01----:R-:W-:Y:S01]  /*23150*/  ENDCOLLECTIVE ;  /* 0x000000000000791b */ /* 0x003fe20003800000 */
.L_x_957:
        /* <DEDUP_REMOVED lines=8> */
[----:B------:R-:W-:Y:S01]  /*231e0*/  @P2 LOP3.LUT R23, R23, 0x80, RZ, 0xfc, !PT ;  /* 0x0000008017172812 */ /* 0x000fe200078efcff */
[----:B------:R-:W-:Y:S01]  /*231f0*/  IMAD.MOV.U32 R10, RZ, RZ, R14 ;  /* 0x000000ffff0a7224 */ /* 0x000fe200078e000e */
[----:B------:R-:W-:Y:S02]  /*23200*/  ISETP.GE.AND P2, PT, R6, 0x81, PT ;  /* 0x000000810600780c */ /* 0x000fe40003f46270 */
[----:B------:R-:W-:-:S04]  /*23210*/  LOP3.LUT R23, R23, 0xfffffeff, RZ, 0xc0, !PT ;  /* 0xfffffeff17177812 */ /* 0x000fc800078ec0ff */
[----:B------:R-:W-:Y:S01]  /*23220*/  @P3 LOP3.LUT R23, R23, 0x100, RZ, 0xfc, !PT ;  /* 0x0000010017173812 */ /* 0x000fe200078efcff */
[----:B------:R-:W-:Y:S06]  /*23230*/  BRA `(.L_x_958) ;  /* 0xffffff84001c7947 */ /* 0x000fec000383ffff */
.L_x_749:
[----:B--2---:R-:W2:Y:S02]  /*23240*/  LDL R0, [R1+0x30] ;  /* 0x0000300001007983 */ /* 0x004ea40000100800 */
[----:B--2---:R2:W3:Y:S02]  /*23250*/  SYNCS.PHASECHK.TRANS64.TRYWAIT P0, [R7+URZ+0x22840], R0 ;  /* 0x02284000070075a7 */ /* 0x0044e4000800017f */
[----:B---3--:R-:W-:Y:S05]  /*23260*/  @!P0 NANOSLEEP.SYNCS 0x989680 ;  /* 0x009896800000895d */ /* 0x008fea0003900000 */
[----:B------:R-:W3:Y:S02]  /*23270*/  @!P0 SYNCS.PHASECHK.TRANS64 P0, [R7+URZ+0x22840], R0 ;  /* 0x02284000070085a7 */ /* 0x000ee4000800007f */
[----:B---3--:R-:W-:Y:S05]  /*23280*/  @!P0 BRA `(.L_x_749) ;  /* 0xfffffffc00ec8947 */ /* 0x008fea000383ffff */
[----:B------:R-:W-:Y:S05]  /*23290*/  BRA `(.L_x_959) ;  /* 0xffffff8400707947 */ /* 0x000fea000383ffff */
.L_x_750:
[----:B------:R-:W-:Y:S01]  /*232a0*/  BSSY B0, `(.L_x_960) ;  /* 0x0000008000007945 */ /* 0x000fe20003800000 */
[----:B------:R-:W-:Y:S01]  /*232b0*/  IMAD.MOV.U32 R13, RZ, RZ, R6 ;  /* 0x000000ffff0d7224 */ /* 0x000fe200078e0006 */
[----:B------:R-:W-:Y:S01]  /*232c0*/  MOV R12, RZ ;  /* 0x000000ff000c7202 */ /* 0x000fe20000000f00 */
[----:B------:R-:W-:Y:S02]  /*232d0*/  IMAD.MOV.U32 R11, RZ, RZ, 0x181f ;  /* 0x0000181fff0b7424 */ /* 0x000fe400078e00ff */
[----:B------:R-:W-:-:S07]  /*232e0*/  IMAD.MOV.U32 R15, RZ, RZ, -0x1 ;  /* 0xffffffffff0f7424 */ /* 0x000fce00078e00ff */
[----:B-1----:R-:W-:Y:S05]  /*232f0*/  WARPSYNC.COLLECTIVE R15, `(.L_x_961) ;  /* 0x000000000f087348 */ /* 0x002fea0003c00000 */
[----:B------:R0:W2:Y:S02]  /*23300*/  SHFL.IDX P6, R14, R13, R12, R11 ;  /* 0x0000000c0d0e7389 */ /* 0x0000a400000c000b */
[----:B012---:R-:W-:Y:S01]  /*23310*/  ENDCOLLECTIVE ;  /* 0x000000000000791b */ /* 0x007fe20003800000 */
.L_x_961:
[----:B------:R-:W-:Y:S05]  /*23320*/  BSYNC B0 ;  /* 0x0000000000007941 */ /* 0x000fea0003800000 */
.L_x_960:
[----:B------:R-:W-:Y:S01]  /*23330*/  MOV R13, R8 ;  /* 0x00000008000d7202 */ /* 0x000fe20000000f00 */
[----:B------:R-:W-:Y:S02]  /*23340*/  IMAD.MOV.U32 R12, RZ, RZ, RZ ;  /* 0x000000ffff0c7224 */ /* 0x000fe400078e00ff */
[----:B------:R-:W-:Y:S02]  /*23350*/  IMAD.MOV.U32 R11, RZ, RZ, 0x181f ;  /* 0x0000181fff0b7424 */ /* 0x000fe400078e00ff */
[----:B------:R-:W-:Y:S02]  /*23360*/  IMAD.MOV.U32 R15, RZ, RZ, -0x1 ;  /* 0xffffffffff0f7424 */ /* 0x000fe400078e00ff */
[----:B------:R-:W-:-:S07]  /*23370*/  IMAD.MOV.U32 R4, RZ, RZ, R14 ;  /* 0x000000ffff047224 */ /* 0x000fce00078e000e */
[----:B------:R-:W-:Y:S05]  /*23380*/  WARPSYNC.COLLECTIVE R15, `(.L_x_962) ;  /* 0x000000000f087348 */ /* 0x000fea0003c00000 */
[----:B------:R0:W1:Y:S02]  /*23390*/  SHFL.IDX P6, R14, R13, R12, R11 ;  /* 0x0000000c0d0e7389 */ /* 0x00006400000c000b */
[----:B01----:R-:W-:Y:S01]  /*233a0*/  ENDCOLLECTIVE ;  /* 0x000000000000791b */ /* 0x003fe20003800000 */
.L_x_962:
[----:B------:R-:W-:Y:S02]  /*233b0*/  IMAD.MOV.U32 R13, RZ, RZ, R6 ;  /* 0x000000ffff0d7224 */ /* 0x000fe400078e0006 */
[----:B------:R-:W-:Y:S01]  /*233c0*/  IMAD.MOV.U32 R12, RZ, RZ, 0x1 ;  /* 0x00000001ff0c7424 */ /* 0x000fe200078e00ff */
[----:B------:R-:W-:Y:S02]  /*233d0*/  LOP3.LUT P6, RZ, R23, 0x40, RZ, 0xc0, !PT ;  /* 0x0000004017ff7812 */ /* 0x000fe400078cc0ff */
[----:B------:R-:W-:-:S11]  /*233e0*/  MOV R5, R14 ;  /* 0x0000000e00057202 */ /* 0x000fd60000000f00 */
[----:B------:R-:W-:-:S05]  /*233f0*/  @P6 IADD3 R5, P0, R31, R5, RZ ;  /* 0x000000051f056210 */ /* 0x000fca0007f1e0ff */
[----:B------:R-:W-:-:S05]  /*23400*/  @P6 IMAD.X R4, RZ, RZ, R4, P0 ;  /* 0x000000ffff046224 */ /* 0x000fca00000e0604 */
[----:B------:R-:W-:-:S04]  /*23410*/  @P6 LOP3.LUT R5, R5, R4, RZ, 0x3c, !PT ;  /* 0x0000000405056212 */ /* 0x000fc800078e3cff */
[----:B------:R-:W-:-:S04]  /*23420*/  @P6 LOP3.LUT R4, R5, R4, RZ, 0x3c, !PT ;  /* 0x0000000405046212 */ /* 0x000fc800078e3cff */
[----:B------:R-:W-:-:S05]  /*23430*/  @P6 LOP3.LUT R5, R5, R4, RZ, 0x3c, !PT ;  /* 0x0000000405056212 */ /* 0x000fca00078e3cff */
[----:B------:R-:W-:Y:S01]  /*23440*/  @!PT LDS RZ, [RZ] ;  /* 0x00000000fffff984 */ /* 0x000fe20000000800 */
[----:B------:R-:W-:Y:S01]  /*23450*/  @!PT LDS RZ, [RZ] ;  /* 0x00000000fffff984 */ /* 0x000fe20000000800 */
[----:B------:R-:W-:Y:S01]  /*23460*/  @!PT LDS RZ, [RZ] ;  /* 0x00000000fffff984 */ /* 0x000fe20000000800 */
[----:B------:R0:W-:Y:S02]  /*23470*/  @P6 LDGSTS.E.BYPASS.LTC128B.128 [R3+0x18400], desc[UR60][R4.64], !P3 ;  /* 0x1840000004036fae */ /* 0x0001e4000d901d7c */
[----:B0-----:R-:W-:Y:S05]  /*23480*/  WARPSYNC.COLLECTIVE R15, `(.L_x_963) ;  /* 0x000000000f087348 */ /* 0x001fea0003c00000 */
[----:B------:R1:W2:Y:S02]  /*23490*/  SHFL.IDX P6, R14, R13, R12, R11 ;  /* 0x0000000c0d0e7389 */ /* 0x0002a400000c000b */
[----:B012---:R-:W-:Y:S01]  /*234a0*/  ENDCOLLECTIVE ;  /* 0x000000000000791b */ /* 0x007fe20003800000 */
.L_x_963:
[----:B------:R-:W-:Y:S01]  /*234b0*/  IMAD.MOV.U32 R13, RZ, RZ, R8 ;  /* 0x000000ffff0d7224 */ /* 0x000fe200078e0008 */
[----:B------:R-:W-:-:S07]  /*234c0*/  MOV R4, R14 ;  /* 0x0000000e00047202 */ /* 0x000fce0000000f00 */
[----:B------:R-:W-:Y:S05]  /*234d0*/  WARPSYNC.COLLECTIVE R15, `(.L_x_964) ;  /* 0x000000000f087348 */ /* 0x000fea0003c00000 */
[----:B------:R0:W1:Y:S02]  /*234e0*/  SHFL.IDX P6, R14, R13, R12, R11 ;  /* 0x0000000c0d0e7389 */ /* 0x00006400000c000b */
[----:B01----:R-:W-:Y:S01]  /*234f0*/  ENDCOLLECTIVE ;  /* 0x000000000000791b */ /* 0x003fe20003800000 */
.L_x_964:
[----:B------:R-:W-:Y:S01]  /*23500*/  MOV R13, R6 ;  /* 0x00000006000d7202 */ /* 0x000fe20000000f00 */
[----:B------:R-:W-:Y:S01]  /*23510*/  IMAD.MOV.U32 R12, RZ, RZ, 0x2 ;  /* 0x00000002ff0c7424 */ /* 0x000fe200078e00ff */
[----:B------:R-:W-:Y:S01]  /*23520*/  LOP3.LUT P6, RZ, R23, 0x10, RZ, 0xc0, !PT ;  /* 0x0000001017ff7812 */ /* 0x000fe200078cc0ff */
[----:B------:R-:W-:-:S12]  /*23530*/  IMAD.MOV.U32 R5, RZ, RZ, R14 ;  /* 0x000000ffff057224 */ /* 0x000fd800078e000e */
        /* <DEDUP_REMOVED lines=12> */
.L_x_965:
[----:B------:R-:W-:Y:S02]  /*23600*/  IMAD.MOV.U32 R13, RZ, RZ, R8 ;  /* 0x000000ffff0d7224 */ /* 0x000fe400078e0008 */
[----:B------:R-:W-:-:S07]  /*23610*/  IMAD.MOV.U32 R4, RZ, RZ, R14 ;  /* 0x000000ffff047224 */ /* 0x000fce00078e000e */
[----:B------:R-:W-:Y:S05]  /*23620*/  WARPSYNC.COLLECTIVE R15, `(.L_x_966) ;  /* 0x000000000f087348 */ /* 0x000fea0003c00000 */
[----:B------:R0:W1:Y:S02]  /*23630*/  SHFL.IDX P6, R14, R13, R12, R11 ;  /* 0x0000000c0d0e7389 */ /* 0x00006400000c000b */
[----:B01----:R-:W-:Y:S01]  /*23640*/  ENDCOLLECTIVE ;  /* 0x000000000000791b */ /* 0x003fe20003800000 */
.L_x_966:
        /* <DEDUP_REMOVED lines=16> */
.L_x_967:
[----:B------:R-:W-:Y:S01]  /*23750*/  IMAD.MOV.U32 R13, RZ, RZ, R8 ;  /* 0x000000ffff0d7224 */ /* 0x000fe200078e0008 */
[----:B------:R-:W-:-:S07]  /*23760*/  MOV R4, R14 ;  /* 0x0000000e00047202 */ /* 0x000fce0000000f00 */
[----:B------:R-:W-:Y:S05]  /*23770*/  WARPSYNC.COLLECTIVE R15, `(.L_x_968) ;  /* 0x000000000f087348 */ /* 0x000fea0003c00000 */
[----:B------:R0:W1:Y:S02]  /*23780*/  SHFL.IDX P6, R14, R13, R12, R11 ;  /* 0x0000000c0d0e7389 */ /* 0x00006400000c000b */
[----:B01----:R-:W-:Y:S01]  /*23790*/  ENDCOLLECTIVE ;  /* 0x000000000000791b */ /* 0x003fe20003800000 */
.L_x_968:
[----:B------:R-:W-:Y:S01]  /*237a0*/  MOV R13, R6 ;  /* 0x00000006000d7202 */ /* 0x000fe20000000f00 */
[----:B------:R-:W-:Y:S02]  /*237b0*/  IMAD.MOV.U32 R12, RZ, RZ, 0x4 ;  /* 0x00000004ff0c7424 */ /* 0x000fe400078e00ff */
[----:B------:R-:W-:-:S07]  /*237c0*/  IMAD.MOV.U32 R5, RZ, RZ, R14 ;  /* 0x000000ffff057224 */ /* 0x000fce00078e000e */
[----:B------:R-:W-:Y:S05]  /*237d0*/  WARPSYNC.COLLECTIVE R15, `(.L_x_969) ;  /* 0x000000000f087348 */ /* 0x000fea0003c00000 */
[----:B------:R0:W1:Y:S02]  /*237e0*/  SHFL.IDX P6, R14, R13, R12, R11 ;  /* 0x0000000c0d0e7389 */ /* 0x00006400000c000b */
[----:B01----:R-:W-:Y:S01]  /*237f0*/  ENDCOLLECTIVE ;  /* 0x000000000000791b */ /* 0x003fe20003800000 */
.L_x_969:
[----:B------:R-:W-:-:S05]  /*23800*/  @P5 IADD3 R5, P0, R31, R5, RZ ;  /* 0x000000051f055210 */ /* 0x000fca0007f1e0ff */
[----:B------:R-:W-:-:S05]  /*23810*/  @P5 IMAD.X R4, RZ, RZ, R4, P0 ;  /* 0x000000ffff045224 */ /* 0x000fca00000e0604 */
[----:B------:R-:W-:Y:S01]  /*23820*/  @P5 LOP3.LUT R5, R5, R4, RZ, 0x3c, !PT ;  /* 0x0000000405055212 */ /* 0x000fe200078e3cff */
[----:B------:R-:W-:-:S03]  /*23830*/  IMAD.MOV.U32 R13, RZ, RZ, R8 ;  /* 0x000000ffff0d7224 */ /* 0x000fc600078e0008 */
[----:B------:R-:W-:-:S04]  /*23840*/  @P5 LOP3.LUT R4, R5, R4, RZ, 0x3c, !PT ;  /* 0x0000000405045212 */ /* 0x000fc800078e3cff */
[----:B------:R-:W-:-:S05]  /*23850*/  @P5 LOP3.LUT R5, R5, R4, RZ, 0x3c, !PT ;  /* 0x0000000405055212 */ /* 0x000fca00078e3cff */
[----:B------:R-:W-:Y:S01]  /*23860*/  @!PT LDS RZ, [RZ] ;  /* 0x00000000fffff984 */ /* 0x000fe20000000800 */
[----:B------:R-:W-:Y:S01]  /*23870*/  @!PT LDS RZ, [RZ] ;  /* 0x00000000fffff984 */ /* 0x000fe20000000800 */
[----:B------:R-:W-:Y:S01]  /*23880*/  @!PT LDS RZ, [RZ] ;  /* 0x00000000fffff984 */ /* 0x000fe20000000800 */
[----:B------:R0:W-:Y:S01]  /*23890*/  @P5 LDGSTS.E.BYPASS.LTC128B.128 [R3+0x19c00], desc[UR60][R4.64], !P3 ;  /* 0x19c0000004035fae */ /* 0x0001e2000d901d7c */
[----:B------:R-:W-:Y:S01]  /*238a0*/  LOP3.LUT P5, RZ, R23, 0x80, RZ, 0xc0, !PT ;  /* 0x0000008017ff7812 */ /* 0x000fe200078ac0ff */
[----:B0-----:R-:W-:-:S12]  /*238b0*/  IMAD.MOV.U32 R4, RZ, RZ, R14 ;  /* 0x000000ffff047224 */ /* 0x001fd800078e000e */
[----:B------:R-:W-:Y:S05]  /*238c0*/  WARPSYNC.COLLECTIVE R15, `(.L_x_970) ;  /* 0x000000000f087348 */ /* 0x000fea0003c00000 */
[----:B------:R0:W1:Y:S02]  /*238d0*/  SHFL.IDX P6, R14, R13, R12, R11 ;  /* 0x0000000c0d0e7389 */ /* 0x00006400000c000b */
[----:B01----:R-:W-:Y:S01]  /*238e0*/  ENDCOLLECTIVE ;  /* 0x000000000000791b */ /* 0x003fe20003800000 */
.L_x_970:
        /* <DEDUP_REMOVED lines=16> */
.L_x_971:
[----:B------:R-:W-:Y:S01]  /*239f0*/  IMAD.MOV.U32 R13, RZ, RZ, R8 ;  /* 0x000000ffff0d7224 */ /* 0x000fe200078e0008 */
[----:B------:R-:W-:-:S07]  /*23a00*/  MOV R4, R14 ;  /* 0x0000000e00047202 */ /* 0x000fce0000000f00 */
[----:B------:R-:W-:Y:S05]  /*23a10*/  WARPSYNC.COLLECTIVE R15, `(.L_x_972) ;  /* 0x000000000f087348 */ /* 0x000fea0003c00000 */
[----:B------:R0:W1:Y:S02]  /*23a20*/  SHFL.IDX P6, R14, R13, R12, R11 ;  /* 0x0000000c0d0e7389 */ /* 0x00006400000c000b */
[----:B01----:R-:W-:Y:S01]  /*23a30*/  ENDCOLLECTIVE ;  /* 0x000000000000791b */ /* 0x003fe20003800000 */
.L_x_972:
[----:B------:R-:W-:Y:S01]  /*23a40*/  MOV R13, R6 ;  /* 0x00000006000d7202 */ /* 0x000fe20000000f00 */
[----:B------:R-:W-:Y:S02]  /*23a50*/  IMAD.MOV.U32 R12, RZ, RZ, 0x6 ;  /* 0x00000006ff0c7424 */ /* 0x000fe400078e00ff */
[----:B------:R-:W-:-:S07]  /*23a60*/  IMAD.MOV.U32 R5, RZ, RZ, R14 ;  /* 0x000000ffff057224 */ /* 0x000fce00078e000e */
[----:B------:R-:W-:Y:S05]  /*23a70*/  WARPSYNC.COLLECTIVE R15, `(.L_x_973) ;  /* 0x000000000f087348 */ /* 0x000fea0003c00000 */
[----:B------:R0:W1:Y:S02]  /*23a80*/  SHFL.IDX P6, R14, R13, R12, R11 ;  /* 0x0000000c0d0e7389 */ /* 0x00006400000c000b */
[----:B01----:R-:W-:Y:S01]  /*23a90*/  ENDCOLLECTIVE ;  /* 0x000000000000791b */ /* 0x003fe20003800000 */
.L_x_973:
        /* <DEDUP_REMOVED lines=9> */
[----:B------:R0:W-:Y:S02]  /*23b30*/  @P5 LDGSTS.E.BYPASS.LTC128B.128 [R3+0x1ac00], desc[UR60][R4.64], !P3 ;  /* 0x1ac0000004035fae */ /* 0x0001e4000d901d7c */
[----:B0-----:R-:W-:-:S07]  /*23b40*/  IMAD.MOV.U32 R4, RZ, RZ, R14 ;  /* 0x000000ffff047224 */ /* 0x001fce00078e000e */
[----:B------:R-:W-:Y:S05]  /*23b50*/  WARPSYNC.COLLECTIVE R15, `(.L_x_974) ;  /* 0x000000000f087348 */ /* 0x000fea0003c00000 */
[----:B------:R0:W1:Y:S02]  /*23b60*/  SHFL.IDX P6, R14, R13, R12, R11 ;  /* 0x0000000c0d0e7389 */ /* 0x00006400000c000b */
[----:B01----:R-:W-:Y:S01]  /*23b70*/  ENDCOLLECTIVE ;  /* 0x000000000000791b */ /* 0x003fe20003800000 */
.L_x_974:
[----:B------:R-:W-:Y:S02]  /*23b80*/  IMAD.MOV.U32 R13, RZ, RZ, R6 ;  /* 0x000000ffff0d7224 */ /* 0x000fe400078e0006 */
[----:B------:R-:W-:Y:S01]  /*23b90*/  IMAD.MOV.U32 R12, RZ, RZ, 0x7 ;  /* 0x00000007ff0c7424 */ /* 0x000fe200078e00ff */
[----:B------:R-:W-:-:S07]  /*23ba0*/  MOV R5, R14 ;  /* 0x0000000e00057202 */ /* 0x000fce0000000f00 */
[----:B------:R-:W-:Y:S05]  /*23bb0*/  WARPSYNC.COLLECTIVE R15, `(.L_x_975) ;  /* 0x000000000f087348 */ /* 0x000fea0003c00000 */
[----:B------:R0:W1:Y:S02]  /*23bc0*/  SHFL.IDX P6, R14, R13, R12, R11 ;  /* 0x0000000c0d0e7389 */ /* 0x00006400000c000b */
[----:B01----:R-:W-:Y:S01]  /*23bd0*/  ENDCOLLECTIVE ;  /* 0x000000000000791b */ /* 0x003fe20003800000 */
.L_x_975:
[----:B------:R-:W-:-:S05]  /*23be0*/  @P4 IADD3 R5, P0, R31, R5, RZ ;  /* 0x000000051f054210 */ /* 0x000fca0007f1e0ff */
[----:B------:R-:W-:-:S05]  /*23bf0*/  @P4 IMAD.X R4, RZ, RZ, R4, P0 ;  /* 0x000000ffff044224 */ /* 0x000fca00000e0604 */
[----:B------:R-:W-:Y:S01]  /*23c00*/  @P4 LOP3.LUT R5, R5, R4, RZ, 0x3c, !PT ;  /* 0x0000000405054212 */ /* 0x000fe200078e3cff */
[----:B------:R-:W-:-:S03]  /*23c10*/  IMAD.MOV.U32 R13, RZ, RZ, R8 ;  /* 0x000000ffff0d7224 */ /* 0x000fc600078e0008 */
[----:B------:R-:W-:-:S04]  /*23c20*/  @P4 LOP3.LUT R4, R5, R4, RZ, 0x3c, !PT ;  /* 0x0000000405044212 */ /* 0x000fc800078e3cff */
[----:B------:R-:W-:Y:S02]  /*23c30*/  @P4 LOP3.LUT R5, R5, R4, RZ, 0x3c, !PT ;  /* 0x0000000405054212 */ /* 0x000fe400078e3cff */
[----:B------:R-:W-:-:S03]  /*23c40*/  MOV R6, R14 ;  /* 0x0000000e00067202 */ /* 0x000fc60000000f00 */
[----:B------:R-:W-:Y:S01]  /*23c50*/  @!PT LDS RZ, [RZ] ;  /* 0x00000000fffff984 */ /* 0x000fe20000000800 */
[----:B------:R-:W-:Y:S01]  /*23c60*/  @!PT LDS RZ, [RZ] ;  /* 0x00000000fffff984 */ /* 0x000fe20000000800 */
[----:B------:R-:W-:Y:S01]  /*23c70*/  @!PT LDS RZ, [RZ] ;  /* 0x00000000fffff984 */ /* 0x000fe20000000800 */
[----:B------:R0:W-:Y:S04]  /*23c80*/  @P4 LDGSTS.E.BYPASS.LTC128B.128 [R3+0x1b400], desc[UR60][R4.64], !P3 ;  /* 0x1b40000004034fae */ /* 0x0001e8000d901d7c */
[----:B0-----:R-:W-:Y:S05]  /*23c90*/  WARPSYNC.COLLECTIVE R15, `(.L_x_976) ;  /* 0x000000000f087348 */ /* 0x001fea0003c00000 */
[----:B------:R1:W2:Y:S02]  /*23ca0*/  SHFL.IDX P6, R14, R13, R12, R11 ;  /* 0x0000000c0d0e7389 */ /* 0x0002a400000c000b */
[----:B012---:R-:W-:Y:S01]  /*23cb0*/  ENDCOLLECTIVE ;  /* 0x000000000000791b */ /* 0x007fe20003800000 */
.L_x_976:
[----:B------:R-:W-:Y:S01]  /*23cc0*/  MOV R13, R2 ;  /* 0x00000002000d7202 */ /* 0x000fe20000000f00 */
[----:B------:R-:W-:Y:S02]  /*23cd0*/  IMAD.MOV.U32 R12, RZ, RZ, RZ ;  /* 0x000000ffff0c7224 */ /* 0x000fe400078e00ff */
[----:B------:R-:W-:-:S07]  /*23ce0*/  IMAD.MOV.U32 R4, RZ, RZ, R14 ;  /* 0x000000ffff047224 */ /* 0x000fce00078e000e */
[----:B------:R-:W-:Y:S05]  /*23cf0*/  WARPSYNC.COLLECTIVE R15, `(.L_x_977) ;  /* 0x000000000f087348 */ /* 0x000fea0003c00000 */
[----:B------:R0:W1:Y:S02]  /*23d00*/  SHFL.IDX P6, R14, R13, R12, R11 ;  /* 0x0000000c0d0e7389 */ /* 0x00006400000c000b */
[----:B01----:R-:W-:Y:S01]  /*23d10*/  ENDCOLLECTIVE ;  /* 0x000000000000791b */ /* 0x003fe20003800000 */
.L_x_977:
[----:B------:R-:W-:-:S05]  /*23d20*/  @P1 IADD3 R4, P0, R31, R4, RZ ;  /* 0x000000041f041210 */ /* 0x000fca0007f1e0ff */
[----:B------:R-:W-:-:S05]  /*23d30*/  @P1 IMAD.X R5, RZ, RZ, R6, P0 ;  /* 0x000000ffff051224 */ /* 0x000fca00000e0606 */
        /* <DEDUP_REMOVED lines=9> */
.L_x_978:
[----:B------:R-:W-:Y:S02]  /*23dd0*/  IMAD.MOV.U32 R13, RZ, RZ, R2 ;  /* 0x000000ffff0d7224 */ /* 0x000fe400078e0002 */
[----:B------:R-:W-:Y:S01]  /*23de0*/  IMAD.MOV.U32 R12, RZ, RZ, 0x1 ;  /* 0x00000001ff0c7424 */ /* 0x000fe200078e00ff */
[----:B------:R-:W-:-:S07]  /*23df0*/  MOV R8, R14 ;  /* 0x0000000e00087202 */ /* 0x000fce0000000f00 */
[----:B------:R-:W-:Y:S05]  /*23e00*/  WARPSYNC.COLLECTIVE R15, `(.L_x_979) ;  /* 0x000000000f087348 */ /* 0x000fea0003c00000 */
[----:B------:R0:W1:Y:S02]  /*23e10*/  SHFL.IDX P6, R14, R13, R12, R11 ;  /* 0x0000000c0d0e7389 */ /* 0x00006400000c000b */
[----:B01----:R-:W-:Y:S01]  /*23e20*/  ENDCOLLECTIVE ;  /* 0x000000000000791b */ /* 0x003fe20003800000 */
.L_x_979:
[----:B------:R-:W-:-:S05]  /*23e30*/  @P2 IADD3 R4, P0, R31, R8, RZ ;  /* 0x000000081f042210 */ /* 0x000fca0007f1e0ff */
[----:B------:R-:W-:-:S05]  /*23e40*/  @P2 IMAD.X R5, RZ, RZ, R6, P0 ;  /* 0x000000ffff052224 */ /* 0x000fca00000e0606 */
[----:B------:R-:W-:Y:S01]  /*23e50*/  @!PT LDS RZ, [RZ] ;  /* 0x00000000fffff984 */ /* 0x000fe20000000800 */
[----:B------:R-:W-:Y:S01]  /*23e60*/  @!PT LDS RZ, [RZ] ;  /* 0x00000000fffff984 */ /* 0x000fe20000000800 */
[----:B------:R-:W-:Y:S01]  /*23e70*/  @!PT LDS RZ, [RZ] ;  /* 0x00000000fffff984 */ /* 0x000fe20000000800 */
[----:B------:R0:W-:Y:S01]  /*23e80*/  @P2 LDGSTS.E.BYPASS.LTC128B.128 [R3+0x1c400], desc[UR60][R4.64], !P3 ;  /* 0x1c40000004032fae */ /* 0x0001e2000d901d7c */
[----:B------:R-:W-:Y:S01]  /*23e90*/  IMAD.MOV.U32 R13, RZ, RZ, R0 ;  /* 0x000000ffff0d7224 */ /* 0x000fe200078e0000 */
[----:B------:R-:W-:-:S07]  /*23ea0*/  MOV R2, R14 ;  /* 0x0000000e00027202 */ /* 0x000fce0000000f00 */
[----:B0-----:R-:W-:Y:S05]  /*23eb0*/  WARPSYNC.COLLECTIVE R15, `(.L_x_980) ;  /* 0x000000000f087348 */ /* 0x001fea0003c00000 */
[----:B------:R1:W2:Y:S02]  /*23ec0*/  SHFL.IDX P6, R14, R13, R12, R11 ;  /* 0x0000000c0d0e7389 */ /* 0x0002a400000c000b */
[----:B012---:R-:W-:Y:S01]  /*23ed0*/  ENDCOLLECTIVE ;  /* 0x000000000000791b */ /* 0x007fe20003800000 */
.L_x_980:
[----:B------:R-:W-:Y:S01]  /*23ee0*/  IMAD.MOV.U32 R0, RZ, RZ, R14 ;  /* 0x000000ffff007224 */ /* 0x000fe200078e000e */
[----:B------:R-:W-:Y:S06]  /*23ef0*/  BRA `(.L_x_981) ;  /* 0xffffff8000347947 */ /* 0x000fec000383ffff */
.L_x_755:
[----:B------:R-:W-:Y:S01]  /*23f00*/  IMAD.MOV.U32 R13, RZ, RZ, R4 ;  /* 0x000000ffff0d7224 */ /* 0x000fe200078e0004 */
[----:B------:R-:W-:Y:S01]  /*23f10*/  MOV R12, RZ ;  /* 0x000000ff000c7202 */ /* 0x000fe20000000f00 */
[----:B------:R-:W-:Y:S02]  /*23f20*/  IMAD.MOV.U32 R11, RZ, RZ, 0x181f ;  /* 0x0000181fff0b7424 */ /* 0x000fe400078e00ff */
[----:B------:R-:W-:Y:S02]  /*23f30*/  IMAD.MOV.U32 R15, RZ, RZ, -0x1 ;  /* 0xffffffffff0f7424 */ /* 0x000fe400078e00ff */
[----:B-----5:R-:W-:Y:S02]  /*23f40*/  IMAD R5, R10, R7, RZ ;  /* 0x000000070a057224 */ /* 0x020fe400078e02ff */
[----:B------:R-:W-:-:S07]  /*23f50*/  IMAD.IADD R17, R20, 0x1, R17 ;  /* 0x0000000114117824 */ /* 0x000fce00078e0211 */
[----:B------:R-:W-:Y:S05]  /*23f60*/  WARPSYNC.COLLECTIVE R15, `(.L_x_982) ;  /* 0x000000000f087348 */ /* 0x000fea0003c00000 */
[----:B------:R0:W1:Y:S02]  /*23f70*/  SHFL.IDX P6, R14, R13, R12, R11 ;  /* 0x0000000c0d0e7389 */ /* 0x00006400000c000b */
[----:B01----:R-:W-:Y:S01]  /*23f80*/  ENDCOLLECTIVE ;  /* 0x000000000000791b */ /* 0x003fe20003800000 */
.L_x_982:
[----:B------:R-:W-:Y:S02]  /*23f90*/  ISETP.GE.AND P1, PT, R17, R5, PT ;  /* 0x000000051100720c */ /* 0x000fe40003f26270 */
[----:B------:R-:W-:Y:S01]  /*23fa0*/  MOV R13, R0 ;  /* 0x00000000000d7202 */ /* 0x000fe20000000f00 */
[----:B------:R-:W-:-:S10]  /*23fb0*/  IMAD.MOV.U32 R2, RZ, RZ, R14 ;  /* 0x000000ffff027224 */ /* 0x000fd400078e000e */
[----:B------:R-:W-:Y:S05]  /*23fc0*/  WARPSYNC.COLLECTIVE R15, `(.L_x_983) ;  /* 0x000000000f087348 */ /* 0x000fea0003c00000 */
[----:B------:R0:W1:Y:S02]  /*23fd0*/  SHFL.IDX P6, R14, R13, R12, R11 ;  /* 0x0000000c0d0e7389 */ /* 0x00006400000c000b */
[----:B01----:R-:W-:Y:S01]  /*23fe0*/  ENDCOLLECTIVE ;  /* 0x000000000000791b */ /* 0x003fe20003800000 */
.L_x_983:
[----:B------:R-:W-:Y:S01]  /*23ff0*/  IMAD.MOV.U32 R13, RZ, RZ, R4 ;  /* 0x000000ffff0d7224 */ /* 0x000fe200078e0004 */
[----:B------:R-:W-:Y:S01]  /*24000*/  MOV R12, 0x1 ;  /* 0x00000001000c7802 */ /* 0x000fe20000000f00 */
[----:B------:R-:W-:-:S07]  /*24010*/  IMAD.MOV.U32 R3, RZ, RZ, R14 ;  /* 0x000000ffff037224 */ /* 0x000fce00078e000e */
[----:B------:R-:W-:Y:S05]  /*24020*/  WARPSYNC.COLLECTIVE R15, `(.L_x_984) ;  /* 0x000000000f087348 */ /* 0x000fea0003c00000 */
[----:B------:R0:W1:Y:S02]  /*24030*/  SHFL.IDX P6, R14, R13, R12, R11 ;  /* 0x0000000c0d0e7389 */ /* 0x00006400000c000b */
[----:B01----:R-:W-:Y:S01]  /*24040*/  ENDCOLLECTIVE ;  /* 0x000000000000791b */ /* 0x003fe20003800000 */
.L_x_984:
[----:B------:R-:W-:-:S05]  /*24050*/  @!P1 IADD3 R3, P3, R31, R3, RZ ;  /* 0x000000031f039210 */ /* 0x000fca0007f7e0ff */
[----:B------:R-:W-:Y:S01]  /*24060*/  @!P1 IMAD.X R8, RZ, RZ, R2, P3 ;  /* 0x000000ffff089224 */ /* 0x000fe200018e0602 */
[----:B------:R-:W-:-:S03]  /*24070*/  @!P1 MOV R2, R3 ;  /* 0x0000000300029202 */ /* 0x000fc60000000f00 */
[----:B------:R-:W-:Y:S02]  /*24080*/  @!P1 IMAD.MOV.U32 R3, RZ, RZ, R8 ;  /* 0x000000ffff039224 */ /* 0x000fe400078e0008 */
[----:B------:R-:W-:-:S03]  /*24090*/  IMAD.MOV.U32 R13, RZ, RZ, R0 ;  /* 0x000000ffff0d7224 */ /* 0x000fc600078e0000 */
[----:B------:R-:W-:Y:S01]  /*240a0*/  @!PT LDS RZ, [RZ] ;  /* 0x00000000fffff984 */ /* 0x000fe20000000800 */
[----:B------:R-:W-:Y:S01]  /*240b0*/  @!PT LDS RZ, [RZ] ;  /* 0x00000000fffff984 */ /* 0x000fe20000000800 */
[----:B------:R-:W-:Y:S01]  /*240c0*/  @!PT LDS RZ, [RZ] ;  /* 0x00000000fffff984 */ /* 0x000fe20000000800 */
[----:B------:R0:W-:Y:S02]  /*240d0*/  @!P1 LDGSTS.E.BYPASS.LTC128B.128 [R9+0x14400], desc[UR60][R2.64], !P0 ;  /* 0x1440000002099fae */ /* 0x0001e4000c101d7c */
[----:B0-----:R-:W-:-:S05]  /*240e0*/  VIADD R2, R17, 0x10 ;  /* 0x0000001011027836 */ /* 0x001fca0000000000 */
[----:B------:R-:W-:Y:S01]  /*240f0*/  ISETP.GE.AND P1, PT, R2, R5, PT ;  /* 0x000000050200720c */ /* 0x000fe20003f26270 */
[----:B------:R-:W-:-:S12]  /*24100*/  IMAD.MOV.U32 R2, RZ, RZ, R14 ;  /* 0x000000ffff027224 */ /* 0x000fd800078e000e */
[----:B------:R-:W-:Y:S05]  /*24110*/  WARPSYNC.COLLECTIVE R15, `(.L_x_985) ;  /* 0x000000000f087348 */ /* 0x000fea0003c00000 */
[----:B------:R0:W1:Y:S02]  /*24120*/  SHFL.IDX P6, R14, R13, R12, R11 ;  /* 0x0000000c0d0e7389 */ /* 0x00006400000c000b */
[----:B01----:R-:W-:Y:S01]  /*24130*/  ENDCOLLECTIVE ;  /* 0x000000000000791b */ /* 0x003fe20003800000 */
.L_x_985:
[----:B------:R-:W-:Y:S01]  /*24140*/  MOV R13, R4 ;  /* 0x00000004000d7202 */ /* 0x000fe20000000f00 */
[----:B------:R-:W-:Y:S02]  /*24150*/  IMAD.MOV.U32 R12, RZ, RZ, 0x2 ;  /* 0x00000002ff0c7424 */ /* 0x000fe400078e00ff */
[----:B------:R-:W-:-:S07]  /*24160*/  IMAD.MOV.U32 R6, RZ, RZ, R14 ;  /* 0x000000ffff067224 */ /* 0x000fce00078e000e */
[----:B------:R-:W-:Y:S05]  /*24170*/  WARPSYNC.COLLECTIVE R15, `(.L_x_986) ;  /* 0x000000000f087348 */ /* 0x000fea0003c00000 */
[----:B------:R0:W1:Y:S02]  /*24180*/  SHFL.IDX P6, R14, R13, R12, R11 ;  /* 0x0000000c0d0e7389 */ /* 0x00006400000c000b */
[----:B01----:R-:W-:Y:S01]  /*24190*/  ENDCOLLECTIVE ;  /* 0x000000000000791b */ /* 0x003fe20003800000 */
.L_x_986:
[----:B------:R-:W-:-:S04]  /*241a0*/  @!P1 IADD3 R6, P3, R31, R6, RZ ;  /* 0x000000061f069210 */ /* 0x000fc80007f7e0ff */
[----:B------:R-:W-:Y:S01]  /*241b0*/  @!P1 IADD3.X R7, RZ, R2, RZ, P3, !PT ;  /* 0x00000002ff079210 */ /* 0x000fe20001ffe4ff */
[----:B------:R-:W-:Y:S02]  /*241c0*/  @!P1 IMAD.MOV.U32 R2, RZ, RZ, R6 ;  /* 0x000000ffff029224 */ /* 0x000fe400078e0006 */
[----:B------:R-:W-:Y:S02]  /*241d0*/  VIADD R6, R17, 0x60 ;  /* 0x0000006011067836 */ /* 0x000fe40000000000 */
[----:B------:R-:W-:Y:S01]  /*241e0*/  @!P1 IMAD.MOV.U32 R3, RZ, RZ, R7 ;  /* 0x000000ffff039224 */ /* 0x000fe200078e0007 */
[----:B------:R-:W-:-:S04]  /*241f0*/  MOV R13, R0 ;  /* 0x00000000000d7202 */ /* 0x000fc80000000f00 */
        /* <DEDUP_REMOVED lines=10> */
.L_x_987:
[----:B------:R-:W-:Y:S02]  /*242a0*/  IMAD.MOV.U32 R13, RZ, RZ, R4 ;  /* 0x000000ffff0d7224 */ /* 0x000fe400078e0004 */
[----:B------:R-:W-:Y:S02]  /*242b0*/  IMAD.MOV.U32 R12, RZ, RZ, 0x3 ;  /* 0x00000003ff0c7424 */ /* 0x000fe400078e00ff */
[----:B------:R-:W-:-:S07]  /*242c0*/  IMAD.MOV.U32 R3, RZ, RZ, R14 ;  /* 0x000000ffff037224 */ /* 0x000fce00078e000e */
[----:B------:R-:W-:Y:S05]  /*242d0*/  WARPSYNC.COLLECTIVE R15, `(.L_x_988) ;  /* 0x000000000f087348 */ /* 0x000fea0003c00000 */
[----:B------:R0:W1:Y:S02]  /*242e0*/  SHFL.IDX P6, R14, R13, R12, R11 ;  /* 0x0000000c0d0e7389 */ /* 0x00006400000c000b */
[----:B01----:R-:W-:Y:S01]  /*242f0*/  ENDCOLLECTIVE ;  /* 0x000000000000791b */ /* 0x003fe20003800000 */
.L_x_988:
[----:B------:R-:W-:-:S05]  /*24300*/  @!P1 IADD3 R3, P2, R31, R3, RZ ;  /* 0x000000031f039210 */ /* 0x000fca0007f5e0ff */
[----:B------:R-:W-:-:S05]  /*24310*/  @!P1 IMAD.X R2, RZ, RZ, R2, P2 ;  /* 0x000000ffff029224 */ /* 0x000fca00010e0602 */
[----:B------:R-:W-:Y:S01]  /*24320*/  @!P1 LOP3.LUT R3, R3, R2, RZ, 0x3c, !PT ;  /* 0x0000000203039212 */ /* 0x000fe200078e3cff */
[----:B------:R-:W-:-:S03]  /*24330*/  IMAD.MOV.U32 R13, RZ, RZ, R0 ;  /* 0x000000ffff0d7224 */ /* 0x000fc600078e0000 */
[----:B------:R-:W-:-:S04]  /*24340*/  @!P1 LOP3.LUT R2, R3, R2, RZ, 0x3c, !PT ;  /* 0x0000000203029212 */ /* 0x000fc800078e3cff */
[----:B------:R-:W-:-:S05]  /*24350*/  @!P1 LOP3.LUT R3, R3, R2, RZ, 0x3c, !PT ;  /* 0x0000000203039212 */ /* 0x000fca00078e3cff */
[----:B------:R-:W-:Y:S01]  /*24360*/  @!PT LDS RZ, [RZ] ;  /* 0x00000000fffff984 */ /* 0x000fe20000000800 */
[----:B------:R-:W-:Y:S01]  /*24370*/  @!PT LDS RZ, [RZ] ;  /* 0x00000000fffff984 */ /* 0x000fe20000000800 */
[----:B------:R-:W-:Y:S01]  /*24380*/  @!PT LDS RZ, [RZ] ;  /* 0x00000000fffff984 */ /* 0x000fe20000000800 */
[----:B------:R0:W-:Y:S02]  /*24390*/  @!P1 LDGSTS.E.BYPASS.LTC128B.128 [R9+0x15400], desc[UR60][R2.64], !P0 ;  /* 0x1540000002099fae */ /* 0x0001e4000c101d7c */
[----:B0-----:R-:W-:-:S04]  /*243a0*/  IADD3 R2, R17, 0x30, RZ ;  /* 0x0000003011027810 */ /* 0x001fc80007ffe0ff */
[----:B------:R-:W-:Y:S02]  /*243b0*/  ISETP.GE.AND P1, PT, R2, R5, PT ;  /* 0x000000050200720c */ /* 0x000fe40003f26270 */
[----:B------:R-:W-:-:S11]  /*243c0*/  MOV R2, R14 ;  /* 0x0000000e00027202 */ /* 0x000fd60000000f00 */
[----:B------:R-:W-:Y:S05]  /*243d0*/  WARPSYNC.COLLECTIVE R15, `(.L_x_989) ;  /* 0x000000000f087348 */ /* 0x000fea0003c00000 */
[----:B------:R0:W1:Y:S02]  /*243e0*/  SHFL.IDX P6, R14, R13, R12, R11 ;  /* 0x0000000c0d0e7389 */ /* 0x00006400000c000b */
[----:B01----:R-:W-:Y:S01]  /*243f0*/  ENDCOLLECTIVE ;  /* 0x000000000000791b */ /* 0x003fe20003800000 */
.L_x_989:
[----:B------:R-:W-:Y:S01]  /*24400*/  IMAD.MOV.U32 R13, RZ, RZ, R4 ;  /* 0x000000ffff0d7224 */ /* 0x000fe200078e0004 */
[----:B------:R-:W-:Y:S01]  /*24410*/  MOV R12, 0x4 ;  /* 0x00000004000c7802 */ /* 0x000fe20000000f00 */
[----:B------:R-:W-:-:S07]  /*24420*/  IMAD.MOV.U32 R3, RZ, RZ, R14 ;  /* 0x000000ffff037224 */ /* 0x000fce00078e000e */
[----:B------:R-:W-:Y:S05]  /*24430*/  WARPSYNC.COLLECTIVE R15, `(.L_x_990) ;  /* 0x000000000f087348 */ /* 0x000fea0003c00000 */
[----:B------:R0:W1:Y:S02]  /*24440*/  SHFL.IDX P6, R14, R13, R12, R11 ;  /* 0x0000000c0d0e7389 */ /* 0x00006400000c000b */
[----:B01----:R-:W-:Y:S01]  /*24450*/  ENDCOLLECTIVE ;  /* 0x000000000000791b */ /* 0x003fe20003800000 */
.L_x_990:
[----:B------:R-:W-:-:S04]  /*24460*/  @!P1 IADD3 R3, P2, R31, R3, RZ ;  /* 0x000000031f039210 */ /* 0x000fc80007f5e0ff */
[----:B------:R-:W-:-:S04]  /*24470*/  @!P1 IADD3.X R2, RZ, R2, RZ, P2, !PT ;  /* 0x00000002ff029210 */ /* 0x000fc800017fe4ff */
        /* <DEDUP_REMOVED lines=14> */
.L_x_991:
[----:B------:R-:W-:Y:S01]  /*24560*/  MOV R13, R4 ;  /* 0x00000004000d7202 */ /* 0x000fe20000000f00 */
[----:B------:R-:W-:Y:S01]  /*24570*/  IMAD.MOV.U32 R12, RZ, RZ, 0x5 ;  /* 0x00000005ff0c7424 */ /* 0x000fe200078e00ff */
[----:B------:R-:W-:-:S07]  /*24580*/  MOV R3, R14 ;  /* 0x0000000e00037202 */ /* 0x000fce0000000f00 */
[----:B------:R-:W-:Y:S05]  /*24590*/  WARPSYNC.COLLECTIVE R15, `(.L_x_992) ;  /* 0x000000000f087348 */ /* 0x000fea0003c00000 */
[----:B------:R0:W1:Y:S02]  /*245a0*/  SHFL.IDX P6, R14, R13, R12, R11 ;  /* 0x0000000c0d0e7389 */ /* 0x00006400000c000b */
[----:B01----:R-:W-:Y:S01]  /*245b0*/  ENDCOLLECTIVE ;  /* 0x000000000000791b */ /* 0x003fe20003800000 */
.L_x_992:
[----:B------:R-:W-:-:S05]  /*245c0*/  @!P1 IADD3 R3, P2, R31, R3, RZ ;  /* 0x000000031f039210 */ /* 0x000fca0007f5e0ff */
[----:B------:R-:W-:-:S05]  /*245d0*/  @!P1 IMAD.X R2, RZ, RZ, R2, P2 ;  /* 0x000000ffff029224 */ /* 0x000fca00010e0602 */
[----:B------:R-:W-:Y:S02]  /*245e0*/  @!P1 LOP3.LUT R3, R3, R2, RZ, 0x3c, !PT ;  /* 0x0000000203039212 */ /* 0x000fe400078e3cff */
[----:B------:R-:W-:Y:S02]  /*245f0*/  MOV R13, R0 ;  /* 0x00000000000d7202 */ /* 0x000fe40000000f00 */
        /* <DEDUP_REMOVED lines=12> */
.L_x_993:
[----:B------:R-:W-:Y:S01]  /*246c0*/  MOV R13, R4 ;  /* 0x00000004000d7202 */ /* 0x000fe20000000f00 */
[----:B------:R-:W-:Y:S02]  /*246d0*/  IMAD.MOV.U32 R12, RZ, RZ, 0x6 ;  /* 0x00000006ff0c7424 */ /* 0x000fe400078e00ff */
[----:B------:R-:W-:-:S07]  /*246e0*/  IMAD.MOV.U32 R3, RZ, RZ, R14 ;  /* 0x000000ffff037224 */ /* 0x000fce00078e000e */
[----:B------:R-:W-:Y:S05]  /*246f0*/  WARPSYNC.COLLECTIVE R15, `(.L_x_994) ;  /* 0x000000000f087348 */ /* 0x000fea0003c00000 */
[----:B------:R0:W1:Y:S02]  /*24700*/  SHFL.IDX P6, R14, R13, R12, R11 ;  /* 0x0000000c0d0e7389 */ /* 0x00006400000c000b */
[----:B01----:R-:W-:Y:S01]  /*24710*/  ENDCOLLECTIVE ;  /* 0x000000000000791b */ /* 0x003fe20003800000 */
.L_x_994:
[----:B------:R-:W-:-:S05]  /*24720*/  @!P1 IADD3 R3, P2, R31, R3, RZ ;  /* 0x000000031f039210 */ /* 0x000fca0007f5e0ff */
[----:B------:R-:W-:Y:S01]  /*24730*/  @!P1 IMAD.X R2, RZ, RZ, R2, P2 ;  /* 0x000000ffff029224 */ /* 0x000fe200010e0602 */
[----:B------:R-:W-:-:S04]  /*24740*/  ISETP.GE.AND P2, PT, R6, R5, PT ;  /* 0x000000050600720c */ /* 0x000fc80003f46270 */
        /* <DEDUP_REMOVED lines=8> */
[----:B0-----:R-:W-:-:S07]  /*247d0*/  IMAD.MOV.U32 R2, RZ, RZ, R14 ;  /* 0x000000ffff027224 */ /* 0x001fce00078e000e */
[----:B------:R-:W-:Y:S05]  /*247e0*/  WARPSYNC.COLLECTIVE R15, `(.L_x_995) ;  /* 0x000000000f087348 */ /* 0x000fea0003c00000 */
[----:B------:R0:W1:Y:S02]  /*247f0*/  SHFL.IDX P6, R14, R13, R12, R11 ;  /* 0x0000000c0d0e7389 */ /* 0x00006400000c000b */
[----:B01----:R-:W-:Y:S01]  /*24800*/  ENDCOLLECTIVE ;  /* 0x000000000000791b */ /* 0x003fe20003800000 */
.L_x_995:
[----:B------:R-:W-:Y:S02]  /*24810*/  IMAD.MOV.U32 R13, RZ, RZ, R4 ;  /* 0x000000ffff0d7224 */ /* 0x000fe400078e0004 */
[----:B------:R-:W-:Y:S02]  /*24820*/  IMAD.MOV.U32 R12, RZ, RZ, 0x7 ;  /* 0x00000007ff0c7424 */ /* 0x000fe400078e00ff */
[----:B------:R-:W-:-:S07]  /*24830*/  IMAD.MOV.U32 R3, RZ, RZ, R14 ;  /* 0x000000ffff037224 */ /* 0x000fce00078e000e */
[----:B------:R-:W-:Y:S05]  /*24840*/  WARPSYNC.COLLECTIVE R15, `(.L_x_996) ;  /* 0x000000000f087348 */ /* 0x000fea0003c00000 */
[----:B------:R0:W1:Y:S02]  /*24850*/  SHFL.IDX P6, R14, R13, R12, R11 ;  /* 0x0000000c0d0e7389 */ /* 0x00006400000c000b */
[----:B01----:R-:W-:Y:S01]  /*24860*/  ENDCOLLECTIVE ;  /* 0x000000000000791b */ /* 0x003fe20003800000 */
.L_x_996:
[----:B------:R-:W-:-:S04]  /*24870*/  @!P2 IADD3 R3, P1, R31, R3, RZ ;  /* 0x000000031f03a210 */ /* 0x000fc80007f3e0ff */
[----:B------:R-:W-:-:S04]  /*24880*/  @!P2 IADD3.X R2, RZ, R2, RZ, P1, !PT ;  /* 0x00000002ff02a210 */ /* 0x000fc80000ffe4ff */
[----:B------:R-:W-:Y:S01]  /*24890*/  @!P2 LOP3.LUT R3, R3, R2, RZ, 0x3c, !PT ;  /* 0x000000020303a212 */ /* 0x000fe200078e3cff */
[----:B------:R-:W-:-:S03]  /*248a0*/  IMAD.MOV.U32 R13, RZ, RZ, R0 ;  /* 0x000000ffff0d7224 */ /* 0x000fc600078e0000 */
[----:B------:R-:W-:-:S04]  /*248b0*/  @!P2 LOP3.LUT R2, R3, R2, RZ, 0x3c, !PT ;  /* 0x000000020302a212 */ /* 0x000fc800078e3cff */
[----:B------:R-:W-:Y:S02]  /*248c0*/  @!P2 LOP3.LUT R3, R3, R2, RZ, 0x3c, !PT ;  /* 0x000000020303a212 */ /* 0x000fe400078e3cff */
[----:B------:R-:W-:-:S03]  /*248d0*/  MOV R4, R14 ;  /* 0x0000000e00047202 */ /* 0x000fc60000000f00 */
[----:B------:R-:W-:Y:S01]  /*248e0*/  @!PT LDS RZ, [RZ] ;  /* 0x00000000fffff984 */ /* 0x000fe20000000800 */
[----:B------:R-:W-:Y:S01]  /*248f0*/  @!PT LDS RZ, [RZ] ;  /* 0x00000000fffff984 */ /* 0x000fe20000000800 */
[----:B------:R-:W-:Y:S01]  /*24900*/  @!PT LDS RZ, [RZ] ;  /* 0x00000000fffff984 */ /* 0x000fe20000000800 */
[----:B------:R0:W-:Y:S04]  /*24910*/  @!P2 LDGSTS.E.BYPASS.LTC128B.128 [R9+0x17400], desc[UR60][R2.64], !P0 ;  /* 0x174000000209afae */ /* 0x0001e8000c101d7c */
[----:B0-----:R-:W-:Y:S05]  /*24920*/  WARPSYNC.COLLECTIVE R15, `(.L_x_997) ;  /* 0x000000000f087348 */ /* 0x001fea0003c00000 */
[----:B------:R1:W2:Y:S02]  /*24930*/  SHFL.IDX P6, R14, R13, R12, R11 ;  /* 0x0000000c0d0e7389 */ /* 0x0002a400000c000b */
[----:B012---:R-:W-:Y:S01]  /*24940*/  ENDCOLLECTIVE ;  /* 0x000000000000791b */ /* 0x007fe20003800000 */
.L_x_997:
[----:B------:R-:W-:Y:S05]  /*24950*/  BRA `(.L_x_998) ;  /* 0xffffff8000707947 */ /* 0x000fea000383ffff */
.L_x_758:
[----:B0-----:R0:W1:Y:S02]  /*24960*/  SYNCS.PHASECHK.TRANS64.TRYWAIT P0, [R22+URZ+0x22820], R3 ;  /* 0x02282003160075a7 */ /* 0x001064000800017f */
[----:B-1----:R-:W-:Y:S05]  /*24970*/  @!P0 NANOSLEEP.SYNCS 0x989680 ;  /* 0x009896800000895d */ /* 0x002fea0003900000 */
[----:B------:R-:W1:Y:S02]  /*24980*/  @!P0 SYNCS.PHASECHK.TRANS64 P0, [R22+URZ+0x22820], R3 ;  /* 0x02282003160085a7 */ /* 0x000e64000800007f */
[----:B-1----:R-:W-:Y:S05]  /*24990*/  @!P0 BRA `(.L_x_758) ;  /* 0xfffffffc00f08947 */ /* 0x002fea000383ffff */
[----:B------:R-:W-:Y:S05]  /*249a0*/  BRA `(.L_x_999) ;  /* 0xffffff8000d07947 */ /* 0x000fea000383ffff */
.L_x_762:
[----:B0-----:R0:W1:Y:S02]  /*249b0*/  SYNCS.PHASECHK.TRANS64.TRYWAIT P0, [R0+URZ+0x22880], R30 ;  /* 0x0228801e000075a7 */ /* 0x001064000800017f */
[----:B-1----:R-:W-:Y:S05]  /*249c0*/  @!P0 NANOSLEEP.SYNCS 0x989680 ;  /* 0x009896800000895d */ /* 0x002fea0003900000 */
[----:B------:R-:W1:Y:S02]  /*249d0*/  @!P0 SYNCS.PHASECHK.TRANS64 P0, [R0+URZ+0x22880], R30 ;  /* 0x0228801e000085a7 */ /* 0x000e64000800007f */
[----:B-1----:R-:W-:Y:S05]  /*249e0*/  @!P0 BRA `(.L_x_762) ;  /* 0xfffffffc00f08947 */ /* 0x002fea000383ffff */
[----:B------:R-:W-:Y:S05]  /*249f0*/  BRA `(.L_x_1000) ;  /* 0xffffff8400e87947 */ /* 0x000fea000383ffff */
.L_x_763:
        /* <DEDUP_REMOVED lines=8> */
.L_x_1002:
[----:B------:R-:W-:Y:S05]  /*24a80*/  BSYNC B0 ;  /* 0x0000000000007941 */ /* 0x000fea0003800000 */
.L_x_1001:
[----:B------:R-:W-:Y:S01]  /*24a90*/  IMAD.MOV.U32 R13, RZ, RZ, R10 ;  /* 0x000000ffff0d7224 */ /* 0x000fe200078e000a */
[----:B------:R-:W-:Y:S01]  /*24aa0*/  MOV R11, 0x181f ;  /* 0x0000181f000b7802 */ /* 0x000fe20000000f00 */
[----:B------:R-:W-:Y:S01]  /*24ab0*/  IMAD.MOV.U32 R12, RZ, RZ, RZ ;  /* 0x000000ffff0c7224 */ /* 0x000fe200078e00ff */
[----:B------:R-:W-:Y:S01]  /*24ac0*/  MOV R3, R14 ;  /* 0x0000000e00037202 */ /* 0x000fe20000000f00 */
[----:B------:R-:W-:Y:S02]  /*24ad0*/  IMAD.MOV.U32 R15, RZ, RZ, -0x1 ;  /* 0xffffffffff0f7424 */ /* 0x000fe400078e00ff */
[----:B------:R-:W-:-:S07]  /*24ae0*/  IMAD.IADD R6, R22, 0x1, R6 ;  /* 0x0000000116067824 */ /* 0x000fce00078e0206 */
[----:B------:R-:W-:Y:S05]  /*24af0*/  WARPSYNC.COLLECTIVE R15, `(.L_x_1003) ;  /* 0x000000000f087348 */ /* 0x000fea0003c00000 */
[----:B------:R0:W1:Y:S02]  /*24b00*/  SHFL.IDX P6, R14, R13, R12, R11 ;  /* 0x0000000c0d0e7389 */ /* 0x00006400000c000b */
[----:B01----:R-:W-:Y:S01]  /*24b10*/  ENDCOLLECTIVE ;  /* 0x000000000000791b */ /* 0x003fe20003800000 */
.L_x_1003:
[----:B------:R-:W-:Y:S01]  /*24b20*/  IMAD.MOV.U32 R13, RZ, RZ, R20 ;  /* 0x000000ffff0d7224 */ /* 0x000fe200078e0014 */
[----:B------:R-:W-:Y:S01]  /*24b30*/  MOV R12, 0x1 ;  /* 0x00000001000c7802 */ /* 0x000fe20000000f00 */
[----:B------:R-:W-:-:S07]  /*24b40*/  IMAD.MOV.U32 R2, RZ, RZ, R14 ;  /* 0x000000ffff027224 */ /* 0x000fce00078e000e */
[----:B------:R-:W-:Y:S05]  /*24b50*/  WARPSYNC.COLLECTIVE R15, `(.L_x_1004) ;  /* 0x000000000f087348 */ /* 0x000fea0003c00000 */
[----:B------:R0:W1:Y:S02]  /*24b60*/  SHFL.IDX P6, R14, R13, R12, R11 ;  /* 0x0000000c0d0e7389 */ /* 0x00006400000c000b */
[----:B01----:R-:W-:Y:S01]  /*24b70*/  ENDCOLLECTIVE ;  /* 0x000000000000791b */ /* 0x003fe20003800000 */
.L_x_1004:
        /* <DEDUP_REMOVED lines=11> */
.L_x_1005:
[----:B------:R-:W-:Y:S01]  /*24c30*/  IMAD.MOV.U32 R13, RZ, RZ, R20 ;  /* 0x000000ffff0d7224 */ /* 0x000fe200078e0014 */
[----:B------:R-:W-:Y:S02]  /*24c40*/  MOV R12, 0x2 ;  /* 0x00000002000c7802 */ /* 0x000fe40000000f00 */
[----:B------:R-:W-:-:S04]  /*24c50*/  MOV R11, R14 ;  /* 0x0000000e000b7202 */ /* 0x000fc80000000f00 */
[----:B------:R-:W-:Y:S01]  /*24c60*/  IADD3 R2, P0, R31, R11, RZ ;  /* 0x0000000b1f027210 */ /* 0x000fe20007f1e0ff */
[----:B------:R-:W-:-:S04]  /*24c70*/  IMAD.MOV.U32 R11, RZ, RZ, 0x181f ;  /* 0x0000181fff0b7424 */ /* 0x000fc800078e00ff */
[----:B------:R-:W-:-:S08]  /*24c80*/  IMAD.X R3, RZ, RZ, R21, P0 ;  /* 0x000000ffff037224 */ /* 0x000fd000000e0615 */
[----:B------:R-:W-:Y:S05]  /*24c90*/  WARPSYNC.COLLECTIVE R15, `(.L_x_1006) ;  /* 0x000000000f087348 */ /* 0x000fea0003c00000 */
[----:B------:R0:W1:Y:S02]  /*24ca0*/  SHFL.IDX P6, R14, R13, R12, R11 ;  /* 0x0000000c0d0e7389 */ /* 0x00006400000c000b */
[----:B01----:R-:W-:Y:S01]  /*24cb0*/  ENDCOLLECTIVE ;  /* 0x000000000000791b */ /* 0x003fe20003800000 */
.L_x_1006:
        /* <DEDUP_REMOVED lines=9> */
.L_x_1007:
[----:B------:R-:W-:Y:S01]  /*24d50*/  MOV R13, R20 ;  /* 0x00000014000d7202 */ /* 0x000fe20000000f00 */
[----:B------:R-:W-:Y:S02]  /*24d60*/  IMAD.MOV.U32 R12, RZ, RZ, 0x3 ;  /* 0x00000003ff0c7424 */ /* 0x000fe400078e00ff */
[----:B------:R-:W-:-:S07]  /*24d70*/  IMAD.MOV.U32 R2, RZ, RZ, R14 ;  /* 0x000000ffff027224 */ /* 0x000fce00078e000e */
[----:B------:R-:W-:Y:S05]  /*24d80*/  WARPSYNC.COLLECTIVE R15, `(.L_x_1008) ;  /* 0x000000000f087348 */ /* 0x000fea0003c00000 */
[----:B------:R0:W1:Y:S02]  /*24d90*/  SHFL.IDX P6, R14, R13, R12, R11 ;  /* 0x0000000c0d0e7389 */ /* 0x00006400000c000b */
[----:B01----:R-:W-:Y:S01]  /*24da0*/  ENDCOLLECTIVE ;  /* 0x000000000000791b */ /* 0x003fe20003800000 */
.L_x_1008:
        /* <DEDUP_REMOVED lines=11> */
.L_x_1009:
[----:B------:R-:W-:Y:S01]  /*24e60*/  MOV R13, R20 ;  /* 0x00000014000d7202 */ /* 0x000fe20000000f00 */
[----:B------:R-:W-:Y:S02]  /*24e70*/  IMAD.MOV.U32 R12, RZ, RZ, 0x4 ;  /* 0x00000004ff0c7424 */ /* 0x000fe400078e00ff */
[----:B------:R-:W-:-:S07]  /*24e80*/  IMAD.MOV.U32 R2, RZ, RZ, R14 ;  /* 0x000000ffff027224 */ /* 0x000fce00078e000e */
[----:B------:R-:W-:Y:S05]  /*24e90*/  WARPSYNC.COLLECTIVE R15, `(.L_x_1010) ;  /* 0x000000000f087348 */ /* 0x000fea0003c00000 */
[----:B------:R0:W1:Y:S02]  /*24ea0*/  SHFL.IDX P6, R14, R13, R12, R11 ;  /* 0x0000000c0d0e7389 */ /* 0x00006400000c000b */
[----:B01----:R-:W-:Y:S01]  /*24eb0*/  ENDCOLLECTIVE ;  /* 0x000000000000791b */ /* 0x003fe20003800000 */
.L_x_1010:
        /* <DEDUP_REMOVED lines=11> */
.L_x_1011:
[----:B------:R-:W-:Y:S01]  /*24f70*/  MOV R13, R20 ;  /* 0x00000014000d7202 */ /* 0x000fe20000000f00 */
[----:B------:R-:W-:Y:S02]  /*24f80*/  IMAD.MOV.U32 R12, RZ, RZ, 0x5 ;  /* 0x00000005ff0c7424 */ /* 0x000fe400078e00ff */
[----:B------:R-:W-:-:S07]  /*24f90*/  IMAD.MOV.U32 R2, RZ, RZ, R14 ;  /* 0x000000ffff027224 */ /* 0x000fce00078e000e */
[----:B------:R-:W-:Y:S05]  /*24fa0*/  WARPSYNC.COLLECTIVE R15, `(.L_x_1012) ;  /* 0x000000000f087348 */ /* 0x000fea0003c00000 */
[----:B------:R0:W1:Y:S02]  /*24fb0*/  SHFL.IDX P6, R14, R13, R12, R11 ;  /* 0x0000000c0d0e7389 */ /* 0x00006400000c000b */
[----:B01----:R-:W-:Y:S01]  /*24fc0*/  ENDCOLLECTIVE ;  /* 0x000000000000791b */ /* 0x003fe20003800000 */
.L_x_1012:
        /* <DEDUP_REMOVED lines=11> */
.L_x_1013:
[----:B------:R-:W-:Y:S01]  /*25080*/  MOV R13, R20 ;  /* 0x00000014000d7202 */ /* 0x000fe20000000f00 */
[----:B------:R-:W-:Y:S02]  /*25090*/  IMAD.MOV.U32 R12, RZ, RZ, 0x6 ;  /* 0x00000006ff0c7424 */ /* 0x000fe400078e00ff */
[----:B------:R-:W-:-:S07]  /*250a0*/  IMAD.MOV.U32 R2, RZ, RZ, R14 ;  /* 0x000000ffff027224 */ /* 0x000fce00078e000e */
[----:B------:R-:W-:Y:S05]  /*250b0*/  WARPSYNC.COLLECTIVE R15, `(.L_x_1014) ;  /* 0x000000000f087348 */ /* 0x000fea0003c00000 */
[----:B------:R0:W1:Y:S02]  /*250c0*/  SHFL.IDX P6, R14, R13, R12, R11 ;  /* 0x0000000c0d0e7389 */ /* 0x00006400000c000b */
[----:B01----:R-:W-:Y:S01]  /*250d0*/  ENDCOLLECTIVE ;  /* 0x000000000000791b */ /* 0x003fe20003800000 */
.L_x_1014:
        /* <DEDUP_REMOVED lines=11> */
.L_x_1015:
[----:B------:R-:W-:Y:S01]  /*25190*/  IMAD.MOV.U32 R13, RZ, RZ, R20 ;  /* 0x000000ffff0d7224 */ /* 0x000fe200078e0014 */
[----:B------:R-:W-:Y:S01]  /*251a0*/  MOV R12, 0x7 ;  /* 0x00000007000c7802 */ /* 0x000fe20000000f00 */
[----:B------:R-:W-:-:S07]  /*251b0*/  IMAD.MOV.U32 R2, RZ, RZ, R14 ;  /* 0x000000ffff027224 */ /* 0x000fce00078e000e */
[----:B------:R-:W-:Y:S05]  /*251c0*/  WARPSYNC.COLLECTIVE R15, `(.L_x_1016) ;  /* 0x000000000f087348 */ /* 0x000fea0003c00000 */
[----:B------:R0:W1:Y:S02]  /*251d0*/  SHFL.IDX P6, R14, R13, R12, R11 ;  /* 0x0000000c0d0e7389 */ /* 0x00006400000c000b */
[----:B01----:R-:W-:Y:S01]  /*251e0*/  ENDCOLLECTIVE ;  /* 0x000000000000791b */ /* 0x003fe20003800000 */
.L_x_1016:
        /* <DEDUP_REMOVED lines=11> */
.L_x_1017:
[----:B------:R-:W-:Y:S01]  /*252a0*/  MOV R13, R17 ;  /* 0x00000011000d7202 */ /* 0x000fe20000000f00 */
[----:B------:R-:W-:Y:S01]  /*252b0*/  IMAD.MOV.U32 R12, RZ, RZ, RZ ;  /* 0x000000ffff0c7224 */ /* 0x000fe200078e00ff */
[----:B------:R-:W-:-:S04]  /*252c0*/  MOV R11, R14 ;  /* 0x0000000e000b7202 */ /* 0x000fc80000000f00 */
[----:B------:R-:W-:Y:S01]  /*252d0*/  IADD3 R2, P0, R31, R11, RZ ;  /* 0x0000000b1f027210 */ /* 0x000fe20007f1e0ff */
[----:B------:R-:W-:-:S04]  /*252e0*/  IMAD.MOV.U32 R11, RZ, RZ, 0x181f ;  /* 0x0000181fff0b7424 */ /* 0x000fc800078e00ff */
[----:B------:R-:W-:-:S08]  /*252f0*/  IMAD.X R3, RZ, RZ, R3, P0 ;  /* 0x000000ffff037224 */ /* 0x000fd000000e0603 */
[----:B------:R-:W-:Y:S05]  /*25300*/  WARPSYNC.COLLECTIVE R15, `(.L_x_1018) ;  /* 0x000000000f087348 */ /* 0x000fea0003c00000 */
[----:B------:R0:W1:Y:S02]  /*25310*/  SHFL.IDX P6, R14, R13, R12, R11 ;  /* 0x0000000c0d0e7389 */ /* 0x00006400000c000b */
[----:B01----:R-:W-:Y:S01]  /*25320*/  ENDCOLLECTIVE ;  /* 0x000000000000791b */ /* 0x003fe20003800000 */
.L_x_1018:
        /* <DEDUP_REMOVED lines=9> */
.L_x_1019:
[----:B------:R-:W-:Y:S02]  /*253c0*/  IMAD.MOV.U32 R13, RZ, RZ, R17 ;  /* 0x000000ffff0d7224 */ /* 0x000fe400078e0011 */
[----:B------:R-:W-:-:S05]  /*253d0*/  IMAD.MOV.U32 R12, RZ, RZ, R14 ;  /* 0x000000ffff0c7224 */ /* 0x000fca00078e000e */
[----:B------:R-:W-:Y:S01]  /*253e0*/  IADD3 R2, P0, R31, R12, RZ ;  /* 0x0000000c1f027210 */ /* 0x000fe20007f1e0ff */
[----:B------:R-:W-:-:S03]  /*253f0*/  IMAD.MOV.U32 R12, RZ, RZ, 0x1 ;  /* 0x00000001ff0c7424 */ /* 0x000fc600078e00ff */
[----:B------:R-:W-:-:S09]  /*25400*/  IADD3.X R3, RZ, R10, RZ, P0, !PT ;  /* 0x0000000aff037210 */ /* 0x000fd200007fe4ff */
[----:B------:R-:W-:Y:S05]  /*25410*/  WARPSYNC.COLLECTIVE R15, `(.L_x_1020) ;  /* 0x000000000f087348 */ /* 0x000fea0003c00000 */
[----:B------:R0:W1:Y:S02]  /*25420*/  SHFL.IDX P6, R14, R13, R12, R11 ;  /* 0x0000000c0d0e7389 */ /* 0x00006400000c000b */
[----:B01----:R-:W-:Y:S01]  /*25430*/  ENDCOLLECTIVE ;  /* 0x000000000000791b */ /* 0x003fe20003800000 */
.L_x_1020:
        /* <DEDUP_REMOVED lines=9> */
.L_x_1021:
[----:B------:R-:W-:Y:S01]  /*254d0*/  IMAD.MOV.U32 R2, RZ, RZ, R14 ;  /* 0x000000ffff027224 */ /* 0x000fe200078e000e */
[----:B------:R-:W-:Y:S06]  /*254e0*/  BRA `(.L_x_1022) ;  /* 0xffffff8000847947 */ /* 0x000fec000383ffff */
.L_x_768:
[----:B---3--:R3:W4:Y:S02]  /*254f0*/  SYNCS.PHASECHK.TRANS64.TRYWAIT P0, [R0+URZ+0x22840], R30 ;  /* 0x0228401e000075a7 */ /* 0x008724000800017f */
[----:B----4-:R-:W-:Y:S05]  /*25500*/  @!P0 NANOSLEEP.SYNCS 0x989680 ;  /* 0x009896800000895d */ /* 0x010fea0003900000 */
[----:B------:R-:W4:Y:S02]  /*25510*/  @!P0 SYNCS.PHASECHK.TRANS64 P0, [R0+URZ+0x22840], R30 ;  /* 0x0228401e000085a7 */ /* 0x000f24000800007f */
[----:B----4-:R-:W-:Y:S05]  /*25520*/  @!P0 BRA `(.L_x_768) ;  /* 0xfffffffc00f08947 */ /* 0x010fea000383ffff */
[----:B------:R-:W-:Y:S05]  /*25530*/  BRA `(.L_x_1023) ;  /* 0xffffff8000d47947 */ /* 0x000fea000383ffff */
.L_x_769:
[----:B------:R-:W-:Y:S01]  /*25540*/  BSSY B0, `(.L_x_1024) ;  /* 0x0000008000007945 */ /* 0x000fe20003800000 */
[----:B------:R-:W-:Y:S01]  /*25550*/  MOV R13, R5 ;  /* 0x00000005000d7202 */ /* 0x000fe20000000f00 */
[----:B------:R-:W-:Y:S01]  /*25560*/  IMAD.MOV.U32 R12, RZ, RZ, RZ ;  /* 0x000000ffff0c7224 */ /* 0x000fe200078e00ff */
[----:B------:R-:W-:Y:S01]  /*25570*/  MOV R15, 0xffffffff ;  /* 0xffffffff000f7802 */ /* 0x000fe20000000f00 */
[----:B------:R-:W-:-:S07]  /*25580*/  IMAD.MOV.U32 R11, RZ, RZ, 0x181f ;  /* 0x0000181fff0b7424 */ /* 0x000fce00078e00ff */
[----:B0-23--:R-:W-:Y:S05]  /*25590*/  WARPSYNC.COLLECTIVE R15, `(.L_x_1025) ;  /* 0x000000000f087348 */ /* 0x00dfea0003c00000 */
[----:B------:R1:W4:Y:S02]  /*255a0*/  SHFL.IDX P6, R14, R13, R12, R11 ;  /* 0x0000000c0d0e7389 */ /* 0x00032400000c000b */
[----:B01234-:R-:W-:Y:S01]  /*255b0*/  ENDCOLLECTIVE ;  /* 0x000000000000791b */ /* 0x01ffe20003800000 */
.L_x_1025:
[----:B------:R-:W-:Y:S05]  /*255c0*/  BSYNC B0 ;  /* 0x0000000000007941 */ /* 0x000fea0003800000 */
.L_x_1024:
        /* <DEDUP_REMOVED lines=8> */
.L_x_1026:
[----:B------:R-:W-:Y:S01]  /*25650*/  IMAD.MOV.U32 R13, RZ, RZ, R5 ;  /* 0x000000ffff0d7224 */ /* 0x000fe200078e0005 */
[----:B------:R-:W-:Y:S02]  /*25660*/  MOV R12, 0x1 ;  /* 0x00000001000c7802 */ /* 0x000fe40000000f00 */
[----:B------:R-:W-:-:S07]  /*25670*/  MOV R2, R14 ;  /* 0x0000000e00027202 */ /* 0x000fce0000000f00 */
[----:B------:R-:W-:Y:S05]  /*25680*/  WARPSYNC.COLLECTIVE R15, `(.L_x_1027) ;  /* 0x000000000f087348 */ /* 0x000fea0003c00000 */
[----:B------:R0:W1:Y:S02]  /*25690*/  SHFL.IDX P6, R14, R13, R12, R11 ;  /* 0x0000000c0d0e7389 */ /* 0x00006400000c000b */
[----:B01----:R-:W-:Y:S01]  /*256a0*/  ENDCOLLECTIVE ;  /* 0x000000000000791b */ /* 0x003fe20003800000 */
.L_x_1027:
        /* <DEDUP_REMOVED lines=11> */
.L_x_1028:
[----:B------:R-:W-:Y:S01]  /*25760*/  IMAD.MOV.U32 R13, RZ, RZ, R5 ;  /* 0x000000ffff0d7224 */ /* 0x000fe200078e0005 */
[----:B------:R-:W-:Y:S02]  /*25770*/  MOV R12, 0x2 ;  /* 0x00000002000c7802 */ /* 0x000fe40000000f00 */
[----:B------:R-:W-:-:S07]  /*25780*/  MOV R10, R14 ;  /* 0x0000000e000a7202 */ /* 0x000fce0000000f00 */
[----:B------:R-:W-:Y:S05]  /*25790*/  WARPSYNC.COLLECTIVE R15, `(.L_x_1029) ;  /* 0x000000000f087348 */ /* 0x000fea0003c00000 */
[----:B------:R0:W1:Y:S02]  /*257a0*/  SHFL.IDX P6, R14, R13, R12, R11 ;  /* 0x0000000c0d0e7389 */ /* 0x00006400000c000b */
[----:B01----:R-:W-:Y:S01]  /*257b0*/  ENDCOLLECTIVE ;  /* 0x000000000000791b */ /* 0x003fe20003800000 */
.L_x_1029:
        /* <DEDUP_REMOVED lines=11> */
.L_x_1030:
[----:B------:R-:W-:Y:S01]  /*25870*/  IMAD.MOV.U32 R13, RZ, RZ, R5 ;  /* 0x000000ffff0d7224 */ /* 0x000fe200078e0005 */
[----:B------:R-:W-:Y:S02]  /*25880*/  MOV R12, 0x3 ;  /* 0x00000003000c7802 */ /* 0x000fe40000000f00 */
[----:B------:R-:W-:-:S07]  /*25890*/  MOV R2, R14 ;  /* 0x0000000e00027202 */ /* 0x000fce0000000f00 */
[----:B------:R-:W-:Y:S05]  /*258a0*/  WARPSYNC.COLLECTIVE R15, `(.L_x_1031) ;  /* 0x000000000f087348 */ /* 0x000fea0003c00000 */
[----:B------:R0:W1:Y:S02]  /*258b0*/  SHFL.IDX P6, R14, R13, R12, R11 ;  /* 0x0000000c0d0e7389 */ /* 0x00006400000c000b */
[----:B01----:R-:W-:Y:S01]  /*258c0*/  ENDCOLLECTIVE ;  /* 0x000000000000791b */ /* 0x003fe20003800000 */
.L_x_1031:
        /* <DEDUP_REMOVED lines=11> */
.L_x_1032:
[----:B------:R-:W-:Y:S01]  /*25980*/  IMAD.MOV.U32 R13, RZ, RZ, R5 ;  /* 0x000000ffff0d7224 */ /* 0x000fe200078e0005 */
[----:B------:R-:W-:Y:S02]  /*25990*/  MOV R12, 0x4 ;  /* 0x00000004000c7802 */ /* 0x000fe40000000f00 */
[----:B------:R-:W-:-:S07]  /*259a0*/  MOV R2, R14 ;  /* 0x0000000e00027202 */ /* 0x000fce0000000f00 */
[----:B------:R-:W-:Y:S05]  /*259b0*/  WARPSYNC.COLLECTIVE R15, `(.L_x_1033) ;  /* 0x000000000f087348 */ /* 0x000fea0003c00000 */
[----:B------:R0:W1:Y:S02]  /*259c0*/  SHFL.IDX P6, R14, R13, R12, R11 ;  /* 0x0000000c0d0e7389 */ /* 0x00006400000c000b */
[----:B01----:R-:W-:Y:S01]  /*259d0*/  ENDCOLLECTIVE ;  /* 0x000000000000791b */ /* 0x003fe20003800000 */
.L_x_1033:
        /* <DEDUP_REMOVED lines=11> */
.L_x_1034:
[----:B------:R-:W-:Y:S01]  /*25a90*/  IMAD.MOV.U32 R13, RZ, RZ, R5 ;  /* 0x000000ffff0d7224 */ /* 0x000fe200078e0005 */
[----:B------:R-:W-:Y:S02]  /*25aa0*/  MOV R12, 0x5 ;  /* 0x00000005000c7802 */ /* 0x000fe40000000f00 */
[----:B------:R-:W-:-:S07]  /*25ab0*/  MOV R2, R14 ;  /* 0x0000000e00027202 */ /* 0x000fce0000000f00 */
[----:B------:R-:W-:Y:S05]  /*25ac0*/  WARPSYNC.COLLECTIVE R15, `(.L_x_1035) ;  /* 0x000000000f087348 */ /* 0x000fea0003c00000 */
[----:B------:R0:W1:Y:S02]  /*25ad0*/  SHFL.IDX P6, R14, R13, R12, R11 ;  /* 0x0000000c0d0e7389 */ /* 0x00006400000c000b */
[----:B01----:R-:W-:Y:S01]  /*25ae0*/  ENDCOLLECTIVE ;  /* 0x000000000000791b */ /* 0x003fe20003800000 */
.L_x_1035:
        /* <DEDUP_REMOVED lines=11> */
.L_x_1036:
[----:B------:R-:W-:Y:S01]  /*25ba0*/  IMAD.MOV.U32 R13, RZ, RZ, R5 ;  /* 0x000000ffff0d7224 */ /* 0x000fe200078e0005 */
[----:B------:R-:W-:Y:S02]  /*25bb0*/  MOV R12, 0x6 ;  /* 0x00000006000c7802 */ /* 0x000fe40000000f00 */
[----:B------:R-:W-:-:S07]  /*25bc0*/  MOV R2, R14 ;  /* 0x0000000e00027202 */ /* 0x000fce0000000f00 */
[----:B------:R-:W-:Y:S05]  /*25bd0*/  WARPSYNC.COLLECTIVE R15, `(.L_x_1037) ;  /* 0x000000000f087348 */ /* 0x000fea0003c00000 */
[----:B------:R0:W1:Y:S02]  /*25be0*/  SHFL.IDX P6, R14, R13, R12, R11 ;  /* 0x0000000c0d0e7389 */ /* 0x00006400000c000b */
[----:B01----:R-:W-:Y:S01]  /*25bf0*/  ENDCOLLECTIVE ;  /* 0x000000000000791b */ /* 0x003fe20003800000 */
.L_x_1037:
        /* <DEDUP_REMOVED lines=11> */
.L_x_1038:
[----:B------:R-:W-:Y:S02]  /*25cb0*/  IMAD.MOV.U32 R13, RZ, RZ, R5 ;  /* 0x000000ffff0d7224 */ /* 0x000fe400078e0005 */
[----:B------:R-:W-:Y:S01]  /*25cc0*/  IMAD.MOV.U32 R12, RZ, RZ, 0x7 ;  /* 0x00000007ff0c7424 */ /* 0x000fe200078e00ff */
[----:B------:R-:W-:-:S07]  /*25cd0*/  MOV R2, R14 ;  /* 0x0000000e00027202 */ /* 0x000fce0000000f00 */
[----:B------:R-:W-:Y:S05]  /*25ce0*/  WARPSYNC.COLLECTIVE R15, `(.L_x_1039) ;  /* 0x000000000f087348 */ /* 0x000fea0003c00000 */
[----:B------:R0:W1:Y:S02]  /*25cf0*/  SHFL.IDX P6, R14, R13, R12, R11 ;  /* 0x0000000c0d0e7389 */ /* 0x00006400000c000b */
[----:B01----:R-:W-:Y:S01]  /*25d00*/  ENDCOLLECTIVE ;  /* 0x000000000000791b */ /* 0x003fe20003800000 */
.L_x_1039:
[----:B------:R-:W-:Y:S01]  /*25d10*/  IMAD.MOV.U32 R13, RZ, RZ, R4 ;  /* 0x000000ffff0d7224 */ /* 0x000fe200078e0004 */
[----:B------:R-:W-:-:S04]  /*25d20*/  IADD3 R4, P0, R31, R2, RZ ;  /* 0x000000021f047210 */ /* 0x000fc80007f1e0ff */
[----:B------:R-:W-:Y:S02]  /*25d30*/  IADD3.X R5, RZ, R9, RZ, P0, !PT ;  /* 0x00000009ff057210 */ /* 0x000fe400007fe4ff */
[----:B------:R-:W-:-:S03]  /*25d40*/  MOV R3, R14 ;  /* 0x0000000e00037202 */ /* 0x000fc60000000f00 */
[----:B------:R-:W-:Y:S01]  /*25d50*/  @!PT LDS RZ, [RZ] ;  /* 0x00000000fffff984 */ /* 0x000fe20000000800 */
[----:B------:R-:W-:Y:S01]  /*25d60*/  @!PT LDS RZ, [RZ] ;  /* 0x00000000fffff984 */ /* 0x000fe20000000800 */
[----:B------:R-:W-:Y:S01]  /*25d70*/  @!PT LDS RZ, [RZ] ;  /* 0x00000000fffff984 */ /* 0x000fe20000000800 */
[----:B------:R0:W-:Y:S04]  /*25d80*/  LDGSTS.E.BYPASS.LTC128B.128 [R6+0x1b400], desc[UR60][R4.64], !P2 ;  /* 0x1b40000004067fae */ /* 0x0001e8000d101d7c */
[----:B0-----:R-:W-:Y:S05]  /*25d90*/  WARPSYNC.COLLECTIVE R15, `(.L_x_1040) ;  /* 0x000000000f087348 */ /* 0x001fea0003c00000 */
[----:B------:R1:W2:Y:S02]  /*25da0*/  SHFL.IDX P6, R14, R13, R12, R11 ;  /* 0x0000000c0d0e7389 */ /* 0x0002a400000c000b */
[----:B012---:R-:W-:Y:S01]  /*25db0*/  ENDCOLLECTIVE ;  /* 0x000000000000791b */ /* 0x007fe20003800000 */
.L_x_1040:
[----:B------:R-:W-:Y:S01]  /*25dc0*/  IMAD.MOV.U32 R13, RZ, RZ, R8 ;  /* 0x000000ffff0d7224 */ /* 0x000fe200078e0008 */
[----:B------:R-:W-:Y:S01]  /*25dd0*/  MOV R12, RZ ;  /* 0x000000ff000c7202 */ /* 0x000fe20000000f00 */
[----:B------:R-:W-:-:S07]  /*25de0*/  IMAD.MOV.U32 R10, RZ, RZ, R14 ;  /* 0x000000ffff0a7224 */ /* 0x000fce00078e000e */
[----:B------:R-:W-:Y:S05]  /*25df0*/  WARPSYNC.COLLECTIVE R15, `(.L_x_1041) ;  /* 0x000000000f087348 */ /* 0x000fea0003c00000 */
[----:B------:R0:W1:Y:S02]  /*25e00*/  SHFL.IDX P6, R14, R13, R12, R11 ;  /* 0x0000000c0d0e7389 */ /* 0x00006400000c000b */
[----:B01----:R-:W-:Y:S01]  /*25e10*/  ENDCOLLECTIVE ;  /* 0x000000000000791b */ /* 0x003fe20003800000 */
.L_x_1041:
        /* <DEDUP_REMOVED lines=11> */
.L_x_1042:
[----:B------:R-:W-:Y:S01]  /*25ed0*/  IMAD.MOV.U32 R13, RZ, RZ, R8 ;  /* 0x000000ffff0d7224 */ /* 0x000fe200078e0008 */
[----:B------:R-:W-:Y:S02]  /*25ee0*/  MOV R12, 0x1 ;  /* 0x00000001000c7802 */ /* 0x000fe40000000f00 */
[----:B------:R-:W-:-:S07]  /*25ef0*/  MOV R5, R14 ;  /* 0x0000000e00057202 */ /* 0x000fce0000000f00 */
[----:B------:R-:W-:Y:S05]  /*25f00*/  WARPSYNC.COLLECTIVE R15, `(.L_x_1043) ;  /* 0x000000000f087348 */ /* 0x000fea0003c00000 */
[----:B------:R0:W1:Y:S02]  /*25f10*/  SHFL.IDX P6, R14, R13, R12, R11 ;  /* 0x0000000c0d0e7389 */ /* 0x00006400000c000b */
[----:B01----:R-:W-:Y:S01]  /*25f20*/  ENDCOLLECTIVE ;  /* 0x000000000000791b */ /* 0x003fe20003800000 */
.L_x_1043:
        /* <DEDUP_REMOVED lines=11> */
.L_x_1044:
[----:B------:R-:W-:Y:S01]  /*25fe0*/  MOV R2, R14 ;  /* 0x0000000e00027202 */ /* 0x000fe20000000f00 */
[----:B------:R-:W-:Y:S06]  /*25ff0*/  BRA `(.L_x_1045) ;  /* 0xffffff7c006c7947 */ /* 0x000fec000383ffff */
.L_x_774:
[----:B-1----:R1:W2:Y:S02]  /*26000*/  SYNCS.PHASECHK.TRANS64.TRYWAIT P2, [R0+URZ+0x22870], R3 ;  /* 0x02287003000075a7 */ /* 0x0022a4000804017f */
[----:B--2---:R-:W-:Y:S05]  /*26010*/  @!P2 NANOSLEEP.SYNCS 0x989680 ;  /* 0x009896800000a95d */ /* 0x004fea0003900000 */
[----:B------:R-:W2:Y:S02]  /*26020*/  @!P2 SYNCS.PHASECHK.TRANS64 P2, [R0+URZ+0x22870], R3 ;  /* 0x022870030000a5a7 */ /* 0x000ea4000804007f */
[----:B--2---:R-:W-:Y:S05]  /*26030*/  @!P2 BRA `(.L_x_774) ;  /* 0xfffffffc00f0a947 */ /* 0x004fea000383ffff */
[----:B------:R-:W-:Y:S05]  /*26040*/  BRA `(.L_x_1046) ;  /* 0xffffff7c00d07947 */ /* 0x000fea000383ffff */
.L_x_776:
[----:B-1----:R1:W2:Y:S02]  /*26050*/  SYNCS.PHASECHK.TRANS64.TRYWAIT P2, [R0+URZ+0x22860], R3 ;  /* 0x02286003000075a7 */ /* 0x0022a4000804017f */
[----:B--2---:R-:W-:Y:S05]  /*26060*/  @!P2 NANOSLEEP.SYNCS 0x989680 ;  /* 0x009896800000a95d */ /* 0x004fea0003900000 */
[----:B------:R-:W2:Y:S02]  /*26070*/  @!P2 SYNCS.PHASECHK.TRANS64 P2, [R0+URZ+0x22860], R3 ;  /* 0x022860030000a5a7 */ /* 0x000ea4000804007f */
[----:B--2---:R-:W-:Y:S05]  /*26080*/  @!P2 BRA `(.L_x_776) ;  /* 0xfffffffc00f0a947 */ /* 0x004fea000383ffff */
[----:B------:R-:W-:Y:S05]  /*26090*/  BRA `(.L_x_1047) ;  /* 0xffffff7c00e07947 */ /* 0x000fea000383ffff */
.L_x_784:
[----:B0-----:R0:W1:Y:S02]  /*260a0*/  SYNCS.PHASECHK.TRANS64.TRYWAIT P1, [R17+URZ+0x22870], R0 ;  /* 0x02287000110075a7 */ /* 0x001064000802017f */
[----:B-1----:R-:W-:Y:S05]  /*260b0*/  @!P1 NANOSLEEP.SYNCS 0x989680 ;  /* 0x009896800000995d */ /* 0x002fea0003900000 */
[----:B------:R-:W1:Y:S02]  /*260c0*/  @!P1 SYNCS.PHASECHK.TRANS64 P1, [R17+URZ+0x22870], R0 ;  /* 0x02287000110095a7 */ /* 0x000e64000802007f */
[----:B-1----:R-:W-:Y:S05]  /*260d0*/  @!P1 BRA `(.L_x_784) ;  /* 0xfffffffc00f09947 */ /* 0x002fea000383ffff */
[----:B------:R-:W-:Y:S05]  /*260e0*/  BRA `(.L_x_1048) ;  /* 0xffffff8400a47947 */ /* 0x000fea000383ffff */
.L_x_786:
[----:B0-----:R0:W1:Y:S02]  /*260f0*/  SYNCS.PHASECHK.TRANS64.TRYWAIT P1, [R17+URZ+0x22860], R0 ;  /* 0x02286000110075a7 */ /* 0x001064000802017f */
[----:B-1----:R-:W-:Y:S05]  /*26100*/  @!P1 NANOSLEEP.SYNCS 0x989680 ;  /* 0x009896800000995d */ /* 0x002fea0003900000 */
[----:B------:R-:W1:Y:S02]  /*26110*/  @!P1 SYNCS.PHASECHK.TRANS64 P1, [R17+URZ+0x22860], R0 ;  /* 0x02286000110095a7 */ /* 0x000e64000802007f */
[----:B-1----:R-:W-:Y:S05]  /*26120*/  @!P1 BRA `(.L_x_786) ;  /* 0xfffffffc00f09947 */ /* 0x002fea000383ffff */
[----:B------:R-:W-:Y:S05]  /*26130*/  BRA `(.L_x_1049) ;  /* 0xffffff8400b07947 */ /* 0x000fea000383ffff */
.L_x_791:
        /* <DEDUP_REMOVED lines=8> */
.L_x_1051:
[----:B------:R-:W-:Y:S05]  /*261c0*/  BSYNC B0 ;  /* 0x0000000000007941 */ /* 0x000fea0003800000 */
.L_x_1050:
[----:B------:R-:W-:Y:S01]  /*261d0*/  MOV R13, R16 ;  /* 0x00000010000d7202 */ /* 0x000fe20000000f00 */
[----:B------:R-:W-:Y:S01]  /*261e0*/  IMAD.MOV.U32 R12, RZ, RZ, 0x1 ;  /* 0x00000001ff0c7424 */ /* 0x000fe200078e00ff */
[----:B------:R-:W-:Y:S01]  /*261f0*/  MOV R15, 0xffffffff ;  /* 0xffffffff000f7802 */ /* 0x000fe20000000f00 */
[----:B------:R-:W-:Y:S02]  /*26200*/  IMAD.MOV.U32 R11, RZ, RZ, 0x1f ;  /* 0x0000001fff0b7424 */ /* 0x000fe400078e00ff */
[----:B------:R-:W-:Y:S02]  /*26210*/  IMAD.IADD R5, R19, 0x1, R8 ;  /* 0x0000000113057824 */ /* 0x000fe400078e0208 */
[----:B------:R-:W-:-:S07]  /*26220*/  IMAD.MOV.U32 R0, RZ, RZ, R14 ;  /* 0x000000ffff007224 */ /* 0x000fce00078e000e */
[----:B------:R-:W-:Y:S05]  /*26230*/  WARPSYNC.COLLECTIVE R15, `(.L_x_1052) ;  /* 0x000000000f087348 */ /* 0x000fea0003c00000 */
[----:B------:R0:W1:Y:S02]  /*26240*/  SHFL.IDX P6, R14, R13, R12, R11 ;  /* 0x0000000c0d0e7389 */ /* 0x00006400000c000b */
[----:B01----:R-:W-:Y:S01]  /*26250*/  ENDCOLLECTIVE ;  /* 0x000000000000791b */ /* 0x003fe20003800000 */
.L_x_1052:
[----:B------:R-:W-:Y:S02]  /*26260*/  ULDC UR4, c[0x0][0xc3c] ;  /* 0x00030f0000047ab9 */ /* 0x000fe40000000800 */
[----:B------:R-:W-:-:S13]  /*26270*/  ISETP.GE.OR P1, PT, R5, UR4, !P0 ;  /* 0x0000000405007c0c */ /* 0x000fda000c726670 */
[----:B------:R-:W0:Y:S01]  /*26280*/  @!P1 LDC.64 R2, c[0x0][0xc80] ;  /* 0x00032000ff029b82 */ /* 0x000e220000000a00 */
[----:B------:R-:W-:Y:S01]  /*26290*/  MOV R11, RZ ;  /* 0x000000ff000b7202 */ /* 0x000fe20000000f00 */
[----:B------:R-:W-:Y:S02]  /*262a0*/  IMAD.MOV.U32 R4, RZ, RZ, R14 ;  /* 0x000000ffff047224 */ /* 0x000fe400078e000e */
[----:B0-----:R-:W-:-:S06]  /*262b0*/  @!P1 IMAD.WIDE R2, R5, 0x4, R2 ;  /* 0x0000000405029825 */ /* 0x001fcc00078e0202 */
[----:B------:R-:W2:Y:S01]  /*262c0*/  @!P1 LDG.E R2, desc[UR60][R2.64] ;  /* 0x0000003c02029981 */ /* 0x000ea2000c1e1900 */
[----:B------:R-:W-:Y:S02]  /*262d0*/  MOV R5, RZ ;  /* 0x000000ff00057202 */ /* 0x000fe40000000f00 */
[C---:B------:R-:W-:Y:S02]  /*262e0*/  ISETP.GE.U32.AND P2, PT, R8.reuse, 0x2, PT ;  /* 0x000000020800780c */ /* 0x040fe40003f46070 */
[C---:B------:R-:W-:Y:S02]  /*262f0*/  ISETP.GE.U32.AND P3, PT, R8.reuse, 0x4, PT ;  /* 0x000000040800780c */ /* 0x040fe40003f66070 */
[C---:B------:R-:W-:Y:S02]  /*26300*/  ISETP.GE.U32.AND P4, PT, R8.reuse, 0x8, PT ;  /* 0x000000080800780c */ /* 0x040fe40003f86070 */
[C---:B------:R-:W-:Y:S01]  /*26310*/  ISETP.GE.U32.AND P5, PT, R8.reuse, 0x10, PT ;  /* 0x000000100800780c */ /* 0x040fe20003fa6070 */
[----:B--2---:R-:W-:Y:S01]  /*26320*/  @!P1 IMAD.MOV.U32 R5, RZ, RZ, R2 ;  /* 0x000000ffff059224 */ /* 0x004fe200078e0002 */
[----:B------:R-:W-:-:S03]  /*26330*/  ISETP.NE.AND P1, PT, R8, RZ, PT ;  /* 0x000000ff0800720c */ /* 0x000fc60003f25270 */
[----:B------:R-:W-:-:S10]  /*26340*/  IMAD.MOV.U32 R13, RZ, RZ, R5 ;  /* 0x000000ffff0d7224 */ /* 0x000fd400078e0005 */
[----:B------:R-:W-:Y:S05]  /*26350*/  WARPSYNC.COLLECTIVE R15, `(.L_x_1053) ;  /* 0x000000000f087348 */ /* 0x000fea0003c00000 */
[----:B------:R0:W1:Y:S02]  /*26360*/  SHFL.UP P6, R14, R13, R12, R11 ;  /* 0x0400000c0d0e7389 */ /* 0x00006400000c000b */
[----:B01----:R-:W-:Y:S01]  /*26370*/  ENDCOLLECTIVE ;  /* 0x000000000000791b */ /* 0x003fe20003800000 */
.L_x_1053:
[----:B------:R-:W-:Y:S02]  /*26380*/  MOV R12, 0x2 ;  /* 0x00000002000c7802 */ /* 0x000fe40000000f00 */
[----:B------:R-:W-:-:S05]  /*26390*/  SEL R6, R14, RZ, P1 ;  /* 0x000000ff0e067207 */ /* 0x000fca0000800000 */
[----:B------:R-:W-:-:S04]  /*263a0*/  IMAD.IADD R6, R5, 0x1, R6 ;  /* 0x0000000105067824 */ /* 0x000fc800078e0206 */
[----:B------:R-:W-:-:S07]  /*263b0*/  IMAD.MOV.U32 R13, RZ, RZ, R6 ;  /* 0x000000ffff0d7224 */ /* 0x000fce00078e0006 */
[----:B------:R-:W-:Y:S05]  /*263c0*/  WARPSYNC.COLLECTIVE R15, `(.L_x_1054) ;  /* 0x000000000f087348 */ /* 0x000fea0003c00000 */
[----:B------:R0:W1:Y:S02]  /*263d0*/  SHFL.UP P6, R14, R13, R12, R11 ;  /* 0x0400000c0d0e7389 */ /* 0x00006400000c000b */
[----:B01----:R-:W-:Y:S01]  /*263e0*/  ENDCOLLECTIVE ;  /* 0x000000000000791b */ /* 0x003fe20003800000 */
.L_x_1054:
[----:B------:R-:W-:Y:S02]  /*263f0*/  MOV R12, 0x4 ;  /* 0x00000004000c7802 */ /* 0x000fe40000000f00 */
[----:B------:R-:W-:-:S05]  /*26400*/  SEL R7, R14, RZ, P2 ;  /* 0x000000ff0e077207 */ /* 0x000fca0001000000 */
[----:B------:R-:W-:-:S04]  /*26410*/  IMAD.IADD R7, R6, 0x1, R7 ;  /* 0x0000000106077824 */ /* 0x000fc800078e0207 */
[----:B------:R-:W-:-:S07]  /*26420*/  IMAD.MOV.U32 R13, RZ, RZ, R7 ;  /* 0x000000ffff0d7224 */ /* 0x000fce00078e0007 */
[----:B------:R-:W-:Y:S05]  /*26430*/  WARPSYNC.COLLECTIVE R15, `(.L_x_1055) ;  /* 0x000000000f087348 */ /* 0x000fea0003c00000 */
[----:B------:R0:W1:Y:S02]  /*26440*/  SHFL.UP P6, R14, R13, R12, R11 ;  /* 0x0400000c0d0e7389 */ /* 0x00006400000c000b */
[----:B01----:R-:W-:Y:S01]  /*26450*/  ENDCOLLECTIVE ;  /* 0x000000000000791b */ /* 0x003fe20003800000 */
.L_x_1055:
[----:B------:R-:W-:Y:S02]  /*26460*/  MOV R12, 0x8 ;  /* 0x00000008000c7802 */ /* 0x000fe40000000f00 */
[----:B------:R-:W-:-:S05]  /*26470*/  SEL R2, R14, RZ, P3 ;  /* 0x000000ff0e027207 */ /* 0x000fca0001800000 */
[----:B------:R-:W-:-:S04]  /*26480*/  IMAD.IADD R2, R7, 0x1, R2 ;  /* 0x0000000107027824 */ /* 0x000fc800078e0202 */
[----:B------:R-:W-:-:S07]  /*26490*/  IMAD.MOV.U32 R13, RZ, RZ, R2 ;  /* 0x000000ffff0d7224 */ /* 0x000fce00078e0002 */
[----:B------:R-:W-:Y:S05]  /*264a0*/  WARPSYNC.COLLECTIVE R15, `(.L_x_1056) ;  /* 0x000000000f087348 */ /* 0x000fea0003c00000 */
[----:B------:R0:W1:Y:S02]  /*264b0*/  SHFL.UP P6, R14, R13, R12, R11 ;  /* 0x0400000c0d0e7389 */ /* 0x00006400000c000b */
[----:B01----:R-:W-:Y:S01]  /*264c0*/  ENDCOLLECTIVE ;  /* 0x000000000000791b */ /* 0x003fe20003800000 */
.L_x_1056:
[----:B------:R-:W-:Y:S02]  /*264d0*/  MOV R12, 0x10 ;  /* 0x00000010000c7802 */ /* 0x000fe40000000f00 */
[----:B------:R-:W-:-:S05]  /*264e0*/  SEL R3, R14, RZ, P4 ;  /* 0x000000ff0e037207 */ /* 0x000fca0002000000 */
[----:B------:R-:W-:-:S04]  /*264f0*/  IMAD.IADD R3, R2, 0x1, R3 ;  /* 0x0000000102037824 */ /* 0x000fc800078e0203 */
[----:B------:R-:W-:-:S07]  /*26500*/  IMAD.MOV.U32 R13, RZ, RZ, R3 ;  /* 0x000000ffff0d7224 */ /* 0x000fce00078e0003 */
[----:B------:R-:W-:Y:S05]  /*26510*/  WARPSYNC.COLLECTIVE R15, `(.L_x_1057) ;  /* 0x000000000f087348 */ /* 0x000fea0003c00000 */
[----:B------:R0:W1:Y:S02]  /*26520*/  SHFL.UP P6, R14, R13, R12, R11 ;  /* 0x0400000c0d0e7389 */ /* 0x00006400000c000b */
[----:B01----:R-:W-:Y:S01]  /*26530*/  ENDCOLLECTIVE ;  /* 0x000000000000791b */ /* 0x003fe20003800000 */
.L_x_1057:
[----:B------:R-:W-:Y:S01]  /*26540*/  MOV R12, 0x1f ;  /* 0x0000001f000c7802 */ /* 0x000fe20000000f00 */
[----:B------:R-:W-:Y:S01]  /*26550*/  IMAD.MOV.U32 R11, RZ, RZ, 0x1f ;  /* 0x0000001fff0b7424 */ /* 0x000fe200078e00ff */
[----:B------:R-:W-:-:S05]  /*26560*/  SEL R2, R14, RZ, P5 ;  /* 0x000000ff0e027207 */ /* 0x000fca0002800000 */
[----:B------:R-:W-:-:S04]  /*26570*/  IMAD.IADD R2, R3, 0x1, R2 ;  /* 0x0000000103027824 */ /* 0x000fc800078e0202 */
[----:B------:R-:W-:-:S07]  /*26580*/  IMAD.MOV.U32 R13, RZ, RZ, R2 ;  /* 0x000000ffff0d7224 */ /* 0x000fce00078e0002 */
[----:B------:R-:W-:Y:S05]  /*26590*/  WARPSYNC.COLLECTIVE R15, `(.L_x_1058) ;  /* 0x000000000f087348 */ /* 0x000fea0003c00000 */
[----:B------:R0:W1:Y:S02]  /*265a0*/  SHFL.IDX P6, R14, R13, R12, R11 ;  /* 0x0000000c0d0e7389 */ /* 0x00006400000c000b */
[----:B01----:R-:W-:Y:S01]  /*265b0*/  ENDCOLLECTIVE ;  /* 0x000000000000791b */ /* 0x003fe20003800000 */
.L_x_1058:
[----:B------:R-:W-:Y:S05]  /*265c0*/  BRA `(.L_x_1059) ;  /* 0xffffff8800c07947 */ /* 0x000fea000383ffff */
.L_x_796:
[----:B------:R-:W-:Y:S01]  /*265d0*/  BSSY B0, `(.L_x_1060) ;  /* 0x0000008000007945 */ /* 0x000fe20003800000 */
[----:B-----5:R-:W-:Y:S01]  /*265e0*/  IMAD.MOV.U32 R13, RZ, RZ, R5 ;  /* 0x000000ffff0d7224 */ /* 0x020fe200078e0005 */
[----:B------:R-:W-:Y:S01]  /*265f0*/  MOV R12, 0x1 ;  /* 0x00000001000c7802 */ /* 0x000fe20000000f00 */
[----:B------:R-:W-:Y:S02]  /*26600*/  IMAD.MOV.U32 R11, RZ, RZ, RZ ;  /* 0x000000ffff0b7224 */ /* 0x000fe400078e00ff */
[----:B------:R-:W-:-:S07]  /*26610*/  IMAD.MOV.U32 R15, RZ, RZ, -0x1 ;  /* 0xffffffffff0f7424 */ /* 0x000fce00078e00ff */
[----:B0-----:R-:W-:Y:S05]  /*26620*/  WARPSYNC.COLLECTIVE R15, `(.L_x_1061) ;  /* 0x000000000f087348 */ /* 0x001fea0003c00000 */
[----:B------:R1:W2:Y:S02]  /*26630*/  SHFL.UP P6, R14, R13, R12, R11 ;  /* 0x0400000c0d0e7389 */ /* 0x0002a400000c000b */
[----:B012---:R-:W-:Y:S01]  /*26640*/  ENDCOLLECTIVE ;  /* 0x000000000000791b */ /* 0x007fe20003800000 */
.L_x_1061:
[----:B------:R-:W-:Y:S05]  /*26650*/  BSYNC B0 ;  /* 0x0000000000007941 */ /* 0x000fea0003800000 */
.L_x_1060:
[----:B------:R-:W-:Y:S01]  /*26660*/  SEL R14, R14, RZ, P1 ;  /* 0x000000ff0e0e7207 */ /* 0x000fe20000800000 */
[----:B------:R-:W-:Y:S01]  /*26670*/  IMAD.MOV.U32 R12, RZ, RZ, 0x2 ;  /* 0x00000002ff0c7424 */ /* 0x000fe200078e00ff */
[----:B------:R-:W-:Y:S01]  /*26680*/  MOV R15, 0xffffffff ;  /* 0xffffffff000f7802 */ /* 0x000fe20000000f00 */
[----:B------:R-:W-:Y:S01]  /*26690*/  IMAD.MOV.U32 R11, RZ, RZ, RZ ;  /* 0x000000ffff0b7224 */ /* 0x000fe200078e00ff */
[----:B------:R-:W-:-:S07]  /*266a0*/  IADD3 R13, R5, R14, RZ ;  /* 0x0000000e050d7210 */ /* 0x000fce0007ffe0ff */
[----:B------:R-:W-:Y:S05]  /*266b0*/  WARPSYNC.COLLECTIVE R15, `(.L_x_1062) ;  /* 0x000000000f087348 */ /* 0x000fea0003c00000 */
[----:B------:R0:W1:Y:S02]  /*266c0*/  SHFL.UP P6, R14, R13, R12, R11 ;  /* 0x0400000c0d0e7389 */ /* 0x00006400000c000b */
[----:B01----:R-:W-:Y:S01]  /*266d0*/  ENDCOLLECTIVE ;  /* 0x000000000000791b */ /* 0x003fe20003800000 */
.L_x_1062:
[----:B------:R-:W-:Y:S02]  /*266e0*/  MOV R12, 0x4 ;  /* 0x00000004000c7802 */ /* 0x000fe40000000f00 */
[----:B------:R-:W-:-:S05]  /*266f0*/  SEL R2, R14, RZ, P2 ;  /* 0x000000ff0e027207 */ /* 0x000fca0001000000 */
[----:B------:R-:W-:-:S04]  /*26700*/  IMAD.IADD R2, R13, 0x1, R2 ;  /* 0x000000010d027824 */ /* 0x000fc800078e0202 */
[----:B------:R-:W-:-:S07]  /*26710*/  IMAD.MOV.U32 R13, RZ, RZ, R2 ;  /* 0x000000ffff0d7224 */ /* 0x000fce00078e0002 */
[----:B------:R-:W-:Y:S05]  /*26720*/  WARPSYNC.COLLECTIVE R15, `(.L_x_1063) ;  /* 0x000000000f087348 */ /* 0x000fea0003c00000 */
[----:B------:R0:W1:Y:S02]  /*26730*/  SHFL.UP P6, R14, R13, R12, R11 ;  /* 0x0400000c0d0e7389 */ /* 0x00006400000c000b */
[----:B01----:R-:W-:Y:S01]  /*26740*/  ENDCOLLECTIVE ;  /* 0x000000000000791b */ /* 0x003fe20003800000 */
.L_x_1063:
[----:B------:R-:W-:Y:S02]  /*26750*/  MOV R12, 0x8 ;  /* 0x00000008000c7802 */ /* 0x000fe40000000f00 */
[----:B------:R-:W-:-:S05]  /*26760*/  SEL R3, R14, RZ, P3 ;  /* 0x000000ff0e037207 */ /* 0x000fca0001800000 */
[----:B------:R-:W-:-:S04]  /*26770*/  IMAD.IADD R3, R2, 0x1, R3 ;  /* 0x0000000102037824 */ /* 0x000fc800078e0203 */
[----:B------:R-:W-:-:S07]  /*26780*/  IMAD.MOV.U32 R13, RZ, RZ, R3 ;  /* 0x000000ffff0d7224 */ /* 0x000fce00078e0003 */
[----:B------:R-:W-:Y:S05]  /*26790*/  WARPSYNC.COLLECTIVE R15, `(.L_x_1064) ;  /* 0x000000000f087348 */ /* 0x000fea0003c00000 */
[----:B------:R0:W1:Y:S02]  /*267a0*/  SHFL.UP P6, R14, R13, R12, R11 ;  /* 0x0400000c0d0e7389 */ /* 0x00006400000c000b */
[----:B01----:R-:W-:Y:S01]  /*267b0*/  ENDCOLLECTIVE ;  /* 0x000000000000791b */ /* 0x003fe20003800000 */
.L_x_1064:
[----:B------:R-:W-:Y:S02]  /*267c0*/  MOV R12, 0x10 ;  /* 0x00000010000c7802 */ /* 0x000fe40000000f00 */
[----:B------:R-:W-:-:S05]  /*267d0*/  SEL R4, R14, RZ, P4 ;  /* 0x000000ff0e047207 */ /* 0x000fca0002000000 */
[----:B------:R-:W-:-:S04]  /*267e0*/  IMAD.IADD R4, R3, 0x1, R4 ;  /* 0x0000000103047824 */ /* 0x000fc800078e0204 */
[----:B------:R-:W-:-:S07]  /*267f0*/  IMAD.MOV.U32 R13, RZ, RZ, R4 ;  /* 0x000000ffff0d7224 */ /* 0x000fce00078e0004 */
[----:B------:R-:W-:Y:S05]  /*26800*/  WARPSYNC.COLLECTIVE R15, `(.L_x_1065) ;  /* 0x000000000f087348 */ /* 0x000fea0003c00000 */
[----:B------:R0:W1:Y:S02]  /*26810*/  SHFL.UP P6, R14, R13, R12, R11 ;  /* 0x0400000c0d0e7389 */ /* 0x00006400000c000b */
[----:B01----:R-:W-:Y:S01]  /*26820*/  ENDCOLLECTIVE ;  /* 0x000000000000791b */ /* 0x003fe20003800000 */
.L_x_1065:
        /* <DEDUP_REMOVED lines=8> */
.L_x_1066:
[----:B------:R-:W-:Y:S05]  /*268b0*/  BRA `(.L_x_1067) ;  /* 0xffffff8800a07947 */ /* 0x000fea000383ffff */
.L_x_798:
[----:B------:R-:W-:Y:S01]  /*268c0*/  BSSY B0, `(.L_x_1068) ;  /* 0x0000006000007945 */ /* 0x000fe20003800000 */
[----:B------:R-:W-:Y:S01]  /*268d0*/  PLOP3.LUT P6, PT, P6, PT, PT, 0x8, 0x0 ;  /* 0x000000000000781c */ /* 0x000fe200037ce170 */
[----:B------:R-:W-:-:S12]  /*268e0*/  IMAD.MOV.U32 R15, RZ, RZ, -0x1 ;  /* 0xffffffffff0f7424 */ /* 0x000fd800078e00ff */
[----:B0-----:R-:W-:Y:S05]  /*268f0*/  WARPSYNC.COLLECTIVE R15, `(.L_x_1069) ;  /* 0x000000000f087348 */ /* 0x001fea0003c00000 */
[----:B------:R-:W-:Y:S01]  /*26900*/  VOTE.ANY R14, PT, P6 ;  /* 0x00000000000e7806 */ /* 0x000fe200030e0100 */
[----:B0-----:R-:W-:Y:S06]  /*26910*/  ENDCOLLECTIVE ;  /* 0x000000000000791b */ /* 0x001fec0003800000 */
.L_x_1069:
[----:B------:R-:W-:Y:S05]  /*26920*/  BSYNC B0 ;  /* 0x0000000000007941 */ /* 0x000fea0003800000 */
.L_x_1068:
[----:B------:R-:W-:Y:S01]  /*26930*/  MOV R3, R14 ;  /* 0x0000000e00037202 */ /* 0x000fe20000000f00 */
[----:B------:R-:W-:Y:S01]  /*26940*/  IMAD.MOV.U32 R13, RZ, RZ, R5 ;  /* 0x000000ffff0d7224 */ /* 0x000fe200078e0005 */
[----:B------:R-:W-:Y:S01]  /*26950*/  MOV R11, 0x1f ;  /* 0x0000001f000b7802 */ /* 0x000fe20000000f00 */
[----:B------:R-:W-:Y:S01]  /*26960*/  IMAD.MOV.U32 R15, RZ, RZ, -0x1 ;  /* 0xffffffffff0f7424 */ /* 0x000fe200078e00ff */
[----:B------:R-:W0:Y:S02]  /*26970*/  POPC R4, R3 ;  /* 0x0000000300047309 */ /* 0x000e240000000000 */
[----:B0-----:R-:W-:-:S07]  /*26980*/  IMAD.MOV.U32 R12, RZ, RZ, R4 ;  /* 0x000000ffff0c7224 */ /* 0x001fce00078e0004 */
[----:B------:R-:W-:Y:S05]  /*26990*/  WARPSYNC.COLLECTIVE R15, `(.L_x_1070) ;  /* 0x000000000f087348 */ /* 0x000fea0003c00000 */
[----:B------:R0:W1:Y:S02]  /*269a0*/  SHFL.IDX P6, R14, R13, R12, R11 ;  /* 0x0000000c0d0e7389 */ /* 0x00006400000c000b */
[----:B01----:R-:W-:Y:S01]  /*269b0*/  ENDCOLLECTIVE ;  /* 0x000000000000791b */ /* 0x003fe20003800000 */
.L_x_1070:
[----:B------:R-:W-:Y:S01]  /*269c0*/  IMAD.MOV.U32 R5, RZ, RZ, R14 ;  /* 0x000000ffff057224 */ /* 0x000fe200078e000e */
[----:B------:R-:W-:Y:S06]  /*269d0*/  BRA `(.L_x_1071) ;  /* 0xffffff8800907947 */ /* 0x000fec000383ffff */
.L_x_800:
[----:B------:R-:W-:Y:S01]  /*269e0*/  BSSY B0, `(.L_x_1072) ;  /* 0x0000007000007945 */ /* 0x000fe20003800000 */
[----:B------:R-:W-:Y:S01]  /*269f0*/  MOV R13, R2 ;  /* 0x00000002000d7202 */ /* 0x000fe20000000f00 */
[----:B------:R-:W-:Y:S02]  /*26a00*/  IMAD.MOV.U32 R11, RZ, RZ, 0x1f ;  /* 0x0000001fff0b7424 */ /* 0x000fe400078e00ff */
[----:B------:R-:W-:-:S07]  /*26a10*/  IMAD.MOV.U32 R15, RZ, RZ, -0x1 ;  /* 0xffffffffff0f7424 */ /* 0x000fce00078e00ff */
[----:B012---:R-:W-:Y:S05]  /*26a20*/  WARPSYNC.COLLECTIVE R15, `(.L_x_1073) ;  /* 0x000000000f087348 */ /* 0x007fea0003c00000 */
[----:B------:R3:W4:Y:S02]  /*26a30*/  SHFL.IDX P6, R14, R13, R12, R11 ;  /* 0x0000000c0d0e7389 */ /* 0x00072400000c000b */
[----:B01234-:R-:W-:Y:S01]  /*26a40*/  ENDCOLLECTIVE ;  /* 0x000000000000791b */ /* 0x01ffe20003800000 */
.L_x_1073:
[----:B------:R-:W-:Y:S05]  /*26a50*/  BSYNC B0 ;  /* 0x0000000000007941 */ /* 0x000fea0003800000 */
.L_x_1072:
[----:B------:R-:W-:Y:S05]  /*26a60*/  BRA `(.L_x_799) ;  /* 0xffffff8800887947 */ /* 0x000fea000383ffff */
.L_x_804:
[----:B0-----:R0:W2:Y:S02]  /*26a70*/  SYNCS.PHASECHK.TRANS64.TRYWAIT P0, [R7+URZ+0x22820], R0 ;  /* 0x02282000070075a7 */ /* 0x0010a4000800017f */
[----:B--2---:R-:W-:Y:S05]  /*26a80*/  @!P0 NANOSLEEP.SYNCS 0x989680 ;  /* 0x009896800000895d */ /* 0x004fea0003900000 */
[----:B------:R-:W2:Y:S02]  /*26a90*/  @!P0 SYNCS.PHASECHK.TRANS64 P0, [R7+URZ+0x22820], R0 ;  /* 0x02282000070085a7 */ /* 0x000ea4000800007f */
[----:B--2---:R-:W-:Y:S05]  /*26aa0*/  @!P0 BRA `(.L_x_804) ;  /* 0xfffffffc00f08947 */ /* 0x004fea000383ffff */
[----:B------:R-:W-:Y:S05]  /*26ab0*/  BRA `(.L_x_1074) ;  /* 0xffffff8c007c7947 */ /* 0x000fea000383ffff */
.L_x_805:
[----:B------:R-:W2:Y:S01]  /*26ac0*/  S2R R2, SR_TID.X ;  /* 0x0000000000027919 */ /* 0x000ea20000002100 */
[----:B------:R-:W-:Y:S01]  /*26ad0*/  BSSY B0, `(.L_x_1075) ;  /* 0x000000a000007945 */ /* 0x000fe20003800000 */
[----:B------:R-:W-:Y:S01]  /*26ae0*/  IMAD.MOV.U32 R12, RZ, RZ, RZ ;  /* 0x000000ffff0c7224 */ /* 0x000fe200078e00ff */
[----:B------:R-:W-:Y:S01]  /*26af0*/  MOV R15, 0xffffffff ;  /* 0xffffffff000f7802 */ /* 0x000fe20000000f00 */
[----:B------:R-:W-:Y:S01]  /*26b00*/  IMAD.MOV.U32 R11, RZ, RZ, 0x1f ;  /* 0x0000001fff0b7424 */ /* 0x000fe200078e00ff */
[----:B--2---:R-:W-:-:S04]  /*26b10*/  SHF.R.U32.HI R2, RZ, 0x5, R2 ;  /* 0x00000005ff027819 */ /* 0x004fc80000011602 */
[----:B------:R-:W-:-:S04]  /*26b20*/  LOP3.LUT R2, R2, 0x3, RZ, 0xc0, !PT ;  /* 0x0000000302027812 */ /* 0x000fc800078ec0ff */
[----:B------:R-:W-:-:S07]  /*26b30*/  MOV R13, R2 ;  /* 0x00000002000d7202 */ /* 0x000fce0000000f00 */
[----:B01----:R-:W-:Y:S05]  /*26b40*/  WARPSYNC.COLLECTIVE R15, `(.L_x_1076) ;  /* 0x000000000f087348 */ /* 0x003fea0003c00000 */
[----:B------:R2:W3:Y:S02]  /*26b50*/  SHFL.IDX P6, R14, R13, R12, R11 ;  /* 0x0000000c0d0e7389 */ /* 0x0004e400000c000b */
[----:B0123--:R-:W-:Y:S01]  /*26b60*/  ENDCOLLECTIVE ;  /* 0x000000000000791b */ /* 0x00ffe20003800000 */
.L_x_1076:
[----:B------:R-:W-:Y:S05]  /*26b70*/  BSYNC B0 ;  /* 0x0000000000007941 */ /* 0x000fea0003800000 */
.L_x_1075:
[----:B------:R-:W-:Y:S05]  /*26b80*/  BRA `(.L_x_1077) ;  /* 0xffffff8c00647947 */ /* 0x000fea000383ffff */
.L_x_806:
[----:B------:R-:W-:Y:S01]  /*26b90*/  BSSY B0, `(.L_x_1078) ;  /* 0x0000006000007945 */ /* 0x000fe20003800000 */
[----:B------:R-:W-:-:S07]  /*26ba0*/  IMAD.MOV.U32 R15, RZ, RZ, -0x1 ;  /* 0xffffffffff0f7424 */ /* 0x000fce00078e00ff */
[----:B01----:R-:W-:Y:S05]  /*26bb0*/  WARPSYNC.COLLECTIVE R15, `(.L_x_1079) ;  /* 0x000000000f0c7348 */ /* 0x003fea0003c00000 */
[----:B------:R-:W-:Y:S02]  /*26bc0*/  ELECT P6, UR62, PT ;  /* 0x00000000003e782f */ /* 0x000fe400038c0000 */
[----:B------:R-:W-:Y:S01]  /*26bd0*/  MOV R14, UR62 ;  /* 0x0000003e000e7c02 */ /* 0x000fe20008000f00 */
[----:B01----:R-:W-:Y:S10]  /*26be0*/  ENDCOLLECTIVE ;  /* 0x000000000000791b */ /* 0x003ff40003800000 */
.L_x_1079:
[----:B------:R-:W-:Y:S05]  /*26bf0*/  BSYNC B0 ;  /* 0x0000000000007941 */ /* 0x000fea0003800000 */
.L_x_1078:
[----:B------:R-:W-:Y:S05]  /*26c00*/  BRA `(.L_x_1080) ;  /* 0xffffff8c00587947 */ /* 0x000fea000383ffff */
.L_x_808:
[----:B0-----:R0:W2:Y:S02]  /*26c10*/  SYNCS.PHASECHK.TRANS64.TRYWAIT P1, [R5+URZ+0x22840], R0 ;  /* 0x02284000050075a7 */ /* 0x0010a4000802017f */
[----:B--2---:R-:W-:Y:S05]  /*26c20*/  @!P1 NANOSLEEP.SYNCS 0x989680 ;  /* 0x009896800000995d */ /* 0x004fea0003900000 */
[----:B------:R-:W2:Y:S02]  /*26c30*/  @!P1 SYNCS.PHASECHK.TRANS64 P1, [R5+URZ+0x22840], R0 ;  /* 0x02284000050095a7 */ /* 0x000ea4000802007f */
[----:B--2---:R-:W-:Y:S05]  /*26c40*/  @!P1 BRA `(.L_x_808) ;  /* 0xfffffffc00f09947 */ /* 0x004fea000383ffff */
[----:B------:R-:W-:Y:S05]  /*26c50*/  BRA `(.L_x_1081) ;  /* 0xffffff8c00787947 */ /* 0x000fea000383ffff */
.L_x_810:
[----:B--2---:R2:W3:Y:S02]  /*26c60*/  SYNCS.PHASECHK.TRANS64.TRYWAIT P1, [R3+URZ+0x22840], R2 ;  /* 0x02284002030075a7 */ /* 0x0044e4000802017f */
[----:B---3--:R-:W-:Y:S05]  /*26c70*/  @!P1 NANOSLEEP.SYNCS 0x989680 ;  /* 0x009896800000995d */ /* 0x008fea0003900000 */
[----:B------:R-:W3:Y:S02]  /*26c80*/  @!P1 SYNCS.PHASECHK.TRANS64 P1, [R3+URZ+0x22840], R2 ;  /* 0x02284002030095a7 */ /* 0x000ee4000802007f */
[----:B---3--:R-:W-:Y:S05]  /*26c90*/  @!P1 BRA `(.L_x_810) ;  /* 0xfffffffc00f09947 */ /* 0x008fea000383ffff */
[----:B------:R-:W-:Y:S05]  /*26ca0*/  BRA `(.L_x_1082) ;  /* 0xffffff8c00847947 */ /* 0x000fea000383ffff */
.L_x_812:
[----:B---3--:R3:W4:Y:S02]  /*26cb0*/  SYNCS.PHASECHK.TRANS64.TRYWAIT P1, [R5+URZ+0x22860], R0 ;  /* 0x02286000050075a7 */ /* 0x008724000802017f */
[----:B----4-:R-:W-:Y:S05]  /*26cc0*/  @!P1 NANOSLEEP.SYNCS 0x989680 ;  /* 0x009896800000995d */ /* 0x010fea0003900000 */
[----:B------:R-:W4:Y:S02]  /*26cd0*/  @!P1 SYNCS.PHASECHK.TRANS64 P1, [R5+URZ+0x22860], R0 ;  /* 0x02286000050095a7 */ /* 0x000f24000802007f */
[----:B----4-:R-:W-:Y:S05]  /*26ce0*/  @!P1 BRA `(.L_x_812) ;  /* 0xfffffffc00f09947 */ /* 0x010fea000383ffff */
[----:B------:R-:W-:Y:S05]  /*26cf0*/  BRA `(.L_x_1083) ;  /* 0xffffff8c00807947 */ /* 0x000fea000383ffff */
.L_x_814:
[----:B----4-:R4:W0:Y:S02]  /*26d00*/  SYNCS.PHASECHK.TRANS64.TRYWAIT P1, [R3+URZ+0x22860], R2 ;  /* 0x02286002030075a7 */ /* 0x010824000802017f */
[----:B0-----:R-:W-:Y:S05]  /*26d10*/  @!P1 NANOSLEEP.SYNCS 0x989680 ;  /* 0x009896800000995d */ /* 0x001fea0003900000 */
[----:B------:R-:W0:Y:S02]  /*26d20*/  @!P1 SYNCS.PHASECHK.TRANS64 P1, [R3+URZ+0x22860], R2 ;  /* 0x02286002030095a7 */ /* 0x000e24000802007f */
[----:B0-----:R-:W-:Y:S05]  /*26d30*/  @!P1 BRA `(.L_x_814) ;  /* 0xfffffffc00f09947 */ /* 0x001fea000383ffff */
[----:B------:R-:W-:Y:S05]  /*26d40*/  BRA `(.L_x_1084) ;  /* 0xffffff8c007c7947 */ /* 0x000fea000383ffff */
.L_x_816:
[----:B------:R0:W0:Y:S02]  /*26d50*/  SYNCS.PHASECHK.TRANS64.TRYWAIT P1, [R5+URZ+0x22880], R0 ;  /* 0x02288000050075a7 */ /* 0x000024000802017f */
[----:B0-----:R-:W-:Y:S05]  /*26d60*/  @!P1 NANOSLEEP.SYNCS 0x989680 ;  /* 0x009896800000995d */ /* 0x001fea0003900000 */
[----:B------:R-:W0:Y:S02]  /*26d70*/  @!P1 SYNCS.PHASECHK.TRANS64 P1, [R5+URZ+0x22880], R0 ;  /* 0x02288000050095a7 */ /* 0x000e24000802007f */
[----:B0-----:R-:W-:Y:S05]  /*26d80*/  @!P1 BRA `(.L_x_816) ;  /* 0xfffffffc00f09947 */ /* 0x001fea000383ffff */
[----:B------:R-:W-:Y:S05]  /*26d90*/  BRA `(.L_x_1085) ;  /* 0xffffff8c00787947 */ /* 0x000fea000383ffff */
.L_x_1086:
        /* <DEDUP_REMOVED lines=14> */
.L_x_3624:


//--------------------- .text._ZN7cutlass13device_kernelIN5flash11enable_sm90INS1_16FlashAttnFwdSm90INS1_25CollectiveMainloopFwdSm90ILi2EN4cute5tupleIJNS5_1CILi1EEES8_S8_EEENS6_IJNS7_ILi128EEENS7_ILi160EEESA_EEELi128ENS_12float_e4m3_tEfNS_4arch4Sm90ELb0ELb1ELb1ELb0ELb1ELb0ELb0ELb1ELb1ELb1ELb0ELb0EEENS1_21CollectiveEpilogueFwdINS6_IJSA_SA_SB_EEES9_NS_10bfloat16_tESF_Li256ELb0ELb1ELb0ELb1EEENS1_30DynamicPersistentTileSchedulerILi256ELi128ELb0ELb1ELb1EEEEEEEEEvNT_6ParamsE --------------------------
	.section	.text._ZN7cutlass13device_kernelIN5flash11enable_sm90INS1_16FlashAttnFwdSm90INS1_25CollectiveMainloopFwdSm90ILi2EN4cute5tupleIJNS5_1CILi1EEES8_S8_EEENS6_IJNS7_ILi128EEENS7_ILi160EEESA_EEELi128ENS_12float_e4m3_tEfNS_4arch4Sm90ELb0ELb1ELb1ELb0ELb1ELb0ELb0ELb1ELb1ELb1ELb0ELb0EEENS1_21CollectiveEpilogueFwdINS6_IJSA_SA_SB_EEES9_NS_10bfloat16_tESF_Li256ELb0ELb1ELb0ELb1EEENS1_30DynamicPersistentTileSchedulerILi256ELi128ELb0ELb1ELb1EEEEEEEEEvNT_6ParamsE,"ax",@progbits
	.align	128
.text._ZN7cutlass13device_kernelIN5flash11enable_sm90INS1_16FlashAttnFwdSm90INS1_25CollectiveMainloopFwdSm90ILi2EN4cute5tupleIJNS5_1CILi1EEES8_S8_EEENS6_IJNS7_ILi128EEENS7_ILi160EEESA_EEELi128ENS_12float_e4m3_tEfNS_4arch4Sm90ELb0ELb1ELb1ELb0ELb1ELb0ELb0ELb1ELb1ELb1ELb0ELb0EEENS1_21CollectiveEpilogueFwdINS6_IJSA_SA_SB_EEES9_NS_10bfloat16_tESF_Li256ELb0ELb1ELb0ELb1EEENS1_30DynamicPersistentTileSchedulerILi256ELi128ELb0ELb1ELb1EEEEEEEEEvNT_6ParamsE:
        .type           _ZN7cutlass13device_kernelIN5flash11enable_sm90INS1_16FlashAttnFwdSm90INS1_25CollectiveMainloopFwdSm90ILi2EN4cute5tupleIJNS5_1CILi1EEES8_S8_EEENS6_IJNS7_ILi128EEENS7_ILi160EEESA_EEELi128ENS_12float_e4m3_tEfNS_4arch4Sm90ELb0ELb1ELb1ELb0ELb1ELb0ELb0ELb1ELb1ELb1ELb0ELb0EEENS1_21CollectiveEpilogueFwdINS6_IJSA_SA_SB_EEES9_NS_10bfloat16_tESF_Li256ELb0ELb1ELb0ELb1EEENS1_30DynamicPersistentTileSchedulerILi256ELi128ELb0ELb1ELb1EEEEEEEEEvNT_6ParamsE,@function
        .size           _ZN7cutlass13device_kernelIN5flash11enable_sm90INS1_16FlashAttnFwdSm90INS1_25CollectiveMainloopFwdSm90ILi2EN4cute5tupleIJNS5_1CILi1EEES8_S8_EEENS6_IJNS7_ILi128EEENS7_ILi160EEESA_EEELi128ENS_12float_e4m3_tEfNS_4arch4Sm90ELb0ELb1ELb1ELb0ELb1ELb0ELb0ELb1ELb1ELb1ELb0ELb0EEENS1_21CollectiveEpilogueFwdINS6_IJSA_SA_SB_EEES9_NS_10bfloat16_tESF_Li256ELb0ELb1ELb0ELb1EEENS1_30DynamicPersistentTileSchedulerILi256ELi128ELb0ELb1ELb1EEEEEEEEEvNT_6ParamsE,(.L_x_3625 - _ZN7cutlass13device_kernelIN5flash11enable_sm90INS1_16FlashAttnFwdSm90INS1_25CollectiveMainloopFwdSm90ILi2EN4cute5tupleIJNS5_1CILi1EEES8_S8_EEENS6_IJNS7_ILi128EEENS7_ILi160EEESA_EEELi128ENS_12float_e4m3_tEfNS_4arch4Sm90ELb0ELb1ELb1ELb0ELb1ELb0ELb0ELb1ELb1ELb1ELb0ELb0EEENS1_21CollectiveEpilogueFwdINS6_IJSA_SA_SB_EEES9_NS_10bfloat16_tESF_Li256ELb0ELb1ELb0ELb1EEENS1_30DynamicPersistentTileSchedulerILi256ELi128ELb0ELb1ELb1EEEEEEEEEvNT_6ParamsE)
        .other          _ZN7cutlass13device_kernelIN5flash11enable_sm90INS1_16FlashAttnFwdSm90INS1_25CollectiveMainloopFwdSm90ILi2EN4cute5tupleIJNS5_1CILi1EEES8_S8_EEENS6_IJNS7_ILi128EEENS7_ILi160EEESA_EEELi128ENS_12float_e4m3_tEfNS_4arch4Sm90ELb0ELb1ELb1ELb0ELb1ELb0ELb0ELb1ELb1ELb1ELb0ELb0EEENS1_21CollectiveEpilogueFwdINS6_IJSA_SA_SB_EEES9_NS_10bfloat16_tESF_Li256ELb0ELb1ELb0ELb1EEENS1_30DynamicPersistentTileSchedulerILi256ELi128ELb0ELb1ELb1EEEEEEEEEvNT_6ParamsE,@"STO_CUDA_ENTRY STV_DEFAULT"
_ZN7cutlass13device_kernelIN5flash11enable_sm90INS1_16FlashAttnFwdSm90INS1_25CollectiveMainloopFwdSm90ILi2EN4cute5tupleIJNS5_1CILi1EEES8_S8_EEENS6_IJNS7_ILi128EEENS7_ILi160EEESA_EEELi128ENS_12float_e4m3_tEfNS_4arch4Sm90ELb0ELb1ELb1ELb0ELb1ELb0ELb0ELb1ELb1ELb1ELb0ELb0EEENS1_21CollectiveEpilogueFwdINS6_IJSA_SA_SB_EEES9_NS_10bfloat16_tESF_Li256ELb0ELb1ELb0ELb1EEENS1_30DynamicPersistentTileSchedulerILi256ELi128ELb0ELb1ELb1EEEEEEEEEvNT_6ParamsE:
        /* <DEDUP_REMOVED lines=9> */
[----:B------:R-:W1:Y:S01]  /*0090*/  SHFL.IDX PT, R3, R3, RZ, 0x1f ;  /* 0x00001fff03037589 */ /* 0x000e6200000e0000 */
        /* <DEDUP_REMOVED lines=14> */
[----:B------:R0:W2:Y:S06]  /*0180*/  @!UP0 SYNCS.EXCH.64 URZ, [UR8+0x22800], UR4 ;  /* 0x02280004083f85b2 */ /* 0x0000ac0008000100 */
[----:B------:R0:W3:Y:S02]  /*0190*/  @!UP1 SYNCS.EXCH.64 URZ, [UR8+0x22820], UR6 ;  /* 0x02282006083f95b2 */ /* 0x0000e40008000100 */
[----:B01----:R-:W-:Y:S05]  /*01a0*/  @P1 BRA `(.L_x_1087) ;  /* 0x0000000000481947 */ /* 0x003fea0003800000 */
        /* <DEDUP_REMOVED lines=14> */
[----:B------:R0:W4:Y:S01]  /*0290*/  SYNCS.EXCH.64 URZ, [UR8+0x22840], UR6 ;  /* 0x02284006083f75b2 */ /* 0x0001220008000100 */
[----:B------:R0:W0:Y:S01]  /*02a0*/  SYNCS.EXCH.64 URZ, [UR8+0x22838], UR4 ;  /* 0x02283804083f75b2 */ /* 0x0000220008000100 */
[----:B------:R0:W0:Y:S01]  /*02b0*/  SYNCS.EXCH.64 URZ, [UR8+0x22848], UR6 ;  /* 0x02284806083f75b2 */ /* 0x0000220008000100 */
[----:B------:R-:W-:Y:S01]  /*02c0*/  NOP ;  /* 0x0000000000007918 */ /* 0x000fe20000000000 */
.L_x_1087:
        /* <DEDUP_REMOVED lines=22> */
.L_x_1088:
        /* <DEDUP_REMOVED lines=18> */
.L_x_1089:
        /* <DEDUP_REMOVED lines=22> */
.L_x_1090:
[----:B------:R-:W5:Y:S01]  /*06b0*/  SHFL.IDX PT, R2, R0, RZ, 0x1f ;  /* 0x00001fff00027589 */ /* 0x000f6200000e0000 */
[----:B------:R-:W0:Y:S01]  /*06c0*/  S2UR UR10, SR_CgaCtaId ;  /* 0x00000000000a79c3 */ /* 0x000e220000008800 */
[----:B------:R-:W-:Y:S01]  /*06d0*/  R2UR UR9, R3 ;  /* 0x00000000030972ca */ /* 0x000fe200000e0000 */
[----:B------:R-:W-:Y:S01]  /*06e0*/  NOP ;  /* 0x0000000000007918 */ /* 0x000fe20000000000 */
        /* <DEDUP_REMOVED lines=20> */
.L_x_1091:
[----:B------:R-:W-:Y:S01]  /*0830*/  IMAD.U32 R2, RZ, RZ, UR10 ;  /* 0x0000000aff027e24 */ /* 0x000fe2000f8e00ff */
[----:B------:R-:W-:Y:S01]  /*0840*/  UISETP.NE.AND UP0, UPT, UR9, URZ, UPT ;  /* 0x0000003f0900728c */ /* 0x000fe2000bf05270 */
[----:B------:R-:W-:Y:S01]  /*0850*/  NOP ;  /* 0x0000000000007918 */ /* 0x000fe20000000000 */
[----:B------:R-:W-:Y:S01]  /*0860*/  UMOV UR36, 0x1 ;  /* 0x0000000100247882 */ /* 0x000fe20000000000 */
[----:B------:R-:W-:Y:S01]  /*0870*/  ULDC.64 UR48, c[0x0][0x208] ;  /* 0x0000820000307ab9 */ /* 0x000fe20000000a00 */
[----:B------:R0:W-:Y:S01]  /*0880*/  STL [R1+0x4], R2 ;  /* 0x0000040201007387 */ /* 0x0001e20000100800 */
[----:B------:R-:W-:Y:S01]  /*0890*/  USEL UR36, UR36, 0x2, !UP0 ;  /* 0x0000000224247887 */ /* 0x000fe2000c000000 */
[----:B01234-:R-:W-:Y:S01]  /*08a0*/  BAR.SYNC.DEFER_BLOCKING 0x0 ;  /* 0x0000000000007b1d */ /* 0x01ffe20000010000 */
[----:B------:R-:W-:-:S13]  /*08b0*/  PLOP3.LUT P0, PT, PT, PT, UP0, 0x80, 0x0 ;  /* 0x000000000000781c */ /* 0x000fda0003f0f008 */
[----:B------:R-:W-:Y:S05]  /*08c0*/  @!P0 BRA `(.L_x_1092) ;  /* 0x0000016000988947 */ /* 0x000fea0003800000 */
.L_x_1093:
[----:B------:R-:W-:-:S08]  /*08d0*/  NOP ;  /* 0x0000000000007918 */ /* 0x000fd00000000000 */
[----:B------:R-:W0:Y:S02]  /*08e0*/  USETMAXREG.TRY_ALLOC.CTAPOOL UP0, 0xe8 ;  /* 0x000000e8000079c8 */ /* 0x000e240008000600 */
[----:B0-----:R-:W-:-:S13]  /*08f0*/  PLOP3.LUT P0, PT, PT, PT, UP0, 0x80, 0x0 ;  /* 0x000000000000781c */ /* 0x001fda0003f0f008 */
[----:B------:R-:W-:Y:S05]  /*0900*/  @!P0 BRA `(.L_x_1093) ;  /* 0xfffffffc00f08947 */ /* 0x000fea000383ffff */
[----:B------:R-:W0:Y:S01]  /*0910*/  S2R R2, SR_TID.X ;  /* 0x0000000000027919 */ /* 0x000e220000002100 */
[----:B------:R-:W1:Y:S08]  /*0920*/  S2UR UR4, SR_CTAID.X ;  /* 0x00000000000479c3 */ /* 0x000e700000002500 */
[----:B------:R-:W-:Y:S08]  /*0930*/  BAR.ARV 0x4, 0x180 ;  /* 0x0106000000007b1d */ /* 0x000ff00000002000 */
        /* <DEDUP_REMOVED lines=8> */
[----:B------:R-:W-:Y:S01]  /*09c0*/  ULOP3.LUT UR47, UR36, 0x1, URZ, 0xfc, !UPT ;  /* 0x00000001242f7892 */ /* 0x000fe2000f8efc3f */
[----:B------:R-:W-:Y:S01]  /*09d0*/  UMOV UR46, URZ ;  /* 0x0000003f002e7c82 */ /* 0x000fe20008000000 */
[----:B------:R-:W-:Y:S02]  /*09e0*/  UMOV UR45, URZ ;  /* 0x0000003f002d7c82 */ /* 0x000fe40008000000 */
[----:B------:R-:W-:Y:S01]  /*09f0*/  SHF.R.S32.HI R0, RZ, 0x1f, R197 ;  /* 0x0000001fff007819 */ /* 0x000fe200000114c5 */
[----:B------:R-:W-:-:S03]  /*0a00*/  UMOV UR44, URZ ;  /* 0x0000003f002c7c82 */ /* 0x000fc60008000000 */
[CC--:B------:R-:W-:Y:S02]  /*0a10*/  LEA.HI R3, R0.reuse, R197.reuse, RZ, 0x7 ;  /* 0x000000c500037211 */ /* 0x0c0fe400078f38ff */
[CC--:B------:R-:W-:Y:S02]  /*0a20*/  LEA.HI R4, R0.reuse, R197.reuse, RZ, 0x5 ;  /* 0x000000c500047211 */ /* 0x0c0fe400078f28ff */
[----:B------:R-:W-:Y:S02]  /*0a30*/  LOP3.LUT R190, R3, 0xffffff80, RZ, 0xc0, !PT ;  /* 0xffffff8003be7812 */ /* 0x000fe400078ec0ff */
[----:B------:R-:W-:Y:S01]  /*0a40*/  LEA.HI R2, R0, R197, RZ, 0x4 ;  /* 0x000000c500027211 */ /* 0x000fe200078f20ff */
[----:B------:R-:W-:Y:S01]  /*0a50*/  IMAD.SHL.U32 R6, R4, 0x20, RZ ;  /* 0x0000002004067824 */ /* 0x000fe200078e00ff */
[----:B------:R-:W-:Y:S01]  /*0a60*/  SHF.R.S32.HI R192, RZ, 0x7, R3 ;  /* 0x00000007ffc07819 */ /* 0x000fe20000011403 */
[----:B------:R-:W-:Y:S01]  /*0a70*/  IMAD.IADD R190, R197, 0x1, -R190 ;  /* 0x00000001c5be7824 */ /* 0x000fe200078e0abe */
[----:B------:R-:W-:-:S02]  /*0a80*/  LOP3.LUT R4, R2, 0x3fffff0, RZ, 0xc0, !PT ;  /* 0x03fffff002047812 */ /* 0x000fc400078ec0ff */
[----:B------:R-:W-:Y:S02]  /*0a90*/  LOP3.LUT R7, R6, 0xfffffc00, RZ, 0xc0, !PT ;  /* 0xfffffc0006077812 */ /* 0x000fe400078ec0ff */
[----:B------:R-:W-:Y:S01]  /*0aa0*/  SHF.R.S32.HI R9, RZ, 0x1f, R190 ;  /* 0x0000001fff097819 */ /* 0x000fe200000114be */
[----:B------:R-:W-:Y:S01]  /*0ab0*/  IMAD.IADD R4, R197, 0x1, -R4 ;  /* 0x00000001c5047824 */ /* 0x000fe200078e0a04 */
[----:B------:R-:W-:Y:S02]  /*0ac0*/  SHF.R.S32.HI R5, RZ, 0x4, R2 ;  /* 0x00000004ff057819 */ /* 0x000fe40000011402 */
[----:B------:R-:W-:Y:S01]  /*0ad0*/  LEA.HI R8, R9, R190, RZ, 0x2 ;  /* 0x000000be09087211 */ /* 0x000fe200078f10ff */
[----:B------:R-:W-:Y:S01]  /*0ae0*/  IMAD R7, R4, 0x40, R7 ;  /* 0x0000004004077824 */ /* 0x000fe200078e0207 */
[----:B------:R-:W-:Y:S02]  /*0af0*/  LEA.HI R2, R2, R5, RZ, 0x1 ;  /* 0x0000000502027211 */ /* 0x000fe400078f08ff */
[----:B------:R-:W-:-:S02]  /*0b00*/  SHF.R.S32.HI R6, RZ, 0x2, R8 ;  /* 0x00000002ff067819 */ /* 0x000fc40000011408 */
[----:B------:R-:W-:Y:S02]  /*0b10*/  SHF.R.S32.HI R11, RZ, 0x1f, R8 ;  /* 0x0000001fff0b7819 */ /* 0x000fe40000011408 */
[-C--:B------:R-:W-:Y:S02]  /*0b20*/  LEA.HI R4, R0, R197.reuse, RZ, 0x2 ;  /* 0x000000c500047211 */ /* 0x080fe400078f10ff */
[----:B------:R-:W-:Y:S02]  /*0b30*/  LOP3.LUT R2, R2, 0x1ffffffe, RZ, 0xc0, !PT ;  /* 0x1ffffffe02027812 */ /* 0x000fe400078ec0ff */
[----:B------:R-:W-:Y:S02]  /*0b40*/  LEA.HI R11, R11, R6, RZ, 0x3 ;  /* 0x000000060b0b7211 */ /* 0x000fe400078f18ff */
[----:B------:R-:W-:Y:S01]  /*0b50*/  LOP3.LUT R4, R4, 0xfffffffc, RZ, 0xc0, !PT ;  /* 0xfffffffc04047812 */ /* 0x000fe200078ec0ff */
[----:B------:R-:W-:Y:S01]  /*0b60*/  IMAD.IADD R2, R5, 0x1, -R2 ;  /* 0x0000000105027824 */ /* 0x000fe200078e0a02 */
[----:B------:R-:W-:-:S02]  /*0b70*/  LEA.HI R0, R0, R197, RZ, 0x3 ;  /* 0x000000c500007211 */ /* 0x000fc400078f18ff */
[----:B------:R-:W-:Y:S01]  /*0b80*/  LOP3.LUT R11, R11, 0xfffffff8, RZ, 0xc0, !PT ;  /* 0xfffffff80b0b7812 */ /* 0x000fe200078ec0ff */
[----:B------:R-:W-:Y:S01]  /*0b90*/  IMAD.IADD R4, R197, 0x1, -R4 ;  /* 0x00000001c5047824 */ /* 0x000fe200078e0a04 */
[----:B------:R-:W-:Y:S01]  /*0ba0*/  LEA.HI R9, R9, R190, RZ, 0x5 ;  /* 0x000000be09097211 */ /* 0x000fe200078f28ff */
[----:B------:R-:W-:Y:S01]  /*0bb0*/  IMAD R194, R2, 0x8, R7 ;  /* 0x0000000802c27824 */ /* 0x000fe200078e0207 */
        /* <DEDUP_REMOVED lines=8> */
[----:B------:R-:W-:Y:S01]  /*0c40*/  SHF.R.S32.HI R189, RZ, 0x3, R0 ;  /* 0x00000003ffbd7819 */ /* 0x000fe20000011400 */
[----:B------:R-:W-:Y:S01]  /*0c50*/  IMAD.IADD R3, R192, 0x1, -R3 ;  /* 0x00000001c0037824 */ /* 0x000fe200078e0a03 */
[----:B------:R-:W-:Y:S01]  /*0c60*/  LOP3.LUT R5, R2, 0x1ffffffe, RZ, 0xc0, !PT ;  /* 0x1ffffffe02057812 */ /* 0x000fe200078ec0ff */
[----:B------:R-:W-:-:S02]  /*0c70*/  IMAD.SHL.U32 R22, R188, 0x8, RZ ;  /* 0x00000008bc167824 */ /* 0x000fc400078e00ff */
[----:B------:R-:W-:Y:S01]  /*0c80*/  IMAD R193, R3, 0x40, R6 ;  /* 0x0000004003c17824 */ /* 0x000fe200078e0206 */
[----:B------:R-:W-:Y:S01]  /*0c90*/  LOP3.LUT R3, R8, 0x7ffffffc, RZ, 0xc0, !PT ;  /* 0x7ffffffc08037812 */ /* 0x000fe200078ec0ff */
[----:B------:R-:W-:Y:S01]  /*0ca0*/  VIADD R23, R22, 0x40 ;  /* 0x0000004016177836 */ /* 0x000fe20000000000 */
[----:B------:R-:W-:Y:S01]  /*0cb0*/  SHF.R.S32.HI R196, RZ, 0x1f, R22 ;  /* 0x0000001fffc47819 */ /* 0x000fe20000011416 */
[----:B------:R-:W-:Y:S02]  /*0cc0*/  IMAD.IADD R4, R4, 0x1, -R5 ;  /* 0x0000000104047824 */ /* 0x000fe400078e0a05 */
[----:B------:R-:W-:Y:S01]  /*0cd0*/  IMAD.IADD R18, R190, 0x1, -R3 ;  /* 0x00000001be127824 */ /* 0x000fe200078e0a03 */
[----:B------:R-:W-:Y:S01]  /*0ce0*/  SHF.R.S32.HI R195, RZ, 0x1f, R23 ;  /* 0x0000001fffc37819 */ /* 0x000fe20000011417 */
[----:B------:R-:W-:-:S07]  /*0cf0*/  IMAD R19, R4, 0x8, R193 ;  /* 0x0000000804137824 */ /* 0x000fce00078e02c1 */
.L_x_1198:
[----:B------:R-:W-:Y:S01]  /*0d00*/  ULDC UR5, c[0x0][0xc60] ;  /* 0x0003180000057ab9 */ /* 0x000fe20000000800 */
[----:B------:R-:W-:Y:S01]  /*0d10*/  UMOV UR8, UR4 ;  /* 0x0000000400087c82 */ /* 0x000fe20008000000 */
[----:B------:R-:W-:-:S11]  /*0d20*/  UISETP.NE.AND UP0, UPT, UR5, 0x1, UPT ;  /* 0x000000010500788c */ /* 0x000fd6000bf05270 */
[----:B------:R-:W-:Y:S01]  /*0d30*/  @UP0 ULDC UR6, c[0x0][0xc64] ;  /* 0x0003190000060ab9 */ /* 0x000fe20000000800 */
[----:B------:R-:W-:Y:S01]  /*0d40*/  @UP0 ULDC UR9, c[0x0][0xc68] ;  /* 0x00031a0000090ab9 */ /* 0x000fe20000000800 */
[----:B------:R-:W-:-:S04]  /*0d50*/  UIMAD.WIDE.U32 UR6, UR4, UR6, URZ ;  /* 0x00000006040672a5 */ /* 0x000fc8000f8e003f */
[----:B------:R-:W-:-:S03]  /*0d60*/  @UP0 USHF.R.U32.HI UR8, URZ, UR9, UR7 ;  /* 0x000000093f080299 */ /* 0x000fc60008011607 */
[----:B------:R-:W-:Y:S02]  /*0d70*/  ULDC UR6, c[0x0][0xc78] ;  /* 0x00031e0000067ab9 */ /* 0x000fe40000000800 */
[----:B------:R-:W-:Y:S02]  /*0d80*/  UISETP.GE.AND UP0, UPT, UR8, UR6, UPT ;  /* 0x000000060800728c */ /* 0x000fe4000bf06270 */
[----:B------:R-:W-:-:S04]  /*0d90*/  UIADD3 UR6, -UR8, URZ, URZ ;  /* 0x0000003f08067290 */ /* 0x000fc8000fffe13f */
[----:B------:R-:W-:Y:S01]  /*0da0*/  PLOP3.LUT P0, PT, PT, PT, UP0, 0x80, 0x0 ;  /* 0x000000000000781c */ /* 0x000fe20003f0f008 */
[----:B------:R-:W-:-:S12]  /*0db0*/  UIMAD UR9, UR5, UR6, UR4 ;  /* 0x00000006050972a4 */ /* 0x000fd8000f8e0204 */
[----:B012345:R-:W-:Y:S05]  /*0dc0*/  @!P0 BRA `(.L_x_1094) ;  /* 0x0000000000208947 */ /* 0x03ffea0003800000 */
[----:B------:R-:W-:Y:S01]  /*0dd0*/  ULDC UR7, c[0x0][0xc6c] ;  /* 0x00031b0000077ab9 */ /* 0x000fe20000000800 */
[----:B------:R-:W-:Y:S01]  /*0de0*/  UMOV UR6, UR9 ;  /* 0x0000000900067c82 */ /* 0x000fe20008000000 */
[----:B------:R-:W-:-:S11]  /*0df0*/  UISETP.NE.AND UP0, UPT, UR7, 0x1, UPT ;  /* 0x000000010700788c */ /* 0x000fd6000bf05270 */
[----:B------:R-:W-:Y:S02]  /*0e00*/  @UP0 ULDC.64 UR10, c[0x0][0xc70] ;  /* 0x00031c00000a0ab9 */ /* 0x000fe40000000a00 */
[----:B------:R-:W-:-:S04]  /*0e10*/  UIMAD.WIDE.U32 UR4, UR9, UR10, URZ ;  /* 0x0000000a090472a5 */ /* 0x000fc8000f8e003f */
[----:B------:R-:W-:-:S04]  /*0e20*/  @UP0 USHF.R.U32.HI UR6, URZ, UR11, UR5 ;  /* 0x0000000b3f060299 */ /* 0x000fc80008011605 */
[----:B------:R-:W-:Y:S01]  /*0e30*/  UIMAD UR4, UR6, UR7, URZ ;  /* 0x00000007060472a4 */ /* 0x000fe2000f8e023f */
[----:B------:R-:W-:Y:S11]  /*0e40*/  BRA `(.L_x_1095) ;  /* 0x00000000001c7947 */ /* 0x000ff60003800000 */
.L_x_1094:
[----:B------:R-:W-:Y:S01]  /*0e50*/  ULDC UR7, c[0x0][0xc54] ;  /* 0x0003150000077ab9 */ /* 0x000fe20000000800 */
[----:B------:R-:W-:Y:S01]  /*0e60*/  UMOV UR6, UR9 ;  /* 0x0000000900067c82 */ /* 0x000fe20008000000 */
[----:B------:R-:W-:-:S11]  /*0e70*/  UISETP.NE.AND UP0, UPT, UR7, 0x1, UPT ;  /* 0x000000010700788c */ /* 0x000fd6000bf05270 */
[----:B------:R-:W-:Y:S02]  /*0e80*/  @UP0 ULDC.64 UR10, c[0x0][0xc58] ;  /* 0x00031600000a0ab9 */ /* 0x000fe40000000a00 */
[----:B------:R-:W-:-:S04]  /*0e90*/  UIMAD.WIDE.U32 UR4, UR9, UR10, URZ ;  /* 0x0000000a090472a5 */ /* 0x000fc8000f8e003f */
[----:B------:R-:W-:-:S04]  /*0ea0*/  @UP0 USHF.R.U32.HI UR6, URZ, UR11, UR5 ;  /* 0x0000000b3f060299 */ /* 0x000fc80008011605 */
[----:B------:R-:W-:-:S12]  /*0eb0*/  UIMAD UR4, UR6, UR7, URZ ;  /* 0x00000007060472a4 */ /* 0x000fd8000f8e023f */
.L_x_1095:
[----:B------:R-:W0:Y:S01]  /*0ec0*/  LDC R191, c[0x0][0x448] ;  /* 0x00011200ffbf7b82 */ /* 0x000e220000000800 */
[----:B------:R-:W-:Y:S01]  /*0ed0*/  ULOP3.LUT UR6, URZ, UR6, URZ, 0x33, !UPT ;  /* 0x000000063f067292 */ /* 0x000fe2000f8e333f */
[----:B------:R-:W-:Y:S01]  /*0ee0*/  LOP3.LUT R2, R2, 0xffffffef, RZ, 0xc0, !PT ;  /* 0xffffffef02027812 */ /* 0x000fe200078ec0ff */
[----:B------:R-:W-:Y:S01]  /*0ef0*/  ULDC UR39, c[0x0][0xc48] ;  /* 0x0003120000277ab9 */ /* 0x000fe20000000800 */
[----:B------:R-:W-:Y:S01]  /*0f00*/  ULDC UR5, c[0x0][0xc3c] ;  /* 0x00030f0000057ab9 */ /* 0x000fe20000000800 */
[----:B------:R-:W-:Y:S02]  /*0f10*/  UISETP.NE.AND UP0, UPT, UR39, 0x1, UPT ;  /* 0x000000012700788c */ /* 0x000fe4000bf05270 */
[----:B------:R-:W-:Y:S01]  /*0f20*/  UIADD3 UR6, UR6, UR5, URZ ;  /* 0x0000000506067290 */ /* 0x000fe2000fffe03f */
[----:B------:R-:W1:Y:S01]  /*0f30*/  LDC.64 R10, c[0x0][0x9e0] ;  /* 0x00027800ff0a7b82 */ /* 0x000e620000000a00 */
[----:B------:R-:W-:Y:S02]  /*0f40*/  UIADD3 UR4, UR9, -UR4, URZ ;  /* 0x8000000409047290 */ /* 0x000fe4000fffe03f */
[----:B------:R-:W-:Y:S01]  /*0f50*/  USHF.L.U32 UR37, UR6, 0x7, URZ ;  /* 0x0000000706257899 */ /* 0x000fe2000800063f */
[----:B------:R-:W-:Y:S01]  /*0f60*/  ULDC.64 UR10, c[0x0][0x418] ;  /* 0x00010600000a7ab9 */ /* 0x000fe20000000a00 */
[----:B------:R-:W-:Y:S01]  /*0f70*/  ULDC UR7, c[0x0][0xc54] ;  /* 0x0003150000077ab9 */ /* 0x000fe20000000800 */
[----:B------:R-:W-:-:S02]  /*0f80*/  ISETP.NE.U32.AND P0, PT, RZ, UR10, PT ;  /* 0x0000000aff007c0c */ /* 0x000fc4000bf05070 */
[----:B------:R-:W2:Y:S01]  /*0f90*/  LDC R105, c[0x0][0x288] ;  /* 0x0000a200ff697b82 */ /* 0x000ea20000000800 */
[----:B------:R-:W-:Y:S02]  /*0fa0*/  UIADD3 UR6, UR37, 0x7f, URZ ;  /* 0x0000007f25067890 */ /* 0x000fe4000fffe03f */
[----:B------:R-:W-:Y:S01]  /*0fb0*/  UIMAD UR8, UR8, UR7, UR4 ;  /* 0x00000007080872a4 */ /* 0x000fe2000f8e0204 */
[----:B------:R-:W-:Y:S02]  /*0fc0*/  ISETP.NE.AND.EX P0, PT, RZ, UR11, PT, P0 ;  /* 0x0000000bff007c0c */ /* 0x000fe4000bf05300 */
[----:B------:R-:W-:Y:S01]  /*0fd0*/  @UP0 ULDC UR4, c[0x0][0xc4c] ;  /* 0x0003130000040ab9 */ /* 0x000fe20000000800 */
[----:B------:R-:W-:Y:S01]  /*0fe0*/  @UP0 ULDC UR7, c[0x0][0xc50] ;  /* 0x0003140000070ab9 */ /* 0x000fe20000000800 */
[----:B0-----:R-:W-:Y:S01]  /*0ff0*/  ISETP.NE.AND P2, PT, R191, 0x1, PT ;  /* 0x00000001bf00780c */ /* 0x001fe20003f45270 */
[----:B------:R-:W0:Y:S01]  /*1000*/  LDC R0, c[0x0][0x424] ;  /* 0x00010900ff007b82 */ /* 0x000e220000000800 */
[----:B------:R-:W-:Y:S01]  /*1010*/  UIMAD.WIDE.U32 UR4, UR8, UR4, URZ ;  /* 0x00000004080472a5 */ /* 0x000fe2000f8e003f */
[----:B------:R-:W-:Y:S01]  /*1020*/  IMAD.U32 R3, RZ, RZ, UR6 ;  /* 0x00000006ff037e24 */ /* 0x000fe2000f8e00ff */
[----:B------:R-:W-:-:S02]  /*1030*/  UMOV UR38, UR8 ;  /* 0x0000000800267c82 */ /* 0x000fc40008000000 */
[----:B------:R-:W-:Y:S01]  /*1040*/  @UP0 USHF.R.U32.HI UR38, URZ, UR7, UR5 ;  /* 0x000000073f260299 */ /* 0x000fe20008011605 */
[----:B-1----:R-:W-:Y:S02]  /*1050*/  ISETP.GE.AND P1, PT, R11, 0x1, PT ;  /* 0x000000010b00780c */ /* 0x002fe40003f26270 */
[----:B------:R-:W1:Y:S01]  /*1060*/  LDC R7, c[0x0][0x2f0] ;  /* 0x0000bc00ff077b82 */ /* 0x000e620000000800 */
[----:B------:R-:W-:-:S03]  /*1070*/  UIADD3 UR4, -UR38, URZ, URZ ;  /* 0x0000003f26047290 */ /* 0x000fc6000fffe13f */
[----:B------:R-:W-:Y:S01]  /*1080*/  @P2 LOP3.LUT R2, R2, 0x10, RZ, 0xfc, !PT ;  /* 0x0000001002022812 */ /* 0x000fe200078efcff */
[----:B------:R-:W-:Y:S01]  /*1090*/  UIMAD UR39, UR39, UR4, UR8 ;  /* 0x00000004272772a4 */ /* 0x000fe2000f8e0208 */
[----:B--2---:R-:W-:Y:S02]  /*10a0*/  IADD3 R5, -R105, 0x1, RZ ;  /* 0x0000000169057810 */ /* 0x004fe40007ffe1ff */
[----:B------:R-:W2:Y:S01]  /*10b0*/  @P2 LDC R4, c[0x0][0x44c] ;  /* 0x00011300ff042b82 */ /* 0x000ea20000000800 */
[----:B------:R-:W-:-:S04]  /*10c0*/  LOP3.LUT R2, R2, 0xfffffff7, RZ, 0xc0, !PT ;  /* 0xfffffff702027812 */ /* 0x000fc800078ec0ff */
[----:B------:R-:W-:-:S03]  /*10d0*/  @P1 LOP3.LUT R2, R2, 0x8, RZ, 0xfc, !PT ;  /* 0x0000000802021812 */ /* 0x000fc600078efcff */
[----:B------:R-:W3:Y:S01]  /*10e0*/  @P2 LDC R9, c[0x0][0x450] ;  /* 0x00011400ff092b82 */ /* 0x000ee20000000800 */
[----:B0-----:R-:W-:-:S05]  /*10f0*/  SEL R0, R0, 0x1, P0 ;  /* 0x0000000100007807 */ /* 0x001fca0000000000 */
[CC--:B-1----:R-:W-:Y:S02]  /*1100*/  IMAD R6, R0.reuse, R7.reuse, R5 ;  /* 0x0000000700067224 */ /* 0x0c2fe400078e0205 */
[----:B------:R-:W-:Y:S02]  /*1110*/  IMAD R17, R0, R7, RZ ;  /* 0x0000000700117224 */ /* 0x000fe400078e02ff */
[----:B--2---:R-:W-:-:S05]  /*1120*/  @P2 IMAD.HI.U32 R4, R4, UR6, RZ ;  /* 0x0000000604042c27 */ /* 0x004fca000f8e00ff */
[----:B---3--:R-:W-:-:S05]  /*1130*/  @P2 SHF.R.U32.HI R3, RZ, R9, R4 ;  /* 0x00000009ff032219 */ /* 0x008fca0000011604 */
[----:B------:R-:W-:-:S04]  /*1140*/  IMAD.IADD R5, R6, 0x1, R3 ;  /* 0x0000000106057824 */ /* 0x000fc800078e0203 */
[----:B------:R-:W-:Y:S01]  /*1150*/  IMAD.IADD R3, R5, 0x1, R10 ;  /* 0x0000000105037824 */ /* 0x000fe200078e020a */
[----:B------:R-:W-:Y:S06]  /*1160*/  @!P1 BRA `(.L_x_1096) ;  /* 0x0000000000409947 */ /* 0x000fec0003800000 */
[C---:B------:R-:W-:Y:S01]  /*1170*/  ISETP.GT.AND P0, PT, R5.reuse, RZ, PT ;  /* 0x000000ff0500720c */ /* 0x040fe20003f04270 */
[----:B------:R-:W-:-:S12]  /*1180*/  VIADD R4, R5, 0xffffffff ;  /* 0xffffffff05047836 */ /* 0x000fd80000000000 */
[----:B------:R-:W-:Y:S05]  /*1190*/  @P0 BRA `(.L_x_1097) ;  /* 0x00000000001c0947 */ /* 0x000fea0003800000 */
[----:B------:R-:W-:Y:S01]  /*11a0*/  ISETP.NE.AND P0, PT, R11, 0x1, PT ;  /* 0x000000010b00780c */ /* 0x000fe20003f05270 */
[----:B------:R-:W-:-:S12]  /*11b0*/  IMAD.MOV R5, RZ, RZ, -R5 ;  /* 0x000000ffff057224 */ /* 0x000fd800078e0a05 */
[----:B------:R-:W0:Y:S02]  /*11c0*/  @P0 LDC.64 R8, c[0x0][0x9e8] ;  /* 0x00027a00ff080b82 */ /* 0x000e240000000a00 */
[----:B0-----:R-:W-:-:S05]  /*11d0*/  @P0 IMAD.HI.U32 R4, R5, R8, RZ ;  /* 0x0000000805040227 */ /* 0x001fca00078e00ff */
[----:B------:R-:W-:-:S04]  /*11e0*/  @P0 SHF.R.U32.HI R5, RZ, R9, R4 ;  /* 0x00000009ff050219 */ /* 0x000fc80000011604 */
[----:B------:R-:W-:Y:S01]  /*11f0*/  LOP3.LUT R4, RZ, R5, RZ, 0x33, !PT ;  /* 0x00000005ff047212 */ /* 0x000fe200078e33ff */
[----:B------:R-:W-:Y:S06]  /*1200*/  BRA `(.L_x_1098) ;  /* 0x0000000000107947 */ /* 0x000fec0003800000 */
.L_x_1097:
[----:B------:R-:W-:-:S13]  /*1210*/  ISETP.NE.AND P0, PT, R11, 0x1, PT ;  /* 0x000000010b00780c */ /* 0x000fda0003f05270 */
[----:B------:R-:W0:Y:S02]  /*1220*/  @P0 LDC.64 R8, c[0x0][0x9e8] ;  /* 0x00027a00ff080b82 */ /* 0x000e240000000a00 */
[----:B0-----:R-:W-:-:S05]  /*1230*/  @P0 IMAD.HI.U32 R6, R4, R8, RZ ;  /* 0x0000000804060227 */ /* 0x001fca00078e00ff */
[----:B------:R-:W-:-:S07]  /*1240*/  @P0 SHF.R.U32.HI R4, RZ, R9, R6 ;  /* 0x00000009ff040219 */ /* 0x000fce0000011606 */
.L_x_1098:
[----:B------:R-:W-:-:S05]  /*1250*/  IMAD R4, R4, R11, R11 ;  /* 0x0000000b04047224 */ /* 0x000fca00078e020b */
[----:B------:R-:W-:-:S07]  /*1260*/  VIMNMX R3, R3, R4, PT ;  /* 0x0000000403037248 */ /* 0x000fce0003fe0100 */
.L_x_1096:
[----:B------:R-:W0:Y:S01]  /*1270*/  @P2 LDC R5, c[0x0][0x44c] ;  /* 0x00011300ff052b82 */ /* 0x000e220000000800 */
[----:B------:R-:W-:Y:S01]  /*1280*/  IMAD.U32 R4, RZ, RZ, UR37 ;  /* 0x00000025ff047e24 */ /* 0x000fe2000f8e00ff */
[----:B------:R-:W-:Y:S01]  /*1290*/  ULDC UR4, c[0x0][0x9dc] ;  /* 0x0002770000047ab9 */ /* 0x000fe20000000800 */
[CC--:B------:R-:W-:Y:S02]  /*12a0*/  IMAD R105, R0.reuse, R7.reuse, -R105 ;  /* 0x0000000700697224 */ /* 0x0c0fe400078e0a69 */
[----:B------:R-:W-:Y:S02]  /*12b0*/  VIADD R3, R3, 0x9f ;  /* 0x0000009f03037836 */ /* 0x000fe40000000000 */
[----:B------:R-:W-:Y:S01]  /*12c0*/  IMAD R0, R0, R7, 0x9f ;  /* 0x0000009f00007424 */ /* 0x000fe200078e0207 */
[----:B------:R-:W1:Y:S03]  /*12d0*/  @P2 LDC R6, c[0x0][0x450] ;  /* 0x00011400ff062b82 */ /* 0x000e660000000800 */
[----:B------:R-:W-:-:S04]  /*12e0*/  IMAD.HI R0, R0, 0x66666667, RZ ;  /* 0x6666666700007827 */ /* 0x000fc800078e02ff */
[----:B0-----:R-:W-:-:S05]  /*12f0*/  @P2 IMAD.HI.U32 R5, R5, UR37, RZ ;  /* 0x0000002505052c27 */ /* 0x001fca000f8e00ff */
[----:B-1----:R-:W-:-:S05]  /*1300*/  @P2 SHF.R.U32.HI R4, RZ, R6, R5 ;  /* 0x00000006ff042219 */ /* 0x002fca0000011605 */
[----:B------:R-:W-:Y:S02]  /*1310*/  IMAD.IADD R6, R105, 0x1, R4 ;  /* 0x0000000169067824 */ /* 0x000fe400078e0204 */
[----:B------:R-:W-:Y:S01]  /*1320*/  IMAD.HI R4, R3, 0x66666667, RZ ;  /* 0x6666666703047827 */ /* 0x000fe200078e02ff */
[----:B------:R-:W-:-:S03]  /*1330*/  SHF.R.U32.HI R3, RZ, 0x1f, R0 ;  /* 0x0000001fff037819 */ /* 0x000fc60000011600 */
[----:B------:R-:W-:Y:S01]  /*1340*/  VIADD R7, R6, -UR4 ;  /* 0x8000000406077c36 */ /* 0x000fe20008000000 */
[----:B------:R-:W-:Y:S02]  /*1350*/  SHF.R.U32.HI R5, RZ, 0x1f, R4 ;  /* 0x0000001fff057819 */ /* 0x000fe40000011604 */
[----:B------:R-:W-:Y:S02]  /*1360*/  LEA.HI.SX32 R3, R0, R3, 0x1a ;  /* 0x0000000300037211 */ /* 0x000fe400078fd2ff */
[----:B------:R-:W-:Y:S02]  /*1370*/  LEA.HI.SX32 R104, R4, R5, 0x1a ;  /* 0x0000000504687211 */ /* 0x000fe400078fd2ff */
[----:B------:R-:W-:Y:S02]  /*1380*/  R2UR UR4, R7 ;  /* 0x00000000070472ca */ /* 0x000fe400000e0000 */
[----:B------:R-:W-:Y:S01]  /*1390*/  VIMNMX R104, R3, R104, PT ;  /* 0x0000006803687248 */ /* 0x000fe20003fe0100 */
[----:B------:R-:W-:-:S12]  /*13a0*/  @!P1 BRA `(.L_x_1099) ;  /* 0x0000000000449947 */ /* 0x000fd80003800000 */
[----:B------:R-:W-:-:S13]  /*13b0*/  ISETP.GT.AND P0, PT, R6, -0x1, PT ;  /* 0xffffffff0600780c */ /* 0x000fda0003f04270 */
[----:B------:R-:W-:Y:S05]  /*13c0*/  @P0 BRA `(.L_x_1100) ;  /* 0x00000000001c0947 */ /* 0x000fea0003800000 */
[----:B------:R-:W-:Y:S02]  /*13d0*/  ISETP.NE.AND P0, PT, R11, 0x1, PT ;  /* 0x000000010b00780c */ /* 0x000fe40003f05270 */
[----:B------:R-:W-:-:S11]  /*13e0*/  LOP3.LUT R3, RZ, R6, RZ, 0x33, !PT ;  /* 0x00000006ff037212 */ /* 0x000fd600078e33ff */
[----:B------:R-:W0:Y:S02]  /*13f0*/  @P0 LDC.64 R4, c[0x0][0x9e8] ;  /* 0x00027a00ff040b82 */ /* 0x000e240000000a00 */
[----:B0-----:R-:W-:-:S05]  /*1400*/  @P0 IMAD.HI.U32 R0, R3, R4, RZ ;  /* 0x0000000403000227 */ /* 0x001fca00078e00ff */
[----:B------:R-:W-:-:S04]  /*1410*/  @P0 SHF.R.U32.HI R3, RZ, R5, R0 ;  /* 0x00000005ff030219 */ /* 0x000fc80000011600 */
[----:B------:R-:W-:Y:S01]  /*1420*/  LOP3.LUT R6, RZ, R3, RZ, 0x33, !PT ;  /* 0x00000003ff067212 */ /* 0x000fe200078e33ff */
[----:B------:R-:W-:Y:S06]  /*1430*/  BRA `(.L_x_1101) ;  /* 0x0000000000107947 */ /* 0x000fec0003800000 */
.L_x_1100:
[----:B------:R-:W-:-:S13]  /*1440*/  ISETP.NE.AND P0, PT, R11, 0x1, PT ;  /* 0x000000010b00780c */ /* 0x000fda0003f05270 */
[----:B------:R-:W0:Y:S02]  /*1450*/  @P0 LDC.64 R4, c[0x0][0x9e8] ;  /* 0x00027a00ff040b82 */ /* 0x000e240000000a00 */
[----:B0-----:R-:W-:-:S05]  /*1460*/  @P0 IMAD.HI.U32 R0, R6, R4, RZ ;  /* 0x0000000406000227 */ /* 0x001fca00078e00ff */
[----:B------:R-:W-:-:S07]  /*1470*/  @P0 SHF.R.U32.HI R6, RZ, R5, R0 ;  /* 0x00000005ff060219 */ /* 0x000fce0000011600 */
.L_x_1101:
[----:B------:R-:W-:-:S05]  /*1480*/  IMAD R6, R6, R11, RZ ;  /* 0x0000000b06067224 */ /* 0x000fca00078e02ff */
[----:B------:R-:W-:-:S13]  /*1490*/  R2UR UR5, R6 ;  /* 0x00000000060572ca */ /* 0x000fda00000e0000 */
[----:B------:R-:W-:-:S04]  /*14a0*/  UISETP.LT.AND UP0, UPT, UR4, UR5, UPT ;  /* 0x000000050400728c */ /* 0x000fc8000bf01270 */
[----:B------:R-:W-:-:S12]  /*14b0*/  USEL UR4, UR4, UR5, !UP0 ;  /* 0x0000000504047287 */ /* 0x000fd8000c000000 */
.L_x_1099:
[----:B------:R-:W-:Y:S01]  /*14c0*/  UIMAD.WIDE UR4, UR4, 0x66666667, URZ ;  /* 0x66666667040478a5 */ /* 0x000fe2000f8e023f */
[----:B------:R-:W-:Y:S01]  /*14d0*/  PLOP3.LUT P0, PT, PT, PT, PT, 0x80, 0x0 ;  /* 0x000000000000781c */ /* 0x000fe20003f0f070 */
[----:B------:R-:W-:Y:S01]  /*14e0*/  IMAD.MOV.U32 R0, RZ, RZ, RZ ;  /* 0x000000ffff007224 */ /* 0x000fe200078e00ff */
[----:B------:R-:W-:Y:S01]  /*14f0*/  CS2R R86, SRZ ;  /* 0x0000000000567805 */ /* 0x000fe2000001ff00 */
[----:B------:R-:W-:Y:S01]  /*1500*/  USHF.R.U32.HI UR4, URZ, 0x1f, UR5 ;  /* 0x0000001f3f047899 */ /* 0x000fe20008011605 */
[----:B------:R-:W-:Y:S01]  /*1510*/  IMAD.MOV.U32 R3, RZ, RZ, RZ ;  /* 0x000000ffff037224 */ /* 0x000fe200078e00ff */
[----:B------:R-:W-:Y:S02]  /*1520*/  CS2R R8, SRZ ;  /* 0x0000000000087805 */ /* 0x000fe4000001ff00 */
[----:B------:R-:W-:Y:S01]  /*1530*/  CS2R R84, SRZ ;  /* 0x0000000000547805 */ /* 0x000fe2000001ff00 */
[----:B------:R-:W-:Y:S01]  /*1540*/  ULEA.HI.SX32 UR4, UR5, UR4, 0x1a ;  /* 0x0000000405047291 */ /* 0x000fe2000f8fd23f */
[----:B------:R-:W-:Y:S01]  /*1550*/  CS2R R10, SRZ ;  /* 0x00000000000a7805 */ /* 0x000fe2000001ff00 */
[----:B------:R-:W-:Y:S01]  /*1560*/  IMAD.MOV.U32 R5, RZ, RZ, RZ ;  /* 0x000000ffff057224 */ /* 0x000fe200078e00ff */
[----:B------:R-:W-:Y:S01]  /*1570*/  CS2R R78, SRZ ;  /* 0x00000000004e7805 */ /* 0x000fe2000001ff00 */
[----:B------:R-:W-:Y:S01]  /*1580*/  UISETP.LT.AND UP0, UPT, URZ, UR4, UPT ;  /* 0x000000043f00728c */ /* 0x000fe2000bf01270 */
[----:B------:R-:W-:-:S02]  /*1590*/  CS2R R12, SRZ ;  /* 0x00000000000c7805 */ /* 0x000fc4000001ff00 */
[----:B------:R-:W-:Y:S02]  /*15a0*/  CS2R R76, SRZ ;  /* 0x00000000004c7805 */ /* 0x000fe4000001ff00 */
[----:B------:R-:W-:Y:S01]  /*15b0*/  CS2R R14, SRZ ;  /* 0x00000000000e7805 */ /* 0x000fe2000001ff00 */
[----:B------:R-:W-:Y:S01]  /*15c0*/  USEL UR40, URZ, UR4, !UP0 ;  /* 0x000000043f287287 */ /* 0x000fe2000c000000 */
[----:B------:R-:W-:Y:S02]  /*15d0*/  CS2R R70, SRZ ;  /* 0x0000000000467805 */ /* 0x000fe4000001ff00 */
[----:B------:R-:W-:Y:S02]  /*15e0*/  CS2R R20, SRZ ;  /* 0x0000000000147805 */ /* 0x000fe4000001ff00 */
[----:B------:R-:W-:Y:S02]  /*15f0*/  CS2R R68, SRZ ;  /* 0x0000000000447805 */ /* 0x000fe4000001ff00 */
[----:B------:R-:W-:-:S02]  /*1600*/  CS2R R24, SRZ ;  /* 0x0000000000187805 */ /* 0x000fc4000001ff00 */
[----:B------:R-:W-:Y:S02]  /*1610*/  CS2R R62, SRZ ;  /* 0x00000000003e7805 */ /* 0x000fe4000001ff00 */
[----:B------:R-:W-:Y:S02]  /*1620*/  ISETP.GT.AND P1, PT, R104, UR40, PT ;  /* 0x0000002868007c0c */ /* 0x000fe4000bf24270 */
[----:B------:R-:W-:Y:S02]  /*1630*/  CS2R R26, SRZ ;  /* 0x00000000001a7805 */ /* 0x000fe4000001ff00 */
[----:B------:R-:W-:Y:S02]  /*1640*/  CS2R R60, SRZ ;  /* 0x00000000003c7805 */ /* 0x000fe4000001ff00 */
[----:B------:R-:W-:Y:S02]  /*1650*/  CS2R R28, SRZ ;  /* 0x00000000001c7805 */ /* 0x000fe4000001ff00 */
[----:B------:R-:W-:-:S02]  /*1660*/  CS2R R54, SRZ ;  /* 0x0000000000367805 */ /* 0x000fc4000001ff00 */
[----:B------:R-:W-:Y:S02]  /*1670*/  CS2R R30, SRZ ;  /* 0x00000000001e7805 */ /* 0x000fe4000001ff00 */
[----:B------:R-:W-:Y:S02]  /*1680*/  CS2R R52, SRZ ;  /* 0x0000000000347805 */ /* 0x000fe4000001ff00 */
[----:B------:R-:W-:Y:S02]  /*1690*/  CS2R R32, SRZ ;  /* 0x0000000000207805 */ /* 0x000fe4000001ff00 */
[----:B------:R-:W-:Y:S01]  /*16a0*/  CS2R R46, SRZ ;  /* 0x00000000002e7805 */ /* 0x000fe2000001ff00 */
[----:B------:R-:W-:Y:S01]  /*16b0*/  IMAD.MOV.U32 R34, RZ, RZ, RZ ;  /* 0x000000ffff227224 */ /* 0x000fe200078e00ff */
        /* <DEDUP_REMOVED lines=10> */
[----:B------:R-:W-:Y:S06]  /*1760*/  @!P1 BRA `(.L_x_1102) ;  /* 0x0000013000109947 */ /* 0x000fec0003800000 */
        /* <DEDUP_REMOVED lines=22> */
[----:B------:R-:W-:Y:S02]  /*18d0*/  IMAD.U32 R10, RZ, RZ, UR6 ;  /* 0x00000006ff0a7e24 */ /* 0x000fe4000f8e00ff */
[----:B------:R-:W-:Y:S02]  /*18e0*/  IMAD.U32 R6, RZ, RZ, UR4 ;  /* 0x00000004ff067e24 */ /* 0x000fe4000f8e00ff */
[----:B------:R-:W-:-:S02]  /*18f0*/  IMAD.U32 R7, RZ, RZ, UR5 ;  /* 0x00000005ff077e24 */ /* 0x000fc4000f8e00ff */
[----:B------:R-:W-:Y:S02]  /*1900*/  IMAD.U32 R11, RZ, RZ, UR7 ;  /* 0x00000007ff0b7e24 */ /* 0x000fe4000f8e00ff */
[----:B------:R-:W-:Y:S02]  /*1910*/  IMAD.MOV.U32 R8, RZ, RZ, 0x70 ;  /* 0x00000070ff087424 */ /* 0x000fe400078e00ff */
[----:B------:R-:W-:Y:S02]  /*1920*/  IMAD.MOV.U32 R12, RZ, RZ, 0x1 ;  /* 0x00000001ff0c7424 */ /* 0x000fe400078e00ff */
[----:B0-----:R-:W-:-:S07]  /*1930*/  IMAD.MOV.U32 R13, RZ, RZ, RZ ;  /* 0x000000ffff0d7224 */ /* 0x001fce00078e00ff */
[----:B------:R-:W-:-:S07]  /*1940*/  LEPC R20, `(.L_x_1103) ;  /* 0x000000001014794e */ /* 0x000fce0000000000 */
[----:B-1----:R-:W-:Y:S05]  /*1950*/  CALL.ABS.NOINC R14 ;  /* 0x000000000e007343 */ /* 0x002fea0003c00000 */
.L_x_1103:
        /* <DEDUP_REMOVED lines=10> */
[----:B------:R-:W-:Y:S02]  /*1a00*/  @UP0 USHF.R.S32.HI UR8, URZ, 0x1f, UR38 ;  /* 0x0000001f3f080899 */ /* 0x000fe40008011426 */
[----:B------:R-:W-:Y:S01]  /*1a10*/  @UP1 USHF.R.S32.HI UR12, URZ, 0x1f, UR38 ;  /* 0x0000001f3f0c1899 */ /* 0x000fe20008011426 */
[----:B------:R-:W-:Y:S01]  /*1a20*/  @UP0 ULDC.64 UR14, c[0x0][0x9a8] ;  /* 0x00026a00000e0ab9 */ /* 0x000fe20000000a00 */
[----:B------:R-:W-:Y:S01]  /*1a30*/  @UP1 ULDC.64 UR16, c[0x0][0x9b8] ;  /* 0x00026e0000101ab9 */ /* 0x000fe20000000a00 */
[----:B------:R-:W-:Y:S02]  /*1a40*/  @UP0 UIMAD UR8, UR8, UR14, URZ ;  /* 0x0000000e080802a4 */ /* 0x000fe4000f8e023f */
[----:B------:R-:W-:Y:S02]  /*1a50*/  @UP1 UIMAD UR12, UR12, UR16, URZ ;  /* 0x000000100c0c12a4 */ /* 0x000fe4000f8e023f */
[----:B------:R-:W-:Y:S02]  /*1a60*/  @UP0 UIMAD UR15, UR38, UR15, UR8 ;  /* 0x0000000f260f02a4 */ /* 0x000fe4000f8e0208 */
[----:B------:R-:W-:-:S02]  /*1a70*/  @UP1 UIMAD.WIDE.U32 UR8, UR38, UR16, URZ ;  /* 0x00000010260812a5 */ /* 0x000fc4000f8e003f */
[----:B------:R-:W-:Y:S02]  /*1a80*/  @UP0 UIMAD.WIDE.U32 UR10, UR38, UR14, URZ ;  /* 0x0000000e260a02a5 */ /* 0x000fe4000f8e003f */
[----:B------:R-:W-:Y:S02]  /*1a90*/  @UP1 UIMAD UR16, UR38, UR17, UR12 ;  /* 0x00000011261012a4 */ /* 0x000fe4000f8e020c */
[----:B------:R-:W-:Y:S02]  /*1aa0*/  @UP1 USHF.R.S32.HI UR17, URZ, 0x1f, UR39 ;  /* 0x0000001f3f111899 */ /* 0x000fe40008011427 */
[----:B------:R-:W-:Y:S01]  /*1ab0*/  @UP0 USHF.R.S32.HI UR14, URZ, 0x1f, UR39 ;  /* 0x0000001f3f0e0899 */ /* 0x000fe20008011427 */
[----:B------:R-:W-:Y:S01]  /*1ac0*/  @UP1 ULDC.64 UR12, c[0x0][0x9c0] ;  /* 0x00027000000c1ab9 */ /* 0x000fe20000000a00 */
[----:B------:R-:W-:Y:S01]  /*1ad0*/  @UP0 ULDC.64 UR18, c[0x0][0x9b0] ;  /* 0x00026c0000120ab9 */ /* 0x000fe20000000a00 */
[----:B------:R-:W-:Y:S02]  /*1ae0*/  @UP0 UIADD3 UR11, UR11, UR15, URZ ;  /* 0x0000000f0b0b0290 */ /* 0x000fe4000fffe03f */
[----:B------:R-:W-:-:S02]  /*1af0*/  @UP1 UIMAD UR15, UR17, UR12, URZ ;  /* 0x0000000c110f12a4 */ /* 0x000fc4000f8e023f */
[----:B------:R-:W-:Y:S02]  /*1b00*/  @UP0 UIMAD UR14, UR14, UR18, URZ ;  /* 0x000000120e0e02a4 */ /* 0x000fe4000f8e023f */
[----:B------:R-:W-:Y:S02]  /*1b10*/  @UP1 UIADD3 UR9, UR9, UR16, URZ ;  /* 0x0000001009091290 */ /* 0x000fe4000fffe03f */
[----:B------:R-:W-:Y:S02]  /*1b20*/  @UP1 UIMAD UR15, UR39, UR13, UR15 ;  /* 0x0000000d270f12a4 */ /* 0x000fe4000f8e020f */
[----:B------:R-:W-:Y:S02]  /*1b30*/  @UP0 UIMAD UR14, UR39, UR19, UR14 ;  /* 0x00000013270e02a4 */ /* 0x000fe4000f8e020e */
[----:B------:R-:W-:Y:S02]  /*1b40*/  @UP0 UIMAD.WIDE.U32 UR10, UR39, UR18, UR10 ;  /* 0x00000012270a02a5 */ /* 0x000fe4000f8e000a */
[----:B------:R-:W-:-:S02]  /*1b50*/  @UP1 UIMAD.WIDE.U32 UR12, UR39, UR12, UR8 ;  /* 0x0000000c270c12a5 */ /* 0x000fc4000f8e0008 */
[----:B------:R-:W-:Y:S02]  /*1b60*/  @UP0 UIADD3 UR9, UR11, UR14, URZ ;  /* 0x0000000e0b090290 */ /* 0x000fe4000fffe03f */
[----:B------:R-:W-:Y:S02]  /*1b70*/  @UP0 ULEA UR6, UP2, UR10, UR6, 0x2 ;  /* 0x000000060a060291 */ /* 0x000fe4000f84103f */
[----:B------:R-:W-:Y:S02]  /*1b80*/  @UP1 UIADD3 UR8, UR13, UR15, URZ ;  /* 0x0000000f0d081290 */ /* 0x000fe4000fffe03f */
[----:B------:R-:W-:Y:S02]  /*1b90*/  @UP1 ULEA UR4, UP3, UR12, UR4, 0x2 ;  /* 0x000000040c041291 */ /* 0x000fe4000f86103f */
[----:B------:R-:W-:Y:S01]  /*1ba0*/  @UP0 ULEA.HI.X UR7, UR10, UR7, UR9, 0x2, UP2 ;  /* 0x000000070a070291 */ /* 0x000fe200090f1409 */
[----:B------:R-:W-:Y:S01]  /*1bb0*/  IMAD.U32 R4, RZ, RZ, UR6 ;  /* 0x00000006ff047e24 */ /* 0x000fe2000f8e00ff */
[----:B------:R-:W-:-:S02]  /*1bc0*/  @UP1 ULEA.HI.X UR5, UR12, UR5, UR8, 0x2, UP3 ;  /* 0x000000050c051291 */ /* 0x000fc400098f1408 */
[----:B------:R-:W-:Y:S02]  /*1bd0*/  IMAD.U32 R6, RZ, RZ, UR4 ;  /* 0x00000004ff067e24 */ /* 0x000fe4000f8e00ff */
[----:B------:R-:W-:Y:S02]  /*1be0*/  IMAD.U32 R5, RZ, RZ, UR7 ;  /* 0x00000007ff057e24 */ /* 0x000fe4000f8e00ff */
        /* <DEDUP_REMOVED lines=15> */
.L_x_1288:
[----:B------:R-:W-:Y:S05]  /*1ce0*/  @!P0 BRA `(.L_x_1105) ;  /* 0x0000000000048947 */ /* 0x000fea0003800000 */
[----:B------:R-:W-:Y:S01]  /*1cf0*/  BPT.TRAP 0x1 ;  /* 0x000000040000795c */ /* 0x000fe20000300000 */
.L_x_1105:
[----:B------:R-:W-:Y:S02]  /*1d00*/  IMAD.U32 R106, RZ, RZ, UR44 ;  /* 0x0000002cff6a7e24 */ /* 0x000fe4000f8e00ff */
[----:B0-----:R-:W-:-:S03]  /*1d10*/  IMAD.U32 R3, RZ, RZ, UR45 ;  /* 0x0000002dff037e24 */ /* 0x001fc6000f8e00ff */
[----:B------:R-:W-:Y:S02]  /*1d20*/  LEA R106, R106, UR43, 0x3 ;  /* 0x0000002b6a6a7c11 */ /* 0x000fe4000f8e18ff */
[----:B------:R-:W-:-:S04]  /*1d30*/  SHF.L.U32 R3, R3, 0x1f, RZ ;  /* 0x0000001f03037819 */ /* 0x000fc800000006ff */
[----:B------:R0:W1:Y:S01]  /*1d40*/  SYNCS.PHASECHK.TRANS64.TRYWAIT P1, [R106+URZ+0x22830], R3 ;  /* 0x022830036a0075a7 */ /* 0x000062000802017f */
[----:B------:R-:W-:Y:S05]  /*1d50*/  @!P0 BRA `(.L_x_1106) ;  /* 0x0000000000048947 */ /* 0x000fea0003800000 */
[----:B------:R-:W-:Y:S01]  /*1d60*/  BPT.TRAP 0x1 ;  /* 0x000000040000795c */ /* 0x000fe20000300000 */
.L_x_1106:
[----:B-1----:R-:W-:Y:S05]  /*1d70*/  @P1 BRA `(.L_x_1107) ;  /* 0x0000000000081947 */ /* 0x002fea0003800000 */
[----:B------:R-:W1:Y:S02]  /*1d80*/  SYNCS.PHASECHK.TRANS64.TRYWAIT P1, [R106+URZ+0x22830], R3 ;  /* 0x022830036a0075a7 */ /* 0x000e64000802017f */
[----:B-1----:R-:W-:Y:S05]  /*1d90*/  @!P1 BRA `(.L_x_1108) ;  /* 0x000001a800689947 */ /* 0x002fea0003800000 */
.L_x_1107:
[----:B------:R-:W-:-:S04]  /*1da0*/  UIADD3 UR4, UR43, 0x18400, URZ ;  /* 0x000184002b047890 */ /* 0x000fc8000fffe03f */
[----:B------:R-:W-:-:S04]  /*1db0*/  USHF.R.U32.HI UR4, URZ, 0x4, UR4 ;  /* 0x000000043f047899 */ /* 0x000fc80008011604 */
[----:B------:R-:W-:-:S06]  /*1dc0*/  ULOP3.LUT UR4, UR4, 0x3fff, URZ, 0xc0, !UPT ;  /* 0x00003fff04047892 */ /* 0x000fcc000f8ec03f */
[----:B------:R-:W-:Y:S01]  /*1dd0*/  IMAD.U32 R5, RZ, RZ, UR4 ;  /* 0x00000004ff057e24 */ /* 0x000fe2000f8e00ff */
        /* <DEDUP_REMOVED lines=131> */
.L_x_1109:
[----:B------:R-:W-:Y:S01]  /*2610*/  ISETP.NE.AND P2, PT, R191, 0x1, PT ;  /* 0x00000001bf00780c */ /* 0x000fe20003f45270 */
[C---:B------:R-:W-:Y:S01]  /*2620*/  FMUL.FTZ R9, R0.reuse, R98 ;  /* 0x0000006200097220 */ /* 0x040fe20000410000 */
[C---:B------:R-:W-:Y:S01]  /*2630*/  FMUL.FTZ R98, R0.reuse, R27 ;  /* 0x0000001b00627220 */ /* 0x040fe20000410000 */
[C---:B------:R-:W-:Y:S01]  /*2640*/  FMUL.FTZ R11, R0.reuse, R102 ;  /* 0x00000066000b7220 */ /* 0x040fe20000410000 */
[C---:B------:R-:W-:Y:S01]  /*2650*/  FMUL.FTZ R102, R0.reuse, R31 ;  /* 0x0000001f00667220 */ /* 0x040fe20000410000 */
[C---:B------:R-:W-:Y:S01]  /*2660*/  FMUL.FTZ R4, R0.reuse, R91 ;  /* 0x0000005b00047220 */ /* 0x040fe20000410000 */
[----:B------:R-:W-:Y:S01]  /*2670*/  FMUL.FTZ R91, R0, R93 ;  /* 0x0000005d005b7220 */ /* 0x000fe20000410000 */
[----:B------:R-:W-:Y:S01]  /*2680*/  R2UR UR6, R106 ;  /* 0x000000006a0672ca */ /* 0x000fe200000e0000 */
[C---:B------:R-:W-:Y:S01]  /*2690*/  FMUL.FTZ R93, R0.reuse, R97 ;  /* 0x00000061005d7220 */ /* 0x040fe20000410000 */
[----:B01----:R-:W-:Y:S02]  /*26a0*/  VIADD R106, R19, UR37 ;  /* 0x00000025136a7c36 */ /* 0x003fe40008000000 */
[C---:B------:R-:W-:Y:S01]  /*26b0*/  FMUL.FTZ R97, R0.reuse, R73 ;  /* 0x0000004900617220 */ /* 0x040fe20000410000 */
[C---:B------:R-:W-:Y:S01]  /*26c0*/  FMUL.FTZ R73, R0.reuse, R86 ;  /* 0x0000005600497220 */ /* 0x040fe20000410000 */
[C---:B------:R-:W-:Y:S01]  /*26d0*/  FMUL.FTZ R3, R0.reuse, R90 ;  /* 0x0000005a00037220 */ /* 0x040fe20000410000 */
[----:B------:R-:W0:Y:S01]  /*26e0*/  @P2 LDC R27, c[0x0][0x44c] ;  /* 0x00011300ff1b2b82 */ /* 0x000e220000000800 */
[C---:B------:R-:W-:Y:S01]  /*26f0*/  FMUL.FTZ R86, R0.reuse, R26 ;  /* 0x0000001a00567220 */ /* 0x040fe20000410000 */
[C---:B------:R-:W-:Y:S01]  /*2700*/  FMUL.FTZ R33, R0.reuse, R33 ;  /* 0x0000002100217220 */ /* 0x040fe20000410000 */
[C---:B------:R-:W-:Y:S01]  /*2710*/  FMUL.FTZ R13, R0.reuse, R74 ;  /* 0x0000004a000d7220 */ /* 0x040fe20000410000 */
[C---:B------:R-:W-:Y:S01]  /*2720*/  FMUL.FTZ R20, R0.reuse, R79 ;  /* 0x0000004f00147220 */ /* 0x040fe20000410000 */
[C---:B------:R-:W-:Y:S01]  /*2730*/  FMUL.FTZ R6, R0.reuse, R88 ;  /* 0x0000005800067220 */ /* 0x040fe20000410000 */
[----:B------:R1:W2:Y:S01]  /*2740*/  MUFU.TANH R121, R33 ;  /* 0x0000002100797308 */ /* 0x0002a20000002400 */
[----:B------:R-:W-:Y:S01]  /*2750*/  UIADD3 UR6, UR6, 0x22840, URZ ;  /* 0x0002284006067890 */ /* 0x000fe2000fffe03f */
[----:B------:R-:W3:Y:S01]  /*2760*/  @P2 LDC R31, c[0x0][0x450] ;  /* 0x00011400ff1f2b82 */ /* 0x000ee20000000800 */
[C---:B------:R-:W-:Y:S01]  /*2770*/  FMUL.FTZ R10, R0.reuse, R99 ;  /* 0x00000063000a7220 */ /* 0x040fe20000410000 */
[C---:B------:R-:W-:Y:S01]  /*2780*/  FMUL.FTZ R79, R0.reuse, R84 ;  /* 0x00000054004f7220 */ /* 0x040fe20000410000 */
[C---:B------:R-:W-:Y:S01]  /*2790*/  FMUL.FTZ R74, R0.reuse, R87 ;  /* 0x00000057004a7220 */ /* 0x040fe20000410000 */
[C---:B------:R-:W-:Y:S01]  /*27a0*/  FMUL.FTZ R24, R0.reuse, R24 ;  /* 0x0000001800187220 */ /* 0x040fe20000410000 */
[C---:B------:R-:W-:Y:S01]  /*27b0*/  FMUL.FTZ R25, R0.reuse, R25 ;  /* 0x0000001900197220 */ /* 0x040fe20000410000 */
[C---:B------:R-:W-:Y:S01]  /*27c0*/  FMUL.FTZ R88, R0.reuse, R89 ;  /* 0x0000005900587220 */ /* 0x040fe20000410000 */
[C---:B------:R-:W-:Y:S01]  /*27d0*/  FMUL.FTZ R84, R0.reuse, R85 ;  /* 0x0000005500547220 */ /* 0x040fe20000410000 */
[----:B------:R-:W4:Y:S01]  /*27e0*/  LDC R90, c[0x0][0x288] ;  /* 0x0000a200ff5a7b82 */ /* 0x000f220000000800 */
[C---:B------:R-:W-:Y:S01]  /*27f0*/  FMUL.FTZ R87, R0.reuse, R57 ;  /* 0x0000003900577220 */ /* 0x040fe20000410000 */
[C---:B------:R-:W-:Y:S01]  /*2800*/  FMUL.FTZ R99, R0.reuse, R60 ;  /* 0x0000003c00637220 */ /* 0x040fe20000410000 */
[C---:B------:R-:W-:Y:S01]  /*2810*/  FMUL.FTZ R89, R0.reuse, R92 ;  /* 0x0000005c00597220 */ /* 0x040fe20000410000 */
[C---:B------:R-:W-:Y:S01]  /*2820*/  FMUL.FTZ R8, R0.reuse, R95 ;  /* 0x0000005f00087220 */ /* 0x040fe20000410000 */
[C---:B------:R-:W-:Y:S01]  /*2830*/  FMUL.FTZ R14, R0.reuse, R75 ;  /* 0x0000004b000e7220 */ /* 0x040fe20000410000 */
[C---:B------:R-:W-:Y:S01]  /*2840*/  FMUL.FTZ R85, R0.reuse, R56 ;  /* 0x0000003800557220 */ /* 0x040fe20000410000 */
[----:B------:R-:W-:Y:S01]  /*2850*/  FMUL.FTZ R57, R0, R59 ;  /* 0x0000003b00397220 */ /* 0x000fe20000410000 */
[----:B0-----:R-:W-:-:S04]  /*2860*/  @P2 IMAD.HI.U32 R26, R106, R27, RZ ;  /* 0x0000001b6a1a2227 */ /* 0x001fc800078e00ff */
[C---:B------:R-:W-:Y:S01]  /*2870*/  FMUL.FTZ R60, R0.reuse, R66 ;  /* 0x00000042003c7220 */ /* 0x040fe20000410000 */
[C---:B------:R-:W-:Y:S01]  /*2880*/  FMUL.FTZ R7, R0.reuse, R94 ;  /* 0x0000005e00077220 */ /* 0x040fe20000410000 */
[C---:B------:R-:W-:Y:S01]  /*2890*/  FMUL.FTZ R92, R0.reuse, R96 ;  /* 0x00000060005c7220 */ /* 0x040fe20000410000 */
[C---:B------:R-:W-:Y:S01]  /*28a0*/  FMUL.FTZ R95, R0.reuse, R101 ;  /* 0x00000065005f7220 */ /* 0x040fe20000410000 */
[C---:B------:R-:W-:Y:S01]  /*28b0*/  FMUL.FTZ R75, R0.reuse, R76 ;  /* 0x0000004c004b7220 */ /* 0x040fe20000410000 */
[C---:B------:R-:W-:Y:S01]  /*28c0*/  FMUL.FTZ R56, R0.reuse, R58 ;  /* 0x0000003a00387220 */ /* 0x040fe20000410000 */
[C---:B------:R-:W-:Y:S01]  /*28d0*/  FMUL.FTZ R59, R0.reuse, R63 ;  /* 0x0000003f003b7220 */ /* 0x040fe20000410000 */
[----:B---3--:R-:W-:Y:S01]  /*28e0*/  @P2 SHF.R.U32.HI R106, RZ, R31, R26 ;  /* 0x0000001fff6a2219 */ /* 0x008fe2000001161a */
[----:B------:R-:W-:Y:S02]  /*28f0*/  IMAD.MOV.U32 R31, RZ, RZ, -0xa0 ;  /* 0xffffff60ff1f7424 */ /* 0x000fe400078e00ff */
[C---:B------:R-:W-:Y:S01]  /*2900*/  FMUL.FTZ R66, R0.reuse, R68 ;  /* 0x0000004400427220 */ /* 0x040fe20000410000 */
[C---:B------:R-:W-:Y:S01]  /*2910*/  FMUL.FTZ R108, R0.reuse, R40 ;  /* 0x00000028006c7220 */ /* 0x040fe20000410000 */
[C---:B------:R-:W-:Y:S01]  /*2920*/  FMUL.FTZ R109, R0.reuse, R41 ;  /* 0x00000029006d7220 */ /* 0x040fe20000410000 */
[----:B-1----:R-:W0:Y:S01]  /*2930*/  SHFL.IDX PT, R33, R106, RZ, 0x1c1f ;  /* 0x001c1fff6a217589 */ /* 0x002e2200000e0000 */
[C---:B------:R-:W-:Y:S01]  /*2940*/  FMUL.FTZ R28, R0.reuse, R28 ;  /* 0x0000001c001c7220 */ /* 0x040fe20000410000 */
[----:B------:R-:W-:Y:S01]  /*2950*/  UPRMT UR6, UR41, 0x654, UR6 ;  /* 0x0000065429067896 */ /* 0x000fe20008000006 */
[C---:B------:R-:W-:Y:S01]  /*2960*/  FMUL.FTZ R94, R0.reuse, R100 ;  /* 0x00000064005e7220 */ /* 0x040fe20000410000 */
        /* <DEDUP_REMOVED lines=11> */
[----:B------:R-:W-:Y:S01]  /*2a20*/  FMUL.FTZ R111, R0, R45 ;  /* 0x0000002d006f7220 */ /* 0x000fe20000410000 */
[----:B------:R1:W3:Y:S01]  /*2a30*/  MUFU.TANH R116, R24 ;  /* 0x0000001800747308 */ /* 0x0002e20000002400 */
[----:B------:R-:W-:-:S02]  /*2a40*/  IMAD R31, R104, R31, 0xa1 ;  /* 0x000000a1681f7424 */ /* 0x000fc400078e021f */
[C---:B------:R-:W-:Y:S01]  /*2a50*/  FMUL.FTZ R77, R0.reuse, R80 ;  /* 0x00000050004d7220 */ /* 0x040fe20000410000 */
[C---:B------:R-:W-:Y:S01]  /*2a60*/  FMUL.FTZ R78, R0.reuse, R81 ;  /* 0x00000051004e7220 */ /* 0x040fe20000410000 */
[C---:B------:R-:W-:Y:S01]  /*2a70*/  FMUL.FTZ R21, R0.reuse, R82 ;  /* 0x0000005200157220 */ /* 0x040fe20000410000 */
[C---:B------:R-:W-:Y:S01]  /*2a80*/  FMUL.FTZ R72, R0.reuse, R83 ;  /* 0x0000005300487220 */ /* 0x040fe20000410000 */
[C---:B------:R-:W-:Y:S01]  /*2a90*/  FMUL.FTZ R103, R0.reuse, R64 ;  /* 0x0000004000677220 */ /* 0x040fe20000410000 */
[C---:B------:R-:W-:Y:S01]  /*2aa0*/  FMUL.FTZ R107, R0.reuse, R65 ;  /* 0x00000041006b7220 */ /* 0x040fe20000410000 */
[----:B------:R5:W0:Y:S01]  /*2ab0*/  MUFU.TANH R117, R25 ;  /* 0x0000001900757308 */ /* 0x000a220000002400 */
        /* <DEDUP_REMOVED lines=11> */
[C---:B-1----:R-:W-:Y:S01]  /*2b70*/  FMUL.FTZ R24, R0.reuse, R34 ;  /* 0x0000002200187220 */ /* 0x042fe20000410000 */
[C---:B-----5:R-:W-:Y:S01]  /*2b80*/  FMUL.FTZ R25, R0.reuse, R35 ;  /* 0x0000002300197220 */ /* 0x060fe20000410000 */
        /* <DEDUP_REMOVED lines=8> */
[----:B------:R-:W-:Y:S01]  /*2c10*/  FMUL.FTZ R37, R0, R37 ;  /* 0x0000002500257220 */ /* 0x000fe20000410000 */
[----:B------:R-:W-:Y:S01]  /*2c20*/  LOP3.LUT P1, RZ, R2, 0x8, RZ, 0xc0, !PT ;  /* 0x0000000802ff7812 */ /* 0x000fe2000782c0ff */
[----:B------:R-:W-:Y:S01]  /*2c30*/  IMAD R30, R18, -0x2, R31 ;  /* 0xfffffffe121e7824 */ /* 0x000fe200078e021f */
[----:B------:R-:W-:Y:S01]  /*2c40*/  ULDC UR30, c[0x0][0x9dc] ;  /* 0x00027700001e7ab9 */ /* 0x000fe20000000800 */
[----:B------:R-:W0:Y:S01]  /*2c50*/  MUFU.TANH R6, R6 ;  /* 0x0000000600067308 */ /* 0x000e220000002400 */
[----:B-1----:R-:W-:Y:S01]  /*2c60*/  IMAD R28, R104, -0xa0, R17 ;  /* 0xffffff60681c7824 */ /* 0x002fe200078e0211 */
[----:B------:R-:W-:Y:S01]  /*2c70*/  SYNCS.ARRIVE.TRANS64.RED.A1T0 RZ, [UR6], RZ ;  /* 0x000000ffffff79a7 */ /* 0x000fe20008100406 */
[----:B------:R-:W-:Y:S01]  /*2c80*/  ULOP3.LUT UR6, URZ, UR30, URZ, 0x33, !UPT ;  /* 0x0000001e3f067292 */ /* 0x000fe2000f8e333f */
[----:B------:R-:W-:Y:S01]  /*2c90*/  VIADD R127, R31, 0xffffffff ;  /* 0xffffffff1f7f7836 */ /* 0x000fe20000000000 */
[----:B------:R-:W-:Y:S01]  /*2ca0*/  ULDC UR7, c[0x0][0x9e0] ;  /* 0x0002780000077ab9 */ /* 0x000fe20000000800 */
[----:B------:R-:W-:-:S02]  /*2cb0*/  VIADD R128, R30, 0xffffffff ;  /* 0xffffffff1e807836 */ /* 0x000fc40000000000 */
[----:B------:R-:W1:Y:S08]  /*2cc0*/  MUFU.TANH R88, R88 ;  /* 0x0000005800587308 */ /* 0x000e700000002400 */
[----:B------:R-:W0:Y:S08]  /*2cd0*/  MUFU.TANH R3, R3 ;  /* 0x0000000300037308 */ /* 0x000e300000002400 */
        /* <DEDUP_REMOVED lines=63> */
[----:B------:R5:W0:Y:S08]  /*30d0*/  MUFU.TANH R119, R29 ;  /* 0x0000001d00777308 */ /* 0x000a300000002400 */
[----:B------:R-:W1:Y:S01]  /*30e0*/  MUFU.TANH R100, R100 ;  /* 0x0000006400647308 */ /* 0x000e620000002400 */
[----:B-----5:R-:W-:Y:S01]  /*30f0*/  VIADD R29, R28, 0xa0 ;  /* 0x000000a01c1d7836 */ /* 0x020fe20000000000 */
[----:B----4-:R-:W-:-:S03]  /*3100*/  IADD3 R28, R30, -R90, R17 ;  /* 0x8000005a1e1c7210 */ /* 0x010fc60007ffe011 */
[----:B------:R-:W-:Y:S02]  /*3110*/  IMAD R124, R18, -0x2, R29 ;  /* 0xfffffffe127c7824 */ /* 0x000fe400078e021d */
[C---:B------:R-:W-:Y:S01]  /*3120*/  VIADD R125, R28.reuse, UR7 ;  /* 0x000000071c7d7c36 */ /* 0x040fe20008000000 */
[----:B------:R-:W4:Y:S01]  /*3130*/  MUFU.TANH R102, R102 ;  /* 0x0000006600667308 */ /* 0x000f220000002400 */
[----:B------:R-:W-:-:S03]  /*3140*/  VIADD R126, R28, UR6 ;  /* 0x000000061c7e7c36 */ /* 0x000fc60008000000 */
[----:B0-----:R-:W-:Y:S01]  /*3150*/  VIADDMNMX R112, R33, R125, R124, PT ;  /* 0x0000007d21707246 */ /* 0x001fe2000380017c */
[----:B------:R-:W-:-:S03]  /*3160*/  IMAD.IADD R113, R126, 0x1, R33 ;  /* 0x000000017e717824 */ /* 0x000fc600078e0221 */
[----:B------:R0:W0:Y:S08]  /*3170*/  MUFU.TANH R120, R32 ;  /* 0x0000002000787308 */ /* 0x0000300000002400 */
[----:B------:R-:W0:Y:S08]  /*3180*/  MUFU.TANH R24, R24 ;  /* 0x0000001800187308 */ /* 0x000e300000002400 */
[----:B------:R-:W0:Y:S08]  /*3190*/  MUFU.TANH R25, R25 ;  /* 0x0000001900197308 */ /* 0x000e300000002400 */
[----:B------:R0:W0:Y:S08]  /*31a0*/  MUFU.TANH R122, R36 ;  /* 0x00000024007a7308 */ /* 0x0000300000002400 */
[----:B------:R0:W0:Y:S08]  /*31b0*/  MUFU.TANH R123, R37 ;  /* 0x00000025007b7308 */ /* 0x0000300000002400 */
[----:B------:R-:W0:Y:S08]  /*31c0*/  MUFU.TANH R27, R27 ;  /* 0x0000001b001b7308 */ /* 0x000e300000002400 */
[----:B------:R-:W0:Y:S01]  /*31d0*/  MUFU.TANH R26, R26 ;  /* 0x0000001a001a7308 */ /* 0x000e220000002400 */
[----:B-1234-:R-:W-:Y:S05]  /*31e0*/  @!P1 BRA `(.L_x_1110) ;  /* 0x00000000005c9947 */ /* 0x01efea0003800000 */
[----:B------:R-:W-:Y:S01]  /*31f0*/  IADD3 R31, R17, -R90, R33 ;  /* 0x8000005a111f7210 */ /* 0x000fe20007ffe021 */
[----:B------:R-:W-:Y:S03]  /*3200*/  BSSY B0, `(.L_x_1111) ;  /* 0x0000012000007945 */ /* 0x000fe60003800000 */
[----:B------:R-:W-:-:S13]  /*3210*/  ISETP.GT.AND P1, PT, R31, -0x1, PT ;  /* 0xffffffff1f00780c */ /* 0x000fda0003f24270 */
[----:B------:R-:W-:Y:S05]  /*3220*/  @P1 BRA `(.L_x_1112) ;  /* 0x0000000000241947 */ /* 0x000fea0003800000 */
[----:B------:R-:W-:Y:S01]  /*3230*/  ULDC UR6, c[0x0][0x9e4] ;  /* 0x0002790000067ab9 */ /* 0x000fe20000000800 */
[----:B------:R-:W-:Y:S01]  /*3240*/  LOP3.LUT R31, RZ, R31, RZ, 0x33, !PT ;  /* 0x0000001fff1f7212 */ /* 0x000fe200078e33ff */
[----:B------:R-:W-:-:S05]  /*3250*/  IMAD.U32 R30, RZ, RZ, UR6 ;  /* 0x00000006ff1e7e24 */ /* 0x000fca000f8e00ff */
[----:B------:R-:W-:-:S13]  /*3260*/  ISETP.NE.AND P1, PT, R30, 0x1, PT ;  /* 0x000000011e00780c */ /* 0x000fda0003f25270 */
[----:B------:R-:W1:Y:S02]  /*3270*/  @P1 LDC.64 R28, c[0x0][0x9e8] ;  /* 0x00027a00ff1c1b82 */ /* 0x000e640000000a00 */
[----:B-1----:R-:W-:-:S05]  /*3280*/  @P1 IMAD.HI.U32 R28, R31, R28, RZ ;  /* 0x0000001c1f1c1227 */ /* 0x002fca00078e00ff */
[----:B------:R-:W-:-:S04]  /*3290*/  @P1 SHF.R.U32.HI R31, RZ, R29, R28 ;  /* 0x0000001dff1f1219 */ /* 0x000fc8000001161c */
[----:B------:R-:W-:Y:S01]  /*32a0*/  LOP3.LUT R31, RZ, R31, RZ, 0x33, !PT ;  /* 0x0000001fff1f7212 */ /* 0x000fe200078e33ff */
[----:B------:R-:W-:Y:S06]  /*32b0*/  BRA `(.L_x_1113) ;  /* 0x0000000000187947 */ /* 0x000fec0003800000 */
.L_x_1112:
[----:B------:R-:W-:Y:S02]  /*32c0*/  ULDC UR6, c[0x0][0x9e4] ;  /* 0x0002790000067ab9 */ /* 0x000fe40000000800 */
[----:B------:R-:W-:-:S05]  /*32d0*/  IMAD.U32 R30, RZ, RZ, UR6 ;  /* 0x00000006ff1e7e24 */ /* 0x000fca000f8e00ff */
[----:B------:R-:W-:-:S13]  /*32e0*/  ISETP.NE.AND P1, PT, R30, 0x1, PT ;  /* 0x000000011e00780c */ /* 0x000fda0003f25270 */
[----:B------:R-:W1:Y:S02]  /*32f0*/  @P1 LDC.64 R28, c[0x0][0x9e8] ;  /* 0x00027a00ff1c1b82 */ /* 0x000e640000000a00 */
[----:B-1----:R-:W-:-:S05]  /*3300*/  @P1 IMAD.HI.U32 R28, R31, R28, RZ ;  /* 0x0000001c1f1c1227 */ /* 0x002fca00078e00ff */
[----:B------:R-:W-:-:S07]  /*3310*/  @P1 SHF.R.U32.HI R31, RZ, R29, R28 ;  /* 0x0000001dff1f1219 */ /* 0x000fce000001161c */
.L_x_1113:
[----:B------:R-:W-:Y:S05]  /*3320*/  BSYNC B0 ;  /* 0x0000000000007941 */ /* 0x000fea0003800000 */
.L_x_1111:
[----:B------:R-:W-:-:S05]  /*3330*/  IMAD R31, R31, R30, R128 ;  /* 0x0000001e1f1f7224 */ /* 0x000fca00078e0280 */
[----:B------:R-:W-:Y:S02]  /*3340*/  VIADDMNMX R112, R31, R30, R112, PT ;  /* 0x0000001e1f707246 */ /* 0x000fe40003800170 */
[----:B------:R-:W-:-:S07]  /*3350*/  VIMNMX R113, R113, R31, !PT ;  /* 0x0000001f71717248 */ /* 0x000fce0007fe0100 */
.L_x_1110:
[C---:B------:R-:W-:Y:S02]  /*3360*/  ISETP.GE.AND P1, PT, R127.reuse, 0x2, PT ;  /* 0x000000027f00780c */ /* 0x040fe40003f26270 */
[----:B------:R-:W-:Y:S02]  /*3370*/  ISETP.GE.AND P3, PT, R127, 0x9, PT ;  /* 0x000000097f00780c */ /* 0x000fe40003f66270 */
[C---:B------:R-:W-:Y:S02]  /*3380*/  ISETP.GT.AND P2, PT, R113.reuse, 0x1, !P1 ;  /* 0x000000017100780c */ /* 0x040fe40004f44270 */
[----:B------:R-:W-:Y:S02]  /*3390*/  P2R R129, PR, RZ, 0x8 ;  /* 0x00000008ff817803 */ /* 0x000fe40000000000 */
[----:B------:R-:W-:Y:S02]  /*33a0*/  ISETP.GT.AND P3, PT, R113, 0x8, !P3 ;  /* 0x000000087100780c */ /* 0x000fe40005f64270 */
[----:B------:R-:W-:-:S02]  /*33b0*/  ISETP.LT.OR P2, PT, R112, 0x2, P2 ;  /* 0x000000027000780c */ /* 0x000fc40001741670 */
[----:B------:R-:W-:Y:S02]  /*33c0*/  ISETP.LT.OR P3, PT, R112, 0x9, P3 ;  /* 0x000000097000780c */ /* 0x000fe40001f61670 */
[----:B------:R-:W-:Y:S02]  /*33d0*/  FSEL R88, R88, -INF , !P2 ;  /* 0xff80000058587808 */ /* 0x000fe40005000000 */
[----:B------:R-:W-:Y:S02]  /*33e0*/  ISETP.GE.AND P2, PT, R127, 0xa, PT ;  /* 0x0000000a7f00780c */ /* 0x000fe40003f46270 */
[----:B------:R-:W-:Y:S02]  /*33f0*/  FSEL R89, R89, -INF , !P3 ;  /* 0xff80000059597808 */ /* 0x000fe40005800000 */
[----:B------:R-:W-:Y:S02]  /*3400*/  ISETP.GT.AND P3, PT, R113, 0x9, !P2 ;  /* 0x000000097100780c */ /* 0x000fe40005764270 */
[----:B------:R-:W-:-:S02]  /*3410*/  ISETP.GE.AND P4, PT, R127, 0x11, PT ;  /* 0x000000117f00780c */ /* 0x000fc40003f86270 */
[C---:B------:R-:W-:Y:S02]  /*3420*/  ISETP.LT.OR P3, PT, R112.reuse, 0xa, P3 ;  /* 0x0000000a7000780c */ /* 0x040fe40001f61670 */
[----:B------:R-:W-:Y:S02]  /*3430*/  P2R R130, PR, RZ, 0x10 ;  /* 0x00000010ff827803 */ /* 0x000fe40000000000 */
[----:B------:R-:W-:Y:S02]  /*3440*/  FSEL R91, R91, -INF , !P3 ;  /* 0xff8000005b5b7808 */ /* 0x000fe40005800000 */
[----:B------:R-:W-:Y:S02]  /*3450*/  ISETP.GT.AND P3, PT, R113, 0x10, !P4 ;  /* 0x000000107100780c */ /* 0x000fe40006764270 */
[----:B------:R-:W-:Y:S02]  /*3460*/  ISETP.GE.AND P4, PT, R127, 0x12, PT ;  /* 0x000000127f00780c */ /* 0x000fe40003f86270 */
[----:B------:R-:W-:-:S02]  /*3470*/  ISETP.LT.OR P3, PT, R112, 0x11, P3 ;  /* 0x000000117000780c */ /* 0x000fc40001f61670 */
[----:B------:R-:W-:Y:S02]  /*3480*/  P2R R131, PR, RZ, 0x10 ;  /* 0x00000010ff837803 */ /* 0x000fe40000000000 */
[----:B------:R-:W-:Y:S02]  /*3490*/  FSEL R92, R92, -INF , !P3 ;  /* 0xff8000005c5c7808 */ /* 0x000fe40005800000 */
[----:B------:R-:W-:Y:S02]  /*34a0*/  ISETP.GT.AND P3, PT, R113, 0x11, !P4 ;  /* 0x000000117100780c */ /* 0x000fe40006764270 */
[----:B------:R-:W-:Y:S02]  /*34b0*/  ISETP.GE.AND P4, PT, R127, 0x19, PT ;  /* 0x000000197f00780c */ /* 0x000fe40003f86270 */
[----:B------:R-:W-:Y:S02]  /*34c0*/  ISETP.LT.OR P3, PT, R112, 0x12, P3 ;  /* 0x000000127000780c */ /* 0x000fe40001f61670 */
[----:B------:R-:W-:-:S02]  /*34d0*/  P2R R132, PR, RZ, 0x10 ;  /* 0x00000010ff847803 */ /* 0x000fc40000000000 */
[----:B------:R-:W-:Y:S02]  /*34e0*/  FSEL R93, R93, -INF , !P3 ;  /* 0xff8000005d5d7808 */ /* 0x000fe40005800000 */
[----:B------:R-:W-:Y:S02]  /*34f0*/  ISETP.GT.AND P3, PT, R113, 0x18, !P4 ;  /* 0x000000187100780c */ /* 0x000fe40006764270 */
[----:B------:R-:W-:Y:S02]  /*3500*/  ISETP.GE.AND P4, PT, R127, 0x1a, PT ;  /* 0x0000001a7f00780c */ /* 0x000fe40003f86270 */
[----:B------:R-:W-:Y:S02]  /*3510*/  ISETP.LT.OR P3, PT, R112, 0x19, P3 ;  /* 0x000000197000780c */ /* 0x000fe40001f61670 */
[----:B------:R-:W-:Y:S02]  /*3520*/  P2R R133, PR, RZ, 0x10 ;  /* 0x00000010ff857803 */ /* 0x000fe40000000000 */
[----:B------:R-:W-:-:S02]  /*3530*/  FSEL R94, R94, -INF , !P3 ;  /* 0xff8000005e5e7808 */ /* 0x000fc40005800000 */
[----:B------:R-:W-:Y:S02]  /*3540*/  ISETP.GT.AND P3, PT, R113, 0x19, !P4 ;  /* 0x000000197100780c */ /* 0x000fe40006764270 */
[----:B------:R-:W-:Y:S02]  /*3550*/  ISETP.GE.AND P4, PT, R127, 0x21, PT ;  /* 0x000000217f00780c */ /* 0x000fe40003f86270 */
[----:B------:R-:W-:Y:S02]  /*3560*/  ISETP.LT.OR P3, PT, R112, 0x1a, P3 ;  /* 0x0000001a7000780c */ /* 0x000fe40001f61670 */
[----:B------:R-:W-:Y:S02]  /*3570*/  P2R R134, PR, RZ, 0x10 ;  /* 0x00000010ff867803 */ /* 0x000fe40000000000 */
[----:B------:R-:W-:Y:S02]  /*3580*/  FSEL R95, R95, -INF , !P3 ;  /* 0xff8000005f5f7808 */ /* 0x000fe40005800000 */
[----:B------:R-:W-:-:S02]  /*3590*/  ISETP.GT.AND P3, PT, R113, 0x20, !P4 ;  /* 0x000000207100780c */ /* 0x000fc40006764270 */
[----:B------:R-:W-:Y:S02]  /*35a0*/  ISETP.GE.AND P4, PT, R127, 0x22, PT ;  /* 0x000000227f00780c */ /* 0x000fe40003f86270 */
[----:B------:R-:W-:Y:S02]  /*35b0*/  ISETP.LT.OR P3, PT, R112, 0x21, P3 ;  /* 0x000000217000780c */ /* 0x000fe40001f61670 */
[----:B------:R-:W-:Y:S02]  /*35c0*/  P2R R135, PR, RZ, 0x10 ;  /* 0x00000010ff877803 */ /* 0x000fe40000000000 */
        /* <DEDUP_REMOVED lines=11> */
[----:B------:R-:W-:Y:S01]  /*3680*/  ISETP.GT.AND P3, PT, R113, 0x29, !P4 ;  /* 0x000000297100780c */ /* 0x000fe20006764270 */
[----:B------:R-:W1:Y:S01]  /*3690*/  SHFL.IDX PT, R75, R106, 0x1, 0x1c1f ;  /* 0x003c1f006a4b7f89 */ /* 0x000e6200000e0000 */
[----:B------:R-:W-:Y:S02]  /*36a0*/  ISETP.GE.AND P4, PT, R127, 0x31, PT ;  /* 0x000000317f00780c */ /* 0x000fe40003f86270 */
[----:B------:R-:W-:Y:S02]  /*36b0*/  ISETP.LT.OR P3, PT, R112, 0x2a, P3 ;  /* 0x0000002a7000780c */ /* 0x000fe40001f61670 */
[----:B------:R-:W-:-:S02]  /*36c0*/  P2R R138, PR, RZ, 0x10 ;  /* 0x00000010ff8a7803 */ /* 0x000fc40000000000 */
[----:B------:R-:W-:Y:S02]  /*36d0*/  FSEL R82, R76, -INF , !P3 ;  /* 0xff8000004c527808 */ /* 0x000fe40005800000 */
[----:B------:R-:W-:Y:S02]  /*36e0*/  ISETP.GT.AND P3, PT, R113, 0x30, !P4 ;  /* 0x000000307100780c */ /* 0x000fe40006764270 */
[----:B------:R-:W-:Y:S02]  /*36f0*/  ISETP.GE.AND P4, PT, R127, 0x32, PT ;  /* 0x000000327f00780c */ /* 0x000fe40003f86270 */
[----:B------:R-:W-:-:S04]  /*3700*/  ISETP.LT.OR P3, PT, R112, 0x31, P3 ;  /* 0x000000317000780c */ /* 0x000fc80001f61670 */
[----:B------:R-:W-:Y:S02]  /*3710*/  FSEL R81, R77, -INF , !P3 ;  /* 0xff8000004d517808 */ /* 0x000fe40005800000 */
[----:B------:R-:W-:Y:S02]  /*3720*/  ISETP.GT.AND P3, PT, R113, 0x31, !P4 ;  /* 0x000000317100780c */ /* 0x000fe40006764270 */
[----:B------:R-:W-:Y:S02]  /*3730*/  P2R R77, PR, RZ, 0x10 ;  /* 0x00000010ff4d7803 */ /* 0x000fe40000000000 */
[----:B------:R-:W-:Y:S02]  /*3740*/  ISETP.LT.OR P3, PT, R112, 0x32, P3 ;  /* 0x000000327000780c */ /* 0x000fe40001f61670 */
[----:B------:R-:W-:Y:S02]  /*3750*/  ISETP.GE.AND P4, PT, R127, 0x39, PT ;  /* 0x000000397f00780c */ /* 0x000fe40003f86270 */
[----:B------:R-:W-:-:S02]  /*3760*/  FSEL R80, R78, -INF , !P3 ;  /* 0xff8000004e507808 */ /* 0x000fc40005800000 */
[----:B------:R-:W-:Y:S02]  /*3770*/  ISETP.GT.AND P3, PT, R113, 0x38, !P4 ;  /* 0x000000387100780c */ /* 0x000fe40006764270 */
[----:B------:R-:W-:Y:S02]  /*3780*/  P2R R139, PR, RZ, 0x10 ;  /* 0x00000010ff8b7803 */ /* 0x000fe40000000000 */
[----:B------:R-:W-:Y:S02]  /*3790*/  ISETP.LT.OR P3, PT, R112, 0x39, P3 ;  /* 0x000000397000780c */ /* 0x000fe40001f61670 */
[----:B------:R-:W-:Y:S02]  /*37a0*/  ISETP.GE.AND P4, PT, R127, 0x3a, PT ;  /* 0x0000003a7f00780c */ /* 0x000fe40003f86270 */
[----:B------:R-:W-:Y:S02]  /*37b0*/  FSEL R78, R79, -INF , !P3 ;  /* 0xff8000004f4e7808 */ /* 0x000fe40005800000 */
[----:B------:R-:W-:-:S02]  /*37c0*/  ISETP.GT.AND P3, PT, R113, 0x39, !P4 ;  /* 0x000000397100780c */ /* 0x000fc40006764270 */
[----:B------:R-:W-:Y:S02]  /*37d0*/  P2R R79, PR, RZ, 0x10 ;  /* 0x00000010ff4f7803 */ /* 0x000fe40000000000 */
[----:B------:R-:W-:Y:S02]  /*37e0*/  ISETP.LT.OR P3, PT, R112, 0x3a, P3 ;  /* 0x0000003a7000780c */ /* 0x000fe40001f61670 */
[----:B------:R-:W-:Y:S02]  /*37f0*/  ISETP.GE.AND P4, PT, R127, 0x41, PT ;  /* 0x000000417f00780c */ /* 0x000fe40003f86270 */
[----:B------:R-:W-:Y:S02]  /*3800*/  FSEL R70, R84, -INF , !P3 ;  /* 0xff80000054467808 */ /* 0x000fe40005800000 */
[----:B------:R-:W-:Y:S02]  /*3810*/  ISETP.GT.AND P3, PT, R113, 0x40, !P4 ;  /* 0x000000407100780c */ /* 0x000fe40006764270 */
[----:B------:R-:W-:-:S02]  /*3820*/  P2R R140, PR, RZ, 0x10 ;  /* 0x00000010ff8c7803 */ /* 0x000fc40000000000 */
[C---:B------:R-:W-:Y:S02]  /*3830*/  ISETP.LT.OR P3, PT, R112.reuse, 0x41, P3 ;  /* 0x000000417000780c */ /* 0x040fe40001f61670 */
[----:B------:R-:W-:Y:S02]  /*3840*/  ISETP.GE.AND P4, PT, R127, 0x42, PT ;  /* 0x000000427f00780c */ /* 0x000fe40003f86270 */
[----:B------:R-:W-:Y:S02]  /*3850*/  FSEL R67, R85, -INF , !P3 ;  /* 0xff80000055437808 */ /* 0x000fe40005800000 */
[----:B------:R-:W-:Y:S02]  /*3860*/  ISETP.GT.AND P3, PT, R113, 0x41, !P4 ;  /* 0x000000417100780c */ /* 0x000fe40006764270 */
[----:B------:R-:W-:Y:S02]  /*3870*/  P2R R85, PR, RZ, 0x10 ;  /* 0x00000010ff557803 */ /* 0x000fe40000000000 */
[----:B------:R-:W-:-:S02]  /*3880*/  ISETP.LT.OR P3, PT, R112, 0x42, P3 ;  /* 0x000000427000780c */ /* 0x000fc40001f61670 */
[----:B------:R-:W-:Y:S02]  /*3890*/  ISETP.GE.AND P4, PT, R127, 0x49, PT ;  /* 0x000000497f00780c */ /* 0x000fe40003f86270 */
[----:B------:R-:W-:Y:S02]  /*38a0*/  FSEL R65, R87, -INF , !P3 ;  /* 0xff80000057417808 */ /* 0x000fe40005800000 */
[----:B------:R-:W-:Y:S02]  /*38b0*/  ISETP.GT.AND P3, PT, R113, 0x48, !P4 ;  /* 0x000000487100780c */ /* 0x000fe40006764270 */
[----:B------:R-:W-:Y:S02]  /*38c0*/  P2R R87, PR, RZ, 0x10 ;  /* 0x00000010ff577803 */ /* 0x000fe40000000000 */
[----:B------:R-:W-:Y:S02]  /*38d0*/  ISETP.LT.OR P3, PT, R112, 0x49, P3 ;  /* 0x000000497000780c */ /* 0x000fe40001f61670 */
[----:B------:R-:W-:-:S02]  /*38e0*/  ISETP.GE.AND P4, PT, R127, 0x4a, PT ;  /* 0x0000004a7f00780c */ /* 0x000fc40003f86270 */
        /* <DEDUP_REMOVED lines=18> */
[----:B------:R-:W-:Y:S02]  /*3a10*/  ISETP.LT.OR P3, PT, R112, 0x59, P3 ;  /* 0x000000597000780c */ /* 0x000fe40001f61670 */
[----:B------:R-:W-:Y:S02]  /*3a20*/  ISETP.GE.AND P4, PT, R127, 0x5a, PT ;  /* 0x0000005a7f00780c */ /* 0x000fe40003f86270 */
[----:B------:R-:W-:Y:S02]  /*3a30*/  FSEL R52, R66, -INF , !P3 ;  /* 0xff80000042347808 */ /* 0x000fe40005800000 */
[----:B------:R-:W-:Y:S02]  /*3a40*/  ISETP.GT.AND P3, PT, R113, 0x59, !P4 ;  /* 0x000000597100780c */ /* 0x000fe40006764270 */
[----:B------:R-:W-:Y:S02]  /*3a50*/  P2R R141, PR, RZ, 0x10 ;  /* 0x00000010ff8d7803 */ /* 0x000fe40000000000 */
[----:B------:R-:W-:-:S02]  /*3a60*/  ISETP.LT.OR P3, PT, R112, 0x5a, P3 ;  /* 0x0000005a7000780c */ /* 0x000fc40001f61670 */
[----:B------:R-:W-:Y:S02]  /*3a70*/  ISETP.GE.AND P4, PT, R127, 0x61, PT ;  /* 0x000000617f00780c */ /* 0x000fe40003f86270 */
[----:B------:R-:W-:Y:S01]  /*3a80*/  FSEL R51, R68, -INF , !P3 ;  /* 0xff80000044337808 */ /* 0x000fe20005800000 */
[----:B-1----:R-:W-:Y:S01]  /*3a90*/  IMAD.IADD R68, R126, 0x1, R75 ;  /* 0x000000017e447824 */ /* 0x002fe200078e024b */
        /* <DEDUP_REMOVED lines=24> */
[----:B0-----:R-:W-:Y:S02]  /*3c20*/  FSEL R37, R48, -INF , !P3 ;  /* 0xff80000030257808 */ /* 0x001fe40005800000 */
        /* <DEDUP_REMOVED lines=38> */
[----:B------:R-:W-:-:S02]  /*3e90*/  VIADDMNMX R66, R75, R125, R124, PT ;  /* 0x0000007d4b427246 */ /* 0x000fc4000380017c */
[----:B------:R-:W-:Y:S02]  /*3ea0*/  FSEL R30, R120, -INF , !P3 ;  /* 0xff800000781e7808 */ /* 0x000fe40005800000 */
[----:B------:R-:W-:-:S04]  /*3eb0*/  ISETP.GE.AND P3, PT, R127, 0x92, PT ;  /* 0x000000927f00780c */ /* 0x000fc80003f66270 */
[----:B------:R-:W-:-:S04]  /*3ec0*/  ISETP.GT.AND P4, PT, R113, 0x91, !P3 ;  /* 0x000000917100780c */ /* 0x000fc80005f84270 */
[----:B------:R-:W-:-:S04]  /*3ed0*/  ISETP.LT.OR P4, PT, R112, 0x92, P4 ;  /* 0x000000927000780c */ /* 0x000fc80002781670 */
[----:B------:R-:W-:Y:S02]  /*3ee0*/  FSEL R29, R121, -INF , !P4 ;  /* 0xff800000791d7808 */ /* 0x000fe40006000000 */
[----:B------:R-:W-:-:S04]  /*3ef0*/  ISETP.GE.AND P4, PT, R127, 0x99, PT ;  /* 0x000000997f00780c */ /* 0x000fc80003f86270 */
[----:B------:R-:W-:-:S04]  /*3f00*/  ISETP.GT.AND P5, PT, R113, 0x98, !P4 ;  /* 0x000000987100780c */ /* 0x000fc800067a4270 */
[----:B------:R-:W-:-:S04]  /*3f10*/  ISETP.LT.OR P5, PT, R112, 0x99, P5 ;  /* 0x000000997000780c */ /* 0x000fc80002fa1670 */
[----:B------:R-:W-:Y:S02]  /*3f20*/  FSEL R28, R122, -INF , !P5 ;  /* 0xff8000007a1c7808 */ /* 0x000fe40006800000 */
[----:B------:R-:W-:-:S04]  /*3f30*/  ISETP.GE.AND P5, PT, R127, 0x1, PT ;  /* 0x000000017f00780c */ /* 0x000fc80003fa6270 */
[----:B------:R-:W-:-:S04]  /*3f40*/  ISETP.GT.AND P6, PT, R113, RZ, !P5 ;  /* 0x000000ff7100720c */ /* 0x000fc80006fc4270 */
[----:B------:R-:W-:-:S04]  /*3f50*/  ISETP.LT.OR P6, PT, R112, 0x1, P6 ;  /* 0x000000017000780c */ /* 0x000fc800037c1670 */
[----:B------:R-:W-:Y:S02]  /*3f60*/  FSEL R84, R6, -INF , !P6 ;  /* 0xff80000006547808 */ /* 0x000fe40007000000 */
[----:B------:R-:W-:-:S04]  /*3f70*/  ISETP.GE.AND P6, PT, R127, 0x9a, PT ;  /* 0x0000009a7f00780c */ /* 0x000fc80003fc6270 */
[----:B------:R-:W-:Y:S02]  /*3f80*/  P2R R120, PR, RZ, 0x40 ;  /* 0x00000040ff787803 */ /* 0x000fe40000000000 */
[----:B------:R-:W-:-:S04]  /*3f90*/  ISETP.GT.AND P6, PT, R113, 0x99, !P6 ;  /* 0x000000997100780c */ /* 0x000fc800077c4270 */
[----:B------:R-:W-:-:S04]  /*3fa0*/  ISETP.LT.OR P6, PT, R112, 0x9a, P6 ;  /* 0x0000009a7000780c */ /* 0x000fc800037c1670 */
[----:B------:R-:W-:Y:S02]  /*3fb0*/  FSEL R6, R123, -INF , !P6 ;  /* 0xff8000007b067808 */ /* 0x000fe40007000000 */
[----:B------:R-:W-:-:S13]  /*3fc0*/  LOP3.LUT P6, RZ, R2, 0x8, RZ, 0xc0, !PT ;  /* 0x0000000802ff7812 */ /* 0x000fda00078cc0ff */
[----:B------:R-:W-:Y:S05]  /*3fd0*/  @!P6 BRA `(.L_x_1114) ;  /* 0x00000000005ce947 */ /* 0x000fea0003800000 */
        /* <DEDUP_REMOVED lines=8> */
[----:B------:R-:W0:Y:S02]  /*4060*/  @P6 LDC.64 R48, c[0x0][0x9e8] ;  /* 0x00027a00ff306b82 */ /* 0x000e240000000a00 */
[----:B0-----:R-:W-:-:S05]  /*4070*/  @P6 IMAD.HI.U32 R48, R75, R48, RZ ;  /* 0x000000304b306227 */ /* 0x001fca00078e00ff */
[----:B------:R-:W-:-:S04]  /*4080*/  @P6 SHF.R.U32.HI R75, RZ, R49, R48 ;  /* 0x00000031ff4b6219 */ /* 0x000fc80000011630 */
[----:B------:R-:W-:Y:S01]  /*4090*/  LOP3.LUT R75, RZ, R75, RZ, 0x33, !PT ;  /* 0x0000004bff4b7212 */ /* 0x000fe200078e33ff */
[----:B------:R-:W-:Y:S06]  /*40a0*/  BRA `(.L_x_1117) ;  /* 0x0000000000187947 */ /* 0x000fec0003800000 */
.L_x_1116:
[----:B------:R-:W-:Y:S02]  /*40b0*/  ULDC UR6, c[0x0][0x9e4] ;  /* 0x0002790000067ab9 */ /* 0x000fe40000000800 */
[----:B------:R-:W-:-:S05]  /*40c0*/  IMAD.U32 R76, RZ, RZ, UR6 ;  /* 0x00000006ff4c7e24 */ /* 0x000fca000f8e00ff */
[----:B------:R-:W-:-:S13]  /*40d0*/  ISETP.NE.AND P6, PT, R76, 0x1, PT ;  /* 0x000000014c00780c */ /* 0x000fda0003fc5270 */
[----:B------:R-:W0:Y:S02]  /*40e0*/  @P6 LDC.64 R48, c[0x0][0x9e8] ;  /* 0x00027a00ff306b82 */ /* 0x000e240000000a00 */
[----:B0-----:R-:W-:-:S05]  /*40f0*/  @P6 IMAD.HI.U32 R48, R75, R48, RZ ;  /* 0x000000304b306227 */ /* 0x001fca00078e00ff */
[----:B------:R-:W-:-:S07]  /*4100*/  @P6 SHF.R.U32.HI R75, RZ, R49, R48 ;  /* 0x00000031ff4b6219 */ /* 0x000fce0000011630 */
.L_x_1117:
[----:B------:R-:W-:Y:S05]  /*4110*/  BSYNC B0 ;  /* 0x0000000000007941 */ /* 0x000fea0003800000 */
.L_x_1115:
[----:B------:R-:W-:-:S05]  /*4120*/  IMAD R75, R75, R76, R128 ;  /* 0x0000004c4b4b7224 */ /* 0x000fca00078e0280 */
[----:B------:R-:W-:Y:S02]  /*4130*/  VIADDMNMX R66, R75, R76, R66, PT ;  /* 0x0000004c4b427246 */ /* 0x000fe40003800142 */
[----:B------:R-:W-:-:S07]  /*4140*/  VIMNMX R68, R68, R75, !PT ;  /* 0x0000004b44447248 */ /* 0x000fce0007fe0100 */
.L_x_1114:
[----:B------:R-:W-:Y:S01]  /*4150*/  ISETP.GT.AND P1, PT, R68, 0x1, !P1 ;  /* 0x000000014400780c */ /* 0x000fe20004f24270 */
[----:B------:R-:W-:Y:S01]  /*4160*/  ULDC UR28, c[0x0][0x988] ;  /* 0x00026200001c7ab9 */ /* 0x000fe20000000800 */
[----:B------:R-:W-:Y:S02]  /*4170*/  ISETP.NE.AND P6, PT, R129, RZ, PT ;  /* 0x000000ff8100720c */ /* 0x000fe40003fc5270 */
[----:B------:R-:W-:Y:S02]  /*4180*/  ISETP.LT.OR P1, PT, R66, 0x2, P1 ;  /* 0x000000024200780c */ /* 0x000fe40000f21670 */
[----:B------:R-:W-:Y:S02]  /*4190*/  ISETP.GT.AND P2, PT, R68, 0x9, !P2 ;  /* 0x000000094400780c */ /* 0x000fe40005744270 */
[----:B------:R-:W-:Y:S02]  /*41a0*/  FSEL R4, R4, -INF , !P1 ;  /* 0xff80000004047808 */ /* 0x000fe40004800000 */
[----:B------:R-:W-:-:S02]  /*41b0*/  ISETP.GT.AND P1, PT, R68, 0x8, !P6 ;  /* 0x000000084400780c */ /* 0x000fc40007724270 */
[C---:B------:R-:W-:Y:S02]  /*41c0*/  ISETP.LT.OR P2, PT, R66.reuse, 0xa, P2 ;  /* 0x0000000a4200780c */ /* 0x040fe40001741670 */
[----:B------:R-:W-:Y:S02]  /*41d0*/  ISETP.LT.OR P1, PT, R66, 0x9, P1 ;  /* 0x000000094200780c */ /* 0x000fe40000f21670 */
[----:B------:R-:W-:Y:S02]  /*41e0*/  FSEL R8, R8, -INF , !P2 ;  /* 0xff80000008087808 */ /* 0x000fe40005000000 */
[----:B------:R-:W-:Y:S02]  /*41f0*/  FSEL R7, R7, -INF , !P1 ;  /* 0xff80000007077808 */ /* 0x000fe40004800000 */
[----:B------:R-:W-:Y:S02]  /*4200*/  ISETP.NE.AND P1, PT, R130, RZ, PT ;  /* 0x000000ff8200720c */ /* 0x000fe40003f25270 */
[----:B------:R-:W-:-:S02]  /*4210*/  ISETP.NE.AND P2, PT, R138, RZ, PT ;  /* 0x000000ff8a00720c */ /* 0x000fc40003f45270 */
[----:B------:R-:W-:Y:S02]  /*4220*/  ISETP.GT.AND P1, PT, R68, 0x10, !P1 ;  /* 0x000000104400780c */ /* 0x000fe40004f24270 */
[----:B------:R-:W-:Y:S02]  /*4230*/  ISETP.NE.AND P6, PT, R77, RZ, PT ;  /* 0x000000ff4d00720c */ /* 0x000fe40003fc5270 */
[----:B------:R-:W-:Y:S02]  /*4240*/  ISETP.LT.OR P1, PT, R66, 0x11, P1 ;  /* 0x000000114200780c */ /* 0x000fe40000f21670 */
[----:B------:R-:W-:Y:S02]  /*4250*/  ISETP.GT.AND P5, PT, R68, RZ, !P5 ;  /* 0x000000ff4400720c */ /* 0x000fe40006fa4270 */
[----:B------:R-:W-:Y:S02]  /*4260*/  FSEL R49, R9, -INF , !P1 ;  /* 0xff80000009317808 */ /* 0x000fe40004800000 */
[----:B------:R-:W-:-:S02]  /*4270*/  ISETP.NE.AND P1, PT, R131, RZ, PT ;  /* 0x000000ff8300720c */ /* 0x000fc40003f25270 */
[----:B------:R-:W-:Y:S02]  /*4280*/  ISETP.LT.OR P5, PT, R66, 0x1, P5 ;  /* 0x000000014200780c */ /* 0x000fe40002fa1670 */
[C---:B------:R-:W-:Y:S02]  /*4290*/  ISETP.GT.AND P1, PT, R68.reuse, 0x11, !P1 ;  /* 0x000000114400780c */ /* 0x040fe40004f24270 */
[----:B------:R-:W-:Y:S02]  /*42a0*/  ISETP.GT.AND P3, PT, R68, 0x91, !P3 ;  /* 0x000000914400780c */ /* 0x000fe40005f64270 */
[----:B------:R-:W-:Y:S02]  /*42b0*/  ISETP.LT.OR P1, PT, R66, 0x12, P1 ;  /* 0x000000124200780c */ /* 0x000fe40000f21670 */
[----:B------:R-:W-:Y:S02]  /*42c0*/  ISETP.GT.AND P4, PT, R68, 0x98, !P4 ;  /* 0x000000984400780c */ /* 0x000fe40006784270 */
[----:B------:R-:W-:-:S02]  /*42d0*/  FSEL R48, R10, -INF , !P1 ;  /* 0xff8000000a307808 */ /* 0x000fc40004800000 */
[----:B------:R-:W-:Y:S02]  /*42e0*/  ISETP.NE.AND P1, PT, R132, RZ, PT ;  /* 0x000000ff8400720c */ /* 0x000fe40003f25270 */
[----:B------:R-:W-:Y:S02]  /*42f0*/  FMNMX.FTZ R10, R84, R88, !PT ;  /* 0x00000058540a7209 */ /* 0x000fe40007810000 */
[----:B------:R-:W-:Y:S02]  /*4300*/  ISETP.GT.AND P1, PT, R68, 0x18, !P1 ;  /* 0x000000184400780c */ /* 0x000fe40004f24270 */
[----:B------:R-:W-:Y:S02]  /*4310*/  FMNMX.FTZ R10, R89, R10, !PT ;  /* 0x0000000a590a7209 */ /* 0x000fe40007810000 */
[----:B------:R-:W-:Y:S02]  /*4320*/  ISETP.LT.OR P1, PT, R66, 0x19, P1 ;  /* 0x000000194200780c */ /* 0x000fe40000f21670 */
[----:B------:R-:W-:-:S02]  /*4330*/  FMNMX.FTZ R9, R91, R10, !PT ;  /* 0x0000000a5b097209 */ /* 0x000fc40007810000 */
[----:B------:R-:W-:Y:S02]  /*4340*/  FSEL R11, R11, -INF , !P1 ;  /* 0xff8000000b0b7808 */ /* 0x000fe40004800000 */
[----:B------:R-:W-:Y:S02]  /*4350*/  ISETP.NE.AND P1, PT, R133, RZ, PT ;  /* 0x000000ff8500720c */ /* 0x000fe40003f25270 */
[----:B------:R-:W-:Y:S02]  /*4360*/  FMNMX.FTZ R10, R92, R9, !PT ;  /* 0x000000095c0a7209 */ /* 0x000fe40007810000 */
[----:B------:R-:W-:Y:S02]  /*4370*/  ISETP.GT.AND P1, PT, R68, 0x19, !P1 ;  /* 0x000000194400780c */ /* 0x000fe40004f24270 */
[----:B------:R-:W-:Y:S02]  /*4380*/  FMNMX.FTZ R9, R93, R10, !PT ;  /* 0x0000000a5d097209 */ /* 0x000fe40007810000 */
[----:B------:R-:W-:-:S02]  /*4390*/  ISETP.LT.OR P1, PT, R66, 0x1a, P1 ;  /* 0x0000001a4200780c */ /* 0x000fc40000f21670 */
[----:B------:R-:W-:Y:S02]  /*43a0*/  FMNMX.FTZ R10, R94, R9, !PT ;  /* 0x000000095e0a7209 */ /* 0x000fe40007810000 */
[----:B------:R-:W-:Y:S02]  /*43b0*/  FSEL R12, R12, -INF , !P1 ;  /* 0xff8000000c0c7808 */ /* 0x000fe40004800000 */
[----:B------:R-:W-:Y:S02]  /*43c0*/  ISETP.NE.AND P1, PT, R134, RZ, PT ;  /* 0x000000ff8600720c */ /* 0x000fe40003f25270 */
[----:B------:R-:W-:Y:S02]  /*43d0*/  FMNMX.FTZ R9, R95, R10, !PT ;  /* 0x0000000a5f097209 */ /* 0x000fe40007810000 */
[----:B------:R-:W-:Y:S02]  /*43e0*/  ISETP.GT.AND P1, PT, R68, 0x20, !P1 ;  /* 0x000000204400780c */ /* 0x000fe40004f24270 */
[----:B------:R-:W-:-:S02]  /*43f0*/  FMNMX.FTZ R10, R96, R9, !PT ;  /* 0x00000009600a7209 */ /* 0x000fc40007810000 */
[----:B------:R-:W-:Y:S02]  /*4400*/  ISETP.LT.OR P1, PT, R66, 0x21, P1 ;  /* 0x000000214200780c */ /* 0x000fe40000f21670 */
[----:B------:R-:W-:Y:S02]  /*4410*/  FMNMX.FTZ R10, R97, R10, !PT ;  /* 0x0000000a610a7209 */ /* 0x000fe40007810000 */
[----:B------:R-:W-:Y:S02]  /*4420*/  FSEL R13, R13, -INF , !P1 ;  /* 0xff8000000d0d7808 */ /* 0x000fe40004800000 */
[----:B------:R-:W-:Y:S02]  /*4430*/  ISETP.NE.AND P1, PT, R135, RZ, PT ;  /* 0x000000ff8700720c */ /* 0x000fe40003f25270 */
[----:B------:R-:W-:Y:S02]  /*4440*/  FMNMX.FTZ R9, R83, R10, !PT ;  /* 0x0000000a53097209 */ /* 0x000fe40007810000 */
[----:B------:R-:W-:-:S02]  /*4450*/  ISETP.GT.AND P1, PT, R68, 0x21, !P1 ;  /* 0x000000214400780c */ /* 0x000fc40004f24270 */
[----:B------:R-:W-:Y:S02]  /*4460*/  FMNMX.FTZ R10, R82, R9, !PT ;  /* 0x00000009520a7209 */ /* 0x000fe40007810000 */
[----:B------:R-:W-:Y:S02]  /*4470*/  ISETP.LT.OR P1, PT, R66, 0x22, P1 ;  /* 0x000000224200780c */ /* 0x000fe40000f21670 */
[----:B------:R-:W-:Y:S02]  /*4480*/  FMNMX.FTZ R9, R81, R10, !PT ;  /* 0x0000000a51097209 */ /* 0x000fe40007810000 */
[----:B------:R-:W-:Y:S02]  /*4490*/  FSEL R14, R14, -INF , !P1 ;  /* 0xff8000000e0e7808 */ /* 0x000fe40004800000 */
[----:B------:R-:W-:Y:S02]  /*44a0*/  ISETP.NE.AND P1, PT, R136, RZ, PT ;  /* 0x000000ff8800720c */ /* 0x000fe40003f25270 */
[----:B------:R-:W-:-:S02]  /*44b0*/  FMNMX.FTZ R9, R80, R9, !PT ;  /* 0x0000000950097209 */ /* 0x000fc40007810000 */
[----:B------:R-:W-:Y:S02]  /*44c0*/  ISETP.GT.AND P1, PT, R68, 0x28, !P1 ;  /* 0x000000284400780c */ /* 0x000fe40004f24270 */
[----:B------:R-:W-:Y:S02]  /*44d0*/  FMNMX.FTZ R9, R78, R9, !PT ;  /* 0x000000094e097209 */ /* 0x000fe40007810000 */
[----:B------:R-:W-:Y:S02]  /*44e0*/  ISETP.LT.OR P1, PT, R66, 0x29, P1 ;  /* 0x000000294200780c */ /* 0x000fe40000f21670 */
[----:B------:R-:W-:Y:S02]  /*44f0*/  FMNMX.FTZ R10, R70, R9, !PT ;  /* 0x00000009460a7209 */ /* 0x000fe40007810000 */
[----:B------:R-:W-:Y:S02]  /*4500*/  FSEL R15, R15, -INF , !P1 ;  /* 0xff8000000f0f7808 */ /* 0x000fe40004800000 */
[----:B------:R-:W-:-:S02]  /*4510*/  ISETP.NE.AND P1, PT, R137, RZ, PT ;  /* 0x000000ff8900720c */ /* 0x000fc40003f25270 */
[----:B------:R-:W-:Y:S02]  /*4520*/  FMNMX.FTZ R10, R67, R10, !PT ;  /* 0x0000000a430a7209 */ /* 0x000fe40007810000 */
[----:B------:R-:W-:Y:S02]  /*4530*/  ISETP.GT.AND P1, PT, R68, 0x29, !P1 ;  /* 0x000000294400780c */ /* 0x000fe40004f24270 */
[----:B------:R-:W-:Y:S02]  /*4540*/  FMNMX.FTZ R9, R65, R10, !PT ;  /* 0x0000000a41097209 */ /* 0x000fe40007810000 */
[----:B------:R-:W-:Y:S02]  /*4550*/  ISETP.LT.OR P1, PT, R66, 0x2a, P1 ;  /* 0x0000002a4200780c */ /* 0x000fe40000f21670 */
[----:B------:R-:W-:Y:S02]  /*4560*/  FMNMX.FTZ R9, R64, R9, !PT ;  /* 0x0000000940097209 */ /* 0x000fe40007810000 */
[----:B------:R-:W-:-:S02]  /*4570*/  FSEL R20, R20, -INF , !P1 ;  /* 0xff80000014147808 */ /* 0x000fc40004800000 */
[----:B------:R-:W-:Y:S02]  /*4580*/  ISETP.GT.AND P1, PT, R68, 0x30, !P2 ;  /* 0x000000304400780c */ /* 0x000fe40005724270 */
[----:B------:R-:W-:Y:S02]  /*4590*/  ISETP.NE.AND P2, PT, R141, RZ, PT ;  /* 0x000000ff8d00720c */ /* 0x000fe40003f45270 */
[----:B------:R-:W-:Y:S02]  /*45a0*/  ISETP.LT.OR P1, PT, R66, 0x31, P1 ;  /* 0x000000314200780c */ /* 0x000fe40000f21670 */
[----:B------:R-:W-:Y:S02]  /*45b0*/  FMNMX.FTZ R9, R50, R9, !PT ;  /* 0x0000000932097209 */ /* 0x000fe40007810000 */
[----:B------:R-:W-:Y:S02]  /*45c0*/  FSEL R21, R21, -INF , !P1 ;  /* 0xff80000015157808 */ /* 0x000fe40004800000 */
[----:B------:R-:W-:-:S02]  /*45d0*/  ISETP.GT.AND P1, PT, R68, 0x31, !P6 ;  /* 0x000000314400780c */ /* 0x000fc40007724270 */
[----:B------:R-:W-:Y:S02]  /*45e0*/  ISETP.NE.AND P6, PT, R142, RZ, PT ;  /* 0x000000ff8e00720c */ /* 0x000fe40003fc5270 */
        /* <DEDUP_REMOVED lines=38> */
[----:B------:R-:W-:Y:S01]  /*4850*/  ISETP.NE.AND P1, PT, R99, RZ, PT ;  /* 0x000000ff6300720c */ /* 0x000fe20003f25270 */
[----:B------:R-:W-:Y:S01]  /*4860*/  IMAD.U32 R99, RZ, RZ, UR28 ;  /* 0x0000001cff637e24 */ /* 0x000fe2000f8e00ff */
        /* <DEDUP_REMOVED lines=9> */
[----:B------:R-:W-:Y:S01]  /*4900*/  FSEL R101, R3, -INF , !P5 ;  /* 0xff80000003657808 */ /* 0x000fe20006800000 */
[----:B------:R-:W0:Y:S01]  /*4910*/  SHFL.BFLY PT, R10, R9, 0x2, 0x1f ;  /* 0x0c401f00090a7f89 */ /* 0x000e2200000e0000 */
[C---:B------:R-:W-:Y:S02]  /*4920*/  ISETP.LT.OR P1, PT, R66.reuse, 0x51, P1 ;  /* 0x000000514200780c */ /* 0x040fe40000f21670 */
[----:B------:R-:W-:Y:S02]  /*4930*/  ISETP.LT.OR P3, PT, R66, 0x92, P3 ;  /* 0x000000924200780c */ /* 0x000fe40001f61670 */
[----:B------:R-:W-:Y:S02]  /*4940*/  FSEL R60, R60, -INF , !P1 ;  /* 0xff8000003c3c7808 */ /* 0x000fe40004800000 */
[----:B------:R-:W-:-:S02]  /*4950*/  ISETP.NE.AND P1, PT, R103, RZ, PT ;  /* 0x000000ff6700720c */ /* 0x000fc40003f25270 */
[----:B------:R-:W-:Y:S02]  /*4960*/  ISETP.LT.OR P4, PT, R66, 0x99, P4 ;  /* 0x000000994200780c */ /* 0x000fe40002781670 */
[----:B------:R-:W-:Y:S02]  /*4970*/  ISETP.GT.AND P1, PT, R68, 0x51, !P1 ;  /* 0x000000514400780c */ /* 0x000fe40004f24270 */
[----:B------:R-:W-:Y:S02]  /*4980*/  FSEL R25, R25, -INF , !P3 ;  /* 0xff80000019197808 */ /* 0x000fe40005800000 */
[----:B------:R-:W-:-:S04]  /*4990*/  ISETP.LT.OR P1, PT, R66, 0x52, P1 ;  /* 0x000000524200780c */ /* 0x000fc80000f21670 */
[----:B------:R-:W-:Y:S02]  /*49a0*/  FSEL R61, R61, -INF , !P1 ;  /* 0xff8000003d3d7808 */ /* 0x000fe40004800000 */
[----:B------:R-:W-:Y:S02]  /*49b0*/  ISETP.NE.AND P1, PT, R107, RZ, PT ;  /* 0x000000ff6b00720c */ /* 0x000fe40003f25270 */
[----:B0-----:R-:W-:Y:S02]  /*49c0*/  FMNMX.FTZ R85, R9, R10, !PT ;  /* 0x0000000a09557209 */ /* 0x001fe40007810000 */
[----:B------:R-:W-:-:S03]  /*49d0*/  ISETP.GT.AND P1, PT, R68, 0x58, !P1 ;  /* 0x000000584400780c */ /* 0x000fc60004f24270 */
[----:B------:R-:W0:Y:S01]  /*49e0*/  SHFL.BFLY PT, R10, R85, 0x1, 0x1f ;  /* 0x0c201f00550a7f89 */ /* 0x000e2200000e0000 */
[----:B------:R-:W-:-:S04]  /*49f0*/  ISETP.LT.OR P1, PT, R66, 0x59, P1 ;  /* 0x000000594200780c */ /* 0x000fc80000f21670 */
[----:B------:R-:W-:Y:S02]  /*4a00*/  FSEL R62, R62, -INF , !P1 ;  /* 0xff8000003e3e7808 */ /* 0x000fe40004800000 */
[----:B------:R-:W-:Y:S02]  /*4a10*/  ISETP.GT.AND P1, PT, R68, 0x59, !P2 ;  /* 0x000000594400780c */ /* 0x000fe40005724270 */
[----:B------:R-:W-:Y:S02]  /*4a20*/  ISETP.NE.AND P2, PT, R117, RZ, PT ;  /* 0x000000ff7500720c */ /* 0x000fe40003f45270 */
[----:B------:R-:W-:-:S04]  /*4a30*/  ISETP.LT.OR P1, PT, R66, 0x5a, P1 ;  /* 0x0000005a4200780c */ /* 0x000fc80000f21670 */
[----:B------:R-:W-:Y:S02]  /*4a40*/  FSEL R63, R63, -INF , !P1 ;  /* 0xff8000003f3f7808 */ /* 0x000fe40004800000 */
[----:B------:R-:W-:Y:S02]  /*4a50*/  ISETP.GT.AND P1, PT, R68, 0x60, !P6 ;  /* 0x000000604400780c */ /* 0x000fe40007724270 */
[----:B------:R-:W-:Y:S02]  /*4a60*/  ISETP.NE.AND P6, PT, R118, RZ, PT ;  /* 0x000000ff7600720c */ /* 0x000fe40003fc5270 */
[----:B------:R-:W-:Y:S02]  /*4a70*/  ISETP.LT.OR P1, PT, R66, 0x61, P1 ;  /* 0x000000614200780c */ /* 0x000fe40000f21670 */
[----:B0-----:R-:W-:Y:S02]  /*4a80*/  FMNMX.FTZ R10, R85, R10, !PT ;  /* 0x0000000a550a7209 */ /* 0x001fe40007810000 */
[----:B------:R-:W-:-:S02]  /*4a90*/  FSEL R40, R40, -INF , !P1 ;  /* 0xff80000028287808 */ /* 0x000fc40004800000 */
[----:B------:R-:W-:Y:S01]  /*4aa0*/  ISETP.NE.AND P1, PT, R108, RZ, PT ;  /* 0x000000ff6c00720c */ /* 0x000fe20003f25270 */
[----:B------:R-:W-:-:S03]  /*4ab0*/  FFMA.FTZ R99, R10, R99, -8 ;  /* 0xc10000000a637423 */ /* 0x000fc60000010063 */
[----:B------:R-:W-:-:S04]  /*4ac0*/  ISETP.GT.AND P1, PT, R68, 0x61, !P1 ;  /* 0x000000614400780c */ /* 0x000fc80004f24270 */
[----:B------:R-:W-:-:S04]  /*4ad0*/  ISETP.LT.OR P1, PT, R66, 0x62, P1 ;  /* 0x000000624200780c */ /* 0x000fc80000f21670 */
[----:B------:R-:W-:Y:S02]  /*4ae0*/  FSEL R41, R41, -INF , !P1 ;  /* 0xff80000029297808 */ /* 0x000fe40004800000 */
[----:B------:R-:W-:-:S04]  /*4af0*/  ISETP.NE.AND P1, PT, R109, RZ, PT ;  /* 0x000000ff6d00720c */ /* 0x000fc80003f25270 */
        /* <DEDUP_REMOVED lines=37> */
[----:B------:R-:W-:-:S04]  /*4d50*/  ISETP.LT.OR P1, PT, R66, 0x8a, P1 ;  /* 0x0000008a4200780c */ /* 0x000fc80000f21670 */
[----:B------:R-:W-:Y:S02]  /*4d60*/  FSEL R79, R102, -INF , !P1 ;  /* 0xff800000664f7808 */ /* 0x000fe40004800000 */
[----:B------:R-:W-:-:S04]  /*4d70*/  FSETP.NEU.FTZ.AND P1, PT, R10, -INF , PT ;  /* 0xff8000000a00780b */ /* 0x000fc80003f3d000 */
[----:B------:R-:W-:Y:S02]  /*4d80*/  FSEL R99, R99, RZ, P1 ;  /* 0x000000ff63637208 */ /* 0x000fe40000800000 */
[C---:B------:R-:W-:Y:S02]  /*4d90*/  ISETP.GT.AND P1, PT, R68.reuse, 0x90, !P2 ;  /* 0x000000904400780c */ /* 0x040fe40005724270 */
[----:B------:R-:W-:Y:S01]  /*4da0*/  ISETP.GT.AND P2, PT, R68, 0x99, !P6 ;  /* 0x000000994400780c */ /* 0x000fe20007744270 */
[----:B------:R-:W-:-:S01]  /*4db0*/  FFMA.FTZ R85, R89, UR28, -R99 ;  /* 0x0000001c59557c23 */ /* 0x000fc20008010863 */
[--C-:B------:R-:W-:Y:S01]  /*4dc0*/  FFMA.FTZ R89, R94, UR28, -R99.reuse ;  /* 0x0000001c5e597c23 */ /* 0x100fe20008010863 */
[----:B------:R-:W-:Y:S01]  /*4dd0*/  FMNMX.FTZ R94, R101, R4, !PT ;  /* 0x00000004655e7209 */ /* 0x000fe20007810000 */
[--C-:B------:R-:W-:Y:S01]  /*4de0*/  FFMA.FTZ R86, R91, UR28, -R99.reuse ;  /* 0x0000001c5b567c23 */ /* 0x100fe20008010863 */
        /* <DEDUP_REMOVED lines=8> */
[C---:B------:R-:W-:Y:S01]  /*4e70*/  ISETP.LT.OR P1, PT, R66.reuse, 0x91, P1 ;  /* 0x000000914200780c */ /* 0x040fe20000f21670 */
[--C-:B------:R-:W-:Y:S01]  /*4e80*/  FFMA.FTZ R92, R95, UR28, -R99.reuse ;  /* 0x0000001c5f5c7c23 */ /* 0x100fe20008010863 */
[----:B------:R-:W-:Y:S01]  /*4e90*/  FMNMX.FTZ R9, R49, R94, !PT ;  /* 0x0000005e31097209 */ /* 0x000fe20007810000 */
[--C-:B------:R-:W-:Y:S01]  /*4ea0*/  FFMA.FTZ R95, R55, UR28, -R99.reuse ;  /* 0x0000001c375f7c23 */ /* 0x100fe20008010863 */
[----:B------:R-:W-:Y:S01]  /*4eb0*/  ISETP.LT.OR P2, PT, R66, 0x9a, P2 ;  /* 0x0000009a4200780c */ /* 0x000fe20001741670 */
[----:B------:R-:W-:Y:S01]  /*4ec0*/  MUFU.EX2 R3, R3 ;  /* 0x0000000300037308 */ /* 0x000fe20000000800 */
[----:B------:R-:W-:Y:S01]  /*4ed0*/  FMNMX.FTZ R96, R48, R9, !PT ;  /* 0x0000000930607209 */ /* 0x000fe20007810000 */
[--C-:B------:R-:W-:Y:S01]  /*4ee0*/  FFMA.FTZ R97, R97, UR28, -R99.reuse ;  /* 0x0000001c61617c23 */ /* 0x100fe20008010863 */
[----:B------:R-:W-:Y:S01]  /*4ef0*/  FSEL R55, R26, -INF , !P2 ;  /* 0xff8000001a377808 */ /* 0x000fe20005000000 */
[--C-:B------:R-:W-:Y:S01]  /*4f00*/  FFMA.FTZ R26, R46, UR28, -R99.reuse ;  /* 0x0000001c2e1a7c23 */ /* 0x100fe20008010863 */
[----:B------:R-:W-:Y:S01]  /*4f10*/  FMNMX.FTZ R9, R11, R96, !PT ;  /* 0x000000600b097209 */ /* 0x000fe20007810000 */
[--C-:B------:R-:W-:Y:S01]  /*4f20*/  FFMA.FTZ R83, R83, UR28, -R99.reuse ;  /* 0x0000001c53537c23 */ /* 0x100fe20008010863 */
[----:B------:R-:W-:-:S01]  /*4f30*/  FFMA.FTZ R82, R82, UR28, -R99 ;  /* 0x0000001c52527c23 */ /* 0x000fc20008010863 */
[----:B------:R-:W-:Y:S01]  /*4f40*/  MUFU.EX2 R84, R84 ;  /* 0x0000005400547308 */ /* 0x000fe20000000800 */
[----:B------:R-:W-:Y:S01]  /*4f50*/  FMNMX.FTZ R96, R12, R9, !PT ;  /* 0x000000090c607209 */ /* 0x000fe20007810000 */
[--C-:B------:R-:W-:Y:S01]  /*4f60*/  FFMA.FTZ R81, R81, UR28, -R99.reuse ;  /* 0x0000001c51517c23 */ /* 0x100fe20008010863 */
[----:B------:R-:W-:-:S01]  /*4f70*/  FFMA.FTZ R80, R80, UR28, -R99 ;  /* 0x0000001c50507c23 */ /* 0x000fc20008010863 */
        /* <DEDUP_REMOVED lines=12> */
[----:B------:R-:W0:Y:S01]  /*5040*/  MUFU.EX2 R86, R86 ;  /* 0x0000005600567308 */ /* 0x000e220000000800 */
        /* <DEDUP_REMOVED lines=16> */
[----:B------:R-:W-:-:S02]  /*5150*/  FMNMX.FTZ R9, R74, R9, !PT ;  /* 0x000000094a097209 */ /* 0x000fc40007810000 */
[----:B0-----:R-:W-:Y:S02]  /*5160*/  F2FP.SATFINITE.E4M3.F32.PACK_AB_MERGE_C R184, R86, R85, RZ ;  /* 0x0000005556b8723e */ /* 0x001fe400048070ff */
[----:B------:R-:W-:Y:S02]  /*5170*/  FMNMX.FTZ R70, R56, R9, !PT ;  /* 0x0000000938467209 */ /* 0x000fe40007810000 */
[----:B------:R-:W-:Y:S01]  /*5180*/  F2FP.SATFINITE.E4M3.F32.PACK_AB_MERGE_C R184, R84, R3, R184 ;  /* 0x0000000354b8723e */ /* 0x000fe200048070b8 */
[----:B------:R-:W-:Y:S01]  /*5190*/  MUFU.EX2 R88, R88 ;  /* 0x0000005800587308 */ /* 0x000fe20000000800 */
[----:B------:R-:W-:Y:S02]  /*51a0*/  FMNMX.FTZ R9, R57, R70, !PT ;  /* 0x0000004639097209 */ /* 0x000fe40007810000 */
[----:B------:R-:W-:Y:S02]  /*51b0*/  ISETP.NE.AND P6, PT, R191, 0x1, PT ;  /* 0x00000001bf00780c */ /* 0x000fe40003fc5270 */
[----:B------:R-:W-:-:S03]  /*51c0*/  FMNMX.FTZ R70, R58, R9, !PT ;  /* 0x000000093a467209 */ /* 0x000fc60007810000 */
[----:B------:R-:W-:Y:S01]  /*51d0*/  MUFU.EX2 R89, R89 ;  /* 0x0000005900597308 */ /* 0x000fe20000000800 */
[----:B------:R-:W-:Y:S01]  /*51e0*/  FMNMX.FTZ R9, R59, R70, !PT ;  /* 0x000000463b097209 */ /* 0x000fe20007810000 */
[--C-:B------:R-:W-:Y:S01]  /*51f0*/  FFMA.FTZ R70, R65, UR28, -R99.reuse ;  /* 0x0000001c41467c23 */ /* 0x100fe20008010863 */
[----:B------:R-:W-:-:S02]  /*5200*/  FFMA.FTZ R65, R50, UR28, -R99 ;  /* 0x0000001c32417c23 */ /* 0x000fc40008010863 */
[----:B------:R-:W-:-:S03]  /*5210*/  FMNMX.FTZ R96, R60, R9, !PT ;  /* 0x000000093c607209 */ /* 0x000fc60007810000 */
[----:B------:R-:W0:Y:S01]  /*5220*/  MUFU.EX2 R92, R92 ;  /* 0x0000005c005c7308 */ /* 0x000e220000000800 */
[----:B------:R-:W-:-:S04]  /*5230*/  FMNMX.FTZ R9, R61, R96, !PT ;  /* 0x000000603d097209 */ /* 0x000fc80007810000 */
[----:B------:R-:W-:-:S03]  /*5240*/  FMNMX.FTZ R96, R62, R9, !PT ;  /* 0x000000093e607209 */ /* 0x000fc60007810000 */
[----:B------:R-:W-:Y:S01]  /*5250*/  MUFU.EX2 R91, R91 ;  /* 0x0000005b005b7308 */ /* 0x000fe20000000800 */
[----:B------:R-:W-:Y:S01]  /*5260*/  FMNMX.FTZ R9, R63, R96, !PT ;  /* 0x000000603f097209 */ /* 0x000fe20007810000 */
[----:B------:R-:W-:Y:S01]  /*5270*/  FFMA.FTZ R96, R47, UR28, -R99 ;  /* 0x0000001c2f607c23 */ /* 0x000fe20008010863 */
[----:B------:R-:W-:Y:S02]  /*5280*/  FSEL R47, R27, -INF , !P4 ;  /* 0xff8000001b2f7808 */ /* 0x000fe40006000000 */
[----:B------:R-:W-:-:S03]  /*5290*/  FMNMX.FTZ R50, R40, R9, !PT ;  /* 0x0000000928327209 */ /* 0x000fc60007810000 */
[----:B------:R-:W-:Y:S01]  /*52a0*/  MUFU.EX2 R83, R83 ;  /* 0x0000005300537308 */ /* 0x000fe20000000800 */
[----:B------:R-:W-:Y:S01]  /*52b0*/  FMNMX.FTZ R9, R41, R50, !PT ;  /* 0x0000003229097209 */ /* 0x000fe20007810000 */
[----:B------:R-:W-:Y:S01]  /*52c0*/  FFMA.FTZ R50, R54, UR28, -R99 ;  /* 0x0000001c36327c23 */ /* 0x000fe20008010863 */
[----:B0-----:R-:W-:Y:S02]  /*52d0*/  F2FP.SATFINITE.E4M3.F32.PACK_AB_MERGE_C R186, R92, R89, RZ ;  /* 0x000000595cba723e */ /* 0x001fe400048070ff */
[----:B------:R-:W-:Y:S02]  /*52e0*/  FMNMX.FTZ R54, R42, R9, !PT ;  /* 0x000000092a367209 */ /* 0x000fe40007810000 */
[----:B------:R-:W-:Y:S01]  /*52f0*/  F2FP.SATFINITE.E4M3.F32.PACK_AB_MERGE_C R186, R88, R87, R186 ;  /* 0x0000005758ba723e */ /* 0x000fe200048070ba */
[----:B------:R-:W-:Y:S01]  /*5300*/  MUFU.EX2 R82, R82 ;  /* 0x0000005200527308 */ /* 0x000fe20000000800 */
[----:B------:R-:W-:-:S04]  /*5310*/  FMNMX.FTZ R9, R43, R54, !PT ;  /* 0x000000362b097209 */ /* 0x000fc80007810000 */
[----:B------:R-:W-:-:S03]  /*5320*/  FMNMX.FTZ R54, R44, R9, !PT ;  /* 0x000000092c367209 */ /* 0x000fc60007810000 */
        /* <DEDUP_REMOVED lines=8> */
[----:B------:R-:W-:Y:S02]  /*53b0*/  FMNMX.FTZ R68, R77, R54, !PT ;  /* 0x000000364d447209 */ /* 0x000fe40007810000 */
[----:B------:R-:W-:Y:S01]  /*53c0*/  FSEL R54, R24, -INF , !P1 ;  /* 0xff80000018367808 */ /* 0x000fe20004800000 */
[----:B------:R-:W-:Y:S01]  /*53d0*/  MUFU.EX2 R93, R93 ;  /* 0x0000005d005d7308 */ /* 0x000fe20000000800 */
[----:B------:R-:W-:-:S04]  /*53e0*/  FMNMX.FTZ R9, R79, R68, !PT ;  /* 0x000000444f097209 */ /* 0x000fc80007810000 */
[----:B------:R-:W-:-:S03]  /*53f0*/  FMNMX.FTZ R68, R54, R9, !PT ;  /* 0x0000000936447209 */ /* 0x000fc60007810000 */
[----:B------:R0:W-:Y:S01]  /*5400*/  MUFU.EX2 R24, R95 ;  /* 0x0000005f00187308 */ /* 0x0001e20000000800 */
[----:B------:R-:W-:-:S04]  /*5410*/  FMNMX.FTZ R68, R25, R68, !PT ;  /* 0x0000004419447209 */ /* 0x000fc80007810000 */
[----:B------:R-:W-:-:S03]  /*5420*/  FMNMX.FTZ R68, R47, R68, !PT ;  /* 0x000000442f447209 */ /* 0x000fc60007810000 */
[----:B------:R-:W-:Y:S01]  /*5430*/  MUFU.EX2 R67, R67 ;  /* 0x0000004300437308 */ /* 0x000fe20000000800 */
[----:B------:R-:W-:Y:S01]  /*5440*/  FMNMX.FTZ R68, R55, R68, !PT ;  /* 0x0000004437447209 */ /* 0x000fe20007810000 */
[----:B0-----:R-:W-:-:S04]  /*5450*/  FFMA.FTZ R95, R6, UR28, -R99 ;  /* 0x0000001c065f7c23 */ /* 0x001fc80008010863 */
[----:B------:R-:W0:Y:S02]  /*5460*/  SHFL.BFLY PT, R9, R68, 0x2, 0x1f ;  /* 0x0c401f0044097f89 */ /* 0x000e2400000e0000 */
[----:B------:R-:W-:Y:S08]  /*5470*/  MUFU.EX2 R70, R70 ;  /* 0x0000004600467308 */ /* 0x000ff00000000800 */
[----:B------:R-:W-:Y:S08]  /*5480*/  MUFU.EX2 R64, R64 ;  /* 0x0000004000407308 */ /* 0x000ff00000000800 */
[----:B------:R-:W-:Y:S01]  /*5490*/  MUFU.EX2 R65, R65 ;  /* 0x0000004100417308 */ /* 0x000fe20000000800 */
[----:B0-----:R-:W-:-:S07]  /*54a0*/  FMNMX.FTZ R46, R68, R9, !PT ;  /* 0x00000009442e7209 */ /* 0x001fce0007810000 */
[----:B------:R-:W-:Y:S01]  /*54b0*/  MUFU.EX2 R52, R52 ;  /* 0x0000003400347308 */ /* 0x000fe20000000800 */
[----:B------:R-:W0:Y:S07]  /*54c0*/  SHFL.BFLY PT, R9, R46, 0x1, 0x1f ;  /* 0x0c201f002e097f89 */ /* 0x000e2e00000e0000 */
[----:B------:R-:W-:Y:S08]  /*54d0*/  MUFU.EX2 R51, R51 ;  /* 0x0000003300337308 */ /* 0x000ff00000000800 */
[----:B------:R-:W-:Y:S08]  /*54e0*/  MUFU.EX2 R50, R50 ;  /* 0x0000003200327308 */ /* 0x000ff00000000800 */
[----:B------:R-:W-:Y:S01]  /*54f0*/  MUFU.EX2 R53, R53 ;  /* 0x0000003500357308 */ /* 0x000fe20000000800 */
[----:B0-----:R-:W-:Y:S01]  /*5500*/  FMNMX.FTZ R9, R46, R9, !PT ;  /* 0x000000092e097209 */ /* 0x001fe20007810000 */
[----:B------:R-:W-:-:S03]  /*5510*/  IMAD.U32 R46, RZ, RZ, UR28 ;  /* 0x0000001cff2e7e24 */ /* 0x000fc6000f8e00ff */
[C---:B------:R-:W-:Y:S01]  /*5520*/  FSETP.NEU.FTZ.AND P1, PT, R9.reuse, -INF , PT ;  /* 0xff8000000900780b */ /* 0x040fe20003f3d000 */
[----:B------:R-:W-:-:S02]  /*5530*/  FFMA.FTZ R46, R9, R46, -8 ;  /* 0xc1000000092e7423 */ /* 0x000fc4000001002e */
[----:B------:R-:W-:Y:S03]  /*5540*/  MUFU.EX2 R26, R26 ;  /* 0x0000001a001a7308 */ /* 0x000fe60000000800 */
[----:B------:R-:W-:-:S05]  /*5550*/  FSEL R46, R46, RZ, P1 ;  /* 0x000000ff2e2e7208 */ /* 0x000fca0000800000 */
[----:B------:R-:W-:Y:S01]  /*5560*/  MUFU.EX2 R39, R39 ;  /* 0x0000002700277308 */ /* 0x000fe20000000800 */
[----:B------:R-:W-:-:S01]  /*5570*/  FFMA.FTZ R68, R8, UR28, -R46 ;  /* 0x0000001c08447c23 */ /* 0x000fc2000801082e */
[--C-:B------:R-:W-:Y:S01]  /*5580*/  FFMA.FTZ R8, R13, UR28, -R46.reuse ;  /* 0x0000001c0d087c23 */ /* 0x100fe2000801082e */
[----:B------:R-:W-:-:S01]  /*5590*/  FFMA.FTZ R6, R101, UR28, -R46 ;  /* 0x0000001c65067c23 */ /* 0x000fc2000801082e */
[--C-:B------:R-:W-:Y:S01]  /*55a0*/  FFMA.FTZ R97, R4, UR28, -R46.reuse ;  /* 0x0000001c04617c23 */ /* 0x100fe2000801082e */
[----:B------:R-:W-:-:S01]  /*55b0*/  FFMA.FTZ R13, R15, UR28, -R46 ;  /* 0x0000001c0f0d7c23 */ /* 0x000fc2000801082e */
[--C-:B------:R-:W-:Y:S01]  /*55c0*/  FFMA.FTZ R66, R7, UR28, -R46.reuse ;  /* 0x0000001c07427c23 */ /* 0x100fe2000801082e */
[----:B------:R-:W-:-:S01]  /*55d0*/  FFMA.FTZ R7, R48, UR28, -R46 ;  /* 0x0000001c30077c23 */ /* 0x000fc2000801082e */
        /* <DEDUP_REMOVED lines=8> */
[----:B------:R0:W-:Y:S01]  /*5660*/  MUFU.EX2 R68, R13 ;  /* 0x0000000d00447308 */ /* 0x0001e20000000800 */
        /* <DEDUP_REMOVED lines=8> */
[----:B0-----:R-:W-:-:S01]  /*56f0*/  FFMA.FTZ R13, R56, UR28, -R46 ;  /* 0x0000001c380d7c23 */ /* 0x001fc2000801082e */
[----:B------:R-:W-:Y:S01]  /*5700*/  FADD.FTZ R56, R3, R84 ;  /* 0x0000005403387221 */ /* 0x000fe20000010000 */
[----:B------:R-:W-:-:S01]  /*5710*/  FFMA.FTZ R63, R63, UR28, -R46 ;  /* 0x0000001c3f3f7c23 */ /* 0x000fc2000801082e */
[--C-:B------:R-:W-:Y:S01]  /*5720*/  FFMA.FTZ R40, R40, UR28, -R46.reuse ;  /* 0x0000001c28287c23 */ /* 0x100fe2000801082e */
[----:B------:R-:W-:-:S01]  /*5730*/  FFMA.FTZ R41, R41, UR28, -R46 ;  /* 0x0000001c29297c23 */ /* 0x000fc2000801082e */
[----:B------:R-:W-:Y:S01]  /*5740*/  FADD.FTZ R57, R85, R56 ;  /* 0x0000003855397221 */ /* 0x000fe20000010000 */
[----:B------:R-:W-:-:S01]  /*5750*/  FFMA.FTZ R42, R42, UR28, -R46 ;  /* 0x0000001c2a2a7c23 */ /* 0x000fc2000801082e */
[----:B------:R-:W0:Y:S01]  /*5760*/  MUFU.EX2 R97, R97 ;  /* 0x0000006100617308 */ /* 0x000e220000000800 */
[----:B------:R-:W-:-:S01]  /*5770*/  FFMA.FTZ R43, R43, UR28, -R46 ;  /* 0x0000001c2b2b7c23 */ /* 0x000fc2000801082e */
[----:B------:R-:W-:Y:S01]  /*5780*/  FADD.FTZ R56, R86, R57 ;  /* 0x0000003956387221 */ /* 0x000fe20000010000 */
[----:B------:R-:W-:-:S01]  /*5790*/  FFMA.FTZ R44, R44, UR28, -R46 ;  /* 0x0000001c2c2c7c23 */ /* 0x000fc2000801082e */
[--C-:B------:R-:W-:Y:S01]  /*57a0*/  FFMA.FTZ R45, R45, UR28, -R46.reuse ;  /* 0x0000001c2d2d7c23 */ /* 0x100fe2000801082e */
[----:B------:R-:W-:-:S01]  /*57b0*/  FFMA.FTZ R69, R69, UR28, -R46 ;  /* 0x0000001c45457c23 */ /* 0x000fc2000801082e */
[----:B------:R-:W-:Y:S01]  /*57c0*/  FADD.FTZ R57, R87, R56 ;  /* 0x0000003857397221 */ /* 0x000fe20000010000 */
[----:B------:R-:W-:-:S01]  /*57d0*/  FFMA.FTZ R71, R71, UR28, -R46 ;  /* 0x0000001c47477c23 */ /* 0x000fc2000801082e */
[----:B------:R-:W1:Y:S01]  /*57e0*/  MUFU.EX2 R66, R66 ;  /* 0x0000004200427308 */ /* 0x000e620000000800 */
[----:B------:R-:W-:-:S01]  /*57f0*/  FFMA.FTZ R75, R75, UR28, -R46 ;  /* 0x0000001c4b4b7c23 */ /* 0x000fc2000801082e */
[----:B------:R-:W-:Y:S01]  /*5800*/  FADD.FTZ R56, R88, R57 ;  /* 0x0000003958387221 */ /* 0x000fe20000010000 */
[----:B------:R-:W-:-:S01]  /*5810*/  FFMA.FTZ R76, R76, UR28, -R46 ;  /* 0x0000001c4c4c7c23 */ /* 0x000fc2000801082e */
[--C-:B------:R-:W-:Y:S01]  /*5820*/  FFMA.FTZ R77, R77, UR28, -R46.reuse ;  /* 0x0000001c4d4d7c23 */ /* 0x100fe2000801082e */
[----:B------:R-:W-:-:S01]  /*5830*/  FFMA.FTZ R79, R79, UR28, -R46 ;  /* 0x0000001c4f4f7c23 */ /* 0x000fc2000801082e */
[----:B------:R-:W-:Y:S01]  /*5840*/  FADD.FTZ R61, R89, R56 ;  /* 0x00000038593d7221 */ /* 0x000fe20000010000 */
[----:B------:R-:W-:-:S01]  /*5850*/  FFMA.FTZ R54, R54, UR28, -R46 ;  /* 0x0000001c36367c23 */ /* 0x000fc2000801082e */
[----:B------:R-:W2:Y:S01]  /*5860*/  MUFU.EX2 R4, R4 ;  /* 0x0000000400047308 */ /* 0x000ea20000000800 */
[----:B0-----:R-:W-:-:S01]  /*5870*/  FADD.FTZ R57, R6, R97 ;  /* 0x0000006106397221 */ /* 0x001fc20000010000 */
[--C-:B------:R-:W-:Y:S01]  /*5880*/  FFMA.FTZ R25, R25, UR28, -R46.reuse ;  /* 0x0000001c19197c23 */ /* 0x100fe2000801082e */
[----:B------:R-:W-:-:S05]  /*5890*/  FFMA.FTZ R47, R47, UR28, -R46 ;  /* 0x0000001c2f2f7c23 */ /* 0x000fca000801082e */
[----:B------:R-:W0:Y:S01]  /*58a0*/  MUFU.EX2 R7, R7 ;  /* 0x0000000700077308 */ /* 0x000e220000000800 */
[----:B-1----:R-:W-:-:S01]  /*58b0*/  FADD.FTZ R56, R66, R57 ;  /* 0x0000003942387221 */ /* 0x002fc20000010000 */
[----:B------:R-:W-:-:S03]  /*58c0*/  F2FP.SATFINITE.E4M3.F32.PACK_AB_MERGE_C R66, R99, R66, RZ ;  /* 0x000000426342723e */ /* 0x000fc600048070ff */
[----:B------:R-:W-:Y:S01]  /*58d0*/  FADD.FTZ R57, R99, R56 ;  /* 0x0000003863397221 */ /* 0x000fe20000010000 */
[----:B------:R-:W-:Y:S02]  /*58e0*/  F2FP.SATFINITE.E4M3.F32.PACK_AB_MERGE_C R185, R97, R6, R66 ;  /* 0x0000000661b9723e */ /* 0x000fe40004807042 */
[----:B------:R-:W1:Y:S01]  /*58f0*/  MUFU.EX2 R48, R48 ;  /* 0x0000003000307308 */ /* 0x000e620000000800 */
[----:B--2---:R-:W-:-:S01]  /*5900*/  FADD.FTZ R56, R4, R57 ;  /* 0x0000003904387221 */ /* 0x004fc20000010000 */
[----:B------:R-:W2:Y:S06]  /*5910*/  @P6 LDC R6, c[0x0][0x44c] ;  /* 0x00011300ff066b82 */ /* 0x000eac0000000800 */
[----:B------:R-:W3:Y:S01]  /*5920*/  MUFU.EX2 R49, R49 ;  /* 0x0000003100317308 */ /* 0x000ee20000000800 */
[----:B0-----:R-:W-:-:S07]  /*5930*/  FADD.FTZ R57, R7, R56 ;  /* 0x0000003807397221 */ /* 0x001fce0000010000 */
[----:B------:R-:W0:Y:S01]  /*5940*/  MUFU.EX2 R8, R8 ;  /* 0x0000000800087308 */ /* 0x000e220000000800 */
[----:B-1----:R-:W-:-:S07]  /*5950*/  FADD.FTZ R56, R48, R57 ;  /* 0x0000003930387221 */ /* 0x002fce0000010000 */
[----:B------:R-:W1:Y:S01]  /*5960*/  MUFU.EX2 R11, R11 ;  /* 0x0000000b000b7308 */ /* 0x000e620000000800 */
[----:B---3--:R-:W-:-:S01]  /*5970*/  FADD.FTZ R3, R49, R56 ;  /* 0x0000003831037221 */ /* 0x008fc20000010000 */
[----:B------:R-:W-:-:S04]  /*5980*/  F2FP.SATFINITE.E4M3.F32.PACK_AB_MERGE_C R49, R49, R48, RZ ;  /* 0x000000303131723e */ /* 0x000fc800048070ff */
[----:B------:R-:W-:Y:S01]  /*5990*/  F2FP.SATFINITE.E4M3.F32.PACK_AB_MERGE_C R187, R7, R4, R49 ;  /* 0x0000000407bb723e */ /* 0x000fe20004807031 */
[----:B--2---:R-:W-:Y:S01]  /*59a0*/  @P6 IMAD.HI.U32 R7, R6, UR37, RZ ;  /* 0x0000002506076c27 */ /* 0x004fe2000f8e00ff */
[----:B------:R2:W3:Y:S03]  /*59b0*/  MUFU.EX2 R101, R20 ;  /* 0x0000001400657308 */ /* 0x0004e60000000800 */
[----:B0-----:R-:W-:-:S01]  /*59c0*/  FADD.FTZ R56, R8, R3 ;  /* 0x0000000308387221 */ /* 0x001fc20000010000 */
[----:B------:R-:W-:-:S04]  /*59d0*/  IMAD.U32 R6, RZ, RZ, UR37 ;  /* 0x00000025ff067e24 */ /* 0x000fc8000f8e00ff */
[----:B------:R-:W0:Y:S01]  /*59e0*/  MUFU.EX2 R12, R12 ;  /* 0x0000000c000c7308 */ /* 0x000e220000000800 */
[----:B--2---:R-:W-:-:S01]  /*59f0*/  FFMA.FTZ R20, R60, UR28, -R46 ;  /* 0x0000001c3c147c23 */ /* 0x004fc2000801082e */
[----:B------:R-:W-:Y:S01]  /*5a00*/  FADD.FTZ R60, R92, R61 ;  /* 0x0000003d5c3c7221 */ /* 0x000fe20000010000 */
[----:B-1----:R-:W-:-:S01]  /*5a10*/  FADD.FTZ R3, R11, R56 ;  /* 0x000000380b037221 */ /* 0x002fc20000010000 */
[----:B------:R-:W-:Y:S02]  /*5a20*/  FFMA.FTZ R46, R55, UR28, -R46 ;  /* 0x0000001c372e7c23 */ /* 0x000fe4000801082e */
[----:B------:R-:W-:-:S01]  /*5a30*/  FADD.FTZ R61, R91, R60 ;  /* 0x0000003c5b3d7221 */ /* 0x000fc20000010000 */
[----:B------:R-:W-:Y:S01]  /*5a40*/  FADD.FTZ R56, R68, R3 ;  /* 0x0000000344387221 */ /* 0x000fe20000010000 */
[----:B------:R-:W1:Y:S01]  /*5a50*/  MUFU.EX2 R15, R15 ;  /* 0x0000000f000f7308 */ /* 0x000e620000000800 */
[C---:B---3--:R-:W-:Y:S01]  /*5a60*/  F2FP.SATFINITE.E4M3.F32.PACK_AB_MERGE_C R68, R101.reuse, R68, RZ ;  /* 0x000000446544723e */ /* 0x048fe200048070ff */
[----:B------:R-:W-:Y:S01]  /*5a70*/  FADD.FTZ R60, R94, R61 ;  /* 0x0000003d5e3c7221 */ /* 0x000fe20000010000 */
[----:B------:R-:W-:-:S02]  /*5a80*/  FADD.FTZ R3, R101, R56 ;  /* 0x0000003865037221 */ /* 0x000fc40000010000 */
[----:B------:R-:W-:Y:S01]  /*5a90*/  F2FP.SATFINITE.E4M3.F32.PACK_AB_MERGE_C R181, R11, R8, R68 ;  /* 0x000000080bb5723e */ /* 0x000fe20004807044 */
[----:B------:R-:W-:-:S01]  /*5aa0*/  FADD.FTZ R61, R83, R60 ;  /* 0x0000003c533d7221 */ /* 0x000fc20000010000 */
[----:B------:R-:W-:Y:S01]  /*5ab0*/  F2FP.SATFINITE.E4M3.F32.PACK_AB_MERGE_C R83, R82, R83, RZ ;  /* 0x000000535253723e */ /* 0x000fe200048070ff */
[----:B------:R-:W2:Y:S01]  /*5ac0*/  MUFU.EX2 R73, R73 ;  /* 0x0000004900497308 */ /* 0x000ea20000000800 */
[----:B0-----:R-:W-:-:S01]  /*5ad0*/  FADD.FTZ R56, R12, R3 ;  /* 0x000000030c387221 */ /* 0x001fc20000010000 */
[----:B------:R-:W-:Y:S01]  /*5ae0*/  FADD.FTZ R82, R82, R61 ;  /* 0x0000003d52527221 */ /* 0x000fe20000010000 */
[----:B------:R-:W0:Y:S01]  /*5af0*/  @P6 LDC R8, c[0x0][0x450] ;  /* 0x00011400ff086b82 */ /* 0x000e220000000800 */
[----:B------:R-:W-:Y:S02]  /*5b00*/  F2FP.SATFINITE.E4M3.F32.PACK_AB_MERGE_C R180, R94, R91, R83 ;  /* 0x0000005b5eb4723e */ /* 0x000fe40004807053 */
[----:B------:R-:W-:Y:S02]  /*5b10*/  FADD.FTZ R57, R81, R82 ;  /* 0x0000005251397221 */ /* 0x000fe40000010000 */
[----:B------:R-:W3:Y:S01]  /*5b20*/  MUFU.EX2 R74, R74 ;  /* 0x0000004a004a7308 */ /* 0x000ee20000000800 */
[----:B-1----:R-:W-:-:S01]  /*5b30*/  FADD.FTZ R56, R15, R56 ;  /* 0x000000380f387221 */ /* 0x002fc20000010000 */
[----:B------:R-:W-:-:S04]  /*5b40*/  FADD.FTZ R57, R80, R57 ;  /* 0x0000003950397221 */ /* 0x000fc80000010000 */
[----:B------:R-:W-:Y:S01]  /*5b50*/  FADD.FTZ R60, R78, R57 ;  /* 0x000000394e3c7221 */ /* 0x000fe20000010000 */
[----:B------:R-:W-:Y:S01]  /*5b60*/  F2FP.SATFINITE.E4M3.F32.PACK_AB_MERGE_C R78, R93, R78, RZ ;  /* 0x0000004e5d4e723e */ /* 0x000fe200048070ff */
[----:B------:R-:W1:Y:S01]  /*5b70*/  MUFU.EX2 R13, R13 ;  /* 0x0000000d000d7308 */ /* 0x000e620000000800 */
[----:B--2---:R-:W-:-:S01]  /*5b80*/  FADD.FTZ R3, R73, R56 ;  /* 0x0000003849037221 */ /* 0x004fc20000010000 */
[----:B------:R-:W-:Y:S01]  /*5b90*/  FADD.FTZ R60, R93, R60 ;  /* 0x0000003c5d3c7221 */ /* 0x000fe20000010000 */
[----:B------:R-:W-:-:S03]  /*5ba0*/  F2FP.SATFINITE.E4M3.F32.PACK_AB_MERGE_C R182, R80, R81, R78 ;  /* 0x0000005150b6723e */ /* 0x000fc6000480704e */
[----:B------:R-:W-:Y:S01]  /*5bb0*/  FADD.FTZ R57, R67, R60 ;  /* 0x0000003c43397221 */ /* 0x000fe20000010000 */
[----:B------:R-:W-:Y:S01]  /*5bc0*/  F2FP.SATFINITE.E4M3.F32.PACK_AB_MERGE_C R60, R65, R64, RZ ;  /* 0x00000040413c723e */ /* 0x000fe200048070ff */
[----:B------:R-:W2:Y:S01]  /*5bd0*/  MUFU.EX2 R14, R14 ;  /* 0x0000000e000e7308 */ /* 0x000ea20000000800 */
[----:B---3--:R-:W-:-:S01]  /*5be0*/  FADD.FTZ R56, R74, R3 ;  /* 0x000000034a387221 */ /* 0x008fc20000010000 */
[C---:B------:R-:W-:Y:S01]  /*5bf0*/  FADD.FTZ R57, R70.reuse, R57 ;  /* 0x0000003946397221 */ /* 0x040fe20000010000 */
[----:B------:R-:W-:Y:S02]  /*5c00*/  F2FP.SATFINITE.E4M3.F32.PACK_AB_MERGE_C R176, R70, R67, R60 ;  /* 0x0000004346b0723e */ /* 0x000fe4000480703c */
[----:B0-----:R-:W-:Y:S01]  /*5c10*/  @P6 SHF.R.U32.HI R6, RZ, R8, R7 ;  /* 0x00000008ff066219 */ /* 0x001fe20000011607 */
[----:B------:R-:W-:-:S01]  /*5c20*/  FADD.FTZ R64, R64, R57 ;  /* 0x0000003940407221 */ /* 0x000fc20000010000 */
[----:B------:R-:W-:Y:S01]  /*5c30*/  F2FP.SATFINITE.E4M3.F32.PACK_AB_MERGE_C R57, R51, R52, RZ ;  /* 0x000000343339723e */ /* 0x000fe200048070ff */
[----:B------:R-:W0:Y:S01]  /*5c40*/  MUFU.EX2 R58, R58 ;  /* 0x0000003a003a7308 */ /* 0x000e220000000800 */
[----:B-1----:R-:W-:-:S01]  /*5c50*/  FADD.FTZ R3, R13, R56 ;  /* 0x000000380d037221 */ /* 0x002fc20000010000 */
[----:B------:R-:W-:Y:S01]  /*5c60*/  FADD.FTZ R65, R65, R64 ;  /* 0x0000004041417221 */ /* 0x000fe20000010000 */
[----:B------:R-:W-:Y:S01]  /*5c70*/  F2FP.SATFINITE.E4M3.F32.PACK_AB_MERGE_C R178, R53, R50, R57 ;  /* 0x0000003235b2723e */ /* 0x000fe20004807039 */
[----:B------:R-:W-:Y:S01]  /*5c80*/  IMAD.IADD R105, R105, 0x1, R6 ;  /* 0x0000000169697824 */ /* 0x000fe200078e0206 */
[----:B------:R-:W-:Y:S01]  /*5c90*/  LOP3.LUT P6, RZ, R2, 0x8, RZ, 0xc0, !PT ;  /* 0x0000000802ff7812 */ /* 0x000fe200078cc0ff */
[----:B------:R-:W-:Y:S01]  /*5ca0*/  FADD.FTZ R60, R50, R65 ;  /* 0x00000041323c7221 */ /* 0x000fe20000010000 */
[----:B------:R-:W-:Y:S01]  /*5cb0*/  F2FP.SATFINITE.E4M3.F32.PACK_AB_MERGE_C R73, R74, R73, RZ ;  /* 0x000000494a49723e */ /* 0x000fe200048070ff */
[----:B------:R-:W1:Y:S01]  /*5cc0*/  MUFU.EX2 R59, R59 ;  /* 0x0000003b003b7308 */ /* 0x000e620000000800 */
[----:B--2---:R-:W-:-:S01]  /*5cd0*/  FADD.FTZ R3, R14, R3 ;  /* 0x000000030e037221 */ /* 0x004fc20000010000 */
[----:B------:R-:W-:Y:S01]  /*5ce0*/  FADD.FTZ R53, R53, R60 ;  /* 0x0000003c35357221 */ /* 0x000fe20000010000 */
[----:B------:R-:W-:Y:S01]  /*5cf0*/  VIADD R7, R105, UR7 ;  /* 0x0000000769077c36 */ /* 0x000fe20008000000 */
[----:B------:R-:W-:Y:S01]  /*5d00*/  F2FP.SATFINITE.E4M3.F32.PACK_AB_MERGE_C R183, R15, R12, R73 ;  /* 0x0000000c0fb7723e */ /* 0x000fe20004807049 */
[----:B------:R-:W-:-:S02]  /*5d10*/  VIADD R8, R104, 0xfffffffe ;  /* 0xfffffffe68087836 */ /* 0x000fc40000000000 */
[----:B------:R-:W-:Y:S01]  /*5d20*/  FADD.FTZ R52, R52, R53 ;  /* 0x0000003534347221 */ /* 0x000fe20000010000 */
[----:B------:R-:W-:Y:S01]  /*5d30*/  F2FP.SATFINITE.E4M3.F32.PACK_AB_MERGE_C R53, R39, R26, RZ ;  /* 0x0000001a2735723e */ /* 0x000fe200048070ff */
[----:B------:R-:W2:Y:S01]  /*5d40*/  MUFU.EX2 R20, R20 ;  /* 0x0000001400147308 */ /* 0x000ea20000000800 */
[----:B0-----:R-:W-:-:S01]  /*5d50*/  FADD.FTZ R56, R58, R3 ;  /* 0x000000033a387221 */ /* 0x001fc20000010000 */
[----:B------:R-:W-:Y:S01]  /*5d60*/  FADD.FTZ R51, R51, R52 ;  /* 0x0000003433337221 */ /* 0x000fe20000010000 */
[----:B------:R-:W-:-:S05]  /*5d70*/  R2UR UR10, R7 ;  /* 0x00000000070a72ca */ /* 0x000fca00000e0000 */
[----:B------:R-:W0:Y:S01]  /*5d80*/  MUFU.EX2 R21, R21 ;  /* 0x0000001500157308 */ /* 0x000e220000000800 */
[----:B-1----:R-:W-:-:S01]  /*5d90*/  FADD.FTZ R3, R59, R56 ;  /* 0x000000383b037221 */ /* 0x002fc20000010000 */
[----:B------:R-:W-:-:S04]  /*5da0*/  F2FP.SATFINITE.E4M3.F32.PACK_AB_MERGE_C R58, R59, R58, RZ ;  /* 0x0000003a3b3a723e */ /* 0x000fc800048070ff */
[----:B------:R-:W-:Y:S02]  /*5db0*/  F2FP.SATFINITE.E4M3.F32.PACK_AB_MERGE_C R177, R14, R13, R58 ;  /* 0x0000000d0eb1723e */ /* 0x000fe4000480703a */
[----:B------:R-:W1:Y:S01]  /*5dc0*/  MUFU.EX2 R62, R62 ;  /* 0x0000003e003e7308 */ /* 0x000e620000000800 */
[----:B--2---:R-:W-:-:S07]  /*5dd0*/  FADD.FTZ R56, R20, R3 ;  /* 0x0000000314387221 */ /* 0x004fce0000010000 */
[----:B------:R-:W2:Y:S01]  /*5de0*/  MUFU.EX2 R27, R96 ;  /* 0x00000060001b7308 */ /* 0x000ea20000000800 */
[----:B0-----:R-:W-:-:S07]  /*5df0*/  FADD.FTZ R3, R21, R56 ;  /* 0x0000003815037221 */ /* 0x001fce0000010000 */
[----:B------:R-:W0:Y:S01]  /*5e00*/  MUFU.EX2 R63, R63 ;  /* 0x0000003f003f7308 */ /* 0x000e220000000800 */
[----:B-1----:R-:W-:-:S07]  /*5e10*/  FADD.FTZ R48, R62, R3 ;  /* 0x000000033e307221 */ /* 0x002fce0000010000 */
[----:B------:R-:W1:Y:S01]  /*5e20*/  MUFU.EX2 R40, R40 ;  /* 0x0000002800287308 */ /* 0x000e620000000800 */
[----:B--2---:R-:W-:Y:S01]  /*5e30*/  F2FP.SATFINITE.E4M3.F32.PACK_AB_MERGE_C R172, R27, R24, R53 ;  /* 0x000000181bac723e */ /* 0x004fe20004807035 */
[----:B------:R-:W-:-:S04]  /*5e40*/  FADD.FTZ R24, R24, R51 ;  /* 0x0000003318187221 */ /* 0x000fc80000010000 */
[----:B------:R-:W-:Y:S02]  /*5e50*/  FADD.FTZ R27, R27, R24 ;  /* 0x000000181b1b7221 */ /* 0x000fe40000010000 */
[----:B------:R-:W2:Y:S01]  /*5e60*/  MUFU.EX2 R41, R41 ;  /* 0x0000002900297308 */ /* 0x000ea20000000800 */
[----:B0-----:R-:W-:-:S01]  /*5e70*/  FADD.FTZ R3, R63, R48 ;  /* 0x000000303f037221 */ /* 0x001fc20000010000 */
[----:B------:R-:W-:Y:S01]  /*5e80*/  FADD.FTZ R26, R26, R27 ;  /* 0x0000001b1a1a7221 */ /* 0x000fe20000010000 */
[----:B------:R-:W-:-:S03]  /*5e90*/  F2FP.SATFINITE.E4M3.F32.PACK_AB_MERGE_C R62, R63, R62, RZ ;  /* 0x0000003e3f3e723e */ /* 0x000fc600048070ff */
[----:B------:R-:W-:Y:S01]  /*5ea0*/  FADD.FTZ R48, R39, R26 ;  /* 0x0000001a27307221 */ /* 0x000fe20000010000 */
[----:B------:R-:W-:Y:S01]  /*5eb0*/  F2FP.SATFINITE.E4M3.F32.PACK_AB_MERGE_C R179, R21, R20, R62 ;  /* 0x0000001415b3723e */ /* 0x000fe2000480703e */
[----:B------:R-:W0:Y:S01]  /*5ec0*/  MUFU.EX2 R42, R42 ;  /* 0x0000002a002a7308 */ /* 0x000e220000000800 */
[----:B-1----:R-:W-:-:S07]  /*5ed0*/  FADD.FTZ R24, R40, R3 ;  /* 0x0000000328187221 */ /* 0x002fce0000010000 */
[----:B------:R-:W-:Y:S01]  /*5ee0*/  MUFU.EX2 R36, R36 ;  /* 0x0000002400247308 */ /* 0x000fe20000000800 */
[----:B--2---:R-:W-:-:S07]  /*5ef0*/  FADD.FTZ R3, R41, R24 ;  /* 0x0000001829037221 */ /* 0x004fce0000010000 */
[----:B------:R-:W1:Y:S01]  /*5f00*/  MUFU.EX2 R35, R35 ;  /* 0x0000002300237308 */ /* 0x000e620000000800 */
[----:B0-----:R-:W-:-:S07]  /*5f10*/  FADD.FTZ R26, R42, R3 ;  /* 0x000000032a1a7221 */ /* 0x001fce0000010000 */
[----:B------:R-:W0:Y:S08]  /*5f20*/  MUFU.EX2 R43, R43 ;  /* 0x0000002b002b7308 */ /* 0x000e300000000800 */
[----:B------:R-:W-:Y:S01]  /*5f30*/  MUFU.EX2 R37, R37 ;  /* 0x0000002500257308 */ /* 0x000fe20000000800 */
[----:B-1----:R-:W-:-:S07]  /*5f40*/  F2FP.SATFINITE.E4M3.F32.PACK_AB_MERGE_C R27, R35, R36, RZ ;  /* 0x00000024231b723e */ /* 0x002fce00048070ff */
[----:B------:R-:W1:Y:S01]  /*5f50*/  MUFU.EX2 R38, R38 ;  /* 0x0000002600267308 */ /* 0x000e620000000800 */
[C---:B0-----:R-:W-:Y:S01]  /*5f60*/  F2FP.SATFINITE.E4M3.F32.PACK_AB_MERGE_C R42, R43.reuse, R42, RZ ;  /* 0x0000002a2b2a723e */ /* 0x041fe200048070ff */
[----:B------:R-:W-:-:S03]  /*5f70*/  FADD.FTZ R43, R43, R26 ;  /* 0x0000001a2b2b7221 */ /* 0x000fc60000010000 */
[----:B------:R-:W-:-:S03]  /*5f80*/  F2FP.SATFINITE.E4M3.F32.PACK_AB_MERGE_C R173, R41, R40, R42 ;  /* 0x0000002829ad723e */ /* 0x000fc6000480702a */
[----:B------:R-:W0:Y:S08]  /*5f90*/  MUFU.EX2 R44, R44 ;  /* 0x0000002c002c7308 */ /* 0x000e300000000800 */
[----:B------:R-:W2:Y:S01]  /*5fa0*/  MUFU.EX2 R45, R45 ;  /* 0x0000002d002d7308 */ /* 0x000ea20000000800 */
[----:B-1----:R-:W-:Y:S01]  /*5fb0*/  F2FP.SATFINITE.E4M3.F32.PACK_AB_MERGE_C R174, R38, R37, R27 ;  /* 0x0000002526ae723e */ /* 0x002fe2000480701b */
[----:B------:R-:W-:-:S04]  /*5fc0*/  FADD.FTZ R37, R37, R48 ;  /* 0x0000003025257221 */ /* 0x000fc80000010000 */
[----:B------:R-:W-:Y:S02]  /*5fd0*/  FADD.FTZ R37, R38, R37 ;  /* 0x0000002526257221 */ /* 0x000fe40000010000 */
[----:B------:R-:W1:Y:S01]  /*5fe0*/  MUFU.EX2 R69, R69 ;  /* 0x0000004500457308 */ /* 0x000e620000000800 */
[----:B0-----:R-:W-:-:S01]  /*5ff0*/  FADD.FTZ R4, R44, R43 ;  /* 0x0000002b2c047221 */ /* 0x001fc20000010000 */
[----:B------:R-:W-:-:S04]  /*6000*/  FADD.FTZ R36, R36, R37 ;  /* 0x0000002524247221 */ /* 0x000fc80000010000 */
[----:B------:R-:W-:Y:S02]  /*6010*/  FADD.FTZ R35, R35, R36 ;  /* 0x0000002423237221 */ /* 0x000fe40000010000 */
[----:B------:R-:W-:Y:S01]  /*6020*/  MUFU.EX2 R32, R32 ;  /* 0x0000002000207308 */ /* 0x000fe20000000800 */
[----:B--2---:R-:W-:-:S07]  /*6030*/  FADD.FTZ R4, R45, R4 ;  /* 0x000000042d047221 */ /* 0x004fce0000010000 */
[----:B------:R-:W0:Y:S01]  /*6040*/  MUFU.EX2 R31, R31 ;  /* 0x0000001f001f7308 */ /* 0x000e220000000800 */
[----:B-1----:R-:W-:-:S07]  /*6050*/  FADD.FTZ R3, R69, R4 ;  /* 0x0000000445037221 */ /* 0x002fce0000010000 */
[----:B------:R-:W1:Y:S08]  /*6060*/  MUFU.EX2 R50, R71 ;  /* 0x0000004700327308 */ /* 0x000e700000000800 */
[----:B------:R-:W-:Y:S01]  /*6070*/  MUFU.EX2 R34, R34 ;  /* 0x0000002200227308 */ /* 0x000fe20000000800 */
[----:B0-----:R-:W-:-:S07]  /*6080*/  F2FP.SATFINITE.E4M3.F32.PACK_AB_MERGE_C R4, R31, R32, RZ ;  /* 0x000000201f04723e */ /* 0x001fce00048070ff */
[----:B------:R-:W0:Y:S01]  /*6090*/  MUFU.EX2 R33, R33 ;  /* 0x0000002100217308 */ /* 0x000e220000000800 */
[C---:B-1----:R-:W-:Y:S01]  /*60a0*/  F2FP.SATFINITE.E4M3.F32.PACK_AB_MERGE_C R69, R50.reuse, R69, RZ ;  /* 0x000000453245723e */ /* 0x042fe200048070ff */
[----:B------:R-:W-:-:S03]  /*60b0*/  FADD.FTZ R50, R50, R3 ;  /* 0x0000000332327221 */ /* 0x000fc60000010000 */
[----:B------:R-:W-:-:S03]  /*60c0*/  F2FP.SATFINITE.E4M3.F32.PACK_AB_MERGE_C R175, R45, R44, R69 ;  /* 0x0000002c2daf723e */ /* 0x000fc60004807045 */
[----:B------:R-:W1:Y:S08]  /*60d0*/  MUFU.EX2 R75, R75 ;  /* 0x0000004b004b7308 */ /* 0x000e700000000800 */
[----:B------:R-:W2:Y:S01]  /*60e0*/  MUFU.EX2 R76, R76 ;  /* 0x0000004c004c7308 */ /* 0x000ea20000000800 */
[----:B0-----:R-:W-:Y:S01]  /*60f0*/  F2FP.SATFINITE.E4M3.F32.PACK_AB_MERGE_C R168, R33, R34, R4 ;  /* 0x0000002221a8723e */ /* 0x001fe20004807004 */
[----:B------:R-:W-:-:S04]  /*6100*/  FADD.FTZ R34, R34, R35 ;  /* 0x0000002322227221 */ /* 0x000fc80000010000 */
[----:B------:R-:W-:Y:S02]  /*6110*/  FADD.FTZ R33, R33, R34 ;  /* 0x0000002221217221 */ /* 0x000fe40000010000 */
[----:B------:R-:W0:Y:S01]  /*6120*/  MUFU.EX2 R77, R77 ;  /* 0x0000004d004d7308 */ /* 0x000e220000000800 */
[----:B-1----:R-:W-:-:S01]  /*6130*/  FADD.FTZ R3, R75, R50 ;  /* 0x000000324b037221 */ /* 0x002fc20000010000 */
[----:B------:R-:W-:-:S04]  /*6140*/  FADD.FTZ R32, R32, R33 ;  /* 0x0000002120207221 */ /* 0x000fc80000010000 */
[----:B------:R-:W-:Y:S02]  /*6150*/  FADD.FTZ R31, R31, R32 ;  /* 0x000000201f1f7221 */ /* 0x000fe40000010000 */
        /* <DEDUP_REMOVED lines=8> */
[----:B0-----:R-:W-:-:S01]  /*61e0*/  FADD.FTZ R3, R24, R3 ;  /* 0x0000000318037221 */ /* 0x001fc20000010000 */
[----:B------:R-:W-:-:S04]  /*61f0*/  F2FP.SATFINITE.E4M3.F32.PACK_AB_MERGE_C R77, R24, R77, RZ ;  /* 0x0000004d184d723e */ /* 0x000fc800048070ff */
[----:B------:R-:W-:Y:S02]  /*6200*/  F2FP.SATFINITE.E4M3.F32.PACK_AB_MERGE_C R169, R76, R75, R77 ;  /* 0x0000004b4ca9723e */ /* 0x000fe4000480704d */
[----:B------:R-:W0:Y:S08]  /*6210*/  MUFU.EX2 R54, R54 ;  /* 0x0000003600367308 */ /* 0x000e300000000800 */
[----:B------:R-:W2:Y:S01]  /*6220*/  MUFU.EX2 R25, R25 ;  /* 0x0000001900197308 */ /* 0x000ea20000000800 */
[----:B-1----:R-:W-:Y:S01]  /*6230*/  F2FP.SATFINITE.E4M3.F32.PACK_AB_MERGE_C R170, R29, R30, R4 ;  /* 0x0000001e1daa723e */ /* 0x002fe20004807004 */
[----:B------:R-:W-:-:S04]  /*6240*/  FADD.FTZ R30, R30, R31 ;  /* 0x0000001f1e1e7221 */ /* 0x000fc80000010000 */
[----:B------:R-:W-:Y:S02]  /*6250*/  FADD.FTZ R29, R29, R30 ;  /* 0x0000001e1d1d7221 */ /* 0x000fe40000010000 */
[----:B------:R-:W1:Y:S01]  /*6260*/  MUFU.EX2 R47, R47 ;  /* 0x0000002f002f7308 */ /* 0x000e620000000800 */
[----:B0-----:R-:W-:-:S01]  /*6270*/  FADD.FTZ R4, R54, R3 ;  /* 0x0000000336047221 */ /* 0x001fc20000010000 */
[----:B------:R-:W-:-:S06]  /*6280*/  FADD.FTZ R28, R28, R29 ;  /* 0x0000001d1c1c7221 */ /* 0x000fcc0000010000 */
[----:B------:R-:W0:Y:S01]  /*6290*/  MUFU.EX2 R46, R46 ;  /* 0x0000002e002e7308 */ /* 0x000e220000000800 */
[----:B--2---:R-:W-:-:S04]  /*62a0*/  FADD.FTZ R4, R25, R4 ;  /* 0x0000000419047221 */ /* 0x004fc80000010000 */
[----:B-1----:R-:W-:Y:S01]  /*62b0*/  FADD.FTZ R3, R47, R4 ;  /* 0x000000042f037221 */ /* 0x002fe20000010000 */
[----:B------:R-:W-:-:S01]  /*62c0*/  FADD.FTZ R4, R95, R28 ;  /* 0x0000001c5f047221 */ /* 0x000fc20000010000 */
[C---:B0-----:R-:W-:Y:S02]  /*62d0*/  F2FP.SATFINITE.E4M3.F32.PACK_AB_MERGE_C R6, R46.reuse, R47, RZ ;  /* 0x0000002f2e06723e */ /* 0x041fe400048070ff */
[----:B------:R-:W-:-:S02]  /*62e0*/  FADD.FTZ R3, R46, R3 ;  /* 0x000000032e037221 */ /* 0x000fc40000010000 */
[----:B------:R-:W-:Y:S01]  /*62f0*/  F2FP.SATFINITE.E4M3.F32.PACK_AB_MERGE_C R171, R25, R54, R6 ;  /* 0x0000003619ab723e */ /* 0x000fe20004807006 */
[----:B------:R-:W-:Y:S06]  /*6300*/  @!P6 BRA `(.L_x_1118) ;  /* 0x000000000054e947 */ /* 0x000fec0003800000 */
[C---:B------:R-:W-:Y:S01]  /*6310*/  ISETP.GT.AND P1, PT, R105.reuse, RZ, PT ;  /* 0x000000ff6900720c */ /* 0x040fe20003f24270 */
[----:B------:R-:W-:-:S05]  /*6320*/  VIADD R6, R105, 0xffffffff ;  /* 0xffffffff69067836 */ /* 0x000fca0000000000 */
[----:B------:R-:W-:-:S07]  /*6330*/  R2UR UR11, R6 ;  /* 0x00000000060b72ca */ /* 0x000fce00000e0000 */
[----:B------:R-:W-:Y:S08]  /*6340*/  @P1 BRA `(.L_x_1119) ;  /* 0x0000000000241947 */ /* 0x000ff00003800000 */
[----:B------:R-:W-:Y:S01]  /*6350*/  R2UR UR11, R105 ;  /* 0x00000000690b72ca */ /* 0x000fe200000e0000 */
[----:B------:R-:W-:Y:S02]  /*6360*/  ULDC UR14, c[0x0][0x9e4] ;  /* 0x00027900000e7ab9 */ /* 0x000fe40000000800 */
[----:B------:R-:W-:-:S10]  /*6370*/  UISETP.NE.AND UP0, UPT, UR14, 0x1, UPT ;  /* 0x000000010e00788c */ /* 0x000fd4000bf05270 */
[----:B------:R-:W-:Y:S01]  /*6380*/  UIADD3 UR11, -UR11, URZ, URZ ;  /* 0x0000003f0b0b7290 */ /* 0x000fe2000fffe13f */
[----:B------:R-:W-:-:S03]  /*6390*/  @UP0 ULDC.64 UR18, c[0x0][0x9e8] ;  /* 0x00027a0000120ab9 */ /* 0x000fc60000000a00 */
[----:B------:R-:W-:-:S04]  /*63a0*/  UIMAD.WIDE.U32 UR6, UR11, UR18, URZ ;  /* 0x000000120b0672a5 */ /* 0x000fc8000f8e003f */
[----:B------:R-:W-:-:S04]  /*63b0*/  @UP0 USHF.R.U32.HI UR11, URZ, UR19, UR7 ;  /* 0x000000133f0b0299 */ /* 0x000fc80008011607 */
[----:B------:R-:W-:Y:S01]  /*63c0*/  ULOP3.LUT UR11, URZ, UR11, URZ, 0x33, !UPT ;  /* 0x0000000b3f0b7292 */ /* 0x000fe2000f8e333f */
[----:B------:R-:W-:Y:S11]  /*63d0*/  BRA `(.L_x_1120) ;  /* 0x0000000000147947 */ /* 0x000ff60003800000 */
.L_x_1119:
[----:B------:R-:W-:Y:S02]  /*63e0*/  ULDC UR14, c[0x0][0x9e4] ;  /* 0x00027900000e7ab9 */ /* 0x000fe40000000800 */
[----:B------:R-:W-:-:S11]  /*63f0*/  UISETP.NE.AND UP0, UPT, UR14, 0x1, UPT ;  /* 0x000000010e00788c */ /* 0x000fd6000bf05270 */
[----:B------:R-:W-:Y:S02]  /*6400*/  @UP0 ULDC.64 UR18, c[0x0][0x9e8] ;  /* 0x00027a0000120ab9 */ /* 0x000fe40000000a00 */
[----:B------:R-:W-:-:S04]  /*6410*/  UIMAD.WIDE.U32 UR6, UR11, UR18, URZ ;  /* 0x000000120b0672a5 */ /* 0x000fc8000f8e003f */
[----:B------:R-:W-:-:S12]  /*6420*/  @UP0 USHF.R.U32.HI UR11, URZ, UR19, UR7 ;  /* 0x000000133f0b0299 */ /* 0x000fd80008011607 */
.L_x_1120:
[----:B------:R-:W-:-:S04]  /*6430*/  UIMAD UR11, UR11, UR14, UR14 ;  /* 0x0000000e0b0b72a4 */ /* 0x000fc8000f8e020e */
[----:B------:R-:W-:-:S04]  /*6440*/  UISETP.LT.AND UP0, UPT, UR10, UR11, UPT ;  /* 0x0000000b0a00728c */ /* 0x000fc8000bf01270 */
[----:B------:R-:W-:-:S12]  /*6450*/  USEL UR10, UR10, UR11, UP0 ;  /* 0x0000000b0a0a7287 */ /* 0x000fd80008000000 */
.L_x_1118:
[----:B------:R-:W-:Y:S01]  /*6460*/  UIMAD.WIDE UR6, UR10, 0x66666667, URZ ;  /* 0x666666670a0678a5 */ /* 0x000fe2000f8e023f */
[----:B------:R-:W-:Y:S02]  /*6470*/  CS2R R86, SRZ ;  /* 0x0000000000567805 */ /* 0x000fe4000001ff00 */
[----:B------:R-:W-:Y:S02]  /*6480*/  CS2R R84, SRZ ;  /* 0x0000000000547805 */ /* 0x000fe4000001ff00 */
[----:B------:R-:W-:Y:S01]  /*6490*/  CS2R R82, SRZ ;  /* 0x0000000000527805 */ /* 0x000fe2000001ff00 */
[----:B------:R-:W-:Y:S01]  /*64a0*/  USHF.R.U32.HI UR6, URZ, 0x1f, UR7 ;  /* 0x0000001f3f067899 */ /* 0x000fe20008011607 */
[----:B------:R-:W-:Y:S02]  /*64b0*/  CS2R R80, SRZ ;  /* 0x0000000000507805 */ /* 0x000fe4000001ff00 */
[----:B------:R-:W-:Y:S02]  /*64c0*/  CS2R R78, SRZ ;  /* 0x00000000004e7805 */ /* 0x000fe4000001ff00 */
[----:B------:R-:W-:Y:S01]  /*64d0*/  CS2R R76, SRZ ;  /* 0x00000000004c7805 */ /* 0x000fe2000001ff00 */
[----:B------:R-:W-:Y:S01]  /*64e0*/  ULEA.HI.SX32 UR6, UR7, UR6, 0x1a ;  /* 0x0000000607067291 */ /* 0x000fe2000f8fd23f */
[----:B------:R-:W-:-:S02]  /*64f0*/  CS2R R74, SRZ ;  /* 0x00000000004a7805 */ /* 0x000fc4000001ff00 */
[----:B------:R-:W-:Y:S02]  /*6500*/  CS2R R72, SRZ ;  /* 0x0000000000487805 */ /* 0x000fe4000001ff00 */
[----:B------:R-:W-:Y:S01]  /*6510*/  CS2R R70, SRZ ;  /* 0x0000000000467805 */ /* 0x000fe2000001ff00 */
[----:B------:R-:W-:Y:S01]  /*6520*/  UISETP.LT.AND UP0, UPT, UR40, UR6, UPT ;  /* 0x000000062800728c */ /* 0x000fe2000bf01270 */
[----:B------:R-:W-:Y:S02]  /*6530*/  CS2R R68, SRZ ;  /* 0x0000000000447805 */ /* 0x000fe4000001ff00 */
[----:B------:R-:W-:Y:S02]  /*6540*/  CS2R R66, SRZ ;  /* 0x0000000000427805 */ /* 0x000fe4000001ff00 */
[----:B------:R-:W-:Y:S01]  /*6550*/  CS2R R64, SRZ ;  /* 0x0000000000407805 */ /* 0x000fe2000001ff00 */
[----:B------:R-:W-:Y:S01]  /*6560*/  USEL UR32, UR40, UR6, !UP0 ;  /* 0x0000000628207287 */ /* 0x000fe2000c000000 */
[----:B------:R-:W-:-:S02]  /*6570*/  CS2R R62, SRZ ;  /* 0x00000000003e7805 */ /* 0x000fc4000001ff00 */
[----:B------:R-:W-:Y:S02]  /*6580*/  CS2R R60, SRZ ;  /* 0x00000000003c7805 */ /* 0x000fe4000001ff00 */
[----:B------:R-:W-:Y:S02]  /*6590*/  CS2R R58, SRZ ;  /* 0x00000000003a7805 */ /* 0x000fe4000001ff00 */
[----:B------:R-:W-:Y:S02]  /*65a0*/  CS2R R56, SRZ ;  /* 0x0000000000387805 */ /* 0x000fe4000001ff00 */
[----:B------:R-:W-:Y:S02]  /*65b0*/  CS2R R54, SRZ ;  /* 0x0000000000367805 */ /* 0x000fe4000001ff00 */
[----:B------:R-:W-:Y:S02]  /*65c0*/  ISETP.GE.AND P1, PT, R8, UR32, PT ;  /* 0x0000002008007c0c */ /* 0x000fe4000bf26270 */
        /* <DEDUP_REMOVED lines=16> */
[----:B------:R-:W-:Y:S01]  /*66d0*/  IMAD.MOV.U32 R7, RZ, RZ, R9 ;  /* 0x000000ffff077224 */ /* 0x000fe200078e0009 */
[----:B------:R-:W-:Y:S01]  /*66e0*/  UMOV UR34, UR45 ;  /* 0x0000002d00227c82 */ /* 0x000fe20008000000 */
[----:B------:R-:W-:Y:S01]  /*66f0*/  IMAD.MOV.U32 R6, RZ, RZ, R10 ;  /* 0x000000ffff067224 */ /* 0x000fe200078e000a */
[----:B------:R-:W-:Y:S01]  /*6700*/  UMOV UR33, UR44 ;  /* 0x0000002c00217c82 */ /* 0x000fe20008000000 */
[----:B------:R-:W-:Y:S01]  /*6710*/  IMAD.MOV.U32 R87, RZ, RZ, RZ ;  /* 0x000000ffff577224 */ /* 0x000fe200078e00ff */
[----:B------:R-:W-:Y:S01]  /*6720*/  ULDC UR29, c[0x0][0x9e4] ;  /* 0x00027900001d7ab9 */ /* 0x000fe20000000800 */
[----:B------:R-:W-:Y:S01]  /*6730*/  ULDC UR30, c[0x0][0x9dc] ;  /* 0x00027700001e7ab9 */ /* 0x000fe20000000800 */
[----:B------:R-:W-:Y:S01]  /*6740*/  ULDC UR28, c[0x0][0x988] ;  /* 0x00026200001c7ab9 */ /* 0x000fe20000000800 */
[----:B------:R-:W-:-:S05]  /*6750*/  ULDC UR31, c[0x0][0x9e0] ;  /* 0x00027800001f7ab9 */ /* 0x000fca0000000800 */
.L_x_1140:
[----:B------:R-:W-:Y:S01]  /*6760*/  ISETP.NE.AND P2, PT, RZ, UR42, PT ;  /* 0x0000002aff007c0c */ /* 0x000fe2000bf45270 */
[----:B------:R-:W-:-:S04]  /*6770*/  UISETP.NE.AND UP0, UPT, UR33, 0x1, UPT ;  /* 0x000000012100788c */ /* 0x000fc8000bf05270 */
[----:B------:R-:W-:-:S04]  /*6780*/  USEL UR45, URZ, 0x1, UP0 ;  /* 0x000000013f2d7887 */ /* 0x000fc80008000000 */
[----:B------:R-:W-:-:S04]  /*6790*/  ULOP3.LUT UR45, UR34, UR45, URZ, 0x3c, !UPT ;  /* 0x0000002d222d7292 */ /* 0x000fc8000f8e3c3f */
[----:B------:R-:W-:Y:S08]  /*67a0*/  @P2 BRA `(.L_x_1122) ;  /* 0x0000000000382947 */ /* 0x000ff00003800000 */
[----:B------:R-:W-:Y:S05]  /*67b0*/  @!P0 BRA `(.L_x_1123) ;  /* 0x0000000000048947 */ /* 0x000fea0003800000 */
[----:B------:R-:W-:Y:S01]  /*67c0*/  BPT.TRAP 0x1 ;  /* 0x000000040000795c */ /* 0x000fe20000300000 */
.L_x_1123:
        /* <DEDUP_REMOVED lines=9> */
.L_x_1124:
[----:B-1----:R-:W-:Y:S05]  /*6860*/  @P1 BRA `(.L_x_1122) ;  /* 0x0000000000081947 */ /* 0x002fea0003800000 */
[----:B------:R-:W1:Y:S02]  /*6870*/  SYNCS.PHASECHK.TRANS64.TRYWAIT P1, [UR6+0x22830], R9 ;  /* 0x02283009ff0075a7 */ /* 0x000e640008020146 */
[----:B-1----:R-:W-:Y:S05]  /*6880*/  @!P1 BRA `(.L_x_1125) ;  /* 0x0000015c00c09947 */ /* 0x002fea0003800000 */
.L_x_1122:
[----:B-1----:R-:W1:Y:S01]  /*6890*/  S2R R10, SR_TID.X ;  /* 0x00000000000a7919 */ /* 0x002e620000002100 */
[----:B------:R-:W-:Y:S01]  /*68a0*/  R2UR UR35, R5 ;  /* 0x00000000052372ca */ /* 0x000fe200000e0000 */
[----:B------:R-:W-:Y:S01]  /*68b0*/  UIADD3 UR44, UR33, 0x1, URZ ;  /* 0x00000001212c7890 */ /* 0x000fe2000fffe03f */
[----:B------:R-:W-:Y:S01]  /*68c0*/  UMOV UR19, 0x40000040 ;  /* 0x4000004000137882 */ /* 0x000fe20000000000 */
[----:B------:R-:W-:Y:S02]  /*68d0*/  UMOV UR20, UR16 ;  /* 0x0000001000147c82 */ /* 0x000fe40008000000 */
[----:B------:R-:W-:Y:S01]  /*68e0*/  UISETP.NE.AND UP0, UPT, UR44, 0x2, UPT ;  /* 0x000000022c00788c */ /* 0x000fe2000bf05270 */
[----:B------:R-:W-:Y:S01]  /*68f0*/  UMOV UR21, UR17 ;  /* 0x0000001100157c82 */ /* 0x000fe20008000000 */
[----:B------:R-:W-:Y:S02]  /*6900*/  UMOV UR23, 0x40000040 ;  /* 0x4000004000177882 */ /* 0x000fe40000000000 */
[----:B------:R-:W-:Y:S01]  /*6910*/  USEL UR44, UR44, URZ, UP0 ;  /* 0x0000003f2c2c7287 */ /* 0x000fe20008000000 */
[----:B------:R-:W-:Y:S01]  /*6920*/  UMOV UR24, UR16 ;  /* 0x0000001000187c82 */ /* 0x000fe20008000000 */
[----:B------:R-:W-:-:S02]  /*6930*/  UMOV UR25, UR17 ;  /* 0x0000001100197c82 */ /* 0x000fc40008000000 */
[----:B------:R-:W-:Y:S01]  /*6940*/  UIMAD UR35, UR44, 0x500, UR35 ;  /* 0x000005002c2378a4 */ /* 0x000fe2000f8e0223 */
[----:B------:R-:W-:Y:S01]  /*6950*/  UMOV UR27, 0x40000040 ;  /* 0x40000040001b7882 */ /* 0x000fe20000000000 */
[----:B------:R-:W-:Y:S02]  /*6960*/  UMOV UR7, 0x40000040 ;  /* 0x4000004000077882 */ /* 0x000fe40000000000 */
[----:B------:R-:W-:Y:S02]  /*6970*/  UIADD3 UR22, UR35, 0x100, URZ ;  /* 0x0000010023167890 */ /* 0x000fe4000fffe03f */
[----:B------:R-:W-:Y:S02]  /*6980*/  UIADD3 UR26, UR35, 0x200, URZ ;  /* 0x00000200231a7890 */ /* 0x000fe4000fffe03f */
[----:B------:R-:W-:Y:S01]  /*6990*/  UMOV UR18, UR35 ;  /* 0x0000002300127c82 */ /* 0x000fe20008000000 */
[----:B------:R-:W-:Y:S02]  /*69a0*/  UIADD3 UR6, UR35, 0x400, URZ ;  /* 0x0000040023067890 */ /* 0x000fe4000fffe03f */
[----:B------:R-:W-:Y:S01]  /*69b0*/  UIADD3 UR10, UR35, 0x402, URZ ;  /* 0x00000402230a7890 */ /* 0x000fe2000fffe03f */
[----:B------:R-:W-:Y:S01]  /*69c0*/  UMOV UR11, 0x40000040 ;  /* 0x40000040000b7882 */ /* 0x000fe20000000000 */
[----:B------:R-:W-:Y:S01]  /*69d0*/  UIADD3 UR14, UR35, 0x6, URZ ;  /* 0x00000006230e7890 */ /* 0x000fe2000fffe03f */
[----:B------:R-:W-:Y:S01]  /*69e0*/  UMOV UR15, 0x40000040 ;  /* 0x40000040000f7882 */ /* 0x000fe20000000000 */
[----:B-1----:R-:W-:-:S05]  /*69f0*/  SHF.R.U32.HI R10, RZ, 0x7, R10 ;  /* 0x00000007ff0a7819 */ /* 0x002fca000001160a */
[----:B0-----:R-:W-:-:S05]  /*6a00*/  VIADD R9, R10, 0x8 ;  /* 0x000000080a097836 */ /* 0x001fca0000000000 */
[----:B------:R0:W-:Y:S06]  /*6a10*/  BAR.SYNC.DEFER_BLOCKING R9, 0x100 ;  /* 0x000400090000751d */ /* 0x0001ec0000010000 */
[----:B------:R-:W-:-:S06]  /*6a20*/  WARPGROUP.ARRIVE ;  /* 0x00000000000079c5 */ /* 0x000fcc0000000000 */
        /* <DEDUP_REMOVED lines=106> */
.L_x_1127:
[----:B------:R-:W-:Y:S01]  /*70d0*/  ULEA UR6, UR33, UR43, 0x3 ;  /* 0x0000002b21067291 */ /* 0x000fe2000f8e183f */
[----:B------:R-:W-:-:S05]  /*70e0*/  IMAD.U32 R9, RZ, RZ, UR34 ;  /* 0x00000022ff097e24 */ /* 0x000fca000f8e00ff */
[----:B------:R-:W-:-:S04]  /*70f0*/  SHF.L.U32 R9, R9, 0x1f, RZ ;  /* 0x0000001f09097819 */ /* 0x000fc800000006ff */
[----:B------:R0:W1:Y:S01]  /*7100*/  SYNCS.PHASECHK.TRANS64.TRYWAIT P1, [UR6+0x22850], R9 ;  /* 0x02285009ff0075a7 */ /* 0x0000620008020146 */
[----:B------:R-:W-:Y:S05]  /*7110*/  @!P0 BRA `(.L_x_1128) ;  /* 0x0000000000048947 */ /* 0x000fea0003800000 */
[----:B------:R-:W-:Y:S01]  /*7120*/  BPT.TRAP 0x1 ;  /* 0x000000040000795c */ /* 0x000fe20000300000 */
.L_x_1128:
[----:B-1----:R-:W-:Y:S05]  /*7130*/  @P1 BRA `(.L_x_1126) ;  /* 0x0000000000081947 */ /* 0x002fea0003800000 */
[----:B------:R-:W1:Y:S02]  /*7140*/  SYNCS.PHASECHK.TRANS64.TRYWAIT P1, [UR6+0x22850], R9 ;  /* 0x02285009ff0075a7 */ /* 0x000e640008020146 */
[----:B-1----:R-:W-:Y:S05]  /*7150*/  @!P1 BRA `(.L_x_1129) ;  /* 0x0000015400a49947 */ /* 0x002fea0003800000 */
.L_x_1126:
[----:B------:R-:W-:Y:S01]  /*7160*/  UIADD3 UR6, UR43, 0x400, URZ ;  /* 0x000004002b067890 */ /* 0x000fe2000fffe03f */
[----:B------:R-:W-:Y:S01]  /*7170*/  WARPGROUP.ARRIVE ;  /* 0x00000000000079c5 */ /* 0x000fe20000000000 */
[----:B------:R-:W-:-:S05]  /*7180*/  UMOV UR7, 0xc0000010 ;  /* 0xc000001000077882 */ /* 0x000fca0000000000 */
[----:B-1----:R-:W1:Y:S01]  /*7190*/  S2R R10, SR_TID.X ;  /* 0x00000000000a7919 */ /* 0x002e620000002100 */
        /* <DEDUP_REMOVED lines=8> */
[----:B-1----:R-:W-:-:S04]  /*7220*/  SHF.R.U32.HI R10, RZ, 0x7, R10 ;  /* 0x00000007ff0a7819 */ /* 0x002fc8000001160a */
[----:B0-----:R-:W-:Y:S01]  /*7230*/  IADD3 R9, -R10, 0xb, RZ ;  /* 0x0000000b0a097810 */ /* 0x001fe20007ffe1ff */
[----:B------:R-:W-:Y:S02]  /*7240*/  WARPGROUP.DEPBAR.LE gsb0, 0x0 ;  /* 0x00008000000079c5 */ /* 0x000fe40000010000 */
[----:B------:R-:W-:-:S06]  /*7250*/  WARPGROUP.ARRIVE ;  /* 0x00000000000079c5 */ /* 0x000fcc0000000000 */
        /* <DEDUP_REMOVED lines=20> */
.L_x_1130:
[----:B------:R-:W-:Y:S01]  /*73a0*/  ISETP.NE.AND P2, PT, R191, 0x1, PT ;  /* 0x00000001bf00780c */ /* 0x000fe20003f45270 */
[C---:B------:R-:W-:Y:S01]  /*73b0*/  FMUL.FTZ R21, R0.reuse, R167 ;  /* 0x000000a700157220 */ /* 0x040fe20000410000 */
[C---:B------:R-:W-:Y:S01]  /*73c0*/  FMUL.FTZ R167, R0.reuse, R88 ;  /* 0x0000005800a77220 */ /* 0x040fe20000410000 */
[C---:B------:R-:W-:Y:S01]  /*73d0*/  FMUL.FTZ R168, R0.reuse, R89 ;  /* 0x0000005900a87220 */ /* 0x040fe20000410000 */
[C---:B------:R-:W-:Y:S01]  /*73e0*/  FMUL.FTZ R12, R0.reuse, R158 ;  /* 0x0000009e000c7220 */ /* 0x040fe20000410000 */
[----:B------:R-:W-:Y:S02]  /*73f0*/  VIADD R173, R19, UR37 ;  /* 0x0000002513ad7c36 */ /* 0x000fe40008000000 */
[C---:B------:R-:W-:Y:S01]  /*7400*/  FMUL.FTZ R158, R0.reuse, R164 ;  /* 0x000000a4009e7220 */ /* 0x040fe20000410000 */
[C---:B------:R-:W-:Y:S01]  /*7410*/  FMUL.FTZ R164, R0.reuse, R112 ;  /* 0x0000007000a47220 */ /* 0x040fe20000410000 */
[C---:B------:R-:W-:Y:S01]  /*7420*/  FMUL.FTZ R112, R0.reuse, R90 ;  /* 0x0000005a00707220 */ /* 0x040fe20000410000 */
[C---:B0-----:R-:W-:Y:S01]  /*7430*/  FMUL.FTZ R9, R0.reuse, R154 ;  /* 0x0000009a00097220 */ /* 0x041fe20000410000 */
[----:B------:R-:W0:Y:S01]  /*7440*/  LDC R90, c[0x0][0x288] ;  /* 0x0000a200ff5a7b82 */ /* 0x000e220000000800 */
[C---:B------:R-:W-:Y:S01]  /*7450*/  FMUL.FTZ R154, R0.reuse, R156 ;  /* 0x0000009c009a7220 */ /* 0x040fe20000410000 */
[C---:B------:R-:W-:Y:S01]  /*7460*/  FMUL.FTZ R156, R0.reuse, R160 ;  /* 0x000000a0009c7220 */ /* 0x040fe20000410000 */
[C---:B------:R-:W-:Y:S01]  /*7470*/  FMUL.FTZ R160, R0.reuse, R136 ;  /* 0x0000008800a07220 */ /* 0x040fe20000410000 */
[----:B------:R-:W-:Y:S01]  /*7480*/  ULEA UR6, UR44, UR43, 0x3 ;  /* 0x0000002b2c067291 */ /* 0x000fe2000f8e183f */
[C---:B------:R-:W-:Y:S01]  /*7490*/  FMUL.FTZ R13, R0.reuse, R159 ;  /* 0x0000009f000d7220 */ /* 0x040fe20000410000 */
[C---:B------:R-:W-:Y:S01]  /*74a0*/  FMUL.FTZ R14, R0.reuse, R162 ;  /* 0x000000a2000e7220 */ /* 0x040fe20000410000 */
[C---:B------:R-:W-:Y:S01]  /*74b0*/  FMUL.FTZ R15, R0.reuse, R163 ;  /* 0x000000a3000f7220 */ /* 0x040fe20000410000 */
[----:B------:R-:W1:Y:S01]  /*74c0*/  @P2 LDC R88, c[0x0][0x44c] ;  /* 0x00011300ff582b82 */ /* 0x000e620000000800 */
[C---:B------:R-:W-:Y:S01]  /*74d0*/  FMUL.FTZ R136, R0.reuse, R138 ;  /* 0x0000008a00887220 */ /* 0x040fe20000410000 */
[C---:B------:R-:W-:Y:S01]  /*74e0*/  FMUL.FTZ R169, R0.reuse, R92 ;  /* 0x0000005c00a97220 */ /* 0x040fe20000410000 */
[C---:B------:R-:W-:Y:S01]  /*74f0*/  FMUL.FTZ R10, R0.reuse, R155 ;  /* 0x0000009b000a7220 */ /* 0x040fe20000410000 */
[C---:B------:R-:W-:Y:S01]  /*7500*/  FMUL.FTZ R159, R0.reuse, R137 ;  /* 0x00000089009f7220 */ /* 0x040fe20000410000 */
[C---:B------:R-:W-:Y:S01]  /*7510*/  FMUL.FTZ R162, R0.reuse, R140 ;  /* 0x0000008c00a27220 */ /* 0x040fe20000410000 */
[C---:B------:R-:W-:Y:S01]  /*7520*/  FMUL.FTZ R138, R0.reuse, R142 ;  /* 0x0000008e008a7220 */ /* 0x040fe20000410000 */
[C---:B------:R-:W-:Y:S01]  /*7530*/  FMUL.FTZ R163, R0.reuse, R144 ;  /* 0x0000009000a37220 */ /* 0x040fe20000410000 */
[----:B------:R-:W2:Y:S01]  /*7540*/  @P2 LDC R89, c[0x0][0x450] ;  /* 0x00011400ff592b82 */ /* 0x000ea20000000800 */
        /* <DEDUP_REMOVED lines=12> */
[----:B------:R-:W-:Y:S01]  /*7610*/  UIADD3 UR6, UR6, 0x22840, URZ ;  /* 0x0002284006067890 */ /* 0x000fe2000fffe03f */
[C---:B------:R-:W-:Y:S01]  /*7620*/  FMUL.FTZ R141, R0.reuse, R147 ;  /* 0x00000093008d7220 */ /* 0x040fe20000410000 */
[----:B------:R-:W-:Y:S01]  /*7630*/  FMUL.FTZ R143, R0, R151 ;  /* 0x00000097008f7220 */ /* 0x000fe20000410000 */
[----:B-1----:R-:W-:-:S04]  /*7640*/  @P2 IMAD.HI.U32 R88, R173, R88, RZ ;  /* 0x00000058ad582227 */ /* 0x002fc800078e00ff */
[C---:B------:R-:W-:Y:S01]  /*7650*/  FMUL.FTZ R148, R0.reuse, R120 ;  /* 0x0000007800947220 */ /* 0x040fe20000410000 */
[C---:B------:R-:W-:Y:S01]  /*7660*/  FMUL.FTZ R149, R0.reuse, R125 ;  /* 0x0000007d00957220 */ /* 0x040fe20000410000 */
[----:B------:R-:W-:Y:S01]  /*7670*/  FMUL.FTZ R124, R0, R130 ;  /* 0x00000082007c7220 */ /* 0x000fe20000410000 */
[----:B------:R-:W-:Y:S02]  /*7680*/  IMAD R177, R8, -0xa0, RZ ;  /* 0xffffff6008b17824 */ /* 0x000fe400078e02ff */
[C---:B------:R-:W-:Y:S01]  /*7690*/  FMUL.FTZ R11, R0.reuse, R152 ;  /* 0x00000098000b7220 */ /* 0x040fe20000410000 */
[C---:B------:R-:W-:Y:S01]  /*76a0*/  FMUL.FTZ R147, R0.reuse, R121 ;  /* 0x0000007900937220 */ /* 0x040fe20000410000 */
[C---:B------:R-:W-:Y:S01]  /*76b0*/  FMUL.FTZ R120, R0.reuse, R122 ;  /* 0x0000007a00787220 */ /* 0x040fe20000410000 */
[----:B--2---:R-:W-:Y:S01]  /*76c0*/  @P2 SHF.R.U32.HI R173, RZ, R89, R88 ;  /* 0x00000059ffad2219 */ /* 0x004fe20000011658 */
[C---:B------:R-:W-:Y:S01]  /*76d0*/  FMUL.FTZ R151, R0.reuse, R128 ;  /* 0x0000008000977220 */ /* 0x040fe20000410000 */
[C---:B------:R-:W-:Y:S01]  /*76e0*/  FMUL.FTZ R125, R0.reuse, R131 ;  /* 0x00000083007d7220 */ /* 0x040fe20000410000 */
[C---:B------:R-:W-:Y:S01]  /*76f0*/  FMUL.FTZ R130, R0.reuse, R132 ;  /* 0x0000008400827220 */ /* 0x040fe20000410000 */
[C---:B------:R-:W-:Y:S01]  /*7700*/  FMUL.FTZ R152, R0.reuse, R153 ;  /* 0x0000009900987220 */ /* 0x040fe20000410000 */
[----:B------:R-:W1:Y:S01]  /*7710*/  SHFL.IDX PT, R99, R173, RZ, 0x1c1f ;  /* 0x001c1fffad637589 */ /* 0x000e6200000e0000 */
        /* <DEDUP_REMOVED lines=23> */
[----:B------:R-:W-:-:S02]  /*7890*/  VIADD R89, R177, 0x1 ;  /* 0x00000001b1597836 */ /* 0x000fc40000000000 */
        /* <DEDUP_REMOVED lines=13> */
[----:B------:R-:W-:Y:S01]  /*7970*/  LOP3.LUT P1, RZ, R2, 0x8, RZ, 0xc0, !PT ;  /* 0x0000000802ff7812 */ /* 0x000fe2000782c0ff */
[----:B------:R-:W-:Y:S01]  /*7980*/  IMAD R89, R18, -0x2, R89 ;  /* 0xfffffffe12597824 */ /* 0x000fe200078e0259 */
[----:B------:R-:W2:Y:S01]  /*7990*/  MUFU.TANH R11, R11 ;  /* 0x0000000b000b7308 */ /* 0x000ea20000002400 */
[----:B------:R-:W-:Y:S01]  /*79a0*/  SYNCS.ARRIVE.TRANS64.RED.A1T0 RZ, [UR6], RZ ;  /* 0x000000ffffff79a7 */ /* 0x000fe20008100406 */
[----:B------:R-:W-:Y:S01]  /*79b0*/  ULOP3.LUT UR6, URZ, UR30, URZ, 0x33, !UPT ;  /* 0x0000001e3f067292 */ /* 0x000fe2000f8e333f */
[C---:B------:R-:W-:Y:S01]  /*79c0*/  VIADD R176, R89.reuse, 0xffffffff ;  /* 0xffffffff59b07836 */ /* 0x040fe20000000000 */
[----:B0-----:R-:W-:-:S04]  /*79d0*/  IADD3 R179, R89, -R90, R17 ;  /* 0x8000005a59b37210 */ /* 0x001fc80007ffe011 */
[----:B------:R-:W0:Y:S01]  /*79e0*/  MUFU.TANH R152, R152 ;  /* 0x0000009800987308 */ /* 0x000e220000002400 */
[C---:B------:R-:W-:Y:S02]  /*79f0*/  VIADD R178, R179.reuse, UR31 ;  /* 0x0000001fb3b27c36 */ /* 0x040fe40008000000 */
[----:B------:R-:W-:Y:S02]  /*7a00*/  VIADD R179, R179, UR6 ;  /* 0x00000006b3b37c36 */ /* 0x000fe40008000000 */
[--C-:B-1----:R-:W-:Y:S02]  /*7a10*/  IMAD.IADD R180, R178, 0x1, R99.reuse ;  /* 0x00000001b2b47824 */ /* 0x102fe400078e0263 */
[----:B------:R-:W-:Y:S01]  /*7a20*/  IMAD.IADD R181, R179, 0x1, R99 ;  /* 0x00000001b3b57824 */ /* 0x000fe200078e0263 */
[----:B------:R-:W1:Y:S08]  /*7a30*/  MUFU.TANH R9, R9 ;  /* 0x0000000900097308 */ /* 0x000e700000002400 */
[----:B------:R-:W3:Y:S08]  /*7a40*/  MUFU.TANH R10, R10 ;  /* 0x0000000a000a7308 */ /* 0x000ef00000002400 */
[----:B------:R-:W4:Y:S08]  /*7a50*/  MUFU.TANH R154, R154 ;  /* 0x0000009a009a7308 */ /* 0x000f300000002400 */
        /* <DEDUP_REMOVED lines=74> */
[----:B------:R-:W0:Y:S01]  /*7f00*/  MUFU.TANH R97, R97 ;  /* 0x0000006100617308 */ /* 0x000e220000002400 */
[----:B-1234-:R-:W-:Y:S05]  /*7f10*/  @!P1 BRA `(.L_x_1131) ;  /* 0x0000000000549947 */ /* 0x01efea0003800000 */
[----:B------:R-:W-:Y:S01]  /*7f20*/  IADD3 R99, R17, -R90, R99 ;  /* 0x8000005a11637210 */ /* 0x000fe20007ffe063 */
[----:B------:R-:W-:Y:S03]  /*7f30*/  BSSY B0, `(.L_x_1132) ;  /* 0x0000010000007945 */ /* 0x000fe60003800000 */
[----:B------:R-:W-:-:S13]  /*7f40*/  ISETP.GT.AND P1, PT, R99, -0x1, PT ;  /* 0xffffffff6300780c */ /* 0x000fda0003f24270 */
[----:B------:R-:W-:Y:S05]  /*7f50*/  @P1 BRA `(.L_x_1133) ;  /* 0x0000000000201947 */ /* 0x000fea0003800000 */
[----:B------:R-:W-:Y:S01]  /*7f60*/  IMAD.U32 R98, RZ, RZ, UR29 ;  /* 0x0000001dff627e24 */ /* 0x000fe2000f8e00ff */
[----:B------:R-:W-:-:S04]  /*7f70*/  LOP3.LUT R99, RZ, R99, RZ, 0x33, !PT ;  /* 0x00000063ff637212 */ /* 0x000fc800078e33ff */
[----:B------:R-:W-:-:S13]  /*7f80*/  ISETP.NE.AND P1, PT, R98, 0x1, PT ;  /* 0x000000016200780c */ /* 0x000fda0003f25270 */
[----:B------:R-:W1:Y:S02]  /*7f90*/  @P1 LDC.64 R88, c[0x0][0x9e8] ;  /* 0x00027a00ff581b82 */ /* 0x000e640000000a00 */
[----:B-1----:R-:W-:-:S05]  /*7fa0*/  @P1 IMAD.HI.U32 R88, R99, R88, RZ ;  /* 0x0000005863581227 */ /* 0x002fca00078e00ff */
[----:B------:R-:W-:-:S04]  /*7fb0*/  @P1 SHF.R.U32.HI R99, RZ, R89, R88 ;  /* 0x00000059ff631219 */ /* 0x000fc80000011658 */
[----:B------:R-:W-:Y:S01]  /*7fc0*/  LOP3.LUT R99, RZ, R99, RZ, 0x33, !PT ;  /* 0x00000063ff637212 */ /* 0x000fe200078e33ff */
[----:B------:R-:W-:Y:S06]  /*7fd0*/  BRA `(.L_x_1134) ;  /* 0x0000000000147947 */ /* 0x000fec0003800000 */
.L_x_1133:
[----:B------:R-:W-:-:S05]  /*7fe0*/  IMAD.U32 R98, RZ, RZ, UR29 ;  /* 0x0000001dff627e24 */ /* 0x000fca000f8e00ff */
[----:B------:R-:W-:-:S13]  /*7ff0*/  ISETP.NE.AND P1, PT, R98, 0x1, PT ;  /* 0x000000016200780c */ /* 0x000fda0003f25270 */
[----:B------:R-:W1:Y:S02]  /*8000*/  @P1 LDC.64 R88, c[0x0][0x9e8] ;  /* 0x00027a00ff581b82 */ /* 0x000e640000000a00 */
[----:B-1----:R-:W-:-:S05]  /*8010*/  @P1 IMAD.HI.U32 R88, R99, R88, RZ ;  /* 0x0000005863581227 */ /* 0x002fca00078e00ff */
[----:B------:R-:W-:-:S07]  /*8020*/  @P1 SHF.R.U32.HI R99, RZ, R89, R88 ;  /* 0x00000059ff631219 */ /* 0x000fce0000011658 */
.L_x_1134:
[----:B------:R-:W-:Y:S05]  /*8030*/  BSYNC B0 ;  /* 0x0000000000007941 */ /* 0x000fea0003800000 */
.L_x_1132:
[----:B------:R-:W-:-:S05]  /*8040*/  IMAD R99, R99, R98, R176 ;  /* 0x0000006263637224 */ /* 0x000fca00078e02b0 */
[----:B------:R-:W-:Y:S02]  /*8050*/  VIADDMNMX R180, R99, R98, R180, PT ;  /* 0x0000006263b47246 */ /* 0x000fe400038001b4 */
[----:B------:R-:W-:-:S07]  /*8060*/  VIMNMX R181, R181, R99, !PT ;  /* 0x00000063b5b57248 */ /* 0x000fce0007fe0100 */
.L_x_1131:
[C---:B------:R-:W-:Y:S02]  /*8070*/  ISETP.GE.AND P2, PT, R177.reuse, 0x9, PT ;  /* 0x00000009b100780c */ /* 0x040fe40003f46270 */
[----:B------:R-:W-:Y:S02]  /*8080*/  ISETP.GE.AND P1, PT, R177, 0x2, PT ;  /* 0x00000002b100780c */ /* 0x000fe40003f26270 */
[----:B------:R-:W-:Y:S02]  /*8090*/  LOP3.LUT R16, R16, 0xfffffffd, RZ, 0xc0, !PT ;  /* 0xfffffffd10107812 */ /* 0x000fe400078ec0ff */
[----:B------:R-:W-:Y:S02]  /*80a0*/  ISETP.GT.AND P3, PT, R181, 0x1, !P1 ;  /* 0x00000001b500780c */ /* 0x000fe40004f64270 */
[----:B------:R-:W-:Y:S02]  /*80b0*/  ISETP.GE.AND P4, PT, R177, 0xa, PT ;  /* 0x0000000ab100780c */ /* 0x000fe40003f86270 */
[----:B------:R-:W-:-:S02]  /*80c0*/  ISETP.LT.OR P3, PT, R180, 0x2, P3 ;  /* 0x00000002b400780c */ /* 0x000fc40001f61670 */
[----:B------:R-:W-:Y:S02]  /*80d0*/  LOP3.LUT R2, R2, 0xfffffffd, RZ, 0xc0, !PT ;  /* 0xfffffffd02027812 */ /* 0x000fe400078ec0ff */
[----:B------:R-:W-:Y:S02]  /*80e0*/  @P2 LOP3.LUT R16, R16, 0x2, RZ, 0xfc, !PT ;  /* 0x0000000210102812 */ /* 0x000fe400078efcff */
[----:B------:R-:W-:Y:S02]  /*80f0*/  ISETP.GT.AND P2, PT, R181, 0x8, !P2 ;  /* 0x00000008b500780c */ /* 0x000fe40005744270 */
[----:B0-----:R-:W-:Y:S02]  /*8100*/  FSEL R152, R152, -INF , !P3 ;  /* 0xff80000098987808 */ /* 0x001fe40005800000 */
[----:B------:R-:W-:Y:S02]  /*8110*/  ISETP.LT.OR P2, PT, R180, 0x9, P2 ;  /* 0x00000009b400780c */ /* 0x000fe40001741670 */
[----:B------:R-:W-:-:S02]  /*8120*/  ISETP.GE.AND P3, PT, R177, 0x11, PT ;  /* 0x00000011b100780c */ /* 0x000fc40003f66270 */
[----:B------:R-:W-:Y:S02]  /*8130*/  LOP3.LUT R16, R16, 0xfffffffb, RZ, 0xc0, !PT ;  /* 0xfffffffb10107812 */ /* 0x000fe400078ec0ff */
[----:B------:R-:W-:Y:S02]  /*8140*/  FSEL R154, R154, -INF , !P2 ;  /* 0xff8000009a9a7808 */ /* 0x000fe40005000000 */
[----:B------:R-:W-:Y:S02]  /*8150*/  ISETP.GT.AND P2, PT, R181, 0x9, !P4 ;  /* 0x00000009b500780c */ /* 0x000fe40006744270 */
[----:B------:R-:W-:Y:S02]  /*8160*/  @P4 LOP3.LUT R16, R16, 0x4, RZ, 0xfc, !PT ;  /* 0x0000000410104812 */ /* 0x000fe400078efcff */
[----:B------:R-:W-:Y:S02]  /*8170*/  ISETP.LT.OR P2, PT, R180, 0xa, P2 ;  /* 0x0000000ab400780c */ /* 0x000fe40001741670 */
[----:B------:R-:W-:-:S02]  /*8180*/  LOP3.LUT R16, R16, 0xfffffff7, RZ, 0xc0, !PT ;  /* 0xfffffff710107812 */ /* 0x000fc400078ec0ff */
[----:B------:R-:W-:Y:S02]  /*8190*/  FSEL R153, R153, -INF , !P2 ;  /* 0xff80000099997808 */ /* 0x000fe40005000000 */
[----:B------:R-:W-:Y:S02]  /*81a0*/  @P3 LOP3.LUT R16, R16, 0x8, RZ, 0xfc, !PT ;  /* 0x0000000810103812 */ /* 0x000fe400078efcff */
[----:B------:R-:W-:Y:S02]  /*81b0*/  ISETP.GT.AND P2, PT, R181, 0x10, !P3 ;  /* 0x00000010b500780c */ /* 0x000fe40005f44270 */
[----:B------:R-:W-:Y:S02]  /*81c0*/  ISETP.GE.AND P3, PT, R177, 0x12, PT ;  /* 0x00000012b100780c */ /* 0x000fe40003f66270 */
[----:B------:R-:W-:Y:S02]  /*81d0*/  ISETP.LT.OR P2, PT, R180, 0x11, P2 ;  /* 0x00000011b400780c */ /* 0x000fe40001741670 */
[----:B------:R-:W-:-:S02]  /*81e0*/  LOP3.LUT R16, R16, 0xffffffef, RZ, 0xc0, !PT ;  /* 0xffffffef10107812 */ /* 0x000fc400078ec0ff */
[----:B------:R-:W-:Y:S02]  /*81f0*/  FSEL R156, R156, -INF , !P2 ;  /* 0xff8000009c9c7808 */ /* 0x000fe40005000000 */
[----:B------:R-:W-:-:S04]  /*8200*/  ISETP.GT.AND P2, PT, R181, 0x11, !P3 ;  /* 0x00000011b500780c */ /* 0x000fc80005f44270 */
[----:B------:R-:W-:Y:S02]  /*8210*/  ISETP.LT.OR P2, PT, R180, 0x12, P2 ;  /* 0x00000012b400780c */ /* 0x000fe40001741670 */
[----:B------:R-:W-:Y:S02]  /*8220*/  @P3 LOP3.LUT R16, R16, 0x10, RZ, 0xfc, !PT ;  /* 0x0000001010103812 */ /* 0x000fe400078efcff */
[----:B------:R-:W-:Y:S02]  /*8230*/  ISETP.GE.AND P3, PT, R177, 0x19, PT ;  /* 0x00000019b100780c */ /* 0x000fe40003f66270 */
[----:B------:R-:W-:Y:S02]  /*8240*/  FSEL R155, R155, -INF , !P2 ;  /* 0xff8000009b9b7808 */ /* 0x000fe40005000000 */
[----:B------:R-:W-:Y:S02]  /*8250*/  ISETP.GT.AND P2, PT, R181, 0x18, !P3 ;  /* 0x00000018b500780c */ /* 0x000fe40005f44270 */
[----:B------:R-:W-:-:S02]  /*8260*/  LOP3.LUT R16, R16, 0x7fffffff, RZ, 0xc0, !PT ;  /* 0x7fffffff10107812 */ /* 0x000fc400078ec0ff */
[----:B------:R-:W-:-:S04]  /*8270*/  ISETP.LT.OR P2, PT, R180, 0x19, P2 ;  /* 0x00000019b400780c */ /* 0x000fc80001741670 */
[----:B------:R-:W-:Y:S02]  /*8280*/  FSEL R158, R158, -INF , !P2 ;  /* 0xff8000009e9e7808 */ /* 0x000fe40005000000 */
[----:B------:R-:W-:Y:S02]  /*8290*/  @P3 LOP3.LUT R2, R2, 0x2, RZ, 0xfc, !PT ;  /* 0x0000000202023812 */ /* 0x000fe400078efcff */
[----:B------:R-:W-:Y:S02]  /*82a0*/  ISETP.GE.AND P3, PT, R177, 0x1a, PT ;  /* 0x0000001ab100780c */ /* 0x000fe40003f66270 */
[----:B------:R-:W-:Y:S02]  /*82b0*/  LOP3.LUT R2, R2, 0xfffffffe, RZ, 0xc0, !PT ;  /* 0xfffffffe02027812 */ /* 0x000fe400078ec0ff */
[----:B------:R-:W-:-:S04]  /*82c0*/  ISETP.GT.AND P2, PT, R181, 0x19, !P3 ;  /* 0x00000019b500780c */ /* 0x000fc80005f44270 */
        /* <DEDUP_REMOVED lines=140> */
[----:B------:R-:W-:Y:S01]  /*8b90*/  @P3 LOP3.LUT R16, R16, 0x200, RZ, 0xfc, !PT ;  /* 0x0000020010103812 */ /* 0x000fe200078efcff */
[----:B------:R-:W0:Y:S01]  /*8ba0*/  SHFL.IDX PT, R165, R173, 0x1, 0x1c1f ;  /* 0x003c1f00ada57f89 */ /* 0x000e2200000e0000 */
        /* <DEDUP_REMOVED lines=8> */
[----:B------:R-:W-:Y:S01]  /*8c30*/  ISETP.GT.AND P2, PT, R181, 0x80, !P3 ;  /* 0x00000080b500780c */ /* 0x000fe20005f44270 */
[----:B0-----:R-:W-:-:S03]  /*8c40*/  IMAD.IADD R150, R178, 0x1, R165 ;  /* 0x00000001b2967824 */ /* 0x001fc600078e02a5 */
        /* <DEDUP_REMOVED lines=14> */
[----:B------:R-:W-:Y:S02]  /*8d30*/  ISETP.GE.AND P2, PT, R177, 0x8a, PT ;  /* 0x0000008ab100780c */ /* 0x000fe40003f46270 */
[----:B------:R-:W-:Y:S02]  /*8d40*/  @P3 LOP3.LUT R16, R16, 0x20, RZ, 0xfc, !PT ;  /* 0x0000002010103812 */ /* 0x000fe400078efcff */
[----:B------:R-:W-:Y:S02]  /*8d50*/  ISETP.GT.AND P3, PT, R181, 0x89, !P2 ;  /* 0x00000089b500780c */ /* 0x000fe40005764270 */
[----:B------:R-:W-:Y:S02]  /*8d60*/  LOP3.LUT R16, R16, 0xfffffffe, RZ, 0xc0, !PT ;  /* 0xfffffffe10107812 */ /* 0x000fe400078ec0ff */
[----:B------:R-:W-:-:S04]  /*8d70*/  ISETP.LT.OR P3, PT, R180, 0x8a, P3 ;  /* 0x0000008ab400780c */ /* 0x000fc80001f61670 */
        /* <DEDUP_REMOVED lines=13> */
[----:B------:R-:W-:-:S13]  /*8e50*/  ISETP.GE.AND P6, PT, R177, 0x1, PT ;  /* 0x00000001b100780c */ /* 0x000fda0003fc6270 */
[----:B------:R-:W-:Y:S02]  /*8e60*/  @P6 LOP3.LUT R16, R16, 0x1, RZ, 0xfc, !PT ;  /* 0x0000000110106812 */ /* 0x000fe400078efcff */
[----:B------:R-:W-:-:S04]  /*8e70*/  ISETP.GT.AND P6, PT, R181, RZ, !P6 ;  /* 0x000000ffb500720c */ /* 0x000fc800077c4270 */
[----:B------:R-:W-:-:S04]  /*8e80*/  ISETP.LT.OR P6, PT, R180, 0x1, P6 ;  /* 0x00000001b400780c */ /* 0x000fc800037c1670 */
[----:B------:R-:W-:Y:S01]  /*8e90*/  FSEL R163, R11, -INF , !P6 ;  /* 0xff8000000ba37808 */ /* 0x000fe20007000000 */
[----:B------:R-:W-:Y:S01]  /*8ea0*/  IMAD.IADD R11, R179, 0x1, R165 ;  /* 0x00000001b30b7824 */ /* 0x000fe200078e02a5 */
[----:B------:R-:W-:-:S13]  /*8eb0*/  ISETP.GE.AND P6, PT, R177, 0x9a, PT ;  /* 0x0000009ab100780c */ /* 0x000fda0003fc6270 */
[----:B------:R-:W-:Y:S02]  /*8ec0*/  @P6 LOP3.LUT R2, R2, 0x4, RZ, 0xfc, !PT ;  /* 0x0000000402026812 */ /* 0x000fe400078efcff */
        /* <DEDUP_REMOVED lines=9> */
[----:B------:R-:W-:Y:S01]  /*8f60*/  IMAD.U32 R164, RZ, RZ, UR29 ;  /* 0x0000001dffa47e24 */ /* 0x000fe2000f8e00ff */
[----:B------:R-:W-:-:S04]  /*8f70*/  LOP3.LUT R165, RZ, R165, RZ, 0x33, !PT ;  /* 0x000000a5ffa57212 */ /* 0x000fc800078e33ff */
[----:B------:R-:W-:-:S13]  /*8f80*/  ISETP.NE.AND P6, PT, R164, 0x1, PT ;  /* 0x00000001a400780c */ /* 0x000fda0003fc5270 */
[----:B------:R-:W0:Y:S02]  /*8f90*/  @P6 LDC.64 R88, c[0x0][0x9e8] ;  /* 0x00027a00ff586b82 */ /* 0x000e240000000a00 */
[----:B0-----:R-:W-:-:S05]  /*8fa0*/  @P6 IMAD.HI.U32 R88, R165, R88, RZ ;  /* 0x00000058a5586227 */ /* 0x001fca00078e00ff */
[----:B------:R-:W-:-:S04]  /*8fb0*/  @P6 SHF.R.U32.HI R165, RZ, R89, R88 ;  /* 0x00000059ffa56219 */ /* 0x000fc80000011658 */
[----:B------:R-:W-:Y:S01]  /*8fc0*/  LOP3.LUT R165, RZ, R165, RZ, 0x33, !PT ;  /* 0x000000a5ffa57212 */ /* 0x000fe200078e33ff */
[----:B------:R-:W-:Y:S06]  /*8fd0*/  BRA `(.L_x_1138) ;  /* 0x0000000000147947 */ /* 0x000fec0003800000 */
.L_x_1137:
[----:B------:R-:W-:-:S05]  /*8fe0*/  IMAD.U32 R164, RZ, RZ, UR29 ;  /* 0x0000001dffa47e24 */ /* 0x000fca000f8e00ff */
[----:B------:R-:W-:-:S13]  /*8ff0*/  ISETP.NE.AND P6, PT, R164, 0x1, PT ;  /* 0x00000001a400780c */ /* 0x000fda0003fc5270 */
[----:B------:R-:W0:Y:S02]  /*9000*/  @P6 LDC.64 R88, c[0x0][0x9e8] ;  /* 0x00027a00ff586b82 */ /* 0x000e240000000a00 */
[----:B0-----:R-:W-:-:S05]  /*9010*/  @P6 IMAD.HI.U32 R88, R165, R88, RZ ;  /* 0x00000058a5586227 */ /* 0x001fca00078e00ff */
[----:B------:R-:W-:-:S07]  /*9020*/  @P6 SHF.R.U32.HI R165, RZ, R89, R88 ;  /* 0x00000059ffa56219 */ /* 0x000fce0000011658 */
.L_x_1138:
[----:B------:R-:W-:Y:S05]  /*9030*/  BSYNC B0 ;  /* 0x0000000000007941 */ /* 0x000fea0003800000 */
.L_x_1136:
[----:B------:R-:W-:-:S05]  /*9040*/  IMAD R165, R165, R164, R176 ;  /* 0x000000a4a5a57224 */ /* 0x000fca00078e02b0 */
[----:B------:R-:W-:Y:S02]  /*9050*/  VIADDMNMX R150, R165, R164, R150, PT ;  /* 0x000000a4a5967246 */ /* 0x000fe40003800196 */
[----:B------:R-:W-:-:S07]  /*9060*/  VIMNMX R11, R11, R165, !PT ;  /* 0x000000a50b0b7248 */ /* 0x000fce0007fe0100 */
.L_x_1135:
[----:B------:R-:W-:Y:S01]  /*9070*/  ISETP.GT.AND P1, PT, R11, 0x1, !P1 ;  /* 0x000000010b00780c */ /* 0x000fe20004f24270 */
[----:B------:R-:W-:Y:S01]  /*9080*/  IMAD.U32 R167, RZ, RZ, UR28 ;  /* 0x0000001cffa77e24 */ /* 0x000fe2000f8e00ff */
[----:B------:R-:W-:Y:S02]  /*9090*/  LOP3.LUT P6, RZ, R16, 0x8000000, RZ, 0xc0, !PT ;  /* 0x0800000010ff7812 */ /* 0x000fe400078cc0ff */
[----:B------:R-:W-:Y:S02]  /*90a0*/  ISETP.LT.OR P1, PT, R150, 0x2, P1 ;  /* 0x000000029600780c */ /* 0x000fe40000f21670 */
[----:B------:R-:W-:Y:S02]  /*90b0*/  FMNMX.FTZ R89, R163, R6, !PT ;  /* 0x00000006a3597209 */ /* 0x000fe40007810000 */
[----:B------:R-:W-:Y:S02]  /*90c0*/  FSEL R88, R10, -INF , !P1 ;  /* 0xff8000000a587808 */ /* 0x000fe40004800000 */
[----:B------:R-:W-:-:S02]  /*90d0*/  LOP3.LUT P1, RZ, R16, 0x2, RZ, 0xc0, !PT ;  /* 0x0000000210ff7812 */ /* 0x000fc4000782c0ff */
[----:B------:R-:W-:Y:S02]  /*90e0*/  FMNMX.FTZ R89, R152, R89, !PT ;  /* 0x0000005998597209 */ /* 0x000fe40007810000 */
[----:B------:R-:W-:Y:S02]  /*90f0*/  ISETP.GT.AND P1, PT, R11, 0x8, !P1 ;  /* 0x000000080b00780c */ /* 0x000fe40004f24270 */
[----:B------:R-:W-:Y:S02]  /*9100*/  FMNMX.FTZ R10, R154, R89, !PT ;  /* 0x000000599a0a7209 */ /* 0x000fe40007810000 */
[----:B------:R-:W-:Y:S02]  /*9110*/  ISETP.LT.OR P1, PT, R150, 0x9, P1 ;  /* 0x000000099600780c */ /* 0x000fe40000f21670 */
[----:B------:R-:W-:Y:S02]  /*9120*/  FMNMX.FTZ R89, R153, R10, !PT ;  /* 0x0000000a99597209 */ /* 0x000fe40007810000 */
[----:B------:R-:W-:-:S02]  /*9130*/  FSEL R12, R12, -INF , !P1 ;  /* 0xff8000000c0c7808 */ /* 0x000fc40004800000 */
[----:B------:R-:W-:Y:S02]  /*9140*/  LOP3.LUT P1, RZ, R16, 0x4, RZ, 0xc0, !PT ;  /* 0x0000000410ff7812 */ /* 0x000fe4000782c0ff */
[----:B------:R-:W-:Y:S02]  /*9150*/  FMNMX.FTZ R10, R156, R89, !PT ;  /* 0x000000599c0a7209 */ /* 0x000fe40007810000 */
[----:B------:R-:W-:Y:S02]  /*9160*/  ISETP.GT.AND P1, PT, R11, 0x9, !P1 ;  /* 0x000000090b00780c */ /* 0x000fe40004f24270 */
[----:B------:R-:W-:Y:S02]  /*9170*/  FMNMX.FTZ R89, R155, R10, !PT ;  /* 0x0000000a9b597209 */ /* 0x000fe40007810000 */
[----:B------:R-:W-:Y:S02]  /*9180*/  ISETP.LT.OR P1, PT, R150, 0xa, P1 ;  /* 0x0000000a9600780c */ /* 0x000fe40000f21670 */
[----:B------:R-:W-:-:S02]  /*9190*/  FMNMX.FTZ R10, R158, R89, !PT ;  /* 0x000000599e0a7209 */ /* 0x000fc40007810000 */
[----:B------:R-:W-:Y:S02]  /*91a0*/  FSEL R13, R13, -INF , !P1 ;  /* 0xff8000000d0d7808 */ /* 0x000fe40004800000 */
[----:B------:R-:W-:Y:S02]  /*91b0*/  LOP3.LUT P1, RZ, R16, 0x8, RZ, 0xc0, !PT ;  /* 0x0000000810ff7812 */ /* 0x000fe4000782c0ff */
[----:B------:R-:W-:Y:S02]  /*91c0*/  FMNMX.FTZ R89, R157, R10, !PT ;  /* 0x0000000a9d597209 */ /* 0x000fe40007810000 */
[----:B------:R-:W-:Y:S02]  /*91d0*/  ISETP.GT.AND P1, PT, R11, 0x10, !P1 ;  /* 0x000000100b00780c */ /* 0x000fe40004f24270 */
[----:B------:R-:W-:Y:S02]  /*91e0*/  FMNMX.FTZ R10, R160, R89, !PT ;  /* 0x00000059a00a7209 */ /* 0x000fe40007810000 */
[----:B------:R-:W-:-:S02]  /*91f0*/  ISETP.LT.OR P1, PT, R150, 0x11, P1 ;  /* 0x000000119600780c */ /* 0x000fc40000f21670 */
[----:B------:R-:W-:Y:S02]  /*9200*/  FMNMX.FTZ R89, R159, R10, !PT ;  /* 0x0000000a9f597209 */ /* 0x000fe40007810000 */
[----:B------:R-:W-:Y:S02]  /*9210*/  FSEL R14, R14, -INF , !P1 ;  /* 0xff8000000e0e7808 */ /* 0x000fe40004800000 */
[----:B------:R-:W-:Y:S02]  /*9220*/  LOP3.LUT P1, RZ, R16, 0x10, RZ, 0xc0, !PT ;  /* 0x0000001010ff7812 */ /* 0x000fe4000782c0ff */
[----:B------:R-:W-:Y:S02]  /*9230*/  FMNMX.FTZ R10, R162, R89, !PT ;  /* 0x00000059a20a7209 */ /* 0x000fe40007810000 */
[----:B------:R-:W-:Y:S02]  /*9240*/  ISETP.GT.AND P1, PT, R11, 0x11, !P1 ;  /* 0x000000110b00780c */ /* 0x000fe40004f24270 */
[----:B------:R-:W-:-:S02]  /*9250*/  FMNMX.FTZ R89, R161, R10, !PT ;  /* 0x0000000aa1597209 */ /* 0x000fc40007810000 */
[----:B------:R-:W-:Y:S02]  /*9260*/  ISETP.LT.OR P1, PT, R150, 0x12, P1 ;  /* 0x000000129600780c */ /* 0x000fe40000f21670 */
[----:B------:R-:W-:Y:S02]  /*9270*/  FMNMX.FTZ R10, R98, R89, !PT ;  /* 0x00000059620a7209 */ /* 0x000fe40007810000 */
[----:B------:R-:W-:Y:S02]  /*9280*/  FSEL R15, R15, -INF , !P1 ;  /* 0xff8000000f0f7808 */ /* 0x000fe40004800000 */
[----:B------:R-:W-:Y:S02]  /*9290*/  LOP3.LUT P1, RZ, R2, 0x2, RZ, 0xc0, !PT ;  /* 0x0000000202ff7812 */ /* 0x000fe4000782c0ff */
[----:B------:R-:W-:Y:S02]  /*92a0*/  FMNMX.FTZ R89, R99, R10, !PT ;  /* 0x0000000a63597209 */ /* 0x000fe40007810000 */
[----:B------:R-:W-:-:S02]  /*92b0*/  ISETP.GT.AND P1, PT, R11, 0x18, !P1 ;  /* 0x000000180b00780c */ /* 0x000fc40004f24270 */
[----:B------:R-:W-:Y:S02]  /*92c0*/  FMNMX.FTZ R10, R100, R89, !PT ;  /* 0x00000059640a7209 */ /* 0x000fe40007810000 */
[----:B------:R-:W-:Y:S02]  /*92d0*/  ISETP.LT.OR P1, PT, R150, 0x19, P1 ;  /* 0x000000199600780c */ /* 0x000fe40000f21670 */
[----:B------:R-:W-:Y:S02]  /*92e0*/  FMNMX.FTZ R89, R101, R10, !PT ;  /* 0x0000000a65597209 */ /* 0x000fe40007810000 */
[----:B------:R-:W-:Y:S02]  /*92f0*/  FSEL R20, R20, -INF , !P1 ;  /* 0xff80000014147808 */ /* 0x000fe40004800000 */
[----:B------:R-:W-:Y:S02]  /*9300*/  LOP3.LUT P1, RZ, R2, 0x1, RZ, 0xc0, !PT ;  /* 0x0000000102ff7812 */ /* 0x000fe4000782c0ff */
[----:B------:R-:W-:-:S02]  /*9310*/  FMNMX.FTZ R10, R102, R89, !PT ;  /* 0x00000059660a7209 */ /* 0x000fc40007810000 */
[----:B------:R-:W-:Y:S02]  /*9320*/  ISETP.GT.AND P1, PT, R11, 0x19, !P1 ;  /* 0x000000190b00780c */ /* 0x000fe40004f24270 */
[----:B------:R-:W-:Y:S02]  /*9330*/  FMNMX.FTZ R10, R103, R10, !PT ;  /* 0x0000000a670a7209 */ /* 0x000fe40007810000 */
        /* <DEDUP_REMOVED lines=31> */
[----:B------:R-:W-:Y:S02]  /*9530*/  ISETP.GT.AND P1, PT, R11, 0x30, !P6 ;  /* 0x000000300b00780c */ /* 0x000fe40007724270 */
[----:B------:R-:W-:Y:S02]  /*9540*/  LOP3.LUT P6, RZ, R16, 0x10000, RZ, 0xc0, !PT ;  /* 0x0001000010ff7812 */ /* 0x000fe400078cc0ff */
        /* <DEDUP_REMOVED lines=13> */
[----:B------:R-:W-:Y:S02]  /*9620*/  ISETP.GT.AND P2, PT, R11, 0x89, !P2 ;  /* 0x000000890b00780c */ /* 0x000fe40005744270 */
[----:B------:R-:W-:Y:S02]  /*9630*/  ISETP.LT.OR P1, PT, R150, 0x39, P1 ;  /* 0x000000399600780c */ /* 0x000fe40000f21670 */
[----:B------:R-:W-:Y:S02]  /*9640*/  FMNMX.FTZ R10, R132, R89, !PT ;  /* 0x00000059840a7209 */ /* 0x000fe40007810000 */
[----:B------:R-:W-:Y:S02]  /*9650*/  FSEL R142, R142, -INF , !P1 ;  /* 0xff8000008e8e7808 */ /* 0x000fe40004800000 */
[----:B------:R-:W-:Y:S02]  /*9660*/  LOP3.LUT P1, RZ, R16, 0x1000000, RZ, 0xc0, !PT ;  /* 0x0100000010ff7812 */ /* 0x000fe4000782c0ff */
[----:B------:R-:W-:-:S02]  /*9670*/  ISETP.LT.OR P2, PT, R150, 0x8a, P2 ;  /* 0x0000008a9600780c */ /* 0x000fc40001741670 */
[C---:B------:R-:W-:Y:S02]  /*9680*/  ISETP.GT.AND P1, PT, R11.reuse, 0x39, !P1 ;  /* 0x000000390b00780c */ /* 0x040fe40004f24270 */
[----:B------:R-:W-:Y:S02]  /*9690*/  ISETP.GT.AND P3, PT, R11, 0x90, !P3 ;  /* 0x000000900b00780c */ /* 0x000fe40005f64270 */
[----:B------:R-:W-:Y:S02]  /*96a0*/  ISETP.LT.OR P1, PT, R150, 0x3a, P1 ;  /* 0x0000003a9600780c */ /* 0x000fe40000f21670 */
[----:B------:R-:W-:Y:S02]  /*96b0*/  FMNMX.FTZ R89, R131, R10, !PT ;  /* 0x0000000a83597209 */ /* 0x000fe40007810000 */
[----:B------:R-:W-:Y:S02]  /*96c0*/  FSEL R143, R143, -INF , !P1 ;  /* 0xff8000008f8f7808 */ /* 0x000fe40004800000 */
[----:B------:R-:W-:-:S02]  /*96d0*/  LOP3.LUT P1, RZ, R16, 0x800000, RZ, 0xc0, !PT ;  /* 0x0080000010ff7812 */ /* 0x000fc4000782c0ff */
[----:B------:R-:W-:Y:S02]  /*96e0*/  FSEL R93, R93, -INF , !P2 ;  /* 0xff8000005d5d7808 */ /* 0x000fe40005000000 */
[C---:B------:R-:W-:Y:S02]  /*96f0*/  ISETP.GT.AND P1, PT, R11.reuse, 0x40, !P1 ;  /* 0x000000400b00780c */ /* 0x040fe40004f24270 */
[C---:B------:R-:W-:Y:S02]  /*9700*/  ISETP.LT.OR P3, PT, R150.reuse, 0x91, P3 ;  /* 0x000000919600780c */ /* 0x040fe40001f61670 */
[----:B------:R-:W-:Y:S02]  /*9710*/  ISETP.LT.OR P1, PT, R150, 0x41, P1 ;  /* 0x000000419600780c */ /* 0x000fe40000f21670 */
[----:B------:R-:W-:Y:S02]  /*9720*/  ISETP.GT.AND P4, PT, R11, 0x91, !P4 ;  /* 0x000000910b00780c */ /* 0x000fe40006784270 */
[----:B------:R-:W-:-:S02]  /*9730*/  FSEL R120, R120, -INF , !P1 ;  /* 0xff80000078787808 */ /* 0x000fc40004800000 */
[----:B------:R-:W-:Y:S02]  /*9740*/  LOP3.LUT P1, RZ, R16, 0x400000, RZ, 0xc0, !PT ;  /* 0x0040000010ff7812 */ /* 0x000fe4000782c0ff */
[----:B------:R-:W-:Y:S02]  /*9750*/  FMNMX.FTZ R10, R130, R89, !PT ;  /* 0x00000059820a7209 */ /* 0x000fe40007810000 */
[----:B------:R-:W-:Y:S02]  /*9760*/  ISETP.GT.AND P1, PT, R11, 0x41, !P1 ;  /* 0x000000410b00780c */ /* 0x000fe40004f24270 */
[----:B------:R-:W-:Y:S02]  /*9770*/  FSEL R95, R95, -INF , !P3 ;  /* 0xff8000005f5f7808 */ /* 0x000fe40005800000 */
[----:B------:R-:W-:Y:S02]  /*9780*/  ISETP.LT.OR P1, PT, R150, 0x42, P1 ;  /* 0x000000429600780c */ /* 0x000fe40000f21670 */
[----:B------:R-:W-:-:S02]  /*9790*/  ISETP.GT.AND P5, PT, R11, 0x98, !P5 ;  /* 0x000000980b00780c */ /* 0x000fc40006fa4270 */
[----:B------:R-:W-:Y:S02]  /*97a0*/  FSEL R121, R121, -INF , !P1 ;  /* 0xff80000079797808 */ /* 0x000fe40004800000 */
[----:B------:R-:W-:Y:S02]  /*97b0*/  LOP3.LUT P1, RZ, R16, 0x200000, RZ, 0xc0, !PT ;  /* 0x0020000010ff7812 */ /* 0x000fe4000782c0ff */
[C---:B------:R-:W-:Y:S02]  /*97c0*/  ISETP.LT.OR P4, PT, R150.reuse, 0x92, P4 ;  /* 0x000000929600780c */ /* 0x040fe40002781670 */
[----:B------:R-:W-:Y:S02]  /*97d0*/  ISETP.GT.AND P1, PT, R11, 0x48, !P1 ;  /* 0x000000480b00780c */ /* 0x000fe40004f24270 */
[----:B------:R-:W-:Y:S02]  /*97e0*/  FMNMX.FTZ R89, R151, R10, !PT ;  /* 0x0000000a97597209 */ /* 0x000fe40007810000 */
[----:B------:R-:W-:-:S02]  /*97f0*/  ISETP.LT.OR P1, PT, R150, 0x49, P1 ;  /* 0x000000499600780c */ /* 0x000fc40000f21670 */
[----:B------:R-:W-:Y:S01]  /*9800*/  ISETP.LT.OR P5, PT, R150, 0x99, P5 ;  /* 0x000000999600780c */ /* 0x000fe20002fa1670 */
[----:B------:R-:W0:Y:S01]  /*9810*/  SHFL.BFLY PT, R10, R89, 0x2, 0x1f ;  /* 0x0c401f00590a7f89 */ /* 0x000e2200000e0000 */
[----:B------:R-:W-:Y:S02]  /*9820*/  FSEL R122, R122, -INF , !P1 ;  /* 0xff8000007a7a7808 */ /* 0x000fe40004800000 */
[----:B------:R-:W-:Y:S02]  /*9830*/  LOP3.LUT P1, RZ, R16, 0x100000, RZ, 0xc0, !PT ;  /* 0x0010000010ff7812 */ /* 0x000fe4000782c0ff */
[----:B------:R-:W-:Y:S02]  /*9840*/  FSEL R94, R94, -INF , !P4 ;  /* 0xff8000005e5e7808 */ /* 0x000fe40006000000 */
[----:B------:R-:W-:Y:S02]  /*9850*/  ISETP.GT.AND P1, PT, R11, 0x49, !P1 ;  /* 0x000000490b00780c */ /* 0x000fe40004f24270 */
[----:B------:R-:W-:-:S02]  /*9860*/  FSEL R96, R96, -INF , !P5 ;  /* 0xff80000060607808 */ /* 0x000fc40006800000 */
[----:B------:R-:W-:-:S04]  /*9870*/  ISETP.LT.OR P1, PT, R150, 0x4a, P1 ;  /* 0x0000004a9600780c */ /* 0x000fc80000f21670 */
[----:B------:R-:W-:Y:S02]  /*9880*/  FSEL R123, R123, -INF , !P1 ;  /* 0xff8000007b7b7808 */ /* 0x000fe40004800000 */
[----:B------:R-:W-:-:S04]  /*9890*/  LOP3.LUT P1, RZ, R16, 0x80000, RZ, 0xc0, !PT ;  /* 0x0008000010ff7812 */ /* 0x000fc8000782c0ff */
[----:B------:R-:W-:Y:S02]  /*98a0*/  ISETP.GT.AND P1, PT, R11, 0x50, !P1 ;  /* 0x000000500b00780c */ /* 0x000fe40004f24270 */
[----:B0-----:R-:W-:Y:S02]  /*98b0*/  FMNMX.FTZ R165, R89, R10, !PT ;  /* 0x0000000a59a57209 */ /* 0x001fe40007810000 */
[----:B------:R-:W-:-:S03]  /*98c0*/  ISETP.LT.OR P1, PT, R150, 0x51, P1 ;  /* 0x000000519600780c */ /* 0x000fc60000f21670 */
[----:B------:R-:W0:Y:S01]  /*98d0*/  SHFL.BFLY PT, R10, R165, 0x1, 0x1f ;  /* 0x0c201f00a50a7f89 */ /* 0x000e2200000e0000 */
[----:B------:R-:W-:Y:S02]  /*98e0*/  FSEL R124, R124, -INF , !P1 ;  /* 0xff8000007c7c7808 */ /* 0x000fe40004800000 */
[----:B------:R-:W-:-:S04]  /*98f0*/  LOP3.LUT P1, RZ, R16, 0x40000, RZ, 0xc0, !PT ;  /* 0x0004000010ff7812 */ /* 0x000fc8000782c0ff */
[----:B------:R-:W-:-:S04]  /*9900*/  ISETP.GT.AND P1, PT, R11, 0x51, !P1 ;  /* 0x000000510b00780c */ /* 0x000fc80004f24270 */
[----:B------:R-:W-:-:S04]  /*9910*/  ISETP.LT.OR P1, PT, R150, 0x52, P1 ;  /* 0x000000529600780c */ /* 0x000fc80000f21670 */
[----:B------:R-:W-:Y:S02]  /*9920*/  FSEL R125, R125, -INF , !P1 ;  /* 0xff8000007d7d7808 */ /* 0x000fe40004800000 */
[----:B------:R-:W-:-:S04]  /*9930*/  LOP3.LUT P1, RZ, R16, 0x20000, RZ, 0xc0, !PT ;  /* 0x0002000010ff7812 */ /* 0x000fc8000782c0ff */
[----:B------:R-:W-:Y:S02]  /*9940*/  ISETP.GT.AND P1, PT, R11, 0x58, !P1 ;  /* 0x000000580b00780c */ /* 0x000fe40004f24270 */
[----:B0-----:R-:W-:Y:S02]  /*9950*/  FMNMX.FTZ R10, R165, R10, !PT ;  /* 0x0000000aa50a7209 */ /* 0x001fe40007810000 */
[----:B------:R-:W-:-:S03]  /*9960*/  ISETP.LT.OR P1, PT, R150, 0x59, P1 ;  /* 0x000000599600780c */ /* 0x000fc60000f21670 */
[----:B------:R-:W-:Y:S01]  /*9970*/  FFMA.FTZ R166, R10, R167, -8 ;  /* 0xc10000000aa67423 */ /* 0x000fe200000100a7 */
[----:B------:R-:W-:Y:S02]  /*9980*/  FSEL R126, R126, -INF , !P1 ;  /* 0xff8000007e7e7808 */ /* 0x000fe40004800000 */
[----:B------:R-:W-:Y:S02]  /*9990*/  ISETP.GT.AND P1, PT, R11, 0x59, !P6 ;  /* 0x000000590b00780c */ /* 0x000fe40007724270 */
[----:B------:R-:W-:Y:S02]  /*99a0*/  LOP3.LUT P6, RZ, R16, 0x20, RZ, 0xc0, !PT ;  /* 0x0000002010ff7812 */ /* 0x000fe400078cc0ff */
[----:B------:R-:W-:-:S04]  /*99b0*/  ISETP.LT.OR P1, PT, R150, 0x5a, P1 ;  /* 0x0000005a9600780c */ /* 0x000fc80000f21670 */
[----:B------:R-:W-:Y:S02]  /*99c0*/  FSEL R127, R127, -INF , !P1 ;  /* 0xff8000007f7f7808 */ /* 0x000fe40004800000 */
[----:B------:R-:W-:-:S04]  /*99d0*/  LOP3.LUT P1, RZ, R16, 0x8000, RZ, 0xc0, !PT ;  /* 0x0000800010ff7812 */ /* 0x000fc8000782c0ff */
[----:B------:R-:W-:-:S04]  /*99e0*/  ISETP.GT.AND P1, PT, R11, 0x60, !P1 ;  /* 0x000000600b00780c */ /* 0x000fc80004f24270 */
        /* <DEDUP_REMOVED lines=38> */
[----:B------:R-:W-:Y:S02]  /*9c50*/  ISETP.GT.AND P1, PT, R11, 0x88, !P6 ;  /* 0x000000880b00780c */ /* 0x000fe40007724270 */
[----:B------:R-:W-:Y:S02]  /*9c60*/  LOP3.LUT P6, RZ, R16, 0x1, RZ, 0xc0, !PT ;  /* 0x0000000110ff7812 */ /* 0x000fe400078cc0ff */
[----:B------:R-:W-:-:S04]  /*9c70*/  ISETP.LT.OR P1, PT, R150, 0x89, P1 ;  /* 0x000000899600780c */ /* 0x000fc80000f21670 */
[----:B------:R-:W-:Y:S02]  /*9c80*/  FSEL R92, R92, -INF , !P1 ;  /* 0xff8000005c5c7808 */ /* 0x000fe40004800000 */
[C---:B------:R-:W-:Y:S02]  /*9c90*/  ISETP.GT.AND P1, PT, R11.reuse, RZ, !P6 ;  /* 0x000000ff0b00720c */ /* 0x040fe40007724270 */
[----:B------:R-:W-:Y:S02]  /*9ca0*/  LOP3.LUT P6, RZ, R2, 0x4, RZ, 0xc0, !PT ;  /* 0x0000000402ff7812 */ /* 0x000fe400078cc0ff */
[----:B------:R-:W-:Y:S02]  /*9cb0*/  ISETP.LT.OR P1, PT, R150, 0x1, P1 ;  /* 0x000000019600780c */ /* 0x000fe40000f21670 */
[----:B------:R-:W-:Y:S02]  /*9cc0*/  ISETP.GT.AND P2, PT, R11, 0x99, !P6 ;  /* 0x000000990b00780c */ /* 0x000fe40007744270 */
[----:B------:R-:W-:-:S02]  /*9cd0*/  FSEL R164, R9, -INF , !P1 ;  /* 0xff80000009a47808 */ /* 0x000fc40004800000 */
[----:B------:R-:W-:Y:S02]  /*9ce0*/  ISETP.LT.OR P2, PT, R150, 0x9a, P2 ;  /* 0x0000009a9600780c */ /* 0x000fe40001741670 */
[----:B------:R-:W-:Y:S02]  /*9cf0*/  FMNMX.FTZ R9, R164, R7, !PT ;  /* 0x00000007a4097209 */ /* 0x000fe40007810000 */
[----:B------:R-:W-:Y:S02]  /*9d00*/  FSEL R97, R97, -INF , !P2 ;  /* 0xff80000061617808 */ /* 0x000fe40005000000 */
[----:B------:R-:W-:Y:S02]  /*9d10*/  FMNMX.FTZ R9, R88, R9, !PT ;  /* 0x0000000958097209 */ /* 0x000fe40007810000 */
[----:B------:R-:W-:Y:S02]  /*9d20*/  FSETP.NEU.FTZ.AND P1, PT, R10, -INF , PT ;  /* 0xff8000000a00780b */ /* 0x000fe40003f3d000 */
[----:B------:R-:W-:-:S02]  /*9d30*/  FMNMX.FTZ R168, R12, R9, !PT ;  /* 0x000000090ca87209 */ /* 0x000fc40007810000 */
[----:B------:R-:W-:Y:S02]  /*9d40*/  FSEL R166, R166, RZ, P1 ;  /* 0x000000ffa6a67208 */ /* 0x000fe40000800000 */
[----:B------:R-:W-:-:S03]  /*9d50*/  FMNMX.FTZ R9, R13, R168, !PT ;  /* 0x000000a80d097209 */ /* 0x000fc60007810000 */
[--C-:B------:R-:W-:Y:S01]  /*9d60*/  FFMA.FTZ R11, R129, UR28, -R166.reuse ;  /* 0x0000001c810b7c23 */ /* 0x100fe200080108a6 */
[----:B------:R-:W-:Y:S01]  /*9d70*/  FMNMX.FTZ R168, R14, R9, !PT ;  /* 0x000000090ea87209 */ /* 0x000fe20007810000 */
[--C-:B------:R-:W-:Y:S01]  /*9d80*/  FFMA.FTZ R129, R148, UR28, -R166.reuse ;  /* 0x0000001c94817c23 */ /* 0x100fe200080108a6 */
[----:B------:R-:W-:-:S01]  /*9d90*/  FFMA.FTZ R150, R149, UR28, -R166 ;  /* 0x0000001c95967c23 */ /* 0x000fc200080108a6 */
[--C-:B------:R-:W-:Y:S01]  /*9da0*/  FFMA.FTZ R148, R147, UR28, -R166.reuse ;  /* 0x0000001c93947c23 */ /* 0x100fe200080108a6 */
[----:B------:R-:W-:Y:S01]  /*9db0*/  FMNMX.FTZ R9, R15, R168, !PT ;  /* 0x000000a80f097209 */ /* 0x000fe20007810000 */
[--C-:B------:R-:W-:Y:S01]  /*9dc0*/  FFMA.FTZ R89, R163, UR28, -R166.reuse ;  /* 0x0000001ca3597c23 */ /* 0x100fe200080108a6 */
[----:B------:R-:W-:Y:S01]  /*9dd0*/  FSEL R147, R10, RZ, P1 ;  /* 0x000000ff0a937208 */ /* 0x000fe20000800000 */
        /* <DEDUP_REMOVED lines=46> */
[----:B------:R-:W-:Y:S01]  /*a0c0*/  FFMA.FTZ R166, R151, UR28, -R166 ;  /* 0x0000001c97a67c23 */ /* 0x000fe200080108a6 */
[----:B------:R-:W-:-:S01]  /*a0d0*/  FADD.FTZ R6, -R147, R6 ;  /* 0x0000000693067221 */ /* 0x000fc20000010100 */
[----:B------:R-:W-:Y:S01]  /*a0e0*/  MUFU.EX2 R89, R89 ;  /* 0x0000005900597308 */ /* 0x000fe20000000800 */
[----:B------:R-:W-:-:S02]  /*a0f0*/  FMNMX.FTZ R168, R122, R9, !PT ;  /* 0x000000097aa87209 */ /* 0x000fc40007810000 */
[----:B------:R-:W-:Y:S02]  /*a100*/  FMUL.FTZ R6, R6, UR28 ;  /* 0x0000001c06067c20 */ /* 0x000fe40008410000 */
[----:B------:R-:W-:-:S03]  /*a110*/  FMNMX.FTZ R9, R123, R168, !PT ;  /* 0x000000a87b097209 */ /* 0x000fc60007810000 */
[----:B------:R-:W-:Y:S01]  /*a120*/  MUFU.EX2 R152, R152 ;  /* 0x0000009800987308 */ /* 0x000fe20000000800 */
[----:B------:R-:W-:-:S04]  /*a130*/  FMNMX.FTZ R168, R124, R9, !PT ;  /* 0x000000097ca87209 */ /* 0x000fc80007810000 */
[----:B------:R-:W-:-:S03]  /*a140*/  FMNMX.FTZ R9, R125, R168, !PT ;  /* 0x000000a87d097209 */ /* 0x000fc60007810000 */
[----:B------:R-:W0:Y:S01]  /*a150*/  MUFU.EX2 R6, R6 ;  /* 0x0000000600067308 */ /* 0x000e220000000800 */
[----:B------:R-:W-:-:S04]  /*a160*/  FMNMX.FTZ R168, R126, R9, !PT ;  /* 0x000000097ea87209 */ /* 0x000fc80007810000 */
[----:B------:R-:W-:-:S03]  /*a170*/  FMNMX.FTZ R9, R127, R168, !PT ;  /* 0x000000a87f097209 */ /* 0x000fc60007810000 */
[----:B------:R-:W-:Y:S01]  /*a180*/  MUFU.EX2 R154, R154 ;  /* 0x0000009a009a7308 */ /* 0x000fe20000000800 */
[----:B------:R-:W-:-:S04]  /*a190*/  FMNMX.FTZ R168, R104, R9, !PT ;  /* 0x0000000968a87209 */ /* 0x000fc80007810000 */
[----:B------:R-:W-:-:S03]  /*a1a0*/  FMNMX.FTZ R9, R105, R168, !PT ;  /* 0x000000a869097209 */ /* 0x000fc60007810000 */
[----:B------:R-:W-:Y:S01]  /*a1b0*/  MUFU.EX2 R153, R153 ;  /* 0x0000009900997308 */ /* 0x000fe20000000800 */
[----:B------:R-:W-:Y:S01]  /*a1c0*/  FMNMX.FTZ R168, R106, R9, !PT ;  /* 0x000000096aa87209 */ /* 0x000fe20007810000 */
[----:B0-----:R-:W-:-:S03]  /*a1d0*/  FFMA.FTZ R167, R6, R4, R89 ;  /* 0x0000000406a77223 */ /* 0x001fc60000010059 */
[----:B------:R-:W-:Y:S01]  /*a1e0*/  FMNMX.FTZ R9, R107, R168, !PT ;  /* 0x000000a86b097209 */ /* 0x000fe20007810000 */
[----:B------:R-:W-:-:S02]  /*a1f0*/  FADD.FTZ R167, R152, R167 ;  /* 0x000000a798a77221 */ /* 0x000fc40000010000 */
        /* <DEDUP_REMOVED lines=18> */
[----:B------:R-:W-:Y:S02]  /*a320*/  MUFU.EX2 R162, R162 ;  /* 0x000000a200a27308 */ /* 0x000fe40000000800 */
[----:B------:R-:W0:Y:S06]  /*a330*/  SHFL.BFLY PT, R9, R168, 0x2, 0x1f ;  /* 0x0c401f00a8097f89 */ /* 0x000e2c00000e0000 */
[----:B------:R-:W-:Y:S08]  /*a340*/  MUFU.EX2 R161, R161 ;  /* 0x000000a100a17308 */ /* 0x000ff00000000800 */
[----:B------:R-:W-:Y:S08]  /*a350*/  MUFU.EX2 R98, R98 ;  /* 0x0000006200627308 */ /* 0x000ff00000000800 */
[----:B------:R-:W-:Y:S01]  /*a360*/  MUFU.EX2 R99, R99 ;  /* 0x0000006300637308 */ /* 0x000fe20000000800 */
[----:B0-----:R-:W-:-:S05]  /*a370*/  FMNMX.FTZ R9, R168, R9, !PT ;  /* 0x00000009a8097209 */ /* 0x001fca0007810000 */
[----:B------:R-:W0:Y:S02]  /*a380*/  SHFL.BFLY PT, R168, R9, 0x1, 0x1f ;  /* 0x0c201f0009a87f89 */ /* 0x000e2400000e0000 */
[----:B------:R-:W-:Y:S08]  /*a390*/  MUFU.EX2 R100, R100 ;  /* 0x0000006400647308 */ /* 0x000ff00000000800 */
[----:B------:R-:W-:Y:S08]  /*a3a0*/  MUFU.EX2 R101, R101 ;  /* 0x0000006500657308 */ /* 0x000ff00000000800 */
[----:B------:R-:W-:Y:S01]  /*a3b0*/  MUFU.EX2 R102, R102 ;  /* 0x0000006600667308 */ /* 0x000fe20000000800 */
[----:B0-----:R-:W-:Y:S01]  /*a3c0*/  FMNMX.FTZ R9, R9, R168, !PT ;  /* 0x000000a809097209 */ /* 0x001fe20007810000 */
[----:B------:R-:W-:-:S06]  /*a3d0*/  IMAD.U32 R168, RZ, RZ, UR28 ;  /* 0x0000001cffa87e24 */ /* 0x000fcc000f8e00ff */
[----:B------:R-:W-:Y:S01]  /*a3e0*/  MUFU.EX2 R103, R103 ;  /* 0x0000006700677308 */ /* 0x000fe20000000800 */
[C---:B------:R-:W-:Y:S01]  /*a3f0*/  FSETP.NEU.FTZ.AND P1, PT, R9.reuse, -INF , PT ;  /* 0xff8000000900780b */ /* 0x040fe20003f3d000 */
[----:B------:R-:W-:-:S05]  /*a400*/  FFMA.FTZ R149, R9, R168, -8 ;  /* 0xc100000009957423 */ /* 0x000fca00000100a8 */
[----:B------:R-:W-:Y:S01]  /*a410*/  FSEL R149, R149, RZ, P1 ;  /* 0x000000ff95957208 */ /* 0x000fe20000800000 */
[----:B------:R-:W-:Y:S04]  /*a420*/  MUFU.EX2 R113, R113 ;  /* 0x0000007100717308 */ /* 0x000fe80000000800 */
[----:B------:R-:W-:-:S01]  /*a430*/  FFMA.FTZ R151, R88, UR28, -R149 ;  /* 0x0000001c58977c23 */ /* 0x000fc20008010895 */
[--C-:B------:R-:W-:Y:S01]  /*a440*/  FFMA.FTZ R88, R136, UR28, -R149.reuse ;  /* 0x0000001c88587c23 */ /* 0x100fe20008010895 */
[----:B------:R-:W-:-:S01]  /*a450*/  FFMA.FTZ R136, R138, UR28, -R149 ;  /* 0x0000001c8a887c23 */ /* 0x000fc20008010895 */
[--C-:B------:R-:W-:Y:S01]  /*a460*/  FFMA.FTZ R138, R140, UR28, -R149.reuse ;  /* 0x0000001c8c8a7c23 */ /* 0x100fe20008010895 */
[----:B------:R-:W-:-:S01]  /*a470*/  FFMA.FTZ R140, R142, UR28, -R149 ;  /* 0x0000001c8e8c7c23 */ /* 0x000fc20008010895 */
[----:B------:R-:W-:Y:S01]  /*a480*/  FSEL R142, R9, RZ, P1 ;  /* 0x000000ff098e7208 */ /* 0x000fe20000800000 */
[----:B------:R-:W-:-:S01]  /*a490*/  FFMA.FTZ R164, R164, UR28, -R149 ;  /* 0x0000001ca4a47c23 */ /* 0x000fc20008010895 */
[--C-:B------:R-:W-:Y:S01]  /*a4a0*/  FFMA.FTZ R12, R12, UR28, -R149.reuse ;  /* 0x0000001c0c0c7c23 */ /* 0x100fe20008010895 */
[----:B------:R-:W-:Y:S01]  /*a4b0*/  MUFU.EX2 R151, R151 ;  /* 0x0000009700977308 */ /* 0x000fe20000000800 */
[----:B------:R-:W-:-:S01]  /*a4c0*/  FFMA.FTZ R13, R13, UR28, -R149 ;  /* 0x0000001c0d0d7c23 */ /* 0x000fc20008010895 */
[----:B------:R-:W-:Y:S01]  /*a4d0*/  FADD.FTZ R142, -R142, R7 ;  /* 0x000000078e8e7221 */ /* 0x000fe20000010100 */
[----:B------:R-:W-:-:S01]  /*a4e0*/  FFMA.FTZ R14, R14, UR28, -R149 ;  /* 0x0000001c0e0e7c23 */ /* 0x000fc20008010895 */
[--C-:B------:R-:W-:Y:S01]  /*a4f0*/  FFMA.FTZ R15, R15, UR28, -R149.reuse ;  /* 0x0000001c0f0f7c23 */ /* 0x100fe20008010895 */
[----:B------:R-:W-:-:S01]  /*a500*/  FFMA.FTZ R20, R20, UR28, -R149 ;  /* 0x0000001c14147c23 */ /* 0x000fc20008010895 */
[----:B------:R-:W-:Y:S01]  /*a510*/  FMUL.FTZ R142, R142, UR28 ;  /* 0x0000001c8e8e7c20 */ /* 0x000fe20008410000 */
        /* <DEDUP_REMOVED lines=9> */
[----:B------:R-:W0:Y:S01]  /*a5b0*/  MUFU.EX2 R163, R142 ;  /* 0x0000008e00a37308 */ /* 0x000e220000000800 */
[----:B------:R-:W-:-:S01]  /*a5c0*/  FFMA.FTZ R139, R139, UR28, -R149 ;  /* 0x0000001c8b8b7c23 */ /* 0x000fc20008010895 */
[--C-:B------:R-:W-:Y:S01]  /*a5d0*/  FFMA.FTZ R141, R141, UR28, -R149.reuse ;  /* 0x0000001c8d8d7c23 */ /* 0x100fe20008010895 */
[----:B------:R-:W-:-:S01]  /*a5e0*/  FFMA.FTZ R143, R143, UR28, -R149 ;  /* 0x0000001c8f8f7c23 */ /* 0x000fc20008010895 */
[--C-:B------:R-:W-:Y:S01]  /*a5f0*/  FFMA.FTZ R120, R120, UR28, -R149.reuse ;  /* 0x0000001c78787c23 */ /* 0x100fe20008010895 */
[----:B------:R-:W-:-:S01]  /*a600*/  FFMA.FTZ R121, R121, UR28, -R149 ;  /* 0x0000001c79797c23 */ /* 0x000fc20008010895 */
[--C-:B------:R-:W-:Y:S01]  /*a610*/  FFMA.FTZ R104, R104, UR28, -R149.reuse ;  /* 0x0000001c68687c23 */ /* 0x100fe20008010895 */
[----:B------:R-:W-:-:S01]  /*a620*/  FFMA.FTZ R105, R105, UR28, -R149 ;  /* 0x0000001c69697c23 */ /* 0x000fc20008010895 */
[----:B------:R-:W1:Y:S01]  /*a630*/  MUFU.EX2 R12, R12 ;  /* 0x0000000c000c7308 */ /* 0x000e620000000800 */
[----:B------:R-:W-:-:S01]  /*a640*/  FFMA.FTZ R106, R106, UR28, -R149 ;  /* 0x0000001c6a6a7c23 */ /* 0x000fc20008010895 */
[--C-:B------:R-:W-:Y:S01]  /*a650*/  FFMA.FTZ R107, R107, UR28, -R149.reuse ;  /* 0x0000001c6b6b7c23 */ /* 0x100fe20008010895 */
[----:B------:R-:W-:-:S01]  /*a660*/  FFMA.FTZ R108, R108, UR28, -R149 ;  /* 0x0000001c6c6c7c23 */ /* 0x000fc20008010895 */
[--C-:B------:R-:W-:Y:S01]  /*a670*/  FFMA.FTZ R109, R109, UR28, -R149.reuse ;  /* 0x0000001c6d6d7c23 */ /* 0x100fe20008010895 */
[----:B------:R-:W-:-:S01]  /*a680*/  FFMA.FTZ R110, R110, UR28, -R149 ;  /* 0x0000001c6e6e7c23 */ /* 0x000fc20008010895 */
[--C-:B------:R-:W-:Y:S01]  /*a690*/  FFMA.FTZ R111, R111, UR28, -R149.reuse ;  /* 0x0000001c6f6f7c23 */ /* 0x100fe20008010895 */
[----:B------:R-:W-:-:S01]  /*a6a0*/  FFMA.FTZ R112, R112, UR28, -R149 ;  /* 0x0000001c70707c23 */ /* 0x000fc20008010895 */
[----:B------:R-:W2:Y:S01]  /*a6b0*/  MUFU.EX2 R13, R13 ;  /* 0x0000000d000d7308 */ /* 0x000ea20000000800 */
[----:B0-----:R-:W-:-:S01]  /*a6c0*/  FFMA.FTZ R4, R163, R3, R164 ;  /* 0x00000003a3047223 */ /* 0x001fc200000100a4 */
[--C-:B------:R-:W-:Y:S01]  /*a6d0*/  FFMA.FTZ R91, R91, UR28, -R149.reuse ;  /* 0x0000001c5b5b7c23 */ /* 0x100fe20008010895 */
[----:B------:R-:W-:-:S01]  /*a6e0*/  FFMA.FTZ R93, R93, UR28, -R149 ;  /* 0x0000001c5d5d7c23 */ /* 0x000fc20008010895 */
[----:B------:R-:W-:Y:S01]  /*a6f0*/  FFMA.FTZ R94, R94, UR28, -R149 ;  /* 0x0000001c5e5e7c23 */ /* 0x000fe20008010895 */
[----:B------:R-:W-:-:S01]  /*a700*/  FADD.FTZ R3, R151, R4 ;  /* 0x0000000497037221 */ /* 0x000fc20000010000 */
[----:B------:R-:W-:Y:S01]  /*a710*/  FADD.FTZ R4, R154, R167 ;  /* 0x000000a79a047221 */ /* 0x000fe20000010000 */
[----:B------:R-:W-:-:S01]  /*a720*/  FFMA.FTZ R96, R96, UR28, -R149 ;  /* 0x0000001c60607c23 */ /* 0x000fc20008010895 */
[----:B------:R-:W0:Y:S01]  /*a730*/  MUFU.EX2 R14, R14 ;  /* 0x0000000e000e7308 */ /* 0x000e220000000800 */
[----:B-1----:R-:W-:-:S01]  /*a740*/  FADD.FTZ R142, R12, R3 ;  /* 0x000000030c8e7221 */ /* 0x002fc20000010000 */
[----:B------:R-:W-:Y:S01]  /*a750*/  FADD.FTZ R3, R153, R4 ;  /* 0x0000000499037221 */ /* 0x000fe20000010000 */
[----:B------:R-:W-:-:S03]  /*a760*/  FFMA.FTZ R97, R97, UR28, -R149 ;  /* 0x0000001c61617c23 */ /* 0x000fc60008010895 */
[----:B------:R-:W-:Y:S02]  /*a770*/  FADD.FTZ R4, R156, R3 ;  /* 0x000000039c047221 */ /* 0x000fe40000010000 */
[----:B------:R-:W1:Y:S01]  /*a780*/  MUFU.EX2 R15, R15 ;  /* 0x0000000f000f7308 */ /* 0x000e620000000800 */
[----:B--2---:R-:W-:-:S01]  /*a790*/  FADD.FTZ R127, R13, R142 ;  /* 0x0000008e0d7f7221 */ /* 0x004fc20000010000 */
[----:B------:R-:W-:-:S04]  /*a7a0*/  FADD.FTZ R3, R155, R4 ;  /* 0x000000049b037221 */ /* 0x000fc80000010000 */
[----:B------:R-:W-:Y:S02]  /*a7b0*/  FADD.FTZ R4, R158, R3 ;  /* 0x000000039e047221 */ /* 0x000fe40000010000 */
[----:B------:R-:W2:Y:S01]  /*a7c0*/  MUFU.EX2 R20, R20 ;  /* 0x0000001400147308 */ /* 0x000ea20000000800 */
[----:B0-----:R-:W-:-:S01]  /*a7d0*/  FADD.FTZ R142, R14, R127 ;  /* 0x0000007f0e8e7221 */ /* 0x001fc20000010000 */
[----:B------:R-:W-:-:S04]  /*a7e0*/  FADD.FTZ R3, R157, R4 ;  /* 0x000000049d037221 */ /* 0x000fc80000010000 */
[----:B------:R-:W-:Y:S02]  /*a7f0*/  FADD.FTZ R4, R160, R3 ;  /* 0x00000003a0047221 */ /* 0x000fe40000010000 */
[----:B------:R-:W0:Y:S01]  /*a800*/  MUFU.EX2 R21, R21 ;  /* 0x0000001500157308 */ /* 0x000e220000000800 */
[----:B-1----:R-:W-:-:S01]  /*a810*/  FADD.FTZ R127, R15, R142 ;  /* 0x0000008e0f7f7221 */ /* 0x002fc20000010000 */
[----:B------:R-:W-:-:S04]  /*a820*/  FADD.FTZ R3, R159, R4 ;  /* 0x000000049f037221 */ /* 0x000fc80000010000 */
        /* <DEDUP_REMOVED lines=55> */
[----:B------:R-:W-:-:S06]  /*aba0*/  FFMA.FTZ R127, R92, UR28, -R149 ;  /* 0x0000001c5c7f7c23 */ /* 0x000fcc0008010895 */
        /* <DEDUP_REMOVED lines=10> */
[----:B------:R-:W-:-:S06]  /*ac50*/  FFMA.FTZ R92, R95, UR28, -R149 ;  /* 0x0000001c5f5c7c23 */ /* 0x000fcc0008010895 */
        /* <DEDUP_REMOVED lines=30> */
[----:B------:R-:W-:Y:S01]  /*ae40*/  MUFU.EX2 R147, R166 ;  /* 0x000000a600937308 */ /* 0x000fe20000000800 */
[----:B0-----:R-:W-:-:S07]  /*ae50*/  FADD.FTZ R4, R134, R3 ;  /* 0x0000000386047221 */ /* 0x001fce0000010000 */
[----:B------:R-:W0:Y:S01]  /*ae60*/  MUFU.EX2 R133, R133 ;  /* 0x0000008500857308 */ /* 0x000e220000000800 */
[----:B-1----:R-:W-:-:S07]  /*ae70*/  FADD.FTZ R142, R127, R142 ;  /* 0x0000008e7f8e7221 */ /* 0x002fce0000010000 */
[----:B------:R-:W1:Y:S08]  /*ae80*/  MUFU.EX2 R166, R93 ;  /* 0x0000005d00a67308 */ /* 0x000e700000000800 */
[----:B------:R-:W2:Y:S01]  /*ae90*/  MUFU.EX2 R132, R132 ;  /* 0x0000008400847308 */ /* 0x000ea20000000800 */
[----:B0-----:R-:W-:-:S07]  /*aea0*/  FADD.FTZ R3, R133, R4 ;  /* 0x0000000485037221 */ /* 0x001fce0000010000 */
[----:B------:R-:W0:Y:S01]  /*aeb0*/  MUFU.EX2 R92, R92 ;  /* 0x0000005c005c7308 */ /* 0x000e220000000800 */
[----:B-1----:R-:W-:-:S07]  /*aec0*/  FADD.FTZ R95, R166, R142 ;  /* 0x0000008ea65f7221 */ /* 0x002fce0000010000 */
[----:B------:R-:W1:Y:S01]  /*aed0*/  MUFU.EX2 R131, R131 ;  /* 0x0000008300837308 */ /* 0x000e620000000800 */
[----:B--2---:R-:W-:-:S07]  /*aee0*/  FADD.FTZ R4, R132, R3 ;  /* 0x0000000384047221 */ /* 0x004fce0000010000 */
[----:B------:R0:W2:Y:S08]  /*aef0*/  MUFU.EX2 R93, R94 ;  /* 0x0000005e005d7308 */ /* 0x0000b00000000800 */
[----:B------:R-:W3:Y:S01]  /*af00*/  MUFU.EX2 R130, R130 ;  /* 0x0000008200827308 */ /* 0x000ee20000000800 */
[----:B0-----:R-:W-:-:S01]  /*af10*/  FADD.FTZ R94, R92, R95 ;  /* 0x0000005f5c5e7221 */ /* 0x001fc20000010000 */
[----:B-1----:R-:W-:-:S06]  /*af20*/  FADD.FTZ R3, R131, R4 ;  /* 0x0000000483037221 */ /* 0x002fcc0000010000 */
[----:B------:R-:W0:Y:S01]  /*af30*/  MUFU.EX2 R165, R96 ;  /* 0x0000006000a57308 */ /* 0x000e220000000800 */
[----:B--2---:R-:W-:-:S07]  /*af40*/  FADD.FTZ R94, R93, R94 ;  /* 0x0000005e5d5e7221 */ /* 0x004fce0000010000 */
[----:B------:R-:W1:Y:S01]  /*af50*/  MUFU.EX2 R97, R97 ;  /* 0x0000006100617308 */ /* 0x000e620000000800 */
[----:B---3--:R-:W-:-:S04]  /*af60*/  FADD.FTZ R4, R130, R3 ;  /* 0x0000000382047221 */ /* 0x008fc80000010000 */
[----:B------:R-:W-:Y:S01]  /*af70*/  FADD.FTZ R4, R147, R4 ;  /* 0x0000000493047221 */ /* 0x000fe20000010000 */
[----:B0-----:R-:W-:-:S04]  /*af80*/  FADD.FTZ R94, R165, R94 ;  /* 0x0000005ea55e7221 */ /* 0x001fc80000010000 */
[----:B-1----:R-:W-:Y:S01]  /*af90*/  FADD.FTZ R3, R97, R94 ;  /* 0x0000005e61037221 */ /* 0x002fe20000010000 */
[----:B------:R-:W-:Y:S06]  /*afa0*/  @!P0 BRA `(.L_x_1139) ;  /* 0x0000000000048947 */ /* 0x000fec0003800000 */
[----:B------:R-:W-:Y:S01]  /*afb0*/  BPT.TRAP 0x1 ;  /* 0x000000040000795c */ /* 0x000fe20000300000 */
.L_x_1139:
[----:B------:R-:W-:Y:S01]  /*afc0*/  ULEA UR6, UR33, UR43, 0x3 ;  /* 0x0000002b21067291 */ /* 0x000fe2000f8e183f */
[----:B------:R-:W-:Y:S01]  /*afd0*/  ISETP.GT.AND P1, PT, R8, UR32, PT ;  /* 0x0000002008007c0c */ /* 0x000fe2000bf24270 */
[----:B------:R-:W-:Y:S01]  /*afe0*/  UMOV UR34, UR45 ;  /* 0x0000002d00227c82 */ /* 0x000fe20008000000 */
[----:B------:R-:W-:Y:S01]  /*aff0*/  F2FP.SATFINITE.E4M3.F32.PACK_AB_MERGE_C R12, R13, R12, RZ ;  /* 0x0000000c0d0c723e */ /* 0x000fe200048070ff */
[----:B------:R-:W-:Y:S01]  /*b000*/  UIADD3 UR6, UR6, 0x22860, URZ ;  /* 0x0002286006067890 */ /* 0x000fe2000fffe03f */
[----:B------:R-:W-:Y:S01]  /*b010*/  F2FP.SATFINITE.E4M3.F32.PACK_AB_MERGE_C R7, R122, R7, RZ ;  /* 0x000000077a07723e */ /* 0x000fe200048070ff */
[----:B------:R-:W-:Y:S01]  /*b020*/  UMOV UR33, UR44 ;  /* 0x0000002c00217c82 */ /* 0x000fe20008000000 */
[----:B------:R-:W-:Y:S01]  /*b030*/  F2FP.SATFINITE.E4M3.F32.PACK_AB_MERGE_C R153, R153, R154, RZ ;  /* 0x0000009a9999723e */ /* 0x000fe200048070ff */
[----:B------:R-:W-:Y:S01]  /*b040*/  UPRMT UR6, UR41, 0x654, UR6 ;  /* 0x0000065429067896 */ /* 0x000fe20008000006 */
        /* <DEDUP_REMOVED lines=9> */
[----:B------:R-:W-:Y:S01]  /*b0e0*/  SYNCS.ARRIVE.TRANS64.RED.A1T0 RZ, [UR6], RZ ;  /* 0x000000ffffff79a7 */ /* 0x000fe20008100406 */
        /* <DEDUP_REMOVED lines=42> */
[----:B------:R-:W-:Y:S01]  /*b390*/  VIADD R8, R8, 0xffffffff ;  /* 0xffffffff08087836 */ /* 0x000fe20000000000 */
        /* <DEDUP_REMOVED lines=50> */
[----:B------:R-:W-:-:S02]  /*b6c0*/  IMAD.MOV.U32 R7, RZ, RZ, R9 ;  /* 0x000000ffff077224 */ /* 0x000fc400078e0009 */
[----:B------:R-:W-:Y:S01]  /*b6d0*/  IMAD.MOV.U32 R6, RZ, RZ, R10 ;  /* 0x000000ffff067224 */ /* 0x000fe200078e000a */
[----:B------:R-:W-:Y:S06]  /*b6e0*/  @P1 BRA `(.L_x_1140) ;  /* 0xffffffb0001c1947 */ /* 0x000fec000383ffff */
.L_x_1121:
[----:B------:R-:W-:Y:S01]  /*b6f0*/  ISETP.NE.AND P2, PT, R191, 0x1, PT ;  /* 0x00000001bf00780c */ /* 0x000fe20003f45270 */
[----:B------:R-:W-:Y:S01]  /*b700*/  UIADD3 UR6, UR37, 0x7f, URZ ;  /* 0x0000007f25067890 */ /* 0x000fe2000fffe03f */
[----:B------:R-:W-:Y:S02]  /*b710*/  IADD3 R7, R17, 0x1, -R90 ;  /* 0x0000000111077810 */ /* 0x000fe40007ffe85a */
[----:B------:R-:W-:-:S09]  /*b720*/  LOP3.LUT P1, RZ, R2, 0x8, RZ, 0xc0, !PT ;  /* 0x0000000802ff7812 */ /* 0x000fd2000782c0ff */
[----:B------:R-:W0:Y:S08]  /*b730*/  @P2 LDC R6, c[0x0][0x44c] ;  /* 0x00011300ff062b82 */ /* 0x000e300000000800 */
[----:B------:R-:W1:Y:S01]  /*b740*/  @P2 LDC R12, c[0x0][0x450] ;  /* 0x00011400ff0c2b82 */ /* 0x000e620000000800 */
[----:B0-----:R-:W-:-:S04]  /*b750*/  @P2 IMAD.HI.U32 R11, R6, UR6, RZ ;  /* 0x00000006060b2c27 */ /* 0x001fc8000f8e00ff */
[----:B------:R-:W-:Y:S01]  /*b760*/  IMAD.U32 R6, RZ, RZ, UR6 ;  /* 0x00000006ff067e24 */ /* 0x000fe2000f8e00ff */
[----:B-1----:R-:W-:-:S05]  /*b770*/  @P2 SHF.R.U32.HI R6, RZ, R12, R11 ;  /* 0x0000000cff062219 */ /* 0x002fca000001160b */
[----:B------:R-:W-:-:S04]  /*b780*/  IMAD.IADD R6, R7, 0x1, R6 ;  /* 0x0000000107067824 */ /* 0x000fc800078e0206 */
[----:B------:R-:W-:-:S05]  /*b790*/  VIADD R7, R6, -UR30 ;  /* 0x8000001e06077c36 */ /* 0x000fca0008000000 */
[----:B------:R-:W-:Y:S01]  /*b7a0*/  R2UR UR11, R7 ;  /* 0x00000000070b72ca */ /* 0x000fe200000e0000 */
[----:B------:R-:W-:-:S14]  /*b7b0*/  @!P1 BRA `(.L_x_1141) ;  /* 0x0000000000509947 */ /* 0x000fdc0003800000 */
[----:B------:R-:W-:-:S13]  /*b7c0*/  R2UR UR10, R6 ;  /* 0x00000000060a72ca */ /* 0x000fda00000e0000 */
[----:B------:R-:W-:-:S06]  /*b7d0*/  UISETP.GT.AND UP0, UPT, UR10, -0x1, UPT ;  /* 0xffffffff0a00788c */ /* 0x000fcc000bf04270 */
[----:B------:R-:W-:-:S13]  /*b7e0*/  PLOP3.LUT P1, PT, PT, PT, UP0, 0x80, 0x0 ;  /* 0x000000000000781c */ /* 0x000fda0003f2f008 */
[----:B------:R-:W-:Y:S05]  /*b7f0*/  @P1 BRA `(.L_x_1142) ;  /* 0x0000000000201947 */ /* 0x000fea0003800000 */
[----:B------:R-:W-:Y:S01]  /*b800*/  ULDC UR14, c[0x0][0x9e4] ;  /* 0x00027900000e7ab9 */ /* 0x000fe20000000800 */
[----:B------:R-:W-:Y:S02]  /*b810*/  ULOP3.LUT UR10, URZ, UR10, URZ, 0x33, !UPT ;  /* 0x0000000a3f0a7292 */ /* 0x000fe4000f8e333f */
[----:B------:R-:W-:-:S11]  /*b820*/  UISETP.NE.AND UP0, UPT, UR14, 0x1, UPT ;  /* 0x000000010e00788c */ /* 0x000fd6000bf05270 */
[----:B------:R-:W-:Y:S02]  /*b830*/  @UP0 ULDC.64 UR18, c[0x0][0x9e8] ;  /* 0x00027a0000120ab9 */ /* 0x000fe40000000a00 */
[----:B------:R-:W-:-:S04]  /*b840*/  UIMAD.WIDE.U32 UR6, UR10, UR18, URZ ;  /* 0x000000120a0672a5 */ /* 0x000fc8000f8e003f */
[----:B------:R-:W-:-:S04]  /*b850*/  @UP0 USHF.R.U32.HI UR10, URZ, UR19, UR7 ;  /* 0x000000133f0a0299 */ /* 0x000fc80008011607 */
[----:B------:R-:W-:Y:S01]  /*b860*/  ULOP3.LUT UR10, URZ, UR10, URZ, 0x33, !UPT ;  /* 0x0000000a3f0a7292 */ /* 0x000fe2000f8e333f */
[----:B------:R-:W-:Y:S11]  /*b870*/  BRA `(.L_x_1143) ;  /* 0x0000000000147947 */ /* 0x000ff60003800000 */
.L_x_1142:
[----:B------:R-:W-:Y:S02]  /*b880*/  ULDC UR14, c[0x0][0x9e4] ;  /* 0x00027900000e7ab9 */ /* 0x000fe40000000800 */
[----:B------:R-:W-:-:S11]  /*b890*/  UISETP.NE.AND UP0, UPT, UR14, 0x1, UPT ;  /* 0x000000010e00788c */ /* 0x000fd6000bf05270 */
[----:B------:R-:W-:Y:S02]  /*b8a0*/  @UP0 ULDC.64 UR18, c[0x0][0x9e8] ;  /* 0x00027a0000120ab9 */ /* 0x000fe40000000a00 */
[----:B------:R-:W-:-:S04]  /*b8b0*/  UIMAD.WIDE.U32 UR6, UR10, UR18, URZ ;  /* 0x000000120a0672a5 */ /* 0x000fc8000f8e003f */
[----:B------:R-:W-:-:S12]  /*b8c0*/  @UP0 USHF.R.U32.HI UR10, URZ, UR19, UR7 ;  /* 0x000000133f0a0299 */ /* 0x000fd80008011607 */
.L_x_1143:
[----:B------:R-:W-:-:S04]  /*b8d0*/  UIMAD UR10, UR10, UR14, URZ ;  /* 0x0000000e0a0a72a4 */ /* 0x000fc8000f8e023f */
[----:B------:R-:W-:-:S04]  /*b8e0*/  UISETP.LT.AND UP0, UPT, UR11, UR10, UPT ;  /* 0x0000000a0b00728c */ /* 0x000fc8000bf01270 */
[----:B------:R-:W-:-:S12]  /*b8f0*/  USEL UR11, UR11, UR10, !UP0 ;  /* 0x0000000a0b0b7287 */ /* 0x000fd8000c000000 */
.L_x_1141:
[----:B------:R-:W-:-:S04]  /*b900*/  UIADD3 UR6, UR11, 0x9f, URZ ;  /* 0x0000009f0b067890 */ /* 0x000fc8000fffe03f */
[----:B------:R-:W-:-:S04]  /*b910*/  UIMAD.WIDE UR6, UR6, 0x66666667, URZ ;  /* 0x66666667060678a5 */ /* 0x000fc8000f8e023f */
[----:B------:R-:W-:-:S04]  /*b920*/  USHF.R.U32.HI UR6, URZ, 0x1f, UR7 ;  /* 0x0000001f3f067899 */ /* 0x000fc80008011607 */
[----:B------:R-:W-:-:S04]  /*b930*/  ULEA.HI.SX32 UR6, UR7, UR6, 0x1a ;  /* 0x0000000607067291 */ /* 0x000fc8000f8fd23f */
[----:B------:R-:W-:-:S04]  /*b940*/  UISETP.LT.AND UP0, UPT, UR40, UR6, UPT ;  /* 0x000000062800728c */ /* 0x000fc8000bf01270 */
[----:B------:R-:W-:-:S06]  /*b950*/  USEL UR29, UR40, UR6, !UP0 ;  /* 0x00000006281d7287 */ /* 0x000fcc000c000000 */
[----:B------:R-:W-:-:S13]  /*b960*/  ISETP.GE.AND P1, PT, R8, UR29, PT ;  /* 0x0000001d08007c0c */ /* 0x000fda000bf26270 */
[----:B------:R-:W-:Y:S05]  /*b970*/  @!P1 BRA `(.L_x_1144) ;  /* 0x0000003000d09947 */ /* 0x000fea0003800000 */
[----:B------:R-:W-:Y:S01]  /*b980*/  IMAD.MOV.U32 R6, RZ, RZ, R9 ;  /* 0x000000ffff067224 */ /* 0x000fe200078e0009 */
[----:B------:R-:W-:Y:S01]  /*b990*/  UMOV UR31, UR45 ;  /* 0x0000002d001f7c82 */ /* 0x000fe20008000000 */
[----:B------:R-:W-:Y:S01]  /*b9a0*/  IMAD.MOV.U32 R7, RZ, RZ, R10 ;  /* 0x000000ffff077224 */ /* 0x000fe200078e000a */
[----:B------:R-:W-:Y:S01]  /*b9b0*/  UMOV UR30, UR44 ;  /* 0x0000002c001e7c82 */ /* 0x000fe20008000000 */
[----:B------:R-:W-:-:S05]  /*b9c0*/  ULDC UR28, c[0x0][0x988] ;  /* 0x00026200001c7ab9 */ /* 0x000fca0000000800 */
.L_x_1155:
[----:B------:R-:W-:Y:S01]  /*b9d0*/  ISETP.NE.AND P2, PT, RZ, UR42, PT ;  /* 0x0000002aff007c0c */ /* 0x000fe2000bf45270 */
[----:B------:R-:W-:-:S04]  /*b9e0*/  UISETP.NE.AND UP0, UPT, UR30, 0x1, UPT ;  /* 0x000000011e00788c */ /* 0x000fc8000bf05270 */
[----:B------:R-:W-:-:S04]  /*b9f0*/  USEL UR45, URZ, 0x1, UP0 ;  /* 0x000000013f2d7887 */ /* 0x000fc80008000000 */
[----:B------:R-:W-:-:S04]  /*ba00*/  ULOP3.LUT UR45, UR31, UR45, URZ, 0x3c, !UPT ;  /* 0x0000002d1f2d7292 */ /* 0x000fc8000f8e3c3f */
[----:B------:R-:W-:Y:S08]  /*ba10*/  @P2 BRA `(.L_x_1145) ;  /* 0x0000000000382947 */ /* 0x000ff00003800000 */
[----:B------:R-:W-:Y:S05]  /*ba20*/  @!P0 BRA `(.L_x_1146) ;  /* 0x0000000000048947 */ /* 0x000fea0003800000 */
[----:B------:R-:W-:Y:S01]  /*ba30*/  BPT.TRAP 0x1 ;  /* 0x000000040000795c */ /* 0x000fe20000300000 */
.L_x_1146:
        /* <DEDUP_REMOVED lines=9> */
.L_x_1147:
[----:B-1----:R-:W-:Y:S05]  /*bad0*/  @P1 BRA `(.L_x_1145) ;  /* 0x0000000000081947 */ /* 0x002fea0003800000 */
[----:B------:R-:W1:Y:S02]  /*bae0*/  SYNCS.PHASECHK.TRANS64.TRYWAIT P1, [UR6+0x22830], R9 ;  /* 0x02283009ff0075a7 */ /* 0x000e640008020146 */
[----:B-1----:R-:W-:Y:S05]  /*baf0*/  @!P1 BRA `(.L_x_1148) ;  /* 0x0000010c00549947 */ /* 0x002fea0003800000 */
.L_x_1145:
        /* <DEDUP_REMOVED lines=132> */
.L_x_1150:
[----:B------:R-:W-:Y:S01]  /*c340*/  ULEA UR6, UR30, UR43, 0x3 ;  /* 0x0000002b1e067291 */ /* 0x000fe2000f8e183f */
[----:B------:R-:W-:-:S05]  /*c350*/  IMAD.U32 R9, RZ, RZ, UR31 ;  /* 0x0000001fff097e24 */ /* 0x000fca000f8e00ff */
[----:B------:R-:W-:-:S04]  /*c360*/  SHF.L.U32 R9, R9, 0x1f, RZ ;  /* 0x0000001f09097819 */ /* 0x000fc800000006ff */
[----:B------:R0:W1:Y:S01]  /*c370*/  SYNCS.PHASECHK.TRANS64.TRYWAIT P1, [UR6+0x22850], R9 ;  /* 0x02285009ff0075a7 */ /* 0x0000620008020146 */
[----:B------:R-:W-:Y:S05]  /*c380*/  @!P0 BRA `(.L_x_1151) ;  /* 0x0000000000048947 */ /* 0x000fea0003800000 */
[----:B------:R-:W-:Y:S01]  /*c390*/  BPT.TRAP 0x1 ;  /* 0x000000040000795c */ /* 0x000fe20000300000 */
.L_x_1151:
[----:B-1----:R-:W-:Y:S05]  /*c3a0*/  @P1 BRA `(.L_x_1149) ;  /* 0x0000000000081947 */ /* 0x002fea0003800000 */
[----:B------:R-:W1:Y:S02]  /*c3b0*/  SYNCS.PHASECHK.TRANS64.TRYWAIT P1, [UR6+0x22850], R9 ;  /* 0x02285009ff0075a7 */ /* 0x000e640008020146 */
[----:B-1----:R-:W-:Y:S05]  /*c3c0*/  @!P1 BRA `(.L_x_1152) ;  /* 0x0000010400389947 */ /* 0x002fea0003800000 */
.L_x_1149:
        /* <DEDUP_REMOVED lines=36> */
.L_x_1153:
        /* <DEDUP_REMOVED lines=23> */
[C---:B------:R-:W-:Y:S01]  /*c780*/  FMUL.FTZ R120, R0.reuse, R122 ;  /* 0x0000007a00787220 */ /* 0x040fe20000410000 */
[C---:B------:R-:W-:Y:S01]  /*c790*/  FMUL.FTZ R149, R0.reuse, R121 ;  /* 0x0000007900957220 */ /* 0x040fe20000410000 */
[C---:B------:R-:W-:Y:S01]  /*c7a0*/  FMUL.FTZ R122, R0.reuse, R126 ;  /* 0x0000007e007a7220 */ /* 0x040fe20000410000 */
[C---:B------:R-:W-:Y:S01]  /*c7b0*/  FMUL.FTZ R156, R0.reuse, R163 ;  /* 0x000000a3009c7220 */ /* 0x040fe20000410000 */
[C---:B------:R-:W-:Y:S01]  /*c7c0*/  FMUL.FTZ R121, R0.reuse, R123 ;  /* 0x0000007b00797220 */ /* 0x040fe20000410000 */
[----:B------:R-:W-:Y:S01]  /*c7d0*/  FMUL.FTZ R126, R0, R128 ;  /* 0x00000080007e7220 */ /* 0x000fe20000410000 */
[----:B-1----:R-:W-:Y:S01]  /*c7e0*/  FMNMX.FTZ R10, R12, R7, !PT ;  /* 0x000000070c0a7209 */ /* 0x002fe20007810000 */
        /* <DEDUP_REMOVED lines=9> */
[----:B0-----:R-:W-:Y:S01]  /*c880*/  FMNMX.FTZ R9, R13, R6, !PT ;  /* 0x000000060d097209 */ /* 0x001fe20007810000 */
[C---:B------:R-:W-:Y:S01]  /*c890*/  FMUL.FTZ R159, R0.reuse, R166 ;  /* 0x000000a6009f7220 */ /* 0x040fe20000410000 */
[C---:B------:R-:W-:Y:S01]  /*c8a0*/  FMUL.FTZ R127, R0.reuse, R129 ;  /* 0x00000081007f7220 */ /* 0x040fe20000410000 */
[C---:B------:R-:W-:Y:S01]  /*c8b0*/  FMUL.FTZ R134, R0.reuse, R108 ;  /* 0x0000006c00867220 */ /* 0x040fe20000410000 */
[----:B--2---:R-:W-:Y:S01]  /*c8c0*/  FMNMX.FTZ R10, R11, R10, !PT ;  /* 0x0000000a0b0a7209 */ /* 0x004fe20007810000 */
[C---:B------:R-:W-:Y:S01]  /*c8d0*/  FMUL.FTZ R158, R0.reuse, R165 ;  /* 0x000000a5009e7220 */ /* 0x040fe20000410000 */
[C---:B------:R-:W-:Y:S01]  /*c8e0*/  FMUL.FTZ R129, R0.reuse, R131 ;  /* 0x0000008300817220 */ /* 0x040fe20000410000 */
[----:B------:R-:W0:Y:S01]  /*c8f0*/  MUFU.TANH R21, R21 ;  /* 0x0000001500157308 */ /* 0x000e220000002400 */
[C---:B------:R-:W-:Y:S01]  /*c900*/  FMUL.FTZ R108, R0.reuse, R110 ;  /* 0x0000006e006c7220 */ /* 0x040fe20000410000 */
[C---:B------:R-:W-:Y:S01]  /*c910*/  FMUL.FTZ R131, R0.reuse, R133 ;  /* 0x0000008500837220 */ /* 0x040fe20000410000 */
[C---:B------:R-:W-:Y:S01]  /*c920*/  FMUL.FTZ R110, R0.reuse, R114 ;  /* 0x00000072006e7220 */ /* 0x040fe20000410000 */
[----:B------:R-:W-:Y:S01]  /*c930*/  FMUL.FTZ R133, R0, R135 ;  /* 0x0000008700857220 */ /* 0x000fe20000410000 */
[----:B-1----:R-:W-:Y:S01]  /*c940*/  FMNMX.FTZ R114, R14, R9, !PT ;  /* 0x000000090e727209 */ /* 0x002fe20007810000 */
[C---:B------:R-:W-:Y:S01]  /*c950*/  FMUL.FTZ R160, R0.reuse, R167 ;  /* 0x000000a700a07220 */ /* 0x040fe20000410000 */
[C---:B------:R-:W-:Y:S01]  /*c960*/  FMUL.FTZ R135, R0.reuse, R109 ;  /* 0x0000006d00877220 */ /* 0x040fe20000410000 */
[----:B------:R-:W1:Y:S01]  /*c970*/  MUFU.TANH R20, R20 ;  /* 0x0000001400147308 */ /* 0x000e620000002400 */
[----:B---3--:R-:W-:Y:S01]  /*c980*/  FMNMX.FTZ R9, R15, R10, !PT ;  /* 0x0000000a0f097209 */ /* 0x008fe20007810000 */
        /* <DEDUP_REMOVED lines=36> */
[----:B------:R-:W-:Y:S01]  /*cbd0*/  IMAD.U32 R175, RZ, RZ, UR28 ;  /* 0x0000001cffaf7e24 */ /* 0x000fe2000f8e00ff */
[----:B------:R-:W-:Y:S01]  /*cbe0*/  ULEA UR6, UR44, UR43, 0x3 ;  /* 0x0000002b2c067291 */ /* 0x000fe2000f8e183f */
[----:B------:R-:W0:Y:S01]  /*cbf0*/  MUFU.TANH R156, R156 ;  /* 0x0000009c009c7308 */ /* 0x000e220000002400 */
[----:B-1----:R-:W-:-:S02]  /*cc00*/  FMNMX.FTZ R115, R155, R114, !PT ;  /* 0x000000729b737209 */ /* 0x002fc40007810000 */
[----:B------:R-:W-:-:S04]  /*cc10*/  UIADD3 UR6, UR6, 0x22840, URZ ;  /* 0x0002284006067890 */ /* 0x000fc8000fffe03f */
[----:B------:R-:W-:Y:S01]  /*cc20*/  UPRMT UR6, UR41, 0x654, UR6 ;  /* 0x0000065429067896 */ /* 0x000fe20008000006 */
[----:B------:R-:W1:Y:S01]  /*cc30*/  MUFU.TANH R157, R157 ;  /* 0x0000009d009d7308 */ /* 0x000e620000002400 */
[----:B--2---:R-:W-:-:S07]  /*cc40*/  FMNMX.FTZ R10, R154, R9, !PT ;  /* 0x000000099a0a7209 */ /* 0x004fce0007810000 */
[----:B------:R-:W2:Y:S01]  /*cc50*/  MUFU.TANH R159, R159 ;  /* 0x0000009f009f7308 */ /* 0x000ea20000002400 */
[----:B0-----:R-:W-:Y:S01]  /*cc60*/  FMNMX.FTZ R88, R156, R115, !PT ;  /* 0x000000739c587209 */ /* 0x001fe20007810000 */
[----:B------:R-:W-:Y:S06]  /*cc70*/  SYNCS.ARRIVE.TRANS64.RED.A1T0 RZ, [UR6], RZ ;  /* 0x000000ffffff79a7 */ /* 0x000fec0008100406 */
        /* <DEDUP_REMOVED lines=12> */
[----:B0-----:R-:W-:Y:S01]  /*cd40*/  FMNMX.FTZ R90, R138, R89, !PT ;  /* 0x000000598a5a7209 */ /* 0x001fe20007810000 */
[----:B------:R-:W-:-:S06]  /*cd50*/  FMUL.FTZ R89, R0, R91 ;  /* 0x0000005b00597220 */ /* 0x000fcc0000410000 */
        /* <DEDUP_REMOVED lines=125> */
[----:B0-----:R-:W-:Y:S02]  /*d530*/  FMNMX.FTZ R10, R94, R9, !PT ;  /* 0x000000095e0a7209 */ /* 0x001fe40007810000 */
[----:B-1----:R-:W-:Y:S02]  /*d540*/  FMNMX.FTZ R97, R174, R97, !PT ;  /* 0x00000061ae617209 */ /* 0x002fe40007810000 */
[----:B--2---:R-:W-:-:S03]  /*d550*/  FMNMX.FTZ R96, R95, R10, !PT ;  /* 0x0000000a5f607209 */ /* 0x004fc60007810000 */
[----:B------:R-:W0:Y:S04]  /*d560*/  SHFL.BFLY PT, R10, R97, 0x2, 0x1f ;  /* 0x0c401f00610a7f89 */ /* 0x000e2800000e0000 */
[----:B------:R-:W1:Y:S01]  /*d570*/  SHFL.BFLY PT, R9, R96, 0x2, 0x1f ;  /* 0x0c401f0060097f89 */ /* 0x000e6200000e0000 */
[----:B0-----:R-:W-:Y:S02]  /*d580*/  FMNMX.FTZ R98, R97, R10, !PT ;  /* 0x0000000a61627209 */ /* 0x001fe40007810000 */
[----:B-1----:R-:W-:-:S03]  /*d590*/  FMNMX.FTZ R99, R96, R9, !PT ;  /* 0x0000000960637209 */ /* 0x002fc60007810000 */
[----:B------:R-:W0:Y:S04]  /*d5a0*/  SHFL.BFLY PT, R9, R98, 0x1, 0x1f ;  /* 0x0c201f0062097f89 */ /* 0x000e2800000e0000 */
[----:B------:R-:W1:Y:S01]  /*d5b0*/  SHFL.BFLY PT, R100, R99, 0x1, 0x1f ;  /* 0x0c201f0063647f89 */ /* 0x000e6200000e0000 */
[----:B0-----:R-:W-:Y:S02]  /*d5c0*/  FMNMX.FTZ R10, R98, R9, !PT ;  /* 0x00000009620a7209 */ /* 0x001fe40007810000 */
[----:B-1----:R-:W-:-:S03]  /*d5d0*/  FMNMX.FTZ R9, R99, R100, !PT ;  /* 0x0000006463097209 */ /* 0x002fc60007810000 */
[C---:B------:R-:W-:Y:S01]  /*d5e0*/  FFMA.FTZ R175, R10.reuse, R175, -8 ;  /* 0xc10000000aaf7423 */ /* 0x040fe200000100af */
[----:B------:R-:W-:-:S03]  /*d5f0*/  FADD.FTZ R7, -R10, R7 ;  /* 0x000000070a077221 */ /* 0x000fc60000010100 */
[--C-:B------:R-:W-:Y:S01]  /*d600*/  FFMA.FTZ R99, R158, UR28, -R175.reuse ;  /* 0x0000001c9e637c23 */ /* 0x100fe200080108af */
[----:B------:R-:W-:Y:S02]  /*d610*/  IMAD.U32 R158, RZ, RZ, UR28 ;  /* 0x0000001cff9e7e24 */ /* 0x000fe4000f8e00ff */
[----:B------:R-:W-:Y:S01]  /*d620*/  FADD.FTZ R6, -R9, R6 ;  /* 0x0000000609067221 */ /* 0x000fe20000010100 */
[----:B------:R-:W-:Y:S01]  /*d630*/  FMUL.FTZ R7, R7, UR28 ;  /* 0x0000001c07077c20 */ /* 0x000fe20008410000 */
[----:B------:R-:W-:Y:S01]  /*d640*/  FFMA.FTZ R12, R12, UR28, -R175 ;  /* 0x0000001c0c0c7c23 */ /* 0x000fe200080108af */
[----:B------:R-:W-:-:S01]  /*d650*/  FFMA.FTZ R158, R9, R158, -8 ;  /* 0xc1000000099e7423 */ /* 0x000fc2000001009e */
[----:B------:R-:W-:Y:S01]  /*d660*/  FMUL.FTZ R6, R6, UR28 ;  /* 0x0000001c06067c20 */ /* 0x000fe20008410000 */
[----:B------:R-:W-:-:S01]  /*d670*/  FFMA.FTZ R11, R11, UR28, -R175 ;  /* 0x0000001c0b0b7c23 */ /* 0x000fc200080108af */
[----:B------:R-:W-:Y:S01]  /*d680*/  FFMA.FTZ R15, R15, UR28, -R175 ;  /* 0x0000001c0f0f7c23 */ /* 0x000fe200080108af */
[----:B------:R-:W-:-:S01]  /*d690*/  FFMA.FTZ R13, R13, UR28, -R158 ;  /* 0x0000001c0d0d7c23 */ /* 0x000fc2000801089e */
[--C-:B------:R-:W-:Y:S01]  /*d6a0*/  FFMA.FTZ R14, R14, UR28, -R158.reuse ;  /* 0x0000001c0e0e7c23 */ /* 0x100fe2000801089e */
[----:B------:R-:W-:Y:S01]  /*d6b0*/  MUFU.EX2 R7, R7 ;  /* 0x0000000700077308 */ /* 0x000fe20000000800 */
[----:B------:R-:W-:-:S01]  /*d6c0*/  FFMA.FTZ R21, R21, UR28, -R158 ;  /* 0x0000001c15157c23 */ /* 0x000fc2000801089e */
[----:B------:R-:W-:Y:S01]  /*d6d0*/  FFMA.FTZ R20, R20, UR28, -R175 ;  /* 0x0000001c14147c23 */ /* 0x000fe200080108af */
[----:B------:R-:W-:-:S01]  /*d6e0*/  FFMA.FTZ R152, R152, UR28, -R158 ;  /* 0x0000001c98987c23 */ /* 0x000fc2000801089e */
[----:B------:R-:W-:Y:S01]  /*d6f0*/  FFMA.FTZ R96, R153, UR28, -R175 ;  /* 0x0000001c99607c23 */ /* 0x000fe200080108af */
[----:B------:R-:W-:-:S01]  /*d700*/  FFMA.FTZ R155, R155, UR28, -R158 ;  /* 0x0000001c9b9b7c23 */ /* 0x000fc2000801089e */
[----:B------:R-:W-:Y:S01]  /*d710*/  FFMA.FTZ R97, R154, UR28, -R175 ;  /* 0x0000001c9a617c23 */ /* 0x000fe200080108af */
[----:B------:R-:W-:-:S01]  /*d720*/  FFMA.FTZ R156, R156, UR28, -R158 ;  /* 0x0000001c9c9c7c23 */ /* 0x000fc2000801089e */
[----:B------:R-:W0:Y:S01]  /*d730*/  MUFU.EX2 R12, R12 ;  /* 0x0000000c000c7308 */ /* 0x000e220000000800 */
[----:B------:R-:W-:-:S01]  /*d740*/  FFMA.FTZ R98, R157, UR28, -R175 ;  /* 0x0000001c9d627c23 */ /* 0x000fc200080108af */
[----:B------:R-:W-:Y:S01]  /*d750*/  FFMA.FTZ R159, R159, UR28, -R158 ;  /* 0x0000001c9f9f7c23 */ /* 0x000fe2000801089e */
[----:B------:R-:W-:-:S01]  /*d760*/  FFMA.FTZ R115, R164, UR28, -R175 ;  /* 0x0000001ca4737c23 */ /* 0x000fc200080108af */
[----:B------:R-:W-:Y:S01]  /*d770*/  FFMA.FTZ R160, R160, UR28, -R158 ;  /* 0x0000001ca0a07c23 */ /* 0x000fe2000801089e */
[----:B------:R-:W-:-:S01]  /*d780*/  FFMA.FTZ R102, R161, UR28, -R175 ;  /* 0x0000001ca1667c23 */ /* 0x000fc200080108af */
[----:B------:R-:W-:Y:S01]  /*d790*/  FFMA.FTZ R100, R136, UR28, -R175 ;  /* 0x0000001c88647c23 */ /* 0x000fe200080108af */
[----:B------:R-:W-:-:S01]  /*d7a0*/  FFMA.FTZ R138, R138, UR28, -R158 ;  /* 0x0000001c8a8a7c23 */ /* 0x000fc2000801089e */
[----:B------:R-:W-:Y:S01]  /*d7b0*/  MUFU.EX2 R6, R6 ;  /* 0x0000000600067308 */ /* 0x000fe20000000800 */
[----:B------:R-:W-:-:S01]  /*d7c0*/  FFMA.FTZ R101, R137, UR28, -R175 ;  /* 0x0000001c89657c23 */ /* 0x000fc200080108af */
[--C-:B------:R-:W-:Y:S01]  /*d7d0*/  FFMA.FTZ R139, R139, UR28, -R158.reuse ;  /* 0x0000001c8b8b7c23 */ /* 0x100fe2000801089e */
[----:B------:R-:W-:-:S01]  /*d7e0*/  FFMA.FTZ R140, R140, UR28, -R158 ;  /* 0x0000001c8c8c7c23 */ /* 0x000fc2000801089e */
[----:B------:R-:W-:Y:S01]  /*d7f0*/  FFMA.FTZ R103, R162, UR28, -R175 ;  /* 0x0000001ca2677c23 */ /* 0x000fe200080108af */
[----:B------:R-:W-:-:S01]  /*d800*/  FFMA.FTZ R141, R141, UR28, -R158 ;  /* 0x0000001c8d8d7c23 */ /* 0x000fc2000801089e */
[----:B------:R-:W-:Y:S01]  /*d810*/  FFMA.FTZ R114, R163, UR28, -R175 ;  /* 0x0000001ca3727c23 */ /* 0x000fe200080108af */
[----:B------:R-:W-:-:S01]  /*d820*/  FFMA.FTZ R142, R142, UR28, -R158 ;  /* 0x0000001c8e8e7c23 */ /* 0x000fc2000801089e */
[----:B------:R-:W1:Y:S01]  /*d830*/  MUFU.EX2 R13, R13 ;  /* 0x0000000d000d7308 */ /* 0x000e620000000800 */
[----:B0-----:R-:W-:-:S01]  /*d840*/  FFMA.FTZ R4, R7, R4, R12 ;  /* 0x0000000407047223 */ /* 0x001fc2000001000c */
        /* <DEDUP_REMOVED lines=14> */
[----:B------:R-:W2:Y:S01]  /*d930*/  MUFU.EX2 R14, R14 ;  /* 0x0000000e000e7308 */ /* 0x000ea20000000800 */
[----:B-1----:R-:W-:-:S01]  /*d940*/  FFMA.FTZ R3, R6, R3, R13 ;  /* 0x0000000306037223 */ /* 0x002fc2000001000d */
[----:B------:R-:W-:Y:S01]  /*d950*/  FFMA.FTZ R126, R126, UR28, -R175 ;  /* 0x0000001c7e7e7c23 */ /* 0x000fe200080108af */
[----:B------:R-:W-:-:S01]  /*d960*/  FFMA.FTZ R128, R128, UR28, -R158 ;  /* 0x0000001c80807c23 */ /* 0x000fc2000801089e */
[----:B------:R-:W-:Y:S01]  /*d970*/  FFMA.FTZ R127, R127, UR28, -R175 ;  /* 0x0000001c7f7f7c23 */ /* 0x000fe200080108af */
[----:B------:R-:W-:-:S01]  /*d980*/  FFMA.FTZ R129, R129, UR28, -R158 ;  /* 0x0000001c81817c23 */ /* 0x000fc2000801089e */
[----:B------:R-:W-:Y:S01]  /*d990*/  FFMA.FTZ R130, R130, UR28, -R175 ;  /* 0x0000001c82827c23 */ /* 0x000fe200080108af */
[----:B------:R-:W-:-:S01]  /*d9a0*/  FFMA.FTZ R132, R132, UR28, -R158 ;  /* 0x0000001c84847c23 */ /* 0x000fc2000801089e */
[----:B------:R-:W1:Y:S01]  /*d9b0*/  MUFU.EX2 R15, R15 ;  /* 0x0000000f000f7308 */ /* 0x000e620000000800 */
[----:B0-----:R-:W-:-:S01]  /*d9c0*/  FADD.FTZ R4, R11, R4 ;  /* 0x000000040b047221 */ /* 0x001fc20000010000 */
[----:B------:R-:W-:Y:S01]  /*d9d0*/  FFMA.FTZ R131, R131, UR28, -R175 ;  /* 0x0000001c83837c23 */ /* 0x000fe200080108af */
[----:B------:R-:W-:-:S01]  /*d9e0*/  FFMA.FTZ R133, R133, UR28, -R158 ;  /* 0x0000001c85857c23 */ /* 0x000fc2000801089e */
[----:B------:R-:W-:Y:S01]  /*d9f0*/  FFMA.FTZ R104, R104, UR28, -R175 ;  /* 0x0000001c68687c23 */ /* 0x000fe200080108af */
[----:B------:R-:W-:-:S01]  /*da00*/  FFMA.FTZ R106, R106, UR28, -R158 ;  /* 0x0000001c6a6a7c23 */ /* 0x000fc2000801089e */
[----:B------:R-:W-:Y:S01]  /*da10*/  FFMA.FTZ R105, R105, UR28, -R175 ;  /* 0x0000001c69697c23 */ /* 0x000fe200080108af */
[----:B------:R-:W-:-:S01]  /*da20*/  FFMA.FTZ R107, R107, UR28, -R158 ;  /* 0x0000001c6b6b7c23 */ /* 0x000fc2000801089e */
[----:B------:R-:W0:Y:S01]  /*da30*/  MUFU.EX2 R21, R21 ;  /* 0x0000001500157308 */ /* 0x000e220000000800 */
[----:B--2---:R-:W-:-:S01]  /*da40*/  FADD.FTZ R164, R14, R3 ;  /* 0x000000030ea47221 */ /* 0x004fc20000010000 */
[----:B------:R-:W-:Y:S01]  /*da50*/  FFMA.FTZ R134, R134, UR28, -R175 ;  /* 0x0000001c86867c23 */ /* 0x000fe200080108af */
[----:B------:R-:W-:-:S01]  /*da60*/  FFMA.FTZ R108, R108, UR28, -R158 ;  /* 0x0000001c6c6c7c23 */ /* 0x000fc2000801089e */
[----:B------:R-:W-:Y:S01]  /*da70*/  FFMA.FTZ R135, R135, UR28, -R175 ;  /* 0x0000001c87877c23 */ /* 0x000fe200080108af */
[----:B------:R-:W-:-:S01]  /*da80*/  FFMA.FTZ R109, R109, UR28, -R158 ;  /* 0x0000001c6d6d7c23 */ /* 0x000fc2000801089e */
[----:B------:R-:W-:Y:S01]  /*da90*/  FFMA.FTZ R136, R150, UR28, -R175 ;  /* 0x0000001c96887c23 */ /* 0x000fe200080108af */
[----:B------:R-:W-:-:S01]  /*daa0*/  FFMA.FTZ R110, R110, UR28, -R158 ;  /* 0x0000001c6e6e7c23 */ /* 0x000fc2000801089e */
[----:B------:R-:W2:Y:S01]  /*dab0*/  MUFU.EX2 R20, R20 ;  /* 0x0000001400147308 */ /* 0x000ea20000000800 */
[----:B-1----:R-:W-:-:S01]  /*dac0*/  FADD.FTZ R3, R15, R4 ;  /* 0x000000040f037221 */ /* 0x002fc20000010000 */
        /* <DEDUP_REMOVED lines=12> */
[--C-:B------:R-:W-:Y:S01]  /*db90*/  FFMA.FTZ R150, R169, UR28, -R175.reuse ;  /* 0x0000001ca9967c23 */ /* 0x100fe200080108af */
        /* <DEDUP_REMOVED lines=12> */
[----:B------:R-:W-:-:S05]  /*dc60*/  FFMA.FTZ R95, R95, UR28, -R158 ;  /* 0x0000001c5f5f7c23 */ /* 0x000fca000801089e */
        /* <DEDUP_REMOVED lines=75> */
[----:B--2---:R-:W-:-:S01]  /*e120*/  FADD.FTZ R164, R132, R161 ;  /* 0x000000a184a47221 */ /* 0x004fc20000010000 */
[----:B------:R-:W-:-:S06]  /*e130*/  FFMA.FTZ R161, R90, UR28, -R158 ;  /* 0x0000001c5aa17c23 */ /* 0x000fcc000801089e */
        /* <DEDUP_REMOVED lines=20> */
[----:B------:R-:W-:-:S06]  /*e280*/  FFMA.FTZ R90, R92, UR28, -R158 ;  /* 0x0000001c5c5a7c23 */ /* 0x000fcc000801089e */
        /* <DEDUP_REMOVED lines=32> */
[----:B------:R-:W0:Y:S08]  /*e490*/  MUFU.EX2 R154, R154 ;  /* 0x0000009a009a7308 */ /* 0x000e300000000800 */
[----:B------:R2:W3:Y:S08]  /*e4a0*/  MUFU.EX2 R91, R93 ;  /* 0x0000005d005b7308 */ /* 0x0004f00000000800 */
[----:B------:R-:W4:Y:S01]  /*e4b0*/  MUFU.EX2 R157, R157 ;  /* 0x0000009d009d7308 */ /* 0x000f220000000800 */
[----:B--2---:R-:W-:-:S01]  /*e4c0*/  FADD.FTZ R93, R153, R4 ;  /* 0x00000004995d7221 */ /* 0x004fc20000010000 */
[----:B-1----:R-:W-:-:S03]  /*e4d0*/  FADD.FTZ R4, R90, R3 ;  /* 0x000000035a047221 */ /* 0x002fc60000010000 */
[----:B0-----:R-:W-:-:S03]  /*e4e0*/  FADD.FTZ R92, R154, R93 ;  /* 0x0000005d9a5c7221 */ /* 0x001fc60000010000 */
[----:B------:R-:W0:Y:S01]  /*e4f0*/  MUFU.EX2 R163, R94 ;  /* 0x0000005e00a37308 */ /* 0x000e220000000800 */
[----:B---3--:R-:W-:-:S07]  /*e500*/  FADD.FTZ R4, R91, R4 ;  /* 0x000000045b047221 */ /* 0x008fce0000010000 */
[----:B------:R-:W1:Y:S01]  /*e510*/  MUFU.EX2 R162, R162 ;  /* 0x000000a200a27308 */ /* 0x000e620000000800 */
[----:B----4-:R-:W-:-:S07]  /*e520*/  FADD.FTZ R3, R157, R92 ;  /* 0x0000005c9d037221 */ /* 0x010fce0000010000 */
[----:B------:R-:W2:Y:S01]  /*e530*/  MUFU.EX2 R95, R95 ;  /* 0x0000005f005f7308 */ /* 0x000ea20000000800 */
[----:B0-----:R-:W-:-:S01]  /*e540*/  FADD.FTZ R92, R163, R4 ;  /* 0x00000004a35c7221 */ /* 0x001fc20000010000 */
[----:B-1----:R-:W-:-:S03]  /*e550*/  FADD.FTZ R4, R162, R3 ;  /* 0x00000003a2047221 */ /* 0x002fc60000010000 */
[----:B--2---:R-:W-:Y:S01]  /*e560*/  FADD.FTZ R3, R95, R92 ;  /* 0x0000005c5f037221 */ /* 0x004fe20000010000 */
[----:B------:R-:W-:Y:S06]  /*e570*/  @!P0 BRA `(.L_x_1154) ;  /* 0x0000000000048947 */ /* 0x000fec0003800000 */
[----:B------:R-:W-:Y:S01]  /*e580*/  BPT.TRAP 0x1 ;  /* 0x000000040000795c */ /* 0x000fe20000300000 */
.L_x_1154:
        /* <DEDUP_REMOVED lines=113> */
[----:B------:R-:W-:Y:S01]  /*eca0*/  F2FP.SATFINITE.E4M3.F32.PACK_AB_MERGE_C R171, R91, R90, R20 ;  /* 0x0000005a5bab723e */ /* 0x000fe20004807014 */
[----:B------:R-:W-:Y:S06]  /*ecb0*/  @P1 BRA `(.L_x_1155) ;  /* 0xffffffcc00441947 */ /* 0x000fec000383ffff */
.L_x_1144:
[----:B------:R-:W-:-:S13]  /*ecc0*/  ISETP.GE.AND P1, PT, R8, UR40, PT ;  /* 0x0000002808007c0c */ /* 0x000fda000bf26270 */
[----:B------:R-:W-:Y:S05]  /*ecd0*/  @!P1 BRA `(.L_x_1156) ;  /* 0x0000004c00f49947 */ /* 0x000fea0003800000 */
[----:B------:R-:W-:Y:S01]  /*ece0*/  IMAD.MOV.U32 R7, RZ, RZ, R9 ;  /* 0x000000ffff077224 */ /* 0x000fe200078e0009 */
[----:B------:R-:W-:Y:S01]  /*ecf0*/  UMOV UR34, UR45 ;  /* 0x0000002d00227c82 */ /* 0x000fe20008000000 */
[----:B------:R-:W-:Y:S01]  /*ed00*/  IMAD.MOV.U32 R6, RZ, RZ, R10 ;  /* 0x000000ffff067224 */ /* 0x000fe200078e000a */
[----:B------:R-:W-:Y:S01]  /*ed10*/  UMOV UR33, UR44 ;  /* 0x0000002c00217c82 */ /* 0x000fe20008000000 */
[----:B------:R-:W-:Y:S01]  /*ed20*/  ULDC UR29, c[0x0][0x9e4] ;  /* 0x00027900001d7ab9 */ /* 0x000fe20000000800 */
[----:B------:R-:W-:Y:S01]  /*ed30*/  ULDC UR32, c[0x0][0x9dc] ;  /* 0x0002770000207ab9 */ /* 0x000fe20000000800 */
[----:B------:R-:W-:Y:S01]  /*ed40*/  ULDC UR31, c[0x0][0x288] ;  /* 0x0000a200001f7ab9 */ /* 0x000fe20000000800 */
[----:B------:R-:W-:Y:S01]  /*ed50*/  ULDC UR28, c[0x0][0x988] ;  /* 0x00026200001c7ab9 */ /* 0x000fe20000000800 */
[----:B------:R-:W-:-:S05]  /*ed60*/  ULDC UR30, c[0x0][0x9e0] ;  /* 0x00027800001e7ab9 */ /* 0x000fca0000000800 */
.L_x_1175:
[----:B------:R-:W-:Y:S01]  /*ed70*/  UIADD3 UR44, UR33, 0x1, URZ ;  /* 0x00000001212c7890 */ /* 0x000fe2000fffe03f */
[----:B------:R-:W-:-:S03]  /*ed80*/  ISETP.NE.AND P2, PT, RZ, UR42, PT ;  /* 0x0000002aff007c0c */ /* 0x000fc6000bf45270 */
[----:B------:R-:W-:-:S04]  /*ed90*/  UISETP.NE.AND UP0, UPT, UR44, 0x2, UPT ;  /* 0x000000022c00788c */ /* 0x000fc8000bf05270 */
[----:B------:R-:W-:Y:S02]  /*eda0*/  USEL UR45, URZ, 0x1, UP0 ;  /* 0x000000013f2d7887 */ /* 0x000fe40008000000 */
[----:B------:R-:W-:Y:S02]  /*edb0*/  USEL UR44, UR44, URZ, UP0 ;  /* 0x0000003f2c2c7287 */ /* 0x000fe40008000000 */
[----:B------:R-:W-:Y:S02]  /*edc0*/  ULOP3.LUT UR45, UR34, UR45, URZ, 0x3c, !UPT ;  /* 0x0000002d222d7292 */ /* 0x000fe4000f8e3c3f */
[----:B------:R-:W-:Y:S10]  /*edd0*/  @P2 BRA `(.L_x_1157) ;  /* 0x00000000002c2947 */ /* 0x000ff40003800000 */
[----:B------:R-:W-:Y:S05]  /*ede0*/  @!P0 BRA `(.L_x_1158) ;  /* 0x0000000000048947 */ /* 0x000fea0003800000 */
[----:B------:R-:W-:Y:S01]  /*edf0*/  BPT.TRAP 0x1 ;  /* 0x000000040000795c */ /* 0x000fe20000300000 */
.L_x_1158:
[----:B------:R-:W-:Y:S01]  /*ee00*/  ULEA UR6, UR44, UR43, 0x3 ;  /* 0x0000002b2c067291 */ /* 0x000fe2000f8e183f */
[----:B------:R-:W-:-:S05]  /*ee10*/  IMAD.U32 R9, RZ, RZ, UR45 ;  /* 0x0000002dff097e24 */ /* 0x000fca000f8e00ff */
[----:B------:R-:W-:-:S04]  /*ee20*/  SHF.L.U32 R9, R9, 0x1f, RZ ;  /* 0x0000001f09097819 */ /* 0x000fc800000006ff */
[----:B------:R0:W1:Y:S01]  /*ee30*/  SYNCS.PHASECHK.TRANS64.TRYWAIT P1, [UR6+0x22830], R9 ;  /* 0x02283009ff0075a7 */ /* 0x0000620008020146 */
[----:B------:R-:W-:Y:S05]  /*ee40*/  @!P0 BRA `(.L_x_1159) ;  /* 0x0000000000048947 */ /* 0x000fea0003800000 */
[----:B------:R-:W-:Y:S01]  /*ee50*/  BPT.TRAP 0x1 ;  /* 0x000000040000795c */ /* 0x000fe20000300000 */
.L_x_1159:
[----:B-1----:R-:W-:Y:S05]  /*ee60*/  @P1 BRA `(.L_x_1157) ;  /* 0x0000000000081947 */ /* 0x002fea0003800000 */
[----:B------:R-:W1:Y:S02]  /*ee70*/  SYNCS.PHASECHK.TRANS64.TRYWAIT P1, [UR6+0x22830], R9 ;  /* 0x02283009ff0075a7 */ /* 0x000e640008020146 */
[----:B-1----:R-:W-:Y:S05]  /*ee80*/  @!P1 BRA `(.L_x_1160) ;  /* 0x000000d800a09947 */ /* 0x002fea0003800000 */
.L_x_1157:
[----:B-1----:R-:W1:Y:S01]  /*ee90*/  S2R R10, SR_TID.X ;  /* 0x00000000000a7919 */ /* 0x002e620000002100 */
[----:B------:R-:W-:Y:S01]  /*eea0*/  R2UR UR35, R5 ;  /* 0x00000000052372ca */ /* 0x000fe200000e0000 */
[----:B------:R-:W-:Y:S01]  /*eeb0*/  UMOV UR19, 0x40000040 ;  /* 0x4000004000137882 */ /* 0x000fe20000000000 */
[----:B------:R-:W-:Y:S01]  /*eec0*/  UMOV UR20, UR16 ;  /* 0x0000001000147c82 */ /* 0x000fe20008000000 */
[----:B------:R-:W-:Y:S01]  /*eed0*/  UMOV UR21, UR17 ;  /* 0x0000001100157c82 */ /* 0x000fe20008000000 */
[----:B------:R-:W-:Y:S01]  /*eee0*/  UMOV UR23, 0x40000040 ;  /* 0x4000004000177882 */ /* 0x000fe20000000000 */
[----:B------:R-:W-:Y:S01]  /*eef0*/  UMOV UR24, UR16 ;  /* 0x0000001000187c82 */ /* 0x000fe20008000000 */
[----:B------:R-:W-:Y:S01]  /*ef00*/  UMOV UR25, UR17 ;  /* 0x0000001100197c82 */ /* 0x000fe20008000000 */
[----:B------:R-:W-:Y:S01]  /*ef10*/  UMOV UR27, 0x40000040 ;  /* 0x40000040001b7882 */ /* 0x000fe20000000000 */
[----:B------:R-:W-:Y:S01]  /*ef20*/  UMOV UR7, 0x40000040 ;  /* 0x4000004000077882 */ /* 0x000fe20000000000 */
[----:B------:R-:W-:Y:S01]  /*ef30*/  UMOV UR11, 0x40000040 ;  /* 0x40000040000b7882 */ /* 0x000fe20000000000 */
[----:B------:R-:W-:-:S03]  /*ef40*/  UMOV UR15, 0x40000040 ;  /* 0x40000040000f7882 */ /* 0x000fc60000000000 */
[----:B------:R-:W-:-:S04]  /*ef50*/  UIMAD UR35, UR44, 0x500, UR35 ;  /* 0x000005002c2378a4 */ /* 0x000fc8000f8e0223 */
[----:B------:R-:W-:Y:S02]  /*ef60*/  UIADD3 UR22, UR35, 0x100, URZ ;  /* 0x0000010023167890 */ /* 0x000fe4000fffe03f */
[----:B------:R-:W-:Y:S02]  /*ef70*/  UIADD3 UR26, UR35, 0x200, URZ ;  /* 0x00000200231a7890 */ /* 0x000fe4000fffe03f */
[----:B------:R-:W-:Y:S01]  /*ef80*/  UMOV UR18, UR35 ;  /* 0x0000002300127c82 */ /* 0x000fe20008000000 */
[----:B------:R-:W-:Y:S02]  /*ef90*/  UIADD3 UR6, UR35, 0x400, URZ ;  /* 0x0000040023067890 */ /* 0x000fe4000fffe03f */
[----:B------:R-:W-:Y:S02]  /*efa0*/  UIADD3 UR10, UR35, 0x402, URZ ;  /* 0x00000402230a7890 */ /* 0x000fe4000fffe03f */
[----:B------:R-:W-:Y:S01]  /*efb0*/  UIADD3 UR14, UR35, 0x6, URZ ;  /* 0x00000006230e7890 */ /* 0x000fe2000fffe03f */
        /* <DEDUP_REMOVED lines=110> */
.L_x_1162:
[----:B------:R-:W-:Y:S01]  /*f6a0*/  ULEA UR6, UR33, UR43, 0x3 ;  /* 0x0000002b21067291 */ /* 0x000fe2000f8e183f */
[----:B------:R-:W-:-:S05]  /*f6b0*/  IMAD.U32 R9, RZ, RZ, UR34 ;  /* 0x00000022ff097e24 */ /* 0x000fca000f8e00ff */
[----:B------:R-:W-:-:S04]  /*f6c0*/  SHF.L.U32 R9, R9, 0x1f, RZ ;  /* 0x0000001f09097819 */ /* 0x000fc800000006ff */
[----:B------:R0:W1:Y:S01]  /*f6d0*/  SYNCS.PHASECHK.TRANS64.TRYWAIT P1, [UR6+0x22850], R9 ;  /* 0x02285009ff0075a7 */ /* 0x0000620008020146 */
[----:B------:R-:W-:Y:S05]  /*f6e0*/  @!P0 BRA `(.L_x_1163) ;  /* 0x0000000000048947 */ /* 0x000fea0003800000 */
[----:B------:R-:W-:Y:S01]  /*f6f0*/  BPT.TRAP 0x1 ;  /* 0x000000040000795c */ /* 0x000fe20000300000 */
.L_x_1163:
[----:B-1----:R-:W-:Y:S05]  /*f700*/  @P1 BRA `(.L_x_1161) ;  /* 0x0000000000081947 */ /* 0x002fea0003800000 */
[----:B------:R-:W1:Y:S02]  /*f710*/  SYNCS.PHASECHK.TRANS64.TRYWAIT P1, [UR6+0x22850], R9 ;  /* 0x02285009ff0075a7 */ /* 0x000e640008020146 */
[----:B-1----:R-:W-:Y:S05]  /*f720*/  @!P1 BRA `(.L_x_1164) ;  /* 0x000000d000909947 */ /* 0x002fea0003800000 */
.L_x_1161:
        /* <DEDUP_REMOVED lines=36> */
.L_x_1165:
[----:B------:R-:W-:Y:S01]  /*f970*/  ISETP.NE.AND P2, PT, R191, 0x1, PT ;  /* 0x00000001bf00780c */ /* 0x000fe20003f45270 */
[----:B------:R-:W-:Y:S02]  /*f980*/  VIADD R174, R19, UR37 ;  /* 0x0000002513ae7c36 */ /* 0x000fe40008000000 */
[C---:B------:R-:W-:Y:S01]  /*f990*/  FMUL.FTZ R13, R0.reuse, R159 ;  /* 0x0000009f000d7220 */ /* 0x040fe20000410000 */
[C---:B------:R-:W-:Y:S01]  /*f9a0*/  FMUL.FTZ R10, R0.reuse, R155 ;  /* 0x0000009b000a7220 */ /* 0x040fe20000410000 */
[C---:B------:R-:W-:Y:S01]  /*f9b0*/  FMUL.FTZ R159, R0.reuse, R164 ;  /* 0x000000a4009f7220 */ /* 0x040fe20000410000 */
[C---:B------:R-:W-:Y:S01]  /*f9c0*/  FMUL.FTZ R155, R0.reuse, R156 ;  /* 0x0000009c009b7220 */ /* 0x040fe20000410000 */
[C---:B------:R-:W-:Y:S01]  /*f9d0*/  FMUL.FTZ R164, R0.reuse, R144 ;  /* 0x0000009000a47220 */ /* 0x040fe20000410000 */
[C---:B0-----:R-:W-:Y:S01]  /*f9e0*/  FMUL.FTZ R9, R0.reuse, R154 ;  /* 0x0000009a00097220 */ /* 0x041fe20000410000 */
[C---:B------:R-:W-:Y:S01]  /*f9f0*/  FMUL.FTZ R156, R0.reuse, R161 ;  /* 0x000000a1009c7220 */ /* 0x040fe20000410000 */
[C---:B------:R-:W-:Y:S01]  /*fa00*/  FMUL.FTZ R144, R0.reuse, R145 ;  /* 0x0000009100907220 */ /* 0x040fe20000410000 */
[C---:B------:R-:W-:Y:S01]  /*fa10*/  FMUL.FTZ R154, R0.reuse, R157 ;  /* 0x0000009d009a7220 */ /* 0x040fe20000410000 */
[C---:B------:R-:W-:Y:S01]  /*fa20*/  FMUL.FTZ R161, R0.reuse, R136 ;  /* 0x0000008800a17220 */ /* 0x040fe20000410000 */
[C---:B------:R-:W-:Y:S01]  /*fa30*/  FMUL.FTZ R145, R0.reuse, R149 ;  /* 0x0000009500917220 */ /* 0x040fe20000410000 */
[----:B------:R-:W0:Y:S01]  /*fa40*/  @P2 LDC R21, c[0x0][0x44c] ;  /* 0x00011300ff152b82 */ /* 0x000e220000000800 */
[----:B------:R-:W-:Y:S01]  /*fa50*/  ULEA UR6, UR44, UR43, 0x3 ;  /* 0x0000002b2c067291 */ /* 0x000fe2000f8e183f */
[C---:B------:R-:W-:Y:S01]  /*fa60*/  FMUL.FTZ R157, R0.reuse, R160 ;  /* 0x000000a0009d7220 */ /* 0x040fe20000410000 */
[C---:B------:R-:W-:Y:S01]  /*fa70*/  FMUL.FTZ R15, R0.reuse, R163 ;  /* 0x000000a3000f7220 */ /* 0x040fe20000410000 */
[C---:B------:R-:W-:Y:S01]  /*fa80*/  FMUL.FTZ R136, R0.reuse, R138 ;  /* 0x0000008a00887220 */ /* 0x040fe20000410000 */
        /* <DEDUP_REMOVED lines=19> */
[----:B0-----:R-:W-:-:S04]  /*fbc0*/  @P2 IMAD.HI.U32 R21, R174, R21, RZ ;  /* 0x00000015ae152227 */ /* 0x001fc800078e00ff */
[C---:B------:R-:W-:Y:S01]  /*fbd0*/  FMUL.FTZ R148, R0.reuse, R120 ;  /* 0x0000007800947220 */ /* 0x040fe20000410000 */
[C---:B------:R-:W-:Y:S01]  /*fbe0*/  FMUL.FTZ R124, R0.reuse, R130 ;  /* 0x00000082007c7220 */ /* 0x040fe20000410000 */
[----:B------:R-:W-:Y:S01]  /*fbf0*/  FMUL.FTZ R107, R0, R111 ;  /* 0x0000006f006b7220 */ /* 0x000fe20000410000 */
[----:B------:R-:W-:Y:S02]  /*fc00*/  IMAD R177, R8, -0xa0, RZ ;  /* 0xffffff6008b17824 */ /* 0x000fe400078e02ff */
[C---:B------:R-:W-:Y:S01]  /*fc10*/  FMUL.FTZ R147, R0.reuse, R121 ;  /* 0x0000007900937220 */ /* 0x040fe20000410000 */
[C---:B------:R-:W-:Y:S01]  /*fc20*/  FMUL.FTZ R120, R0.reuse, R122 ;  /* 0x0000007a00787220 */ /* 0x040fe20000410000 */
[C---:B------:R-:W-:Y:S01]  /*fc30*/  FMUL.FTZ R151, R0.reuse, R128 ;  /* 0x0000008000977220 */ /* 0x040fe20000410000 */
[----:B-1----:R-:W-:Y:S01]  /*fc40*/  @P2 SHF.R.U32.HI R174, RZ, R20, R21 ;  /* 0x00000014ffae2219 */ /* 0x002fe20000011615 */
[C---:B------:R-:W-:Y:S01]  /*fc50*/  FMUL.FTZ R130, R0.reuse, R132 ;  /* 0x0000008400827220 */ /* 0x040fe20000410000 */
[C---:B------:R-:W-:Y:S01]  /*fc60*/  FMUL.FTZ R111, R0.reuse, R119 ;  /* 0x00000077006f7220 */ /* 0x040fe20000410000 */
[C---:B------:R-:W-:Y:S01]  /*fc70*/  FMUL.FTZ R121, R0.reuse, R123 ;  /* 0x0000007b00797220 */ /* 0x040fe20000410000 */
[C---:B------:R-:W-:Y:S01]  /*fc80*/  FMUL.FTZ R122, R0.reuse, R126 ;  /* 0x0000007e007a7220 */ /* 0x040fe20000410000 */
[----:B------:R-:W0:Y:S01]  /*fc90*/  SHFL.IDX PT, R20, R174, RZ, 0x1c1f ;  /* 0x001c1fffae147589 */ /* 0x000e2200000e0000 */
        /* <DEDUP_REMOVED lines=43> */
[----:B------:R-:W1:Y:S01]  /*ff50*/  MUFU.TANH R11, R11 ;  /* 0x0000000b000b7308 */ /* 0x000e620000002400 */
[----:B------:R-:W-:Y:S01]  /*ff60*/  SYNCS.ARRIVE.TRANS64.RED.A1T0 RZ, [UR6], RZ ;  /* 0x000000ffffff79a7 */ /* 0x000fe20008100406 */
[----:B------:R-:W-:-:S02]  /*ff70*/  ULOP3.LUT UR6, URZ, UR32, URZ, 0x33, !UPT ;  /* 0x000000203f067292 */ /* 0x000fc4000f8e333f */
[C---:B------:R-:W-:Y:S01]  /*ff80*/  IADD3 R179, R178.reuse, -UR31, R17 ;  /* 0x8000001fb2b37c10 */ /* 0x040fe2000fffe011 */
[----:B------:R-:W-:-:S03]  /*ff90*/  VIADD R178, R178, 0xffffffff ;  /* 0xffffffffb2b27836 */ /* 0x000fc60000000000 */
[----:B------:R-:W2:Y:S01]  /*ffa0*/  MUFU.TANH R168, R168 ;  /* 0x000000a800a87308 */ /* 0x000ea20000002400 */
[C---:B------:R-:W-:Y:S02]  /*ffb0*/  VIADD R180, R179.reuse, UR30 ;  /* 0x0000001eb3b47c36 */ /* 0x040fe40008000000 */
[----:B------:R-:W-:Y:S02]  /*ffc0*/  VIADD R179, R179, UR6 ;  /* 0x00000006b3b37c36 */ /* 0x000fe40008000000 */
[--C-:B0-----:R-:W-:Y:S02]  /*ffd0*/  IMAD.IADD R181, R180, 0x1, R20.reuse ;  /* 0x00000001b4b57824 */ /* 0x101fe400078e0214 */
[----:B------:R-:W-:Y:S01]  /*ffe0*/  IMAD.IADD R182, R179, 0x1, R20 ;  /* 0x00000001b3b67824 */ /* 0x000fe200078e0214 */
[----:B------:R-:W0:Y:S08]  /*fff0*/  MUFU.TANH R9, R9 ;  /* 0x0000000900097308 */ /* 0x000e300000002400 */
        /* <DEDUP_REMOVED lines=78> */
[----:B------:R-:W-:Y:S01]  /*104e0*/  IADD3 R97, R17, -UR31, R20 ;  /* 0x8000001f11617c10 */ /* 0x000fe2000fffe014 */
        /* <DEDUP_REMOVED lines=11> */
.L_x_1168:
[----:B------:R-:W-:-:S05]  /*105a0*/  IMAD.U32 R96, RZ, RZ, UR29 ;  /* 0x0000001dff607e24 */ /* 0x000fca000f8e00ff */
[----:B------:R-:W-:-:S13]  /*105b0*/  ISETP.NE.AND P1, PT, R96, 0x1, PT ;  /* 0x000000016000780c */ /* 0x000fda0003f25270 */
[----:B------:R-:W1:Y:S02]  /*105c0*/  @P1 LDC.64 R20, c[0x0][0x9e8] ;  /* 0x00027a00ff141b82 */ /* 0x000e640000000a00 */
[----:B-1----:R-:W-:-:S05]  /*105d0*/  @P1 IMAD.HI.U32 R20, R97, R20, RZ ;  /* 0x0000001461141227 */ /* 0x002fca00078e00ff */
[----:B------:R-:W-:-:S07]  /*105e0*/  @P1 SHF.R.U32.HI R97, RZ, R21, R20 ;  /* 0x00000015ff611219 */ /* 0x000fce0000011614 */
.L_x_1169:
[----:B------:R-:W-:Y:S05]  /*105f0*/  BSYNC B0 ;  /* 0x0000000000007941 */ /* 0x000fea0003800000 */
.L_x_1167:
[----:B------:R-:W-:-:S05]  /*10600*/  IMAD R97, R97, R96, R178 ;  /* 0x0000006061617224 */ /* 0x000fca00078e02b2 */
[----:B------:R-:W-:Y:S02]  /*10610*/  VIADDMNMX R181, R97, R96, R181, PT ;  /* 0x0000006061b57246 */ /* 0x000fe400038001b5 */
[----:B------:R-:W-:-:S07]  /*10620*/  VIMNMX R182, R182, R97, !PT ;  /* 0x00000061b6b67248 */ /* 0x000fce0007fe0100 */
.L_x_1166:
[C---:B------:R-:W-:Y:S01]  /*10630*/  ISETP.GE.AND P2, PT, R177.reuse, 0x9, PT ;  /* 0x00000009b100780c */ /* 0x040fe20003f46270 */
[----:B------:R-:W1:Y:S01]  /*10640*/  SHFL.IDX PT, R174, R174, 0x1, 0x1c1f ;  /* 0x003c1f00aeae7f89 */ /* 0x000e6200000e0000 */
[C---:B------:R-:W-:Y:S02]  /*10650*/  ISETP.GE.AND P1, PT, R177.reuse, 0x2, PT ;  /* 0x00000002b100780c */ /* 0x040fe40003f26270 */
[----:B------:R-:W-:Y:S02]  /*10660*/  LOP3.LUT R16, R16, 0xfffffffd, RZ, 0xc0, !PT ;  /* 0xfffffffd10107812 */ /* 0x000fe400078ec0ff */
[----:B------:R-:W-:Y:S02]  /*10670*/  ISETP.GT.AND P3, PT, R182, 0x1, !P1 ;  /* 0x00000001b600780c */ /* 0x000fe40004f64270 */
[----:B------:R-:W-:Y:S02]  /*10680*/  ISETP.GE.AND P4, PT, R177, 0xa, PT ;  /* 0x0000000ab100780c */ /* 0x000fe40003f86270 */
[----:B------:R-:W-:-:S02]  /*10690*/  ISETP.LT.OR P3, PT, R181, 0x2, P3 ;  /* 0x00000002b500780c */ /* 0x000fc40001f61670 */
[----:B------:R-:W-:Y:S02]  /*106a0*/  LOP3.LUT R2, R2, 0xfffffffd, RZ, 0xc0, !PT ;  /* 0xfffffffd02027812 */ /* 0x000fe400078ec0ff */
[----:B------:R-:W-:Y:S02]  /*106b0*/  @P2 LOP3.LUT R16, R16, 0x2, RZ, 0xfc, !PT ;  /* 0x0000000210102812 */ /* 0x000fe400078efcff */
[----:B------:R-:W-:Y:S02]  /*106c0*/  ISETP.GT.AND P2, PT, R182, 0x8, !P2 ;  /* 0x00000008b600780c */ /* 0x000fe40005744270 */
[----:B------:R-:W-:Y:S02]  /*106d0*/  FSEL R168, R168, -INF , !P3 ;  /* 0xff800000a8a87808 */ /* 0x000fe40005800000 */
        /* <DEDUP_REMOVED lines=8> */
[----:B0-----:R-:W-:Y:S02]  /*10760*/  FSEL R154, R154, -INF , !P2 ;  /* 0xff8000009a9a7808 */ /* 0x001fe40005000000 */
        /* <DEDUP_REMOVED lines=92> */
[----:B------:R-:W-:Y:S01]  /*10d30*/  FSEL R113, R149, -INF , !P2 ;  /* 0xff80000095717808 */ /* 0x000fe20005000000 */
[----:B-1----:R-:W-:Y:S01]  /*10d40*/  IMAD.IADD R149, R180, 0x1, R174 ;  /* 0x00000001b4957824 */ /* 0x002fe200078e02ae */
        /* <DEDUP_REMOVED lines=121> */
[----:B------:R-:W-:Y:S01]  /*114e0*/  IADD3 R163, R17, -UR31, R174 ;  /* 0x8000001f11a37c10 */ /* 0x000fe2000fffe0ae */
        /* <DEDUP_REMOVED lines=11> */
.L_x_1172:
[----:B------:R-:W-:-:S05]  /*115a0*/  IMAD.U32 R162, RZ, RZ, UR29 ;  /* 0x0000001dffa27e24 */ /* 0x000fca000f8e00ff */
[----:B------:R-:W-:-:S13]  /*115b0*/  ISETP.NE.AND P6, PT, R162, 0x1, PT ;  /* 0x00000001a200780c */ /* 0x000fda0003fc5270 */
[----:B------:R-:W0:Y:S02]  /*115c0*/  @P6 LDC.64 R20, c[0x0][0x9e8] ;  /* 0x00027a00ff146b82 */ /* 0x000e240000000a00 */
[----:B0-----:R-:W-:-:S05]  /*115d0*/  @P6 IMAD.HI.U32 R20, R163, R20, RZ ;  /* 0x00000014a3146227 */ /* 0x001fca00078e00ff */
[----:B------:R-:W-:-:S07]  /*115e0*/  @P6 SHF.R.U32.HI R163, RZ, R21, R20 ;  /* 0x00000015ffa36219 */ /* 0x000fce0000011614 */
.L_x_1173:
[----:B------:R-:W-:Y:S05]  /*115f0*/  BSYNC B0 ;  /* 0x0000000000007941 */ /* 0x000fea0003800000 */
.L_x_1171:
[----:B------:R-:W-:-:S05]  /*11600*/  IMAD R178, R163, R162, R178 ;  /* 0x000000a2a3b27224 */ /* 0x000fca00078e02b2 */
[----:B------:R-:W-:Y:S02]  /*11610*/  VIADDMNMX R149, R178, R162, R149, PT ;  /* 0x000000a2b2957246 */ /* 0x000fe40003800195 */
[----:B------:R-:W-:-:S07]  /*11620*/  VIMNMX R11, R11, R178, !PT ;  /* 0x000000b20b0b7248 */ /* 0x000fce0007fe0100 */
.L_x_1170:
[----:B------:R-:W-:Y:S02]  /*11630*/  ISETP.GT.AND P1, PT, R11, 0x1, !P1 ;  /* 0x000000010b00780c */ /* 0x000fe40004f24270 */
        /* <DEDUP_REMOVED lines=98> */
[----:B------:R-:W-:Y:S01]  /*11c60*/  ISETP.GT.AND P2, PT, R11, 0x89, !P2 ;  /* 0x000000890b00780c */ /* 0x000fe20005744270 */
[----:B------:R-:W0:Y:S01]  /*11c70*/  SHFL.BFLY PT, R10, R21, 0x2, 0x1f ;  /* 0x0c401f00150a7f89 */ /* 0x000e2200000e0000 */
[----:B------:R-:W-:Y:S02]  /*11c80*/  FSEL R143, R143, -INF , !P1 ;  /* 0xff8000008f8f7808 */ /* 0x000fe40004800000 */
[----:B------:R-:W-:-:S02]  /*11c90*/  LOP3.LUT P1, RZ, R16, 0x800000, RZ, 0xc0, !PT ;  /* 0x0080000010ff7812 */ /* 0x000fc4000782c0ff */
[----:B------:R-:W-:Y:S02]  /*11ca0*/  ISETP.LT.OR P2, PT, R149, 0x8a, P2 ;  /* 0x0000008a9500780c */ /* 0x000fe40001741670 */
[C---:B------:R-:W-:Y:S02]  /*11cb0*/  ISETP.GT.AND P1, PT, R11.reuse, 0x40, !P1 ;  /* 0x000000400b00780c */ /* 0x040fe40004f24270 */
[----:B------:R-:W-:Y:S02]  /*11cc0*/  ISETP.GT.AND P3, PT, R11, 0x90, !P3 ;  /* 0x000000900b00780c */ /* 0x000fe40005f64270 */
[----:B------:R-:W-:Y:S02]  /*11cd0*/  ISETP.LT.OR P1, PT, R149, 0x41, P1 ;  /* 0x000000419500780c */ /* 0x000fe40000f21670 */
[----:B------:R-:W-:Y:S02]  /*11ce0*/  FSEL R91, R91, -INF , !P2 ;  /* 0xff8000005b5b7808 */ /* 0x000fe40005000000 */
[----:B------:R-:W-:-:S02]  /*11cf0*/  FSEL R120, R120, -INF , !P1 ;  /* 0xff80000078787808 */ /* 0x000fc40004800000 */
[----:B------:R-:W-:Y:S02]  /*11d00*/  LOP3.LUT P1, RZ, R16, 0x400000, RZ, 0xc0, !PT ;  /* 0x0040000010ff7812 */ /* 0x000fe4000782c0ff */
[----:B------:R-:W-:Y:S02]  /*11d10*/  ISETP.LT.OR P3, PT, R149, 0x91, P3 ;  /* 0x000000919500780c */ /* 0x000fe40001f61670 */
[C---:B------:R-:W-:Y:S02]  /*11d20*/  ISETP.GT.AND P1, PT, R11.reuse, 0x41, !P1 ;  /* 0x000000410b00780c */ /* 0x040fe40004f24270 */
[----:B------:R-:W-:Y:S02]  /*11d30*/  ISETP.GT.AND P4, PT, R11, 0x91, !P4 ;  /* 0x000000910b00780c */ /* 0x000fe40006784270 */
[----:B------:R-:W-:Y:S02]  /*11d40*/  ISETP.LT.OR P1, PT, R149, 0x42, P1 ;  /* 0x000000429500780c */ /* 0x000fe40000f21670 */
[----:B0-----:R-:W-:-:S02]  /*11d50*/  FMNMX.FTZ R162, R21, R10, !PT ;  /* 0x0000000a15a27209 */ /* 0x001fc40007810000 */
[----:B------:R-:W-:Y:S02]  /*11d60*/  FSEL R121, R121, -INF , !P1 ;  /* 0xff80000079797808 */ /* 0x000fe40004800000 */
[----:B------:R-:W-:Y:S01]  /*11d70*/  LOP3.LUT P1, RZ, R16, 0x200000, RZ, 0xc0, !PT ;  /* 0x0020000010ff7812 */ /* 0x000fe2000782c0ff */
[----:B------:R-:W0:Y:S01]  /*11d80*/  SHFL.BFLY PT, R163, R162, 0x1, 0x1f ;  /* 0x0c201f00a2a37f89 */ /* 0x000e2200000e0000 */
[----:B------:R-:W-:Y:S02]  /*11d90*/  FSEL R93, R93, -INF , !P3 ;  /* 0xff8000005d5d7808 */ /* 0x000fe40005800000 */
[C---:B------:R-:W-:Y:S02]  /*11da0*/  ISETP.GT.AND P1, PT, R11.reuse, 0x48, !P1 ;  /* 0x000000480b00780c */ /* 0x040fe40004f24270 */
[----:B------:R-:W-:Y:S02]  /*11db0*/  ISETP.GT.AND P5, PT, R11, 0x98, !P5 ;  /* 0x000000980b00780c */ /* 0x000fe40006fa4270 */
[----:B------:R-:W-:-:S02]  /*11dc0*/  ISETP.LT.OR P1, PT, R149, 0x49, P1 ;  /* 0x000000499500780c */ /* 0x000fc40000f21670 */
[C---:B------:R-:W-:Y:S02]  /*11dd0*/  ISETP.LT.OR P4, PT, R149.reuse, 0x92, P4 ;  /* 0x000000929500780c */ /* 0x040fe40002781670 */
[----:B------:R-:W-:Y:S02]  /*11de0*/  FSEL R122, R122, -INF , !P1 ;  /* 0xff8000007a7a7808 */ /* 0x000fe40004800000 */
[----:B------:R-:W-:Y:S02]  /*11df0*/  LOP3.LUT P1, RZ, R16, 0x100000, RZ, 0xc0, !PT ;  /* 0x0010000010ff7812 */ /* 0x000fe4000782c0ff */
[----:B------:R-:W-:Y:S02]  /*11e00*/  ISETP.LT.OR P5, PT, R149, 0x99, P5 ;  /* 0x000000999500780c */ /* 0x000fe40002fa1670 */
[----:B------:R-:W-:Y:S02]  /*11e10*/  ISETP.GT.AND P1, PT, R11, 0x49, !P1 ;  /* 0x000000490b00780c */ /* 0x000fe40004f24270 */
[----:B------:R-:W-:-:S02]  /*11e20*/  FSEL R92, R92, -INF , !P4 ;  /* 0xff8000005c5c7808 */ /* 0x000fc40006000000 */
[----:B------:R-:W-:Y:S02]  /*11e30*/  ISETP.LT.OR P1, PT, R149, 0x4a, P1 ;  /* 0x0000004a9500780c */ /* 0x000fe40000f21670 */
[----:B------:R-:W-:Y:S02]  /*11e40*/  FSEL R94, R94, -INF , !P5 ;  /* 0xff8000005e5e7808 */ /* 0x000fe40006800000 */
[----:B------:R-:W-:Y:S02]  /*11e50*/  FSEL R123, R123, -INF , !P1 ;  /* 0xff8000007b7b7808 */ /* 0x000fe40004800000 */
[----:B------:R-:W-:Y:S02]  /*11e60*/  LOP3.LUT P1, RZ, R16, 0x80000, RZ, 0xc0, !PT ;  /* 0x0008000010ff7812 */ /* 0x000fe4000782c0ff */
[----:B0-----:R-:W-:Y:S01]  /*11e70*/  FMNMX.FTZ R10, R162, R163, !PT ;  /* 0x000000a3a20a7209 */ /* 0x001fe20007810000 */
[----:B------:R-:W-:Y:S01]  /*11e80*/  IMAD.U32 R163, RZ, RZ, UR28 ;  /* 0x0000001cffa37e24 */ /* 0x000fe2000f8e00ff */
        /* <DEDUP_REMOVED lines=59> */
[----:B------:R-:W-:Y:S02]  /*12240*/  ISETP.GT.AND P1, PT, R11, RZ, !P6 ;  /* 0x000000ff0b00720c */ /* 0x000fe40007724270 */
[----:B------:R-:W-:Y:S02]  /*12250*/  LOP3.LUT P6, RZ, R2, 0x4, RZ, 0xc0, !PT ;  /* 0x0000000402ff7812 */ /* 0x000fe400078cc0ff */
[----:B------:R-:W-:Y:S02]  /*12260*/  ISETP.LT.OR P1, PT, R149, 0x1, P1 ;  /* 0x000000019500780c */ /* 0x000fe40000f21670 */
[----:B------:R-:W-:Y:S02]  /*12270*/  ISETP.GT.AND P2, PT, R11, 0x99, !P6 ;  /* 0x000000990b00780c */ /* 0x000fe40007744270 */
[----:B------:R-:W-:Y:S01]  /*12280*/  FSEL R164, R9, -INF , !P1 ;  /* 0xff80000009a47808 */ /* 0x000fe20004800000 */
[----:B------:R-:W-:-:S01]  /*12290*/  FFMA.FTZ R9, R10, R163, -8 ;  /* 0xc10000000a097423 */ /* 0x000fc200000100a3 */
[----:B------:R-:W-:-:S02]  /*122a0*/  FSETP.NEU.FTZ.AND P1, PT, R10, -INF , PT ;  /* 0xff8000000a00780b */ /* 0x000fc40003f3d000 */
[----:B------:R-:W-:Y:S02]  /*122b0*/  ISETP.LT.OR P2, PT, R149, 0x9a, P2 ;  /* 0x0000009a9500780c */ /* 0x000fe40001741670 */
[----:B------:R-:W-:Y:S02]  /*122c0*/  FSEL R9, R9, RZ, P1 ;  /* 0x000000ff09097208 */ /* 0x000fe40000800000 */
[----:B------:R-:W-:Y:S02]  /*122d0*/  FSEL R95, R95, -INF , !P2 ;  /* 0xff8000005f5f7808 */ /* 0x000fe40005000000 */
[----:B------:R-:W-:Y:S01]  /*122e0*/  FSEL R149, R10, RZ, P1 ;  /* 0x000000ff0a957208 */ /* 0x000fe20000800000 */
[----:B------:R-:W-:-:S01]  /*122f0*/  FFMA.FTZ R21, R151, UR28, -R9 ;  /* 0x0000001c97157c23 */ /* 0x000fc20008010809 */
[--C-:B------:R-:W-:Y:S01]  /*12300*/  FFMA.FTZ R151, R155, UR28, -R9.reuse ;  /* 0x0000001c9b977c23 */ /* 0x100fe20008010809 */
[----:B------:R-:W-:-:S01]  /*12310*/  FFMA.FTZ R155, R157, UR28, -R9 ;  /* 0x0000001c9d9b7c23 */ /* 0x000fc20008010809 */
[--C-:B------:R-:W-:Y:S01]  /*12320*/  FFMA.FTZ R157, R159, UR28, -R9.reuse ;  /* 0x0000001c9f9d7c23 */ /* 0x100fe20008010809 */
[----:B------:R-:W-:-:S01]  /*12330*/  FFMA.FTZ R159, R161, UR28, -R9 ;  /* 0x0000001ca19f7c23 */ /* 0x000fc20008010809 */
[----:B------:R-:W-:Y:S01]  /*12340*/  FMNMX.FTZ R161, R164, R7, !PT ;  /* 0x00000007a4a17209 */ /* 0x000fe20007810000 */
        /* <DEDUP_REMOVED lines=44> */
[----:B------:R-:W-:-:S01]  /*12610*/  FADD.FTZ R149, -R149, R6 ;  /* 0x0000000695957221 */ /* 0x000fc20000010100 */
[----:B------:R-:W-:Y:S02]  /*12620*/  MUFU.EX2 R21, R21 ;  /* 0x0000001500157308 */ /* 0x000fe40000000800 */
[----:B------:R-:W-:-:S04]  /*12630*/  FMNMX.FTZ R166, R140, R161, !PT ;  /* 0x000000a18ca67209 */ /* 0x000fc80007810000 */
[----:B------:R-:W-:Y:S02]  /*12640*/  FMNMX.FTZ R161, R141, R166, !PT ;  /* 0x000000a68da17209 */ /* 0x000fe40007810000 */
        /* <DEDUP_REMOVED lines=28> */
[----:B------:R-:W-:Y:S01]  /*12810*/  FMNMX.FTZ R166, R88, R161, !PT ;  /* 0x000000a158a67209 */ /* 0x000fe20007810000 */
[----:B------:R-:W-:-:S03]  /*12820*/  FFMA.FTZ R161, R148, UR28, -R9 ;  /* 0x0000001c94a17c23 */ /* 0x000fc60008010809 */
[----:B------:R-:W-:Y:S02]  /*12830*/  FMNMX.FTZ R163, R89, R166, !PT ;  /* 0x000000a659a37209 */ /* 0x000fe40007810000 */
[----:B------:R-:W-:Y:S02]  /*12840*/  MUFU.EX2 R97, R97 ;  /* 0x0000006100617308 */ /* 0x000fe40000000800 */
[----:B------:R-:W-:Y:S01]  /*12850*/  FMNMX.FTZ R148, R90, R163, !PT ;  /* 0x000000a35a947209 */ /* 0x000fe20007810000 */
[----:B------:R-:W-:-:S03]  /*12860*/  FFMA.FTZ R163, R150, UR28, -R9 ;  /* 0x0000001c96a37c23 */ /* 0x000fc60008010809 */
[----:B------:R-:W-:Y:S02]  /*12870*/  FMNMX.FTZ R148, R91, R148, !PT ;  /* 0x000000945b947209 */ /* 0x000fe40007810000 */
[----:B------:R-:W-:Y:S02]  /*12880*/  MUFU.EX2 R6, R163 ;  /* 0x000000a300067308 */ /* 0x000fe40000000800 */
[----:B------:R-:W-:-:S04]  /*12890*/  FMNMX.FTZ R147, R93, R148, !PT ;  /* 0x000000945d937209 */ /* 0x000fc80007810000 */
[----:B------:R-:W-:Y:S02]  /*128a0*/  FMNMX.FTZ R147, R92, R147, !PT ;  /* 0x000000935c937209 */ /* 0x000fe40007810000 */
[----:B------:R-:W-:Y:S02]  /*128b0*/  MUFU.EX2 R98, R98 ;  /* 0x0000006200627308 */ /* 0x000fe40000000800 */
[----:B------:R-:W-:-:S04]  /*128c0*/  FMNMX.FTZ R148, R94, R147, !PT ;  /* 0x000000935e947209 */ /* 0x000fc80007810000 */
[----:B------:R-:W-:Y:S02]  /*128d0*/  FMNMX.FTZ R148, R95, R148, !PT ;  /* 0x000000945f947209 */ /* 0x000fe40007810000 */
[----:B------:R-:W-:Y:S03]  /*128e0*/  MUFU.EX2 R99, R99 ;  /* 0x0000006300637308 */ /* 0x000fe60000000800 */
[----:B------:R-:W0:Y:S05]  /*128f0*/  SHFL.BFLY PT, R147, R148, 0x2, 0x1f ;  /* 0x0c401f0094937f89 */ /* 0x000e2a00000e0000 */
        /* <DEDUP_REMOVED lines=12> */
[----:B------:R-:W-:Y:S01]  /*129c0*/  FFMA.FTZ R147, R9, R148, -8 ;  /* 0xc100000009937423 */ /* 0x000fe20000010094 */
[----:B------:R-:W-:-:S04]  /*129d0*/  FMUL.FTZ R148, R149, UR28 ;  /* 0x0000001c95947c20 */ /* 0x000fc80008410000 */
[----:B------:R-:W-:Y:S01]  /*129e0*/  FSEL R147, R147, RZ, P1 ;  /* 0x000000ff93937208 */ /* 0x000fe20000800000 */
[----:B------:R-:W-:Y:S04]  /*129f0*/  MUFU.EX2 R115, R115 ;  /* 0x0000007300737308 */ /* 0x000fe80000000800 */
[----:B------:R-:W-:-:S01]  /*12a00*/  FFMA.FTZ R149, R20, UR28, -R147 ;  /* 0x0000001c14957c23 */ /* 0x000fc20008010893 */
[--C-:B------:R-:W-:Y:S01]  /*12a10*/  FFMA.FTZ R20, R152, UR28, -R147.reuse ;  /* 0x0000001c98147c23 */ /* 0x100fe20008010893 */
[----:B------:R-:W-:Y:S01]  /*12a20*/  FSEL R152, R9, RZ, P1 ;  /* 0x000000ff09987208 */ /* 0x000fe20000800000 */
[--C-:B------:R-:W-:Y:S01]  /*12a30*/  FFMA.FTZ R150, R164, UR28, -R147.reuse ;  /* 0x0000001ca4967c23 */ /* 0x100fe20008010893 */
[----:B------:R-:W0:Y:S01]  /*12a40*/  MUFU.EX2 R148, R148 ;  /* 0x0000009400947308 */ /* 0x000e220000000800 */
[----:B------:R-:W-:-:S01]  /*12a50*/  FFMA.FTZ R12, R12, UR28, -R147 ;  /* 0x0000001c0c0c7c23 */ /* 0x000fc20008010893 */
[----:B------:R-:W-:Y:S01]  /*12a60*/  FFMA.FTZ R13, R13, UR28, -R147 ;  /* 0x0000001c0d0d7c23 */ /* 0x000fe20008010893 */
[----:B------:R-:W-:-:S01]  /*12a70*/  FADD.FTZ R152, -R152, R7 ;  /* 0x0000000798987221 */ /* 0x000fc20000010100 */
[--C-:B------:R-:W-:Y:S01]  /*12a80*/  FFMA.FTZ R14, R14, UR28, -R147.reuse ;  /* 0x0000001c0e0e7c23 */ /* 0x100fe20008010893 */
[----:B------:R-:W-:-:S01]  /*12a90*/  FFMA.FTZ R15, R15, UR28, -R147 ;  /* 0x0000001c0f0f7c23 */ /* 0x000fc20008010893 */
[--C-:B------:R-:W-:Y:S01]  /*12aa0*/  FFMA.FTZ R164, R122, UR28, -R147.reuse ;  /* 0x0000001c7aa47c23 */ /* 0x100fe20008010893 */
[----:B------:R-:W-:Y:S01]  /*12ab0*/  FMUL.FTZ R152, R152, UR28 ;  /* 0x0000001c98987c20 */ /* 0x000fe20008410000 */
        /* <DEDUP_REMOVED lines=8> */
[----:B------:R1:W2:Y:S01]  /*12b40*/  MUFU.EX2 R163, R152 ;  /* 0x0000009800a37308 */ /* 0x0002a20000000800 */
[----:B0-----:R-:W-:-:S01]  /*12b50*/  FFMA.FTZ R165, R148, R4, R21 ;  /* 0x0000000494a57223 */ /* 0x001fc20000010015 */
[--C-:B------:R-:W-:Y:S01]  /*12b60*/  FFMA.FTZ R137, R137, UR28, -R147.reuse ;  /* 0x0000001c89897c23 */ /* 0x100fe20008010893 */
[----:B------:R-:W-:-:S01]  /*12b70*/  FFMA.FTZ R138, R138, UR28, -R147 ;  /* 0x0000001c8a8a7c23 */ /* 0x000fc20008010893 */
[--C-:B------:R-:W-:Y:S01]  /*12b80*/  FFMA.FTZ R139, R139, UR28, -R147.reuse ;  /* 0x0000001c8b8b7c23 */ /* 0x100fe20008010893 */
[----:B------:R-:W-:-:S01]  /*12b90*/  FFMA.FTZ R140, R140, UR28, -R147 ;  /* 0x0000001c8c8c7c23 */ /* 0x000fc20008010893 */
[--C-:B------:R-:W-:Y:S01]  /*12ba0*/  FFMA.FTZ R141, R141, UR28, -R147.reuse ;  /* 0x0000001c8d8d7c23 */ /* 0x100fe20008010893 */
[----:B------:R-:W-:-:S01]  /*12bb0*/  FFMA.FTZ R142, R142, UR28, -R147 ;  /* 0x0000001c8e8e7c23 */ /* 0x000fc20008010893 */
[----:B------:R-:W0:Y:S01]  /*12bc0*/  MUFU.EX2 R149, R149 ;  /* 0x0000009500957308 */ /* 0x000e220000000800 */
[----:B-1----:R-:W-:-:S01]  /*12bd0*/  FADD.FTZ R152, R162, R165 ;  /* 0x000000a5a2987221 */ /* 0x002fc20000010000 */
[--C-:B------:R-:W-:Y:S01]  /*12be0*/  FFMA.FTZ R143, R143, UR28, -R147.reuse ;  /* 0x0000001c8f8f7c23 */ /* 0x100fe20008010893 */
[----:B------:R-:W-:-:S01]  /*12bf0*/  FFMA.FTZ R120, R120, UR28, -R147 ;  /* 0x0000001c78787c23 */ /* 0x000fc20008010893 */
[----:B------:R-:W-:Y:S01]  /*12c00*/  FFMA.FTZ R121, R121, UR28, -R147 ;  /* 0x0000001c79797c23 */ /* 0x000fe20008010893 */
[----:B------:R-:W-:-:S01]  /*12c10*/  FADD.FTZ R127, R151, R152 ;  /* 0x00000098977f7221 */ /* 0x000fc20000010000 */
[--C-:B------:R-:W-:Y:S01]  /*12c20*/  FFMA.FTZ R104, R104, UR28, -R147.reuse ;  /* 0x0000001c68687c23 */ /* 0x100fe20008010893 */
[----:B------:R-:W-:-:S01]  /*12c30*/  FFMA.FTZ R105, R105, UR28, -R147 ;  /* 0x0000001c69697c23 */ /* 0x000fc20008010893 */
[----:B------:R-:W1:Y:S01]  /*12c40*/  MUFU.EX2 R12, R12 ;  /* 0x0000000c000c7308 */ /* 0x000e620000000800 */
[----:B--2---:R-:W-:-:S01]  /*12c50*/  FFMA.FTZ R4, R163, R3, R150 ;  /* 0x00000003a3047223 */ /* 0x004fc20000010096 */
        /* <DEDUP_REMOVED lines=8> */
[----:B------:R-:W-:Y:S01]  /*12ce0*/  FADD.FTZ R152, R156, R127 ;  /* 0x0000007f9c987221 */ /* 0x000fe20000010000 */
[----:B------:R-:W-:-:S01]  /*12cf0*/  FFMA.FTZ R110, R110, UR28, -R147 ;  /* 0x0000001c6e6e7c23 */ /* 0x000fc20008010893 */
[--C-:B------:R-:W-:Y:S01]  /*12d00*/  FFMA.FTZ R111, R111, UR28, -R147.reuse ;  /* 0x0000001c6f6f7c23 */ /* 0x100fe20008010893 */
[----:B------:R-:W-:-:S01]  /*12d10*/  FFMA.FTZ R88, R88, UR28, -R147 ;  /* 0x0000001c58587c23 */ /* 0x000fc20008010893 */
[----:B------:R-:W-:Y:S01]  /*12d20*/  FADD.FTZ R127, R157, R152 ;  /* 0x000000989d7f7221 */ /* 0x000fe20000010000 */
[----:B------:R-:W-:-:S01]  /*12d30*/  FFMA.FTZ R89, R89, UR28, -R147 ;  /* 0x0000001c59597c23 */ /* 0x000fc20008010893 */
[----:B------:R-:W0:Y:S01]  /*12d40*/  MUFU.EX2 R14, R14 ;  /* 0x0000000e000e7308 */ /* 0x000e220000000800 */
[----:B-1----:R-:W-:-:S01]  /*12d50*/  FADD.FTZ R4, R12, R3 ;  /* 0x000000030c047221 */ /* 0x002fc20000010000 */
[----:B------:R-:W-:Y:S01]  /*12d60*/  FADD.FTZ R152, R158, R127 ;  /* 0x0000007f9e987221 */ /* 0x000fe20000010000 */
[----:B------:R-:W-:-:S01]  /*12d70*/  FFMA.FTZ R91, R91, UR28, -R147 ;  /* 0x0000001c5b5b7c23 */ /* 0x000fc20008010893 */
[--C-:B------:R-:W-:Y:S01]  /*12d80*/  FFMA.FTZ R92, R92, UR28, -R147.reuse ;  /* 0x0000001c5c5c7c23 */ /* 0x100fe20008010893 */
[----:B------:R-:W-:-:S01]  /*12d90*/  FFMA.FTZ R94, R94, UR28, -R147 ;  /* 0x0000001c5e5e7c23 */ /* 0x000fc20008010893 */
[----:B------:R-:W-:Y:S01]  /*12da0*/  FADD.FTZ R127, R159, R152 ;  /* 0x000000989f7f7221 */ /* 0x000fe20000010000 */
[----:B------:R-:W-:-:S01]  /*12db0*/  FFMA.FTZ R95, R95, UR28, -R147 ;  /* 0x0000001c5f5f7c23 */ /* 0x000fc20008010893 */
[----:B------:R-:W1:Y:S01]  /*12dc0*/  MUFU.EX2 R15, R15 ;  /* 0x0000000f000f7308 */ /* 0x000e620000000800 */
[----:B--2---:R-:W-:-:S01]  /*12dd0*/  FADD.FTZ R3, R13, R4 ;  /* 0x000000040d037221 */ /* 0x004fc20000010000 */
        /* <DEDUP_REMOVED lines=13> */
[----:B------:R-:W-:-:S06]  /*12eb0*/  FADD.FTZ R4, R96, R127 ;  /* 0x0000007f60047221 */ /* 0x000fcc0000010000 */
        /* <DEDUP_REMOVED lines=17> */
[----:B-1----:R-:W-:-:S07]  /*12fd0*/  FADD.FTZ R152, R142, R127 ;  /* 0x0000007f8e987221 */ /* 0x002fce0000010000 */
[----:B------:R-:W1:Y:S01]  /*12fe0*/  MUFU.EX2 R121, R121 ;  /* 0x0000007900797308 */ /* 0x000e620000000800 */
[----:B--2---:R-:W-:-:S07]  /*12ff0*/  FADD.FTZ R127, R143, R152 ;  /* 0x000000988f7f7221 */ /* 0x004fce0000010000 */
[----:B------:R-:W2:Y:S01]  /*13000*/  MUFU.EX2 R7, R164 ;  /* 0x000000a400077308 */ /* 0x000ea20000000800 */
[----:B0-----:R-:W-:-:S01]  /*13010*/  FADD.FTZ R152, R120, R127 ;  /* 0x0000007f78987221 */ /* 0x001fc20000010000 */
[----:B------:R-:W-:-:S06]  /*13020*/  FADD.FTZ R127, R113, R4 ;  /* 0x00000004717f7221 */ /* 0x000fcc0000010000 */
[----:B------:R-:W0:Y:S01]  /*13030*/  MUFU.EX2 R122, R122 ;  /* 0x0000007a007a7308 */ /* 0x000e220000000800 */
[----:B-1----:R-:W-:-:S07]  /*13040*/  FADD.FTZ R152, R121, R152 ;  /* 0x0000009879987221 */ /* 0x002fce0000010000 */
        /* <DEDUP_REMOVED lines=27> */
[----:B------:R-:W-:-:S06]  /*13200*/  FFMA.FTZ R90, R93, UR28, -R147 ;  /* 0x0000001c5d5a7c23 */ /* 0x000fcc0008010893 */
        /* <DEDUP_REMOVED lines=36> */
[----:B------:R-:W1:Y:S08]  /*13450*/  MUFU.EX2 R129, R129 ;  /* 0x0000008100817308 */ /* 0x000e700000000800 */
[----:B------:R-:W3:Y:S08]  /*13460*/  MUFU.EX2 R90, R90 ;  /* 0x0000005a005a7308 */ /* 0x000ef00000000800 */
[----:B------:R-:W4:Y:S08]  /*13470*/  MUFU.EX2 R128, R128 ;  /* 0x0000008000807308 */ /* 0x000f300000000800 */
[----:B------:R2:W5:Y:S08]  /*13480*/  MUFU.EX2 R91, R92 ;  /* 0x0000005c005b7308 */ /* 0x0005700000000800 */
[----:B------:R-:W5:Y:S01]  /*13490*/  MUFU.EX2 R119, R119 ;  /* 0x0000007700777308 */ /* 0x000f620000000800 */
[----:B--2---:R-:W-:-:S01]  /*134a0*/  FADD.FTZ R92, R130, R3 ;  /* 0x00000003825c7221 */ /* 0x004fc20000010000 */
[----:B0-----:R-:W-:-:S03]  /*134b0*/  FADD.FTZ R3, R164, R4 ;  /* 0x00000004a4037221 */ /* 0x001fc60000010000 */
[----:B-1----:R-:W-:Y:S01]  /*134c0*/  FADD.FTZ R93, R129, R92 ;  /* 0x0000005c815d7221 */ /* 0x002fe20000010000 */
[----:B---3--:R-:W-:-:S02]  /*134d0*/  FADD.FTZ R4, R90, R3 ;  /* 0x000000035a047221 */ /* 0x008fc40000010000 */
[----:B------:R-:W0:Y:S01]  /*134e0*/  MUFU.EX2 R165, R94 ;  /* 0x0000005e00a57308 */ /* 0x000e220000000800 */
[----:B----4-:R-:W-:-:S01]  /*134f0*/  FADD.FTZ R92, R128, R93 ;  /* 0x0000005d805c7221 */ /* 0x010fc20000010000 */
[----:B-----5:R-:W-:-:S06]  /*13500*/  FADD.FTZ R4, R91, R4 ;  /* 0x000000045b047221 */ /* 0x020fcc0000010000 */
[----:B------:R-:W1:Y:S01]  /*13510*/  MUFU.EX2 R95, R95 ;  /* 0x0000005f005f7308 */ /* 0x000e620000000800 */
[----:B------:R-:W-:-:S01]  /*13520*/  FADD.FTZ R3, R119, R92 ;  /* 0x0000005c77037221 */ /* 0x000fc20000010000 */
[----:B0-----:R-:W-:-:S03]  /*13530*/  FADD.FTZ R92, R165, R4 ;  /* 0x00000004a55c7221 */ /* 0x001fc60000010000 */
[----:B------:R-:W-:Y:S01]  /*13540*/  FADD.FTZ R4, R6, R3 ;  /* 0x0000000306047221 */ /* 0x000fe20000010000 */
[----:B-1----:R-:W-:-:S01]  /*13550*/  FADD.FTZ R3, R95, R92 ;  /* 0x0000005c5f037221 */ /* 0x002fc20000010000 */
[----:B------:R-:W-:Y:S06]  /*13560*/  @!P0 BRA `(.L_x_1174) ;  /* 0x0000000000048947 */ /* 0x000fec0003800000 */
[----:B------:R-:W-:Y:S01]  /*13570*/  BPT.TRAP 0x1 ;  /* 0x000000040000795c */ /* 0x000fe20000300000 */
.L_x_1174:
        /* <DEDUP_REMOVED lines=43> */
[----:B------:R-:W-:Y:S01]  /*13830*/  F2FP.SATFINITE.E4M3.F32.PACK_AB_MERGE_C R177, R121, R120, R7 ;  /* 0x0000007879b1723e */ /* 0x000fe20004807007 */
[-C--:B------:R-:W-:Y:S01]  /*13840*/  FMUL.FTZ R56, R56, R148.reuse ;  /* 0x0000009438387220 */ /* 0x080fe20000410000 */
        /* <DEDUP_REMOVED lines=70> */
.L_x_1156:
[----:B------:R-:W-:Y:S06]  /*13cb0*/  BAR.ARV 0x8, 0x180 ;  /* 0x0206000000007b1d */ /* 0x000fec0000002000 */
[----:B------:R-:W-:Y:S05]  /*13cc0*/  @!P0 BRA `(.L_x_1176) ;  /* 0x0000000000048947 */ /* 0x000fea0003800000 */
[----:B------:R-:W-:Y:S01]  /*13cd0*/  BPT.TRAP 0x1 ;  /* 0x000000040000795c */ /* 0x000fe20000300000 */
.L_x_1176:
[----:B------:R-:W-:Y:S01]  /*13ce0*/  ULEA UR9, UR44, UR43, 0x3 ;  /* 0x0000002b2c097291 */ /* 0x000fe2000f8e183f */
[----:B------:R-:W-:-:S05]  /*13cf0*/  IMAD.U32 R0, RZ, RZ, UR45 ;  /* 0x0000002dff007e24 */ /* 0x000fca000f8e00ff */
[----:B------:R-:W-:-:S04]  /*13d00*/  SHF.L.U32 R0, R0, 0x1f, RZ ;  /* 0x0000001f00007819 */ /* 0x000fc800000006ff */
[----:B------:R0:W1:Y:S01]  /*13d10*/  SYNCS.PHASECHK.TRANS64.TRYWAIT P1, [UR9+0x22850], R0 ;  /* 0x02285000ff0075a7 */ /* 0x0000620008020149 */
[----:B------:R-:W-:Y:S05]  /*13d20*/  @!P0 BRA `(.L_x_1177) ;  /* 0x0000000000048947 */ /* 0x000fea0003800000 */
[----:B------:R-:W-:Y:S01]  /*13d30*/  BPT.TRAP 0x1 ;  /* 0x000000040000795c */ /* 0x000fe20000300000 */
.L_x_1177:
[----:B-1----:R-:W-:Y:S05]  /*13d40*/  @P1 BRA `(.L_x_1178) ;  /* 0x0000000000081947 */ /* 0x002fea0003800000 */
[----:B------:R-:W1:Y:S02]  /*13d50*/  SYNCS.PHASECHK.TRANS64.TRYWAIT P1, [UR9+0x22850], R0 ;  /* 0x02285000ff0075a7 */ /* 0x000e640008020149 */
[----:B-1----:R-:W-:Y:S05]  /*13d60*/  @!P1 BRA `(.L_x_1179) ;  /* 0x0000008c00189947 */ /* 0x002fea0003800000 */
.L_x_1178:
[----:B------:R-:W-:Y:S01]  /*13d70*/  UIADD3 UR43, UR43, 0x400, URZ ;  /* 0x000004002b2b7890 */ /* 0x000fe2000fffe03f */
[----:B------:R-:W-:Y:S01]  /*13d80*/  WARPGROUP.ARRIVE ;  /* 0x00000000000079c5 */ /* 0x000fe20000000000 */
[----:B------:R-:W-:Y:S01]  /*13d90*/  UMOV UR7, 0xc0000010 ;  /* 0xc000001000077882 */ /* 0x000fe20000000000 */
[----:B------:R-:W-:Y:S01]  /*13da0*/  ULDC.64 UR10, c[0x0][0x9a0] ;  /* 0x00026800000a7ab9 */ /* 0x000fe20000000a00 */
[----:B------:R-:W-:Y:S01]  /*13db0*/  USHF.R.U32.HI UR43, URZ, 0x4, UR43 ;  /* 0x000000043f2b7899 */ /* 0x000fe2000801162b */
[----:B-1----:R-:W-:Y:S01]  /*13dc0*/  IMAD.MOV.U32 R5, RZ, RZ, 0x3f800000 ;  /* 0x3f800000ff057424 */ /* 0x002fe200078e00ff */
        /* <DEDUP_REMOVED lines=16> */
[----:B------:R-:W-:Y:S02]  /*13ed0*/  @UP0 USHF.R.S32.HI UR6, URZ, 0x1f, UR38 ;  /* 0x0000001f3f060899 */ /* 0x000fe40008011426 */
[----:B------:R-:W-:Y:S02]  /*13ee0*/  @UP0 USHF.R.S32.HI UR7, URZ, 0x1f, UR39 ;  /* 0x0000001f3f070899 */ /* 0x000fe40008011427 */
[----:B------:R-:W-:-:S04]  /*13ef0*/  @UP0 UIMAD UR6, UR6, UR12, URZ ;  /* 0x0000000c060602a4 */ /* 0x000fc8000f8e023f */
        /* <DEDUP_REMOVED lines=14> */
[----:B------:R1:W2:Y:S01]  /*13fe0*/  @P1 LDG.E R5, desc[UR48][R6.64] ;  /* 0x0000003006051981 */ /* 0x0002a2000c1e1900 */
[----:B------:R-:W-:Y:S02]  /*13ff0*/  WARPGROUP.DEPBAR.LE gsb0, 0x0 ;  /* 0x00008000000079c5 */ /* 0x000fe40000010000 */
[----:B------:R-:W-:-:S06]  /*14000*/  WARPGROUP.ARRIVE ;  /* 0x00000000000079c5 */ /* 0x000fcc0000000000 */
[----:B------:R-:W-:Y:S01]  /*14010*/  QGMMA.64x128x32.F32.E4M3.E4M3 R24, R176, gdesc[UR4], R24, gsb0 ;  /* 0x01e00004b0187df3 */ /* 0x000fe20008000818 */
[----:B------:R-:W-:Y:S01]  /*14020*/  UIADD3 UR4, UR8, 0x300, URZ ;  /* 0x0000030008047890 */ /* 0x000fe2000fffe03f */
[----:B------:R-:W-:-:S06]  /*14030*/  UMOV UR7, 0xc0000010 ;  /* 0xc000001000077882 */ /* 0x000fcc0000000000 */
[----:B------:R-:W-:Y:S01]  /*14040*/  UMOV UR6, UR4 ;  /* 0x0000000400067c82 */ /* 0x000fe20008000000 */
[----:B------:R-:W-:Y:S01]  /*14050*/  UIADD3 UR8, UR8, 0x400, URZ ;  /* 0x0000040008087890 */ /* 0x000fe2000fffe03f */
[----:B------:R-:W3:Y:S04]  /*14060*/  SHFL.BFLY PT, R11, R4, 0x2, 0x1f ;  /* 0x0c401f00040b7f89 */ /* 0x000ee800000e0000 */
[----:B------:R-:W4:Y:S01]  /*14070*/  SHFL.BFLY PT, R8, R3, 0x2, 0x1f ;  /* 0x0c401f0003087f89 */ /* 0x000f2200000e0000 */
[----:B------:R-:W-:Y:S02]  /*14080*/  WARPGROUP.DEPBAR.LE gsb0, 0x0 ;  /* 0x00008000000079c5 */ /* 0x000fe40000010000 */
[----:B------:R-:W-:-:S06]  /*14090*/  WARPGROUP.ARRIVE ;  /* 0x00000000000079c5 */ /* 0x000fcc0000000000 */
[----:B------:R-:W-:Y:S01]  /*140a0*/  QGMMA.64x128x32.F32.E4M3.E4M3 R24, R172, gdesc[UR4], R24, gsb0 ;  /* 0x01e00004ac187df3 */ /* 0x000fe20008000818 */
[----:B------:R-:W-:Y:S01]  /*140b0*/  UMOV UR6, UR8 ;  /* 0x0000000800067c82 */ /* 0x000fe20008000000 */
[----:B------:R-:W-:Y:S01]  /*140c0*/  UMOV UR7, 0xc0000010 ;  /* 0xc000001000077882 */ /* 0x000fe20000000000 */
[----:B---3--:R-:W-:-:S01]  /*140d0*/  FADD.FTZ R11, R11, R4 ;  /* 0x000000040b0b7221 */ /* 0x008fc20000010000 */
[----:B----4-:R-:W-:-:S04]  /*140e0*/  FADD.FTZ R8, R8, R3 ;  /* 0x0000000308087221 */ /* 0x010fc80000010000 */
[----:B0-----:R-:W0:Y:S04]  /*140f0*/  SHFL.BFLY PT, R0, R11, 0x1, 0x1f ;  /* 0x0c201f000b007f89 */ /* 0x001e2800000e0000 */
[----:B-1----:R-:W1:Y:S01]  /*14100*/  SHFL.BFLY PT, R7, R8, 0x1, 0x1f ;  /* 0x0c201f0008077f89 */ /* 0x002e6200000e0000 */
        /* <DEDUP_REMOVED lines=17> */
[----:B------:R-:W-:-:S02]  /*14220*/  IMAD.U32 R7, RZ, RZ, UR28 ;  /* 0x0000001cff077e24 */ /* 0x000fc4000f8e00ff */
[----:B------:R-:W-:Y:S02]  /*14230*/  IMAD.U32 R15, RZ, RZ, UR28 ;  /* 0x0000001cff0f7e24 */ /* 0x000fe4000f8e00ff */
[----:B0-----:R-:W-:Y:S01]  /*14240*/  @P2 FMUL.FTZ R6, R6, 0.69314718246459960938 ;  /* 0x3f31721806062820 */ /* 0x001fe20000410000 */
[----:B------:R-:W-:Y:S01]  /*14250*/  @P2 FMUL.FTZ R7, R7, 0.69314718246459960938 ;  /* 0x3f31721807072820 */ /* 0x000fe20000410000 */
[----:B------:R-:W-:Y:S01]  /*14260*/  @P3 FMUL.FTZ R15, R15, 0.69314718246459960938 ;  /* 0x3f3172180f0f3820 */ /* 0x000fe20000410000 */
[----:B-1----:R-:W-:Y:S01]  /*14270*/  @P3 FMUL.FTZ R12, R11, 0.69314718246459960938 ;  /* 0x3f3172180b0c3820 */ /* 0x002fe20000410000 */
[----:B------:R-:W-:Y:S02]  /*14280*/  IMAD.MOV.U32 R3, RZ, RZ, -0x800000 ;  /* 0xff800000ff037424 */ /* 0x000fe400078e00ff */
[----:B------:R-:W-:Y:S01]  /*14290*/  @P2 FFMA.FTZ R3, R7, R10, R6 ;  /* 0x0000000a07032223 */ /* 0x000fe20000010006 */
[----:B------:R-:W-:Y:S02]  /*142a0*/  IMAD.MOV.U32 R0, RZ, RZ, -0x800000 ;  /* 0xff800000ff007424 */ /* 0x000fe400078e00ff */
[----:B------:R-:W-:Y:S01]  /*142b0*/  @P3 FFMA.FTZ R0, R15, R9, R12 ;  /* 0x000000090f003223 */ /* 0x000fe2000001000c */
[-C--:B--2---:R-:W-:Y:S01]  /*142c0*/  FMUL.FTZ R4, R4, R5.reuse ;  /* 0x0000000504047220 */ /* 0x084fe20000410000 */
[----:B---3--:R-:W-:Y:S01]  /*142d0*/  FMUL.FTZ R6, R8, R5 ;  /* 0x0000000508067220 */ /* 0x008fe20000410000 */
[----:B------:R-:W-:-:S02]  /*142e0*/  WARPGROUP.DEPBAR.LE gsb0, 0x0 ;  /* 0x00008000000079c5 */ /* 0x000fc40000010000 */
[----:B------:R-:W-:Y:S05]  /*142f0*/  @!P0 BRA `(.L_x_1180) ;  /* 0x0000000000048947 */ /* 0x000fea0003800000 */
[----:B------:R-:W-:Y:S01]  /*14300*/  BPT.TRAP 0x1 ;  /* 0x000000040000795c */ /* 0x000fe20000300000 */
.L_x_1180:
        /* <DEDUP_REMOVED lines=17> */
[-C--:B------:R-:W-:Y:S01]  /*14420*/  FMUL.FTZ R93, R25, R4.reuse ;  /* 0x00000004195d7220 */ /* 0x080fe20000410000 */
[----:B------:R-:W-:Y:S01]  /*14430*/  FMUL.FTZ R37, R40, R4 ;  /* 0x0000000428257220 */ /* 0x000fe20000410000 */
        /* <DEDUP_REMOVED lines=55> */
.L_x_1102:
[----:B------:R-:W0:Y:S01]  /*147b0*/  S2R R7, SR_CgaCtaId ;  /* 0x0000000000077919 */ /* 0x000e220000008800 */
[----:B------:R-:W-:Y:S01]  /*147c0*/  MOV R4, 0x400 ;  /* 0x0000040000047802 */ /* 0x000fe20000000f00 */
[----:B------:R-:W-:Y:S01]  /*147d0*/  BSSY B0, `(.L_x_1181) ;  /* 0x0000230000007945 */ /* 0x000fe20003800000 */
[----:B------:R-:W-:Y:S02]  /*147e0*/  BAR.SYNC.DEFER_BLOCKING 0x5, 0x180 ;  /* 0x0146000000007b1d */ /* 0x000fe40000010000 */
[----:B0-----:R-:W-:-:S05]  /*147f0*/  LEA R4, R7, R4, 0x18 ;  /* 0x0000000407047211 */ /* 0x001fca00078ec0ff */
[----:B------:R-:W0:Y:S02]  /*14800*/  LDS R6, [R4+0x228d0] ;  /* 0x0228d00004067984 */ /* 0x000e240000000800 */
[----:B0-----:R-:W-:Y:S01]  /*14810*/  R2UR UR4, R6 ;  /* 0x00000000060472ca */ /* 0x001fe200000e0000 */
[----:B------:R-:W-:Y:S06]  /*14820*/  BAR.ARV 0x4, 0x180 ;  /* 0x0106000000007b1d */ /* 0x000fec0000002000 */
[----:B------:R-:W-:Y:S08]  /*14830*/  @P0 BRA `(.L_x_1182) ;  /* 0x0000001800500947 */ /* 0x000ff00003800000 */
[----:B------:R-:W0:Y:S01]  /*14840*/  S2R R35, SR_TID.X ;  /* 0x0000000000237919 */ /* 0x000e220000002100 */
[----:B------:R-:W-:Y:S01]  /*14850*/  ULDC.64 UR6, c[0x4][0x38] ;  /* 0x01000e0000067ab9 */ /* 0x000fe20000000a00 */
        /* <DEDUP_REMOVED lines=15> */
[----:B------:R-:W-:Y:S01]  /*14950*/  F2FP.BF16.F32.PACK_AB R36, R45, R36 ;  /* 0x000000242d24723e */ /* 0x000fe200000010ff */
[----:B0-----:R-:W-:Y:S01]  /*14960*/  IMAD.SHL.U32 R6, R35, 0x4, RZ ;  /* 0x0000000423067824 */ /* 0x001fe200078e00ff */
        /* <DEDUP_REMOVED lines=10> */
[----:B------:R-:W-:Y:S01]  /*14a10*/  F2FP.BF16.F32.PACK_AB R28, R61, R28 ;  /* 0x0000001c3d1c723e */ /* 0x000fe200000010ff */
[----:B------:R-:W-:Y:S01]  /*14a20*/  VIADD R59, R19, UR37 ;  /* 0x00000025133b7c36 */ /* 0x000fe20008000000 */
[----:B------:R-:W-:Y:S02]  /*14a30*/  LOP3.LUT R6, R6, 0xc, RZ, 0xc0, !PT ;  /* 0x0000000c06067812 */ /* 0x000fe400078ec0ff */
[----:B------:R-:W-:-:S02]  /*14a40*/  F2FP.BF16.F32.PACK_AB R94, R94, R95 ;  /* 0x0000005f5e5e723e */ /* 0x000fc400000010ff */
[----:B------:R-:W-:Y:S02]  /*14a50*/  F2FP.BF16.F32.PACK_AB R90, R90, R91 ;  /* 0x0000005b5a5a723e */ /* 0x000fe400000010ff */
[----:B------:R-:W-:Y:S02]  /*14a60*/  F2FP.BF16.F32.PACK_AB R56, R56, R57 ;  /* 0x000000393838723e */ /* 0x000fe400000010ff */
[----:B------:R-:W-:Y:S01]  /*14a70*/  F2FP.BF16.F32.PACK_AB R49, R48, R49 ;  /* 0x000000313031723e */ /* 0x000fe200000010ff */
[----:B------:R-:W-:Y:S01]  /*14a80*/  USHF.R.S32.HI UR12, URZ, 0x1f, UR39 ;  /* 0x0000001f3f0c7899 */ /* 0x000fe20008011427 */
[----:B------:R-:W-:Y:S01]  /*14a90*/  BAR.SYNC.DEFER_BLOCKING 0x1, 0x100 ;  /* 0x0044000000007b1d */ /* 0x000fe20000010000 */
[----:B------:R-:W-:-:S05]  /*14aa0*/  IADD3 R6, P0, R6, UR6, RZ ;  /* 0x0000000606067c10 */ /* 0x000fca000ff1e0ff */
[----:B------:R-:W-:Y:S01]  /*14ab0*/  IMAD.X R7, RZ, RZ, UR7, P0 ;  /* 0x00000007ff077e24 */ /* 0x000fe200080e06ff */
[----:B------:R-:W-:Y:S01]  /*14ac0*/  ULDC.64 UR8, c[0x0][0xb90] ;  /* 0x0002e40000087ab9 */ /* 0x000fe20000000a00 */
[----:B------:R-:W-:Y:S01]  /*14ad0*/  USHF.R.S32.HI UR13, URZ, 0x1f, UR38 ;  /* 0x0000001f3f0d7899 */ /* 0x000fe20008011426 */
[----:B------:R-:W-:Y:S02]  /*14ae0*/  ULDC.64 UR10, c[0x0][0xb98] ;  /* 0x0002e600000a7ab9 */ /* 0x000fe40000000a00 */
[----:B------:R0:W2:Y:S01]  /*14af0*/  LDG.E.CONSTANT R17, desc[UR48][R6.64] ;  /* 0x0000003006117981 */ /* 0x0000a2000c1e9900 */
[----:B------:R-:W-:Y:S01]  /*14b00*/  F2FP.BF16.F32.PACK_AB R34, R55, R30 ;  /* 0x0000001e3722723e */ /* 0x000fe200000010ff */
[----:B------:R-:W-:Y:S02]  /*14b10*/  UIMAD UR5, UR12, UR8, URZ ;  /* 0x000000080c0572a4 */ /* 0x000fe4000f8e023f */
[----:B------:R-:W-:Y:S02]  /*14b20*/  UIMAD.WIDE.U32 UR6, UR39, UR8, URZ ;  /* 0x00000008270672a5 */ /* 0x000fe4000f8e003f */
[----:B------:R-:W-:-:S02]  /*14b30*/  UIMAD UR5, UR39, UR9, UR5 ;  /* 0x00000009270572a4 */ /* 0x000fc4000f8e0205 */
[----:B------:R-:W-:Y:S01]  /*14b40*/  UIMAD UR8, UR13, UR10, URZ ;  /* 0x0000000a0d0872a4 */ /* 0x000fe2000f8e023f */
[----:B0-----:R-:W0:Y:S01]  /*14b50*/  S2R R7, SR_SWINHI ;  /* 0x0000000000077919 */ /* 0x001e220000002f00 */
[----:B------:R-:W-:Y:S01]  /*14b60*/  LOP3.LUT P0, R6, R35, 0x3, RZ, 0xc0, !PT ;  /* 0x0000000323067812 */ /* 0x000fe2000780c0ff */
[----:B------:R-:W-:Y:S02]  /*14b70*/  UIADD3 UR7, UR7, UR5, URZ ;  /* 0x0000000507077290 */ /* 0x000fe4000fffe03f */
[----:B------:R-:W-:Y:S01]  /*14b80*/  UIMAD UR8, UR38, UR11, UR8 ;  /* 0x0000000b260872a4 */ /* 0x000fe2000f8e0208 */
[----:B------:R-:W-:Y:S01]  /*14b90*/  ISETP.EQ.OR P0, PT, R6, 0x3, !P0 ;  /* 0x000000030600780c */ /* 0x000fe20004702670 */
[----:B------:R-:W-:Y:S01]  /*14ba0*/  UIMAD.WIDE.U32 UR6, UR38, UR10, UR6 ;  /* 0x0000000a260672a5 */ /* 0x000fe2000f8e0006 */
[----:B------:R-:W-:Y:S02]  /*14bb0*/  ULDC UR5, c[0x0][0xa88] ;  /* 0x0002a20000057ab9 */ /* 0x000fe40000000800 */
[----:B------:R-:W-:Y:S01]  /*14bc0*/  SEL R72, R9, R10, P0 ;  /* 0x0000000a09487207 */ /* 0x000fe20000000000 */
[----:B------:R-:W-:Y:S01]  /*14bd0*/  ULDC.64 UR10, c[0x0][0xaf0] ;  /* 0x0002bc00000a7ab9 */ /* 0x000fe20000000a00 */
[----:B------:R-:W-:Y:S01]  /*14be0*/  SEL R74, R10, R9, P0 ;  /* 0x000000090a4a7207 */ /* 0x000fe20000000000 */
[----:B------:R-:W-:Y:S01]  /*14bf0*/  IMAD R9, R189, 0x40, R22 ;  /* 0x00000040bd097824 */ /* 0x000fe200078e0216 */
[----:B------:R-:W-:-:S02]  /*14c00*/  SEL R100, R11, R12, P0 ;  /* 0x0000000c0b647207 */ /* 0x000fc40000000000 */
[----:B------:R-:W-:Y:S02]  /*14c10*/  SEL R102, R12, R11, P0 ;  /* 0x0000000b0c667207 */ /* 0x000fe40000000000 */
[----:B------:R-:W-:Y:S02]  /*14c20*/  SEL R68, R13, R14, P0 ;  /* 0x0000000e0d447207 */ /* 0x000fe40000000000 */
[----:B------:R-:W-:Y:S02]  /*14c30*/  SEL R70, R14, R13, P0 ;  /* 0x0000000d0e467207 */ /* 0x000fe40000000000 */
[----:B------:R-:W-:Y:S02]  /*14c40*/  SEL R104, R5, R8, P0 ;  /* 0x0000000805687207 */ /* 0x000fe40000000000 */
[----:B------:R-:W-:Y:S02]  /*14c50*/  SEL R106, R8, R5, P0 ;  /* 0x00000005086a7207 */ /* 0x000fe40000000000 */
[----:B------:R-:W-:-:S02]  /*14c60*/  SEL R50, R37, R36, P0 ;  /* 0x0000002425327207 */ /* 0x000fc40000000000 */
[----:B------:R-:W-:Y:S02]  /*14c70*/  SEL R52, R36, R37, P0 ;  /* 0x0000002524347207 */ /* 0x000fe40000000000 */
[----:B------:R-:W-:Y:S02]  /*14c80*/  SEL R54, R33, R32, P0 ;  /* 0x0000002021367207 */ /* 0x000fe40000000000 */
[----:B------:R-:W-:Y:S02]  /*14c90*/  SEL R58, R32, R33, P0 ;  /* 0x00000021203a7207 */ /* 0x000fe40000000000 */
[----:B------:R-:W-:Y:S02]  /*14ca0*/  MOV R30, R4 ;  /* 0x00000004001e7202 */ /* 0x000fe40000000f00 */
[----:B0-----:R-:W-:Y:S02]  /*14cb0*/  MOV R31, R7 ;  /* 0x00000007001f7202 */ /* 0x001fe40000000f00 */
[----:B------:R-:W-:-:S02]  /*14cc0*/  SEL R88, R25, R26, P0 ;  /* 0x0000001a19587207 */ /* 0x000fc40000000000 */
[----:B------:R-:W-:Y:S01]  /*14cd0*/  SEL R92, R26, R25, P0 ;  /* 0x000000191a5c7207 */ /* 0x000fe20000000000 */
[--C-:B------:R-:W-:Y:S01]  /*14ce0*/  IMAD.WIDE R6, R194, 0x2, R30.reuse ;  /* 0x00000002c2067825 */ /* 0x100fe200078e021e */
[----:B------:R-:W-:Y:S02]  /*14cf0*/  SEL R64, R21, R24, P0 ;  /* 0x0000001815407207 */ /* 0x000fe40000000000 */
[----:B------:R-:W-:Y:S01]  /*14d00*/  SEL R66, R24, R21, P0 ;  /* 0x0000001518427207 */ /* 0x000fe20000000000 */
[----:B------:R-:W-:Y:S01]  /*14d10*/  IMAD.WIDE R30, R9, 0x2, R30 ;  /* 0x00000002091e7825 */ /* 0x000fe200078e021e */
[C---:B------:R-:W-:Y:S02]  /*14d20*/  IADD3 R41, P6, R6.reuse, 0x4060, RZ ;  /* 0x0000406006297810 */ /* 0x040fe40007fde0ff */
[----:B------:R-:W-:Y:S02]  /*14d30*/  LOP3.LUT R43, R6, 0x380, RZ, 0xc0, !PT ;  /* 0x00000380062b7812 */ /* 0x000fe400078ec0ff */
[----:B------:R-:W-:-:S02]  /*14d40*/  LOP3.LUT R40, R41, 0x380, RZ, 0xc0, !PT ;  /* 0x0000038029287812 */ /* 0x000fc400078ec0ff */
[----:B------:R-:W-:Y:S02]  /*14d50*/  SHF.R.U64 R43, R43, 0x3, RZ ;  /* 0x000000032b2b7819 */ /* 0x000fe400000012ff */
[----:B------:R-:W-:Y:S02]  /*14d60*/  SHF.R.U64 R40, R40, 0x3, RZ ;  /* 0x0000000328287819 */ /* 0x000fe400000012ff */
[----:B------:R-:W-:Y:S02]  /*14d70*/  IADD3 R11, P3, R6, 0x4000, RZ ;  /* 0x00004000060b7810 */ /* 0x000fe40007f7e0ff */
[----:B------:R-:W-:Y:S01]  /*14d80*/  LOP3.LUT R40, R40, R41, RZ, 0x3c, !PT ;  /* 0x0000002928287212 */ /* 0x000fe200078e3cff */
[--C-:B------:R-:W-:Y:S01]  /*14d90*/  IMAD.X R41, RZ, RZ, R7.reuse, P6 ;  /* 0x000000ffff297224 */ /* 0x100fe200030e0607 */
[C---:B------:R-:W-:Y:S01]  /*14da0*/  IADD3 R14, P5, R6.reuse, 0x4040, RZ ;  /* 0x00004040060e7810 */ /* 0x040fe20007fbe0ff */
[----:B------:R-:W-:Y:S01]  /*14db0*/  IMAD.X R37, RZ, RZ, R7, P3 ;  /* 0x000000ffff257224 */ /* 0x000fe200018e0607 */
[----:B------:R-:W-:-:S02]  /*14dc0*/  IADD3 R12, P4, R6, 0x4020, RZ ;  /* 0x00004020060c7810 */ /* 0x000fc40007f9e0ff */
[C---:B------:R-:W-:Y:S02]  /*14dd0*/  IADD3 R8, P2, R6.reuse, 0x20, RZ ;  /* 0x0000002006087810 */ /* 0x040fe40007f5e0ff */
[C---:B------:R-:W-:Y:S01]  /*14de0*/  IADD3 R10, P1, R6.reuse, 0x60, RZ ;  /* 0x00000060060a7810 */ /* 0x040fe20007f3e0ff */
[--C-:B------:R-:W-:Y:S01]  /*14df0*/  IMAD.X R35, RZ, RZ, R7.reuse, P4 ;  /* 0x000000ffff237224 */ /* 0x100fe200020e0607 */
[----:B------:R-:W-:Y:S01]  /*14e00*/  IADD3 R9, P6, R6, 0x40, RZ ;  /* 0x0000004006097810 */ /* 0x000fe20007fde0ff */
[--C-:B------:R-:W-:Y:S01]  /*14e10*/  IMAD.X R33, RZ, RZ, R7.reuse, P2 ;  /* 0x000000ffff217224 */ /* 0x100fe200010e0607 */
[----:B------:R-:W-:Y:S01]  /*14e20*/  LOP3.LUT R42, R43, R6, RZ, 0x3c, !PT ;  /* 0x000000062b2a7212 */ /* 0x000fe200078e3cff */
[--C-:B------:R-:W-:Y:S01]  /*14e30*/  IMAD.MOV.U32 R43, RZ, RZ, R7.reuse ;  /* 0x000000ffff2b7224 */ /* 0x100fe200078e0007 */
[----:B------:R-:W-:Y:S01]  /*14e40*/  LOP3.LUT R6, R11, 0x380, RZ, 0xc0, !PT ;  /* 0x000003800b067812 */ /* 0x000fe200078ec0ff */
[----:B------:R-:W-:Y:S01]  /*14e50*/  IMAD.X R25, RZ, RZ, R7, P6 ;  /* 0x000000ffff197224 */ /* 0x000fe200030e0607 */
[----:B------:R-:W-:-:S02]  /*14e60*/  LOP3.LUT R5, R8, 0x380, RZ, 0xc0, !PT ;  /* 0x0000038008057812 */ /* 0x000fc400078ec0ff */
[----:B------:R-:W-:Y:S02]  /*14e70*/  SHF.R.U64 R6, R6, 0x3, RZ ;  /* 0x0000000306067819 */ /* 0x000fe400000012ff */
[----:B------:R-:W-:Y:S02]  /*14e80*/  SHF.R.U64 R5, R5, 0x3, RZ ;  /* 0x0000000305057819 */ /* 0x000fe400000012ff */
[----:B------:R-:W-:Y:S02]  /*14e90*/  LOP3.LUT R36, R6, R11, RZ, 0x3c, !PT ;  /* 0x0000000b06247212 */ /* 0x000fe400078e3cff */
[----:B------:R-:W-:Y:S02]  /*14ea0*/  LOP3.LUT R6, R10, 0x380, RZ, 0xc0, !PT ;  /* 0x000003800a067812 */ /* 0x000fe400078ec0ff */
[----:B------:R-:W-:Y:S02]  /*14eb0*/  LOP3.LUT R32, R5, R8, RZ, 0x3c, !PT ;  /* 0x0000000805207212 */ /* 0x000fe400078e3cff */
[----:B------:R-:W-:-:S02]  /*14ec0*/  SHF.R.U64 R5, R6, 0x3, RZ ;  /* 0x0000000306057819 */ /* 0x000fc400000012ff */
[----:B------:R-:W-:Y:S02]  /*14ed0*/  IADD3 R21, P2, R30, 0x2000, RZ ;  /* 0x000020001e157810 */ /* 0x000fe40007f5e0ff */
[----:B------:R-:W-:Y:S02]  /*14ee0*/  LOP3.LUT R26, R5, R10, RZ, 0x3c, !PT ;  /* 0x0000000a051a7212 */ /* 0x000fe400078e3cff */
[----:B------:R-:W0:Y:S01]  /*14ef0*/  LDC R5, c[0x0][0xbe8] ;  /* 0x0002fa00ff057b82 */ /* 0x000e220000000800 */
[----:B------:R-:W-:Y:S02]  /*14f00*/  SEL R96, R15, R20, P0 ;  /* 0x000000140f607207 */ /* 0x000fe40000000000 */
[----:B------:R-:W-:Y:S02]  /*14f10*/  SEL R98, R20, R15, P0 ;  /* 0x0000000f14627207 */ /* 0x000fe40000000000 */
[----:B------:R-:W-:Y:S02]  /*14f20*/  LOP3.LUT R20, R21, 0x380, RZ, 0xc0, !PT ;  /* 0x0000038015147812 */ /* 0x000fe400078ec0ff */
[----:B------:R-:W-:-:S02]  /*14f30*/  SEL R84, R27, R34, P0 ;  /* 0x000000221b547207 */ /* 0x000fc40000000000 */
[----:B------:R-:W-:Y:S02]  /*14f40*/  SHF.R.U64 R20, R20, 0x3, RZ ;  /* 0x0000000314147819 */ /* 0x000fe400000012ff */
[----:B------:R-:W-:Y:S01]  /*14f50*/  SEL R86, R34, R27, P0 ;  /* 0x0000001b22567207 */ /* 0x000fe20000000000 */
[----:B------:R-:W-:Y:S01]  /*14f60*/  IMAD.X R27, RZ, RZ, R7, P1 ;  /* 0x000000ffff1b7224 */ /* 0x000fe200008e0607 */
[----:B------:R-:W-:Y:S01]  /*14f70*/  LOP3.LUT R20, R20, R21, RZ, 0x3c, !PT ;  /* 0x0000001514147212 */ /* 0x000fe200078e3cff */
[----:B------:R-:W-:Y:S01]  /*14f80*/  IMAD.X R21, RZ, RZ, R31, P2 ;  /* 0x000000ffff157224 */ /* 0x000fe200010e061f */
[----:B------:R-:W-:Y:S01]  /*14f90*/  MOV R73, R40 ;  /* 0x0000002800497202 */ /* 0x000fe20000000f00 */
[----:B------:R-:W-:Y:S01]  /*14fa0*/  IMAD.U32 R41, RZ, RZ, UR8 ;  /* 0x00000008ff297e24 */ /* 0x000fe2000f8e00ff */
[----:B------:R-:W-:Y:S01]  /*14fb0*/  MOV R81, R26 ;  /* 0x0000001a00517202 */ /* 0x000fe20000000f00 */
[----:B------:R-:W-:Y:S01]  /*14fc0*/  ULDC.64 UR8, c[0x0][0xae8] ;  /* 0x0002ba0000087ab9 */ /* 0x000fe20000000a00 */
[----:B------:R-:W-:-:S02]  /*14fd0*/  SEL R78, R38, R39, P0 ;  /* 0x00000027264e7207 */ /* 0x000fc40000000000 */
[----:B------:R-:W-:Y:S01]  /*14fe0*/  SEL R80, R39, R38, P0 ;  /* 0x0000002627507207 */ /* 0x000fe20000000000 */
[----:B------:R-:W-:Y:S01]  /*14ff0*/  IMAD.X R39, RZ, RZ, R7, P5 ;  /* 0x000000ffff277224 */ /* 0x000fe200028e0607 */
[----:B------:R-:W-:Y:S02]  /*15000*/  LOP3.LUT R6, R9, 0x380, RZ, 0xc0, !PT ;  /* 0x0000038009067812 */ /* 0x000fe400078ec0ff */
[----:B0-----:R-:W-:Y:S02]  /*15010*/  ISETP.NE.AND P2, PT, R5, 0x1, PT ;  /* 0x000000010500780c */ /* 0x001fe40003f45270 */
[----:B------:R-:W-:Y:S02]  /*15020*/  LOP3.LUT R7, R12, 0x380, RZ, 0xc0, !PT ;  /* 0x000003800c077812 */ /* 0x000fe400078ec0ff */
[----:B------:R-:W-:Y:S02]  /*15030*/  SEL R60, R29, R28, P0 ;  /* 0x0000001c1d3c7207 */ /* 0x000fe40000000000 */
[----:B------:R-:W-:-:S02]  /*15040*/  SEL R62, R28, R29, P0 ;  /* 0x0000001d1c3e7207 */ /* 0x000fc40000000000 */
[----:B------:R-:W-:Y:S02]  /*15050*/  SHF.R.U64 R6, R6, 0x3, RZ ;  /* 0x0000000306067819 */ /* 0x000fe400000012ff */
[----:B------:R-:W-:Y:S02]  /*15060*/  SHF.R.U64 R7, R7, 0x3, RZ ;  /* 0x0000000307077819 */ /* 0x000fe400000012ff */
[----:B------:R-:W-:Y:S01]  /*15070*/  IADD3 R29, P6, R30, 0x1000, RZ ;  /* 0x000010001e1d7810 */ /* 0x000fe20007fde0ff */
[----:B------:R-:W0:Y:S01]  /*15080*/  @P2 LDC R40, c[0x0][0xbec] ;  /* 0x0002fb00ff282b82 */ /* 0x000e220000000800 */
[----:B------:R-:W-:Y:S02]  /*15090*/  LOP3.LUT R24, R6, R9, RZ, 0x3c, !PT ;  /* 0x0000000906187212 */ /* 0x000fe400078e3cff */
[----:B------:R-:W-:Y:S02]  /*150a0*/  LOP3.LUT R34, R7, R12, RZ, 0x3c, !PT ;  /* 0x0000000c07227212 */ /* 0x000fe400078e3cff */
[----:B------:R-:W-:-:S02]  /*150b0*/  LOP3.LUT R28, R29, 0x380, RZ, 0xc0, !PT ;  /* 0x000003801d1c7812 */ /* 0x000fc400078ec0ff */
[----:B------:R-:W-:Y:S01]  /*150c0*/  MOV R63, R42 ;  /* 0x0000002a003f7202 */ /* 0x000fe20000000f00 */
[----:B------:R-:W1:Y:S01]  /*150d0*/  @P2 LDC R26, c[0x0][0xbf0] ;  /* 0x0002fc00ff1a2b82 */ /* 0x000e620000000800 */
[----:B------:R-:W-:Y:S01]  /*150e0*/  MOV R42, R24 ;  /* 0x00000018002a7202 */ /* 0x000fe20000000f00 */
[----:B------:R-:W-:Y:S01]  /*150f0*/  IMAD.MOV.U32 R24, RZ, RZ, R59 ;  /* 0x000000ffff187224 */ /* 0x000fe200078e003b */
[----:B------:R-:W-:Y:S02]  /*15100*/  SEL R44, R94, R93, P0 ;  /* 0x0000005d5e2c7207 */ /* 0x000fe40000000000 */
[----:B------:R-:W-:Y:S02]  /*15110*/  SEL R48, R90, R89, P0 ;  /* 0x000000595a307207 */ /* 0x000fe40000000000 */
[----:B------:R-:W-:Y:S02]  /*15120*/  SHF.R.U64 R28, R28, 0x3, RZ ;  /* 0x000000031c1c7819 */ /* 0x000fe400000012ff */
[----:B------:R-:W-:-:S02]  /*15130*/  MOV R77, R34 ;  /* 0x00000022004d7202 */ /* 0x000fc40000000f00 */
[----:B------:R-:W-:Y:S02]  /*15140*/  SEL R94, R93, R94, P0 ;  /* 0x0000005e5d5e7207 */ /* 0x000fe40000000000 */
[----:B------:R-:W-:Y:S02]  /*15150*/  SEL R90, R89, R90, P0 ;  /* 0x0000005a595a7207 */ /* 0x000fe40000000000 */
[----:B------:R-:W-:Y:S01]  /*15160*/  SEL R76, R56, R49, P0 ;  /* 0x00000031384c7207 */ /* 0x000fe20000000000 */
[----:B0-----:R-:W-:Y:S01]  /*15170*/  @P2 IMAD.HI.U32 R25, R59, R40, RZ ;  /* 0x000000283b192227 */ /* 0x001fe200078e00ff */
[----:B------:R-:W-:Y:S02]  /*15180*/  LOP3.LUT R13, R14, 0x380, RZ, 0xc0, !PT ;  /* 0x000003800e0d7812 */ /* 0x000fe400078ec0ff */
[----:B------:R-:W-:Y:S02]  /*15190*/  SEL R56, R49, R56, P0 ;  /* 0x0000003831387207 */ /* 0x000fe40000000000 */
[----:B------:R-:W-:-:S02]  /*151a0*/  SEL R82, R46, R47, P0 ;  /* 0x0000002f2e527207 */ /* 0x000fc40000000000 */
[----:B------:R-:W-:Y:S01]  /*151b0*/  LOP3.LUT R28, R28, R29, RZ, 0x3c, !PT ;  /* 0x0000001d1c1c7212 */ /* 0x000fe200078e3cff */
[----:B------:R-:W-:Y:S01]  /*151c0*/  IMAD.X R29, RZ, RZ, R31, P6 ;  /* 0x000000ffff1d7224 */ /* 0x000fe200030e061f */
[----:B------:R-:W-:Y:S02]  /*151d0*/  SHF.R.U64 R13, R13, 0x3, RZ ;  /* 0x000000030d0d7819 */ /* 0x000fe400000012ff */
[----:B-1----:R-:W-:Y:S02]  /*151e0*/  @P2 SHF.R.U32.HI R24, RZ, R26, R25 ;  /* 0x0000001aff182219 */ /* 0x002fe40000011619 */
[C---:B------:R-:W-:Y:S02]  /*151f0*/  IADD3 R45, P6, R30.reuse, 0x7000, RZ ;  /* 0x000070001e2d7810 */ /* 0x040fe40007fde0ff */
[----:B------:R-:W-:Y:S01]  /*15200*/  MOV R61, R32 ;  /* 0x00000020003d7202 */ /* 0x000fe20000000f00 */
[----:B------:R-:W-:Y:S01]  /*15210*/  IMAD.MOV R32, RZ, RZ, -R24 ;  /* 0x000000ffff207224 */ /* 0x000fe200078e0a18 */
[----:B------:R-:W-:-:S02]  /*15220*/  IADD3 R15, P1, R30, 0x3000, RZ ;  /* 0x000030001e0f7810 */ /* 0x000fc40007f3e0ff */
[----:B------:R-:W-:Y:S01]  /*15230*/  SEL R46, R47, R46, P0 ;  /* 0x0000002e2f2e7207 */ /* 0x000fe20000000000 */
[----:B------:R-:W-:Y:S01]  /*15240*/  IMAD R59, R5, R32, R59 ;  /* 0x00000020053b7224 */ /* 0x000fe200078e023b */
[----:B------:R-:W-:Y:S02]  /*15250*/  LOP3.LUT R38, R13, R14, RZ, 0x3c, !PT ;  /* 0x0000000e0d267212 */ /* 0x000fe400078e3cff */
[----:B------:R-:W-:Y:S02]  /*15260*/  LOP3.LUT R6, R45, 0x380, RZ, 0xc0, !PT ;  /* 0x000003802d067812 */ /* 0x000fe400078ec0ff */
[----:B------:R-:W-:Y:S02]  /*15270*/  LOP3.LUT R14, R15, 0x380, RZ, 0xc0, !PT ;  /* 0x000003800f0e7812 */ /* 0x000fe400078ec0ff */
[----:B------:R-:W-:Y:S02]  /*15280*/  MOV R79, R36 ;  /* 0x00000024004f7202 */ /* 0x000fe40000000f00 */
[----:B------:R-:W-:-:S02]  /*15290*/  MOV R75, R38 ;  /* 0x00000026004b7202 */ /* 0x000fc40000000f00 */
[----:B------:R-:W-:Y:S02]  /*152a0*/  SHF.R.U64 R6, R6, 0x3, RZ ;  /* 0x0000000306067819 */ /* 0x000fe400000012ff */
[----:B------:R-:W-:Y:S02]  /*152b0*/  SHF.R.U64 R14, R14, 0x3, RZ ;  /* 0x000000030e0e7819 */ /* 0x000fe400000012ff */
[----:B------:R-:W-:Y:S02]  /*152c0*/  LOP3.LUT R6, R6, R45, RZ, 0x3c, !PT ;  /* 0x0000002d06067212 */ /* 0x000fe400078e3cff */
[----:B------:R-:W-:Y:S01]  /*152d0*/  LOP3.LUT R14, R14, R15, RZ, 0x3c, !PT ;  /* 0x0000000f0e0e7212 */ /* 0x000fe200078e3cff */
[----:B------:R-:W-:Y:S01]  /*152e0*/  IMAD.X R15, RZ, RZ, R31, P1 ;  /* 0x000000ffff0f7224 */ /* 0x000fe200008e061f */
[----:B------:R-:W-:Y:S02]  /*152f0*/  SHF.R.S32.HI R26, RZ, 0x1f, R24 ;  /* 0x0000001fff1a7819 */ /* 0x000fe40000011418 */
[----:B------:R-:W-:-:S02]  /*15300*/  IADD3 R40, P1, R24, UR6, RZ ;  /* 0x0000000618287c10 */ /* 0x000fc4000ff3e0ff */
[----:B------:R-:W-:Y:S02]  /*15310*/  IADD3 R11, P4, R30, 0x5000, RZ ;  /* 0x000050001e0b7810 */ /* 0x000fe40007f9e0ff */
[----:B------:R-:W-:Y:S02]  /*15320*/  SHF.R.S32.HI R36, RZ, 0x1f, R59 ;  /* 0x0000001fff247819 */ /* 0x000fe4000001143b */
[----:B------:R-:W-:Y:S01]  /*15330*/  IADD3.X R41, R26, UR7, R41, P1, !PT ;  /* 0x000000071a297c10 */ /* 0x000fe20008ffe429 */
[----:B------:R-:W-:Y:S01]  /*15340*/  ULDC.64 UR6, c[0x0][0xb88] ;  /* 0x0002e20000067ab9 */ /* 0x000fe20000000a00 */
[----:B------:R-:W-:Y:S01]  /*15350*/  IADD3 R13, P3, R30, 0x4000, RZ ;  /* 0x000040001e0d7810 */ /* 0x000fe20007f7e0ff */
[----:B------:R-:W-:Y:S01]  /*15360*/  IMAD R36, R36, UR6, RZ ;  /* 0x0000000624247c24 */ /* 0x000fe2000f8e02ff */
[----:B------:R-:W-:Y:S01]  /*15370*/  LOP3.LUT R10, R11, 0x380, RZ, 0xc0, !PT ;  /* 0x000003800b0a7812 */ /* 0x000fe200078ec0ff */
[----:B------:R-:W-:Y:S01]  /*15380*/  IMAD.WIDE.U32 R40, R59, UR6, R40 ;  /* 0x000000063b287c25 */ /* 0x000fe2000f8e0028 */
[----:B------:R-:W-:-:S02]  /*15390*/  LOP3.LUT R12, R13, 0x380, RZ, 0xc0, !PT ;  /* 0x000003800d0c7812 */ /* 0x000fc400078ec0ff */
[----:B------:R-:W-:Y:S01]  /*153a0*/  SHF.R.U64 R10, R10, 0x3, RZ ;  /* 0x000000030a0a7819 */ /* 0x000fe200000012ff */
[----:B------:R-:W-:Y:S01]  /*153b0*/  IMAD R59, R59, UR7, R36 ;  /* 0x000000073b3b7c24 */ /* 0x000fe2000f8e0224 */
[----:B------:R-:W-:Y:S01]  /*153c0*/  SHF.R.U64 R12, R12, 0x3, RZ ;  /* 0x000000030c0c7819 */ /* 0x000fe200000012ff */
[----:B------:R-:W-:Y:S01]  /*153d0*/  ULDC.64 UR6, c[0x0][0xb50] ;  /* 0x0002d40000067ab9 */ /* 0x000fe20000000a00 */
[----:B------:R-:W-:Y:S01]  /*153e0*/  LOP3.LUT R10, R10, R11, RZ, 0x3c, !PT ;  /* 0x0000000b0a0a7212 */ /* 0x000fe200078e3cff */
[--C-:B------:R-:W-:Y:S01]  /*153f0*/  IMAD.X R11, RZ, RZ, R31.reuse, P4 ;  /* 0x000000ffff0b7224 */ /* 0x100fe200020e061f */
[----:B------:R-:W-:Y:S02]  /*15400*/  LOP3.LUT P1, RZ, R190, 0x3, RZ, 0xc0, !PT ;  /* 0x00000003beff7812 */ /* 0x000fe4000782c0ff */
[----:B------:R-:W-:Y:S01]  /*15410*/  LOP3.LUT R12, R12, R13, RZ, 0x3c, !PT ;  /* 0x0000000d0c0c7212 */ /* 0x000fe200078e3cff */
[----:B------:R-:W-:Y:S01]  /*15420*/  IMAD.X R13, RZ, RZ, R31, P3 ;  /* 0x000000ffff0d7224 */ /* 0x000fe200018e061f */
[----:B------:R-:W-:-:S02]  /*15430*/  IADD3 R9, P5, R30, 0x6000, RZ ;  /* 0x000060001e097810 */ /* 0x000fc40007fbe0ff */
[----:B------:R-:W-:Y:S02]  /*15440*/  LOP3.LUT R7, R30, 0x380, RZ, 0xc0, !PT ;  /* 0x000003801e077812 */ /* 0x000fe400078ec0ff */
[----:B------:R-:W-:Y:S02]  /*15450*/  LOP3.LUT R8, R9, 0x380, RZ, 0xc0, !PT ;  /* 0x0000038009087812 */ /* 0x000fe400078ec0ff */
[----:B------:R-:W-:Y:S02]  /*15460*/  SHF.R.U64 R7, R7, 0x3, RZ ;  /* 0x0000000307077819 */ /* 0x000fe400000012ff */
[----:B------:R-:W-:Y:S02]  /*15470*/  SHF.R.U64 R8, R8, 0x3, RZ ;  /* 0x0000000308087819 */ /* 0x000fe400000012ff */
[----:B------:R-:W-:Y:S01]  /*15480*/  LOP3.LUT R30, R7, R30, RZ, 0x3c, !PT ;  /* 0x0000001e071e7212 */ /* 0x000fe200078e3cff */
[--C-:B------:R-:W-:Y:S01]  /*15490*/  IMAD.X R7, RZ, RZ, R31.reuse, P6 ;  /* 0x000000ffff077224 */ /* 0x100fe200030e061f */
[----:B------:R-:W-:Y:S01]  /*154a0*/  LOP3.LUT R8, R8, R9, RZ, 0x3c, !PT ;  /* 0x0000000908087212 */ /* 0x000fe200078e3cff */
[----:B------:R-:W-:Y:S01]  /*154b0*/  IMAD.X R9, RZ, RZ, R31, P5 ;  /* 0x000000ffff097224 */ /* 0x000fe200028e061f */
[----:B--2---:R-:W-:Y:S01]  /*154c0*/  LOP3.LUT R35, R17, 0x2, RZ, 0x3c, !PT ;  /* 0x0000000211237812 */ /* 0x004fe200078e3cff */
[----:B------:R-:W-:Y:S04]  /*154d0*/  SHFL.IDX PT, R44, R44, R17, 0x1c1f ;  /* 0x001c1f112c2c7589 */ /* 0x000fe800000e0000 */
[----:B------:R-:W-:Y:S04]  /*154e0*/  SHFL.IDX PT, R48, R48, R17, 0x1c1f ;  /* 0x001c1f1130307589 */ /* 0x000fe800000e0000 */
[----:B------:R-:W0:Y:S04]  /*154f0*/  SHFL.IDX PT, R25, R94, R35, 0x1c1f ;  /* 0x001c1f235e197589 */ /* 0x000e2800000e0000 */
[----:B------:R-:W1:Y:S04]  /*15500*/  SHFL.IDX PT, R27, R90, R35, 0x1c1f ;  /* 0x001c1f235a1b7589 */ /* 0x000e6800000e0000 */
[----:B------:R-:W-:Y:S04]  /*15510*/  SHFL.IDX PT, R76, R76, R17, 0x1c1f ;  /* 0x001c1f114c4c7589 */ /* 0x000fe800000e0000 */
[----:B------:R-:W2:Y:S04]  /*15520*/  SHFL.IDX PT, R33, R56, R35, 0x1c1f ;  /* 0x001c1f2338217589 */ /* 0x000ea800000e0000 */
[----:B------:R-:W-:Y:S04]  /*15530*/  SHFL.IDX PT, R50, R50, R17, 0x1c1f ;  /* 0x001c1f1132327589 */ /* 0x000fe800000e0000 */
[----:B------:R-:W-:Y:S04]  /*15540*/  SHFL.IDX PT, R54, R54, R17, 0x1c1f ;  /* 0x001c1f1136367589 */ /* 0x000fe800000e0000 */
[----:B------:R-:W-:Y:S01]  /*15550*/  SHFL.IDX PT, R60, R60, R17, 0x1c1f ;  /* 0x001c1f113c3c7589 */ /* 0x000fe200000e0000 */
[----:B0-----:R-:W-:-:S02]  /*15560*/  SEL R24, R44, R25, P0 ;  /* 0x000000192c187207 */ /* 0x001fc40000000000 */
[----:B------:R-:W-:Y:S01]  /*15570*/  SEL R26, R25, R44, P0 ;  /* 0x0000002c191a7207 */ /* 0x000fe20000000000 */
[----:B------:R-:W-:Y:S01]  /*15580*/  SHFL.IDX PT, R64, R64, R17, 0x1c1f ;  /* 0x001c1f1140407589 */ /* 0x000fe200000e0000 */
[----:B-1----:R-:W-:Y:S01]  /*15590*/  SEL R32, R48, R27, P0 ;  /* 0x0000001b30207207 */ /* 0x002fe20000000000 */
[----:B------:R-:W-:Y:S01]  /*155a0*/  VIADD R44, R193, UR37 ;  /* 0x00000025c12c7c36 */ /* 0x000fe20008000000 */
[----:B------:R-:W-:Y:S01]  /*155b0*/  SEL R34, R27, R48, P0 ;  /* 0x000000301b227207 */ /* 0x000fe20000000000 */
[----:B------:R-:W-:Y:S04]  /*155c0*/  SHFL.IDX PT, R68, R68, R17, 0x1c1f ;  /* 0x001c1f1144447589 */ /* 0x000fe800000e0000 */
[----:B------:R-:W-:Y:S01]  /*155d0*/  SHFL.IDX PT, R72, R72, R17, 0x1c1f ;  /* 0x001c1f1148487589 */ /* 0x000fe200000e0000 */
[----:B--2---:R-:W-:-:S02]  /*155e0*/  SEL R25, R76, R33, P0 ;  /* 0x000000214c197207 */ /* 0x004fc40000000000 */
[----:B------:R-:W-:Y:S01]  /*155f0*/  SEL R27, R33, R76, P0 ;  /* 0x0000004c211b7207 */ /* 0x000fe20000000000 */
[----:B------:R-:W-:Y:S04]  /*15600*/  SHFL.IDX PT, R78, R78, R17, 0x1c1f ;  /* 0x001c1f114e4e7589 */ /* 0x000fe800000e0000 */
[----:B------:R-:W-:Y:S04]  /*15610*/  SHFL.IDX PT, R82, R82, R17, 0x1c1f ;  /* 0x001c1f1152527589 */ /* 0x000fe800000e0000 */
[----:B------:R-:W-:Y:S04]  /*15620*/  SHFL.IDX PT, R84, R84, R17, 0x1c1f ;  /* 0x001c1f1154547589 */ /* 0x000fe800000e0000 */
[----:B------:R-:W-:Y:S04]  /*15630*/  SHFL.IDX PT, R88, R88, R17, 0x1c1f ;  /* 0x001c1f1158587589 */ /* 0x000fe800000e0000 */
[----:B------:R-:W-:Y:S04]  /*15640*/  SHFL.IDX PT, R96, R96, R17, 0x1c1f ;  /* 0x001c1f1160607589 */ /* 0x000fe800000e0000 */
[----:B------:R-:W-:Y:S04]  /*15650*/  SHFL.IDX PT, R100, R100, R17, 0x1c1f ;  /* 0x001c1f1164647589 */ /* 0x000fe800000e0000 */
[----:B------:R-:W-:Y:S04]  /*15660*/  SHFL.IDX PT, R104, R104, R17, 0x1c1f ;  /* 0x001c1f1168687589 */ /* 0x000fe800000e0000 */
[----:B------:R-:W0:Y:S04]  /*15670*/  SHFL.IDX PT, R17, R52, R35, 0x1c1f ;  /* 0x001c1f2334117589 */ /* 0x000e2800000e0000 */
[----:B------:R-:W1:Y:S04]  /*15680*/  SHFL.IDX PT, R37, R80, R35, 0x1c1f ;  /* 0x001c1f2350257589 */ /* 0x000e6800000e0000 */
[----:B------:R-:W2:Y:S04]  /*15690*/  SHFL.IDX PT, R39, R46, R35, 0x1c1f ;  /* 0x001c1f232e277589 */ /* 0x000ea800000e0000 */
[----:B------:R-:W-:Y:S04]  /*156a0*/  SHFL.IDX PT, R43, R58, R35, 0x1c1f ;  /* 0x001c1f233a2b7589 */ /* 0x000fe800000e0000 */
[----:B------:R-:W-:Y:S04]  /*156b0*/  SHFL.IDX PT, R45, R62, R35, 0x1c1f ;  /* 0x001c1f233e2d7589 */ /* 0x000fe800000e0000 */
[----:B------:R-:W-:Y:S04]  /*156c0*/  SHFL.IDX PT, R53, R86, R35, 0x1c1f ;  /* 0x001c1f2356357589 */ /* 0x000fe800000e0000 */
[----:B------:R-:W-:Y:S01]  /*156d0*/  SHFL.IDX PT, R55, R92, R35, 0x1c1f ;  /* 0x001c1f235c377589 */ /* 0x000fe200000e0000 */
[----:B0-----:R-:W-:-:S02]  /*156e0*/  SEL R36, R50, R17, P0 ;  /* 0x0000001132247207 */ /* 0x001fc40000000000 */
[----:B------:R-:W-:Y:S01]  /*156f0*/  SEL R38, R17, R50, P0 ;  /* 0x0000003211267207 */ /* 0x000fe20000000000 */
[----:B------:R-:W-:Y:S01]  /*15700*/  SHFL.IDX PT, R47, R66, R35, 0x1c1f ;  /* 0x001c1f23422f7589 */ /* 0x000fe200000e0000 */
[----:B------:R-:W-:Y:S01]  /*15710*/  IMAD R17, R5, UR5, RZ ;  /* 0x0000000505117c24 */ /* 0x000fe2000f8e02ff */
[----:B-1----:R-:W-:Y:S02]  /*15720*/  SEL R33, R78, R37, P0 ;  /* 0x000000254e217207 */ /* 0x002fe40000000000 */
[----:B------:R-:W-:Y:S02]  /*15730*/  SHFL.IDX PT, R57, R98, R35, 0x1c1f ;  /* 0x001c1f2362397589 */ /* 0x000fe400000e0000 */
[----:B------:R-:W-:Y:S02]  /*15740*/  ISETP.GE.OR P3, PT, R44, R17, P1 ;  /* 0x000000112c00720c */ /* 0x000fe40000f66670 */
[----:B------:R-:W0:Y:S04]  /*15750*/  SHFL.IDX PT, R67, R102, R35, 0x1c1f ;  /* 0x001c1f2366437589 */ /* 0x000e2800000e0000 */
[----:B------:R-:W1:Y:S04]  /*15760*/  SHFL.IDX PT, R49, R70, R35, 0x1c1f ;  /* 0x001c1f2346317589 */ /* 0x000e6800000e0000 */
[----:B------:R-:W3:Y:S04]  /*15770*/  SHFL.IDX PT, R71, R106, R35, 0x1c1f ;  /* 0x001c1f236a477589 */ /* 0x000ee800000e0000 */
[----:B------:R4:W3:Y:S04]  /*15780*/  SHFL.IDX PT, R51, R74, R35, 0x1c1f ;  /* 0x001c1f234a337589 */ /* 0x0008e800000e0000 */
[----:B------:R1:W-:Y:S01]  /*15790*/  STSM.16.M88.4 [R63], R24 ;  /* 0x000000183f007844 */ /* 0x0003e20000000200 */
[----:B----4-:R-:W-:-:S02]  /*157a0*/  SEL R35, R37, R78, P0 ;  /* 0x0000004e25237207 */ /* 0x010fc40000000000 */
[----:B--2---:R-:W-:Y:S02]  /*157b0*/  SEL R37, R82, R39, P0 ;  /* 0x0000002752257207 */ /* 0x004fe40000000000 */
[----:B------:R-:W-:Y:S01]  /*157c0*/  SEL R39, R39, R82, P0 ;  /* 0x0000005227277207 */ /* 0x000fe20000000000 */
[----:B------:R2:W-:Y:S01]  /*157d0*/  STSM.16.M88.4 [R61], R32 ;  /* 0x000000203d007844 */ /* 0x0005e20000000200 */
[----:B0-----:R-:W-:Y:S02]  /*157e0*/  SEL R65, R100, R67, P0 ;  /* 0x0000004364417207 */ /* 0x001fe40000000000 */
[----:B-1----:R-:W-:Y:S01]  /*157f0*/  SEL R66, R49, R68, P0 ;  /* 0x0000004431427207 */ /* 0x002fe20000000000 */
[----:B------:R0:W-:Y:S01]  /*15800*/  STSM.16.M88.4 [R42], R36 ;  /* 0x000000242a007844 */ /* 0x0001e20000000200 */
[----:B------:R-:W-:Y:S01]  /*15810*/  VIADD R24, R44, 0x8 ;  /* 0x000000082c187836 */ /* 0x000fe20000000000 */
[----:B------:R-:W-:Y:S01]  /*15820*/  SEL R26, R43, R54, P0 ;  /* 0x000000362b1a7207 */ /* 0x000fe20000000000 */
[----:B------:R-:W-:Y:S01]  /*15830*/  IMAD.IADD R25, R41, 0x1, R59 ;  /* 0x0000000129197824 */ /* 0x000fe200078e023b */
[----:B------:R-:W-:-:S02]  /*15840*/  LEA R41, P4, R40, UR6, 0x2 ;  /* 0x0000000628297c11 */ /* 0x000fc4000f8810ff */
[----:B------:R-:W-:Y:S02]  /*15850*/  ISETP.GE.OR P1, PT, R24, R17, P1 ;  /* 0x000000111800720c */ /* 0x000fe40000f26670 */
[----:B------:R-:W-:Y:S01]  /*15860*/  LEA.HI.X R44, R40, UR7, R25, 0x2, P4 ;  /* 0x00000007282c7c11 */ /* 0x000fe2000a0f1419 */
[----:B------:R-:W-:Y:S01]  /*15870*/  SHFL.IDX PT, R62, R41, 0x1, 0x1c1f ;  /* 0x003c1f00293e7f89 */ /* 0x000fe200000e0000 */
[----:B------:R-:W-:Y:S02]  /*15880*/  SEL R24, R54, R43, P0 ;  /* 0x0000002b36187207 */ /* 0x000fe40000000000 */
[----:B--2---:R-:W-:Y:S01]  /*15890*/  SEL R32, R60, R45, P0 ;  /* 0x0000002d3c207207 */ /* 0x004fe20000000000 */
[----:B------:R-:W-:Y:S01]  /*158a0*/  SHFL.IDX PT, R61, R44, RZ, 0x1c1f ;  /* 0x001c1fff2c3d7589 */ /* 0x000fe200000e0000 */
[----:B------:R-:W-:Y:S02]  /*158b0*/  SEL R34, R45, R60, P0 ;  /* 0x0000003c2d227207 */ /* 0x000fe40000000000 */
[----:B------:R-:W-:Y:S01]  /*158c0*/  SEL R25, R84, R53, P0 ;  /* 0x0000003554197207 */ /* 0x000fe20000000000 */
[----:B------:R1:W2:Y:S01]  /*158d0*/  SHFL.IDX PT, R60, R41, RZ, 0x1c1f ;  /* 0x001c1fff293c7589 */ /* 0x0002a200000e0000 */
[----:B------:R-:W-:-:S02]  /*158e0*/  SEL R27, R53, R84, P0 ;  /* 0x00000054351b7207 */ /* 0x000fc40000000000 */
[----:B------:R-:W-:Y:S01]  /*158f0*/  SEL R33, R88, R55, P0 ;  /* 0x0000003758217207 */ /* 0x000fe20000000000 */
[----:B------:R-:W4:Y:S01]  /*15900*/  SHFL.IDX PT, R63, R44, 0x1, 0x1c1f ;  /* 0x003c1f002c3f7f89 */ /* 0x000f2200000e0000 */
[----:B------:R-:W-:Y:S02]  /*15910*/  SEL R35, R55, R88, P0 ;  /* 0x0000005837237207 */ /* 0x000fe40000000000 */
[----:B------:R-:W-:Y:S01]  /*15920*/  SEL R40, R64, R47, P0 ;  /* 0x0000002f40287207 */ /* 0x000fe20000000000 */
[----:B------:R-:W-:Y:S01]  /*15930*/  STSM.16.M88.4 [R81], R24 ;  /* 0x0000001851007844 */ /* 0x000fe20000000200 */
[----:B0-----:R-:W-:Y:S02]  /*15940*/  SEL R42, R47, R64, P0 ;  /* 0x000000402f2a7207 */ /* 0x001fe40000000000 */
[----:B-1----:R-:W-:Y:S01]  /*15950*/  SEL R41, R96, R57, P0 ;  /* 0x0000003960297207 */ /* 0x002fe20000000000 */
[----:B------:R-:W-:Y:S01]  /*15960*/  STSM.16.M88.4 [R79], R32 ;  /* 0x000000204f007844 */ /* 0x000fe20000000200 */
[----:B------:R-:W-:-:S02]  /*15970*/  SEL R43, R57, R96, P0 ;  /* 0x00000060392b7207 */ /* 0x000fc40000000000 */
[----:B------:R-:W-:Y:S02]  /*15980*/  SEL R64, R68, R49, P0 ;  /* 0x0000003144407207 */ /* 0x000fe40000000000 */
[----:B------:R-:W-:Y:S01]  /*15990*/  SEL R67, R67, R100, P0 ;  /* 0x0000006443437207 */ /* 0x000fe20000000000 */
[----:B------:R-:W-:Y:S01]  /*159a0*/  STSM.16.M88.4 [R77], R40 ;  /* 0x000000284d007844 */ /* 0x000fe20000000200 */
[----:B---3--:R-:W-:Y:S02]  /*159b0*/  SEL R69, R104, R71, P0 ;  /* 0x0000004768457207 */ /* 0x008fe40000000000 */
[----:B------:R-:W-:Y:S01]  /*159c0*/  SEL R68, R72, R51, P0 ;  /* 0x0000003348447207 */ /* 0x000fe20000000000 */
[----:B------:R0:W-:Y:S01]  /*159d0*/  STSM.16.M88.4 [R75], R64 ;  /* 0x000000404b007844 */ /* 0x0001e20000000200 */
[----:B------:R-:W-:Y:S02]  /*159e0*/  SEL R70, R51, R72, P0 ;  /* 0x0000004833467207 */ /* 0x000fe40000000000 */
[----:B------:R-:W-:-:S05]  /*159f0*/  SEL R71, R71, R104, P0 ;  /* 0x0000006847477207 */ /* 0x000fca0000000000 */
[----:B------:R-:W-:Y:S01]  /*15a00*/  STSM.16.M88.4 [R73], R68 ;  /* 0x0000004449007844 */ /* 0x000fe20000000200 */
[----:B------:R-:W-:Y:S08]  /*15a10*/  BAR.SYNC.DEFER_BLOCKING 0x1, 0x100 ;  /* 0x0044000000007b1d */ /* 0x000ff00000010000 */
[----:B0-----:R-:W0:Y:S01]  /*15a20*/  @P2 LDC R64, c[0x0][0xbec] ;  /* 0x0002fb00ff402b82 */ /* 0x001e220000000800 */
[----:B------:R-:W-:Y:S01]  /*15a30*/  UIMAD UR5, UR12, UR8, URZ ;  /* 0x000000080c0572a4 */ /* 0x000fe2000f8e023f */
[----:B--2---:R1:W-:Y:S04]  /*15a40*/  @!P3 ST.E desc[UR48][R60.64], R3 ;  /* 0x000000033c00b985 */ /* 0x0043e8000c101930 */
[----:B----4-:R2:W-:Y:S01]  /*15a50*/  @!P1 ST.E desc[UR48][R62.64], R0 ;  /* 0x000000003e009985 */ /* 0x0105e2000c101930 */
[----:B------:R-:W-:-:S03]  /*15a60*/  UIMAD.WIDE.U32 UR6, UR39, UR8, URZ ;  /* 0x00000008270672a5 */ /* 0x000fc6000f8e003f */
[----:B------:R3:W5:Y:S01]  /*15a70*/  LD.E.128 R40, desc[UR48][R8.64] ;  /* 0x0000003008287980 */ /* 0x000762000c101d00 */
[----:B-1----:R-:W1:Y:S01]  /*15a80*/  @P2 LDC R61, c[0x0][0xbf0] ;  /* 0x0002fc00ff3d2b82 */ /* 0x002e620000000800 */
[----:B--2---:R-:W-:Y:S01]  /*15a90*/  IMAD R0, R188, 0x20, R189 ;  /* 0x00000020bc007824 */ /* 0x004fe200078e02bd */
[----:B------:R-:W-:Y:S01]  /*15aa0*/  UIMAD UR5, UR39, UR9, UR5 ;  /* 0x00000009270572a4 */ /* 0x000fe2000f8e0205 */
[----:B------:R2:W5:Y:S02]  /*15ab0*/  LD.E.128 R32, desc[UR48][R6.64] ;  /* 0x0000003006207980 */ /* 0x000564000c101d00 */
[----:B---3--:R-:W-:Y:S01]  /*15ac0*/  VIADD R9, R0, UR37 ;  /* 0x0000002500097c36 */ /* 0x008fe20008000000 */
[----:B------:R-:W-:Y:S01]  /*15ad0*/  UIMAD UR8, UR13, UR10, URZ ;  /* 0x0000000a0d0872a4 */ /* 0x000fe2000f8e023f */
[----:B------:R-:W5:Y:S02]  /*15ae0*/  LD.E.128 R48, desc[UR48][R30.64] ;  /* 0x000000301e307980 */ /* 0x000f64000c101d00 */
[----:B0-----:R-:W-:Y:S01]  /*15af0*/  @P2 IMAD.HI.U32 R0, R9, R64, RZ ;  /* 0x0000004009002227 */ /* 0x001fe200078e00ff */
[----:B------:R-:W-:Y:S01]  /*15b00*/  UIADD3 UR7, UR7, UR5, URZ ;  /* 0x0000000507077290 */ /* 0x000fe2000fffe03f */
[----:B------:R-:W5:Y:S01]  /*15b10*/  LD.E.128 R44, desc[UR48][R28.64] ;  /* 0x000000301c2c7980 */ /* 0x000f62000c101d00 */
[----:B------:R-:W-:Y:S01]  /*15b20*/  UIMAD UR5, UR38, UR11, UR8 ;  /* 0x0000000b260572a4 */ /* 0x000fe2000f8e0208 */
[----:B------:R-:W-:Y:S01]  /*15b30*/  IMAD.MOV.U32 R3, RZ, RZ, R9 ;  /* 0x000000ffff037224 */ /* 0x000fe200078e0009 */
[----:B------:R-:W-:Y:S01]  /*15b40*/  UIMAD.WIDE.U32 UR38, UR38, UR10, UR6 ;  /* 0x0000000a262672a5 */ /* 0x000fe2000f8e0006 */
[----:B------:R-:W5:Y:S02]  /*15b50*/  LD.E.128 R36, desc[UR48][R20.64] ;  /* 0x0000003014247980 */ /* 0x000f64000c101d00 */
[----:B------:R-:W-:-:S02]  /*15b60*/  ULDC.64 UR6, c[0x0][0xae0] ;  /* 0x0002b80000067ab9 */ /* 0x000fc40000000a00 */
[----:B------:R-:W5:Y:S01]  /*15b70*/  LD.E.128 R24, desc[UR48][R14.64] ;  /* 0x000000300e187980 */ /* 0x000f62000c101d00 */
[----:B-1----:R-:W-:Y:S01]  /*15b80*/  @P2 SHF.R.U32.HI R3, RZ, R61, R0 ;  /* 0x0000003dff032219 */ /* 0x002fe20000011600 */
[----:B------:R-:W-:Y:S02]  /*15b90*/  UIADD3 UR5, UR39, UR5, URZ ;  /* 0x0000000527057290 */ /* 0x000fe4000fffe03f */
[----:B------:R-:W5:Y:S01]  /*15ba0*/  LD.E.128 R56, desc[UR48][R12.64] ;  /* 0x000000300c387980 */ /* 0x000f62000c101d00 */
[--C-:B------:R-:W-:Y:S01]  /*15bb0*/  SHF.R.S32.HI R0, RZ, 0x1f, R3.reuse ;  /* 0x0000001fff007819 */ /* 0x100fe20000011403 */
[----:B------:R-:W-:Y:S02]  /*15bc0*/  IMAD.MOV R8, RZ, RZ, -R3 ;  /* 0x000000ffff087224 */ /* 0x000fe400078e0a03 */
[----:B------:R0:W5:Y:S01]  /*15bd0*/  LD.E.128 R52, desc[UR48][R10.64] ;  /* 0x000000300a347980 */ /* 0x000162000c101d00 */
[----:B--2---:R-:W-:Y:S02]  /*15be0*/  IMAD.U32 R7, RZ, RZ, UR39 ;  /* 0x00000027ff077e24 */ /* 0x004fe4000f8e00ff */
[----:B------:R-:W-:Y:S01]  /*15bf0*/  IMAD R0, R0, UR6, RZ ;  /* 0x0000000600007c24 */ /* 0x000fe2000f8e02ff */
[----:B------:R-:W-:Y:S01]  /*15c00*/  @!PT LDS RZ, [RZ] ;  /* 0x00000000fffff984 */ /* 0x000fe20000000800 */
[----:B------:R-:W-:Y:S01]  /*15c10*/  @!PT LDS RZ, [RZ] ;  /* 0x00000000fffff984 */ /* 0x000fe20000000800 */
[----:B------:R-:W-:Y:S01]  /*15c20*/  @!PT LDS RZ, [RZ] ;  /* 0x00000000fffff984 */ /* 0x000fe20000000800 */
[----:B------:R-:W-:Y:S01]  /*15c30*/  @!PT LDS RZ, [RZ] ;  /* 0x00000000fffff984 */ /* 0x000fe20000000800 */
[----:B------:R1:W-:Y:S06]  /*15c40*/  MEMBAR.ALL.CTA ;  /* 0x0000000000007992 */ /* 0x0003ec0000008000 */
[----:B-1----:R-:W1:Y:S01]  /*15c50*/  FENCE.VIEW.ASYNC.S ;  /* 0x00000000000073c6 */ /* 0x002e620000000000 */
[----:B------:R-:W-:-:S02]  /*15c60*/  IMAD R5, R5, R8, R9 ;  /* 0x0000000805057224 */ /* 0x000fc400078e0209 */
[----:B------:R-:W-:Y:S02]  /*15c70*/  IMAD.U32 R6, RZ, RZ, UR38 ;  /* 0x00000026ff067e24 */ /* 0x000fe4000f8e00ff */
[----:B------:R-:W-:Y:S02]  /*15c80*/  IMAD.U32 R7, RZ, RZ, UR5 ;  /* 0x00000005ff077e24 */ /* 0x000fe4000f8e00ff */
[C---:B------:R-:W-:Y:S01]  /*15c90*/  IMAD R9, R3.reuse, UR7, R0 ;  /* 0x0000000703097c24 */ /* 0x040fe2000f8e0200 */
[----:B------:R-:W-:Y:S01]  /*15ca0*/  SHF.R.S32.HI R0, RZ, 0x1f, R5 ;  /* 0x0000001fff007819 */ /* 0x000fe20000011405 */
[----:B------:R-:W-:Y:S01]  /*15cb0*/  IMAD.WIDE.U32 R6, R3, UR6, R6 ;  /* 0x0000000603067c25 */ /* 0x000fe2000f8e0006 */
[----:B------:R-:W-:-:S03]  /*15cc0*/  ULDC.64 UR6, c[0x0][0xad8] ;  /* 0x0002b60000067ab9 */ /* 0x000fc60000000a00 */
[----:B------:R-:W-:Y:S02]  /*15cd0*/  IMAD.IADD R7, R7, 0x1, R9 ;  /* 0x0000000107077824 */ /* 0x000fe400078e0209 */
[----:B------:R-:W-:Y:S02]  /*15ce0*/  IMAD R8, R0, UR6, RZ ;  /* 0x0000000600087c24 */ /* 0x000fe4000f8e02ff */
[----:B0-----:R-:W-:Y:S02]  /*15cf0*/  VIADD R10, R189, UR37 ;  /* 0x00000025bd0a7c36 */ /* 0x001fe40008000000 */
[C---:B------:R-:W-:Y:S02]  /*15d00*/  IMAD R3, R5.reuse, UR7, R8 ;  /* 0x0000000705037c24 */ /* 0x040fe4000f8e0208 */
[----:B------:R-:W-:Y:S01]  /*15d10*/  IMAD.WIDE.U32 R6, R5, UR6, R6 ;  /* 0x0000000605067c25 */ /* 0x000fe2000f8e0006 */
[----:B------:R-:W-:Y:S01]  /*15d20*/  ISETP.GE.AND P2, PT, R10, R17, PT ;  /* 0x000000110a00720c */ /* 0x000fe20003f46270 */
[----:B------:R-:W-:-:S02]  /*15d30*/  ULDC.64 UR6, c[0x0][0xa80] ;  /* 0x0002a00000067ab9 */ /* 0x000fc40000000a00 */
[----:B------:R-:W-:Y:S01]  /*15d40*/  VIADD R0, R10, 0x20 ;  /* 0x000000200a007836 */ /* 0x000fe20000000000 */
[----:B------:R-:W-:Y:S01]  /*15d50*/  LEA R8, P3, R6, UR6, 0x1 ;  /* 0x0000000606087c11 */ /* 0x000fe2000f8608ff */
[----:B------:R-:W-:Y:S02]  /*15d60*/  IMAD.IADD R3, R7, 0x1, R3 ;  /* 0x0000000107037824 */ /* 0x000fe400078e0203 */
[----:B------:R-:W-:Y:S01]  /*15d70*/  VIADD R4, R4, 0x22820 ;  /* 0x0002282004047836 */ /* 0x000fe20000000000 */
[-C--:B------:R-:W-:Y:S01]  /*15d80*/  ISETP.GE.AND P0, PT, R0, R17.reuse, PT ;  /* 0x000000110000720c */ /* 0x080fe20003f06270 */
[----:B------:R-:W-:Y:S01]  /*15d90*/  VIADD R0, R10, 0x40 ;  /* 0x000000400a007836 */ /* 0x000fe20000000000 */
[----:B------:R-:W-:Y:S02]  /*15da0*/  LEA.HI.X R3, R6, UR7, R3, 0x1, P3 ;  /* 0x0000000706037c11 */ /* 0x000fe400098f0c03 */
[----:B------:R-:W-:Y:S01]  /*15db0*/  PRMT R4, RZ, 0x654, R4 ;  /* 0x00000654ff047816 */ /* 0x000fe20000000004 */
[----:B-1----:R0:W1:Y:S01]  /*15dc0*/  SHFL.IDX PT, R6, R8, RZ, 0x181f ;  /* 0x00181fff08067589 */ /* 0x00206200000e0000 */
[----:B------:R-:W-:Y:S01]  /*15dd0*/  ISETP.GE.AND P1, PT, R0, R17, PT ;  /* 0x000000110000720c */ /* 0x000fe20003f26270 */
[----:B------:R-:W-:Y:S01]  /*15de0*/  BSSY B1, `(.L_x_1183) ;  /* 0x000000d000017945 */ /* 0x000fe20003800000 */
[----:B------:R0:W-:Y:S01]  /*15df0*/  SYNCS.ARRIVE.TRANS64.RED.A1T0 RZ, [R4+URZ], RZ ;  /* 0x000000ff04ff79a7 */ /* 0x0001e2000810043f */
[----:B------:R0:W2:Y:S02]  /*15e00*/  SHFL.IDX PT, R0, R3, RZ, 0x181f ;  /* 0x00181fff03007589 */ /* 0x0000a400000e0000 */
[----:B------:R-:W-:Y:S08]  /*15e10*/  @P2 BRA `(.L_x_1184) ;  /* 0x0000000000242947 */ /* 0x000ff00003800000 */
[----:B------:R-:W-:Y:S02]  /*15e20*/  ULDC UR5, c[0x0][0xac8] ;  /* 0x0002b20000057ab9 */ /* 0x000fe40000000800 */
[----:B------:R-:W-:Y:S02]  /*15e30*/  ISETP.GE.AND P2, PT, R22, UR5, PT ;  /* 0x0000000516007c0c */ /* 0x000fe4000bf46270 */
[----:B------:R-:W-:-:S11]  /*15e40*/  ISETP.GE.AND P3, PT, R23, UR5, PT ;  /* 0x0000000517007c0c */ /* 0x000fd6000bf66270 */
[CC--:B01----:R-:W-:Y:S02]  /*15e50*/  @!P2 LEA R4, P4, R22.reuse, R6.reuse, 0x1 ;  /* 0x000000061604a211 */ /* 0x0c3fe400078808ff */
[C---:B------:R-:W-:Y:S02]  /*15e60*/  @!P3 LEA R6, P5, R23.reuse, R6, 0x1 ;  /* 0x000000061706b211 */ /* 0x040fe400078a08ff */
[-C--:B--2---:R-:W-:Y:S02]  /*15e70*/  @!P2 LEA.HI.X R5, R22, R0.reuse, R196, 0x1, P4 ;  /* 0x000000001605a211 */ /* 0x084fe400020f0cc4 */
[----:B------:R-:W-:-:S03]  /*15e80*/  @!P3 LEA.HI.X R7, R23, R0, R195, 0x1, P5 ;  /* 0x000000001707b211 */ /* 0x000fc600028f0cc3 */
[----:B-----5:R3:W-:Y:S04]  /*15e90*/  @!P2 ST.E.128 desc[UR48][R4.64], R48 ;  /* 0x000000300400a985 */ /* 0x0207e8000c101d30 */
[----:B------:R3:W-:Y:S02]  /*15ea0*/  @!P3 ST.E.128 desc[UR48][R6.64], R56 ;  /* 0x000000380600b985 */ /* 0x0007e4000c101d30 */
.L_x_1184:
[----:B------:R-:W-:Y:S05]  /*15eb0*/  BSYNC B1 ;  /* 0x0000000000017941 */ /* 0x000fea0003800000 */
.L_x_1183:
[----:B--2---:R2:W4:Y:S01]  /*15ec0*/  SHFL.IDX PT, R0, R3, 0x1, 0x181f ;  /* 0x00381f0003007f89 */ /* 0x00452200000e0000 */
[----:B------:R-:W-:Y:S03]  /*15ed0*/  BSSY B1, `(.L_x_1185) ;  /* 0x000000c000017945 */ /* 0x000fe60003800000 */
[----:B-1-3--:R2:W1:Y:S01]  /*15ee0*/  SHFL.IDX PT, R6, R8, 0x1, 0x181f ;  /* 0x00381f0008067f89 */ /* 0x00a46200000e0000 */
[----:B------:R-:W-:Y:S05]  /*15ef0*/  @P0 BRA `(.L_x_1186) ;  /* 0x0000000000240947 */ /* 0x000fea0003800000 */
[----:B------:R-:W-:Y:S02]  /*15f00*/  ULDC UR5, c[0x0][0xac8] ;  /* 0x0002b20000057ab9 */ /* 0x000fe40000000800 */
[----:B------:R-:W-:Y:S02]  /*15f10*/  ISETP.GE.AND P3, PT, R22, UR5, PT ;  /* 0x0000000516007c0c */ /* 0x000fe4000bf66270 */
[----:B------:R-:W-:-:S11]  /*15f20*/  ISETP.GE.AND P4, PT, R23, UR5, PT ;  /* 0x0000000517007c0c */ /* 0x000fd6000bf86270 */
[CC--:B01----:R-:W-:Y:S02]  /*15f30*/  @!P3 LEA R4, P0, R22.reuse, R6.reuse, 0x1 ;  /* 0x000000061604b211 */ /* 0x0c3fe400078008ff */
[C---:B------:R-:W-:Y:S02]  /*15f40*/  @!P4 LEA R6, P2, R23.reuse, R6, 0x1 ;  /* 0x000000061706c211 */ /* 0x040fe400078408ff */
[-C--:B----4-:R-:W-:Y:S02]  /*15f50*/  @!P3 LEA.HI.X R5, R22, R0.reuse, R196, 0x1, P0 ;  /* 0x000000001605b211 */ /* 0x090fe400000f0cc4 */
[----:B------:R-:W-:-:S03]  /*15f60*/  @!P4 LEA.HI.X R7, R23, R0, R195, 0x1, P2 ;  /* 0x000000001707c211 */ /* 0x000fc600010f0cc3 */
[----:B-----5:R3:W-:Y:S04]  /*15f70*/  @!P3 ST.E.128 desc[UR48][R4.64], R44 ;  /* 0x0000002c0400b985 */ /* 0x0207e8000c101d30 */
[----:B------:R3:W-:Y:S02]  /*15f80*/  @!P4 ST.E.128 desc[UR48][R6.64], R52 ;  /* 0x000000340600c985 */ /* 0x0007e4000c101d30 */
.L_x_1186:
[----:B------:R-:W-:Y:S05]  /*15f90*/  BSYNC B1 ;  /* 0x0000000000017941 */ /* 0x000fea0003800000 */
.L_x_1185:
[----:B----4-:R4:W0:Y:S01]  /*15fa0*/  SHFL.IDX PT, R0, R3, 0x2, 0x181f ;  /* 0x00581f0003007f89 */ /* 0x01082200000e0000 */
        /* <DEDUP_REMOVED lines=8> */
[-C--:B------:R-:W-:Y:S02]  /*16030*/  @!P2 LEA.HI.X R5, R22, R0.reuse, R196, 0x1, P0 ;  /* 0x000000001605a211 */ /* 0x080fe400000f0cc4 */
[----:B------:R-:W-:-:S03]  /*16040*/  @!P3 LEA.HI.X R7, R23, R0, R195, 0x1, P1 ;  /* 0x000000001707b211 */ /* 0x000fc600008f0cc3 */
[----:B-----5:R3:W-:Y:S04]  /*16050*/  @!P2 ST.E.128 desc[UR48][R4.64], R36 ;  /* 0x000000240400a985 */ /* 0x0207e8000c101d30 */
[----:B------:R3:W-:Y:S02]  /*16060*/  @!P3 ST.E.128 desc[UR48][R6.64], R40 ;  /* 0x000000280600b985 */ /* 0x0007e4000c101d30 */
.L_x_1188:
[----:B------:R-:W-:Y:S05]  /*16070*/  BSYNC B1 ;  /* 0x0000000000017941 */ /* 0x000fea0003800000 */
.L_x_1187:
[----:B0-----:R-:W-:Y:S01]  /*16080*/  VIADD R0, R10, 0x60 ;  /* 0x000000600a007836 */ /* 0x001fe20000000000 */
[----:B--2-4-:R-:W0:Y:S04]  /*16090*/  SHFL.IDX PT, R3, R3, 0x3, 0x181f ;  /* 0x00781f0003037f89 */ /* 0x014e2800000e0000 */
[----:B------:R-:W-:Y:S01]  /*160a0*/  ISETP.GE.AND P0, PT, R0, R17, PT ;  /* 0x000000110000720c */ /* 0x000fe20003f06270 */
[----:B------:R-:W2:-:S12]  /*160b0*/  SHFL.IDX PT, R8, R8, 0x3, 0x181f ;  /* 0x00781f0008087f89 */ /* 0x000e9800000e0000 */
[----:B------:R-:W-:Y:S05]  /*160c0*/  @P0 BRA `(.L_x_1189) ;  /* 0x0000000800800947 */ /* 0x000fea0003800000 */
[----:B------:R-:W-:Y:S02]  /*160d0*/  ULDC UR5, c[0x0][0xac8] ;  /* 0x0002b20000057ab9 */ /* 0x000fe40000000800 */
[----:B------:R-:W-:-:S13]  /*160e0*/  ISETP.GE.AND P1, PT, R22, UR5, PT ;  /* 0x0000000516007c0c */ /* 0x000fda000bf26270 */
[----:B--23--:R-:W-:-:S04]  /*160f0*/  @!P1 LEA R4, P0, R22, R8, 0x1 ;  /* 0x0000000816049211 */ /* 0x00cfc800078008ff */
[----:B0-----:R-:W-:Y:S02]  /*16100*/  @!P1 LEA.HI.X R5, R22, R3, R196, 0x1, P0 ;  /* 0x0000000316059211 */ /* 0x001fe400000f0cc4 */
[----:B------:R-:W-:-:S03]  /*16110*/  ISETP.GE.AND P0, PT, R23, UR5, PT ;  /* 0x0000000517007c0c */ /* 0x000fc6000bf06270 */
[----:B-----5:R4:W-:Y:S10]  /*16120*/  @!P1 ST.E.128 desc[UR48][R4.64], R24 ;  /* 0x0000001804009985 */ /* 0x0209f4000c101d30 */
[----:B------:R-:W-:Y:S05]  /*16130*/  @P0 BRA `(.L_x_1189) ;  /* 0x0000000800640947 */ /* 0x000fea0003800000 */
[----:B----4-:R-:W-:-:S04]  /*16140*/  LEA R4, P0, R23, R8, 0x1 ;  /* 0x0000000817047211 */ /* 0x010fc800078008ff */
[----:B------:R-:W-:-:S05]  /*16150*/  LEA.HI.X R5, R23, R3, R195, 0x1, P0 ;  /* 0x0000000317057211 */ /* 0x000fca00000f0cc3 */
[----:B------:R0:W-:Y:S01]  /*16160*/  ST.E.128 desc[UR48][R4.64], R32 ;  /* 0x0000002004007985 */ /* 0x0001e2000c101d30 */
[----:B------:R-:W-:Y:S05]  /*16170*/  BRA `(.L_x_1189) ;  /* 0x0000000800547947 */ /* 0x000fea0003800000 */
.L_x_1182:
[----:B------:R-:W0:Y:S01]  /*16180*/  LDC R10, c[0x0][0xbe8] ;  /* 0x0002fa00ff0a7b82 */ /* 0x000e220000000800 */
[----:B------:R-:W-:Y:S01]  /*16190*/  ISETP.GE.AND P0, PT, R197, 0x80, PT ;  /* 0x00000080c500780c */ /* 0x000fe20003f06270 */
[----:B------:R-:W-:Y:S01]  /*161a0*/  USHF.R.S32.HI UR8, URZ, 0x1f, UR39 ;  /* 0x0000001f3f087899 */ /* 0x000fe20008011427 */
[----:B------:R-:W-:Y:S01]  /*161b0*/  BSSY B1, `(.L_x_1190) ;  /* 0x000002f000017945 */ /* 0x000fe20003800000 */
[----:B------:R-:W-:Y:S01]  /*161c0*/  USHF.R.S32.HI UR9, URZ, 0x1f, UR38 ;  /* 0x0000001f3f097899 */ /* 0x000fe20008011426 */
[----:B------:R-:W-:Y:S01]  /*161d0*/  IMAD R8, R188, 0x20, R189 ;  /* 0x00000020bc087824 */ /* 0x000fe200078e02bd */
[----:B0-----:R-:W-:-:S13]  /*161e0*/  ISETP.NE.AND P1, PT, R10, 0x1, PT ;  /* 0x000000010a00780c */ /* 0x001fda0003f25270 */
[----:B------:R-:W0:Y:S08]  /*161f0*/  @P1 LDC R9, c[0x0][0xbec] ;  /* 0x0002fb00ff091b82 */ /* 0x000e300000000800 */
[----:B------:R-:W1:Y:S01]  /*16200*/  @P1 LDC R11, c[0x0][0xbf0] ;  /* 0x0002fc00ff0b1b82 */ /* 0x000e620000000800 */
[----:B------:R-:W-:Y:S05]  /*16210*/  @P0 BRA `(.L_x_1191) ;  /* 0x0000000000a00947 */ /* 0x000fea0003800000 */
[----:B------:R-:W2:Y:S01]  /*16220*/  S2R R0, SR_TID.X ;  /* 0x0000000000007919 */ /* 0x000ea20000002100 */
[----:B------:R-:W3:Y:S01]  /*16230*/  LDC R5, c[0x0][0xbe8] ;  /* 0x0002fa00ff057b82 */ /* 0x000ee20000000800 */
[----:B------:R-:W-:Y:S01]  /*16240*/  IMAD.U32 R6, RZ, RZ, UR37 ;  /* 0x00000025ff067e24 */ /* 0x000fe2000f8e00ff */
[----:B------:R-:W-:Y:S02]  /*16250*/  ULDC UR5, c[0x0][0xa88] ;  /* 0x0002a20000057ab9 */ /* 0x000fe40000000800 */
[----:B---3--:R-:W-:Y:S02]  /*16260*/  IMAD R3, R5, UR5, RZ ;  /* 0x0000000505037c24 */ /* 0x008fe4000f8e02ff */
[----:B--2---:R-:W-:-:S04]  /*16270*/  IADD3 R6, R6, -0x80, R0 ;  /* 0xffffff8006067810 */ /* 0x004fc80007ffe000 */
[----:B------:R-:W-:-:S13]  /*16280*/  ISETP.GE.AND P0, PT, R6, R3, PT ;  /* 0x000000030600720c */ /* 0x000fda0003f06270 */
[----:B------:R-:W-:Y:S05]  /*16290*/  @P0 BRA `(.L_x_1191) ;  /* 0x0000000000800947 */ /* 0x000fea0003800000 */
[----:B------:R-:W-:Y:S01]  /*162a0*/  ISETP.NE.AND P0, PT, R5, 0x1, PT ;  /* 0x000000010500780c */ /* 0x000fe20003f05270 */
[----:B------:R-:W-:Y:S01]  /*162b0*/  ULDC.64 UR10, c[0x0][0xb90] ;  /* 0x0002e400000a7ab9 */ /* 0x000fe20000000a00 */
[----:B------:R-:W-:Y:S01]  /*162c0*/  IMAD.MOV.U32 R4, RZ, RZ, R6 ;  /* 0x000000ffff047224 */ /* 0x000fe200078e0006 */
[----:B------:R-:W-:Y:S02]  /*162d0*/  UIMAD UR5, UR8, UR10, URZ ;  /* 0x0000000a080572a4 */ /* 0x000fe4000f8e023f */
[----:B------:R-:W-:Y:S02]  /*162e0*/  UIMAD.WIDE.U32 UR6, UR39, UR10, URZ ;  /* 0x0000000a270672a5 */ /* 0x000fe4000f8e003f */
[----:B------:R-:W-:-:S03]  /*162f0*/  UIMAD UR5, UR39, UR11, UR5 ;  /* 0x0000000b270572a4 */ /* 0x000fc6000f8e0205 */
[----:B------:R-:W-:Y:S01]  /*16300*/  ULDC.64 UR10, c[0x0][0xb98] ;  /* 0x0002e600000a7ab9 */ /* 0x000fe20000000a00 */
[----:B------:R-:W-:Y:S02]  /*16310*/  UIADD3 UR7, UR7, UR5, URZ ;  /* 0x0000000507077290 */ /* 0x000fe4000fffe03f */
[----:B------:R-:W2:Y:S01]  /*16320*/  @P0 LDC R3, c[0x0][0xbec] ;  /* 0x0002fb00ff030b82 */ /* 0x000ea20000000800 */
[----:B------:R-:W-:Y:S02]  /*16330*/  UIMAD UR5, UR9, UR10, URZ ;  /* 0x0000000a090572a4 */ /* 0x000fe4000f8e023f */
[----:B------:R-:W-:Y:S02]  /*16340*/  UIMAD.WIDE.U32 UR6, UR38, UR10, UR6 ;  /* 0x0000000a260672a5 */ /* 0x000fe4000f8e0006 */
[----:B------:R-:W-:-:S03]  /*16350*/  UIMAD UR5, UR38, UR11, UR5 ;  /* 0x0000000b260572a4 */ /* 0x000fc6000f8e0205 */
[----:B------:R-:W3:Y:S01]  /*16360*/  @P0 LDC R7, c[0x0][0xbf0] ;  /* 0x0002fc00ff070b82 */ /* 0x000ee20000000800 */
[----:B------:R-:W-:Y:S01]  /*16370*/  ULDC.64 UR10, c[0x0][0xb88] ;  /* 0x0002e200000a7ab9 */ /* 0x000fe20000000a00 */
[----:B--2---:R-:W-:-:S05]  /*16380*/  @P0 IMAD.HI.U32 R0, R6, R3, RZ ;  /* 0x0000000306000227 */ /* 0x004fca00078e00ff */
[----:B---3--:R-:W-:-:S05]  /*16390*/  @P0 SHF.R.U32.HI R4, RZ, R7, R0 ;  /* 0x00000007ff040219 */ /* 0x008fca0000011600 */
[----:B------:R-:W-:-:S04]  /*163a0*/  IMAD.MOV R3, RZ, RZ, -R4 ;  /* 0x000000ffff037224 */ /* 0x000fc800078e0a04 */
[----:B------:R-:W-:Y:S01]  /*163b0*/  IMAD R3, R5, R3, R6 ;  /* 0x0000000305037224 */ /* 0x000fe200078e0206 */
[----:B------:R-:W-:Y:S01]  /*163c0*/  SHF.R.S32.HI R5, RZ, 0x1f, R4 ;  /* 0x0000001fff057819 */ /* 0x000fe20000011404 */
[----:B------:R-:W-:Y:S01]  /*163d0*/  IMAD.U32 R6, RZ, RZ, UR5 ;  /* 0x00000005ff067e24 */ /* 0x000fe2000f8e00ff */
        /* <DEDUP_REMOVED lines=9> */
[----:B------:R-:W-:Y:S01]  /*16470*/  LEA.HI.X R7, R4, UR7, R3, 0x2, P0 ;  /* 0x0000000704077c11 */ /* 0x000fe200080f1403 */
[----:B------:R-:W-:-:S05]  /*16480*/  IMAD.MOV.U32 R3, RZ, RZ, -0x800000 ;  /* 0xff800000ff037424 */ /* 0x000fca00078e00ff */
[----:B------:R2:W-:Y:S02]  /*16490*/  STG.E desc[UR48][R6.64], R3 ;  /* 0x0000000306007986 */ /* 0x0005e4000c101930 */
.L_x_1191:
[----:B------:R-:W-:Y:S05]  /*164a0*/  BSYNC B1 ;  /* 0x0000000000017941 */ /* 0x000fea0003800000 */
.L_x_1190:
[----:B------:R-:W-:Y:S01]  /*164b0*/  ULDC.64 UR10, c[0x0][0xae8] ;  /* 0x0002ba00000a7ab9 */ /* 0x000fe20000000a00 */
[----:B------:R-:W-:Y:S01]  /*164c0*/  VIADD R8, R8, UR37 ;  /* 0x0000002508087c36 */ /* 0x000fe20008000000 */
[----:B------:R-:W-:Y:S01]  /*164d0*/  UIMAD UR5, UR8, UR10, URZ ;  /* 0x0000000a080572a4 */ /* 0x000fe2000f8e023f */
[----:B------:R-:W-:Y:S01]  /*164e0*/  BSSY B1, `(.L_x_1192) ;  /* 0x0000034000017945 */ /* 0x000fe20003800000 */
[----:B------:R-:W-:Y:S01]  /*164f0*/  UIMAD.WIDE.U32 UR6, UR39, UR10, URZ ;  /* 0x0000000a270672a5 */ /* 0x000fe2000f8e003f */
[----:B0-----:R-:W-:Y:S01]  /*16500*/  @P1 IMAD.HI.U32 R0, R8, R9, RZ ;  /* 0x0000000908001227 */ /* 0x001fe200078e00ff */
[----:B------:R-:W-:-:S03]  /*16510*/  UIMAD UR5, UR39, UR11, UR5 ;  /* 0x0000000b270572a4 */ /* 0x000fc6000f8e0205 */
[----:B------:R-:W-:Y:S01]  /*16520*/  ULDC.64 UR10, c[0x0][0xaf0] ;  /* 0x0002bc00000a7ab9 */ /* 0x000fe20000000a00 */
[----:B------:R-:W-:Y:S01]  /*16530*/  UIADD3 UR7, UR7, UR5, URZ ;  /* 0x0000000507077290 */ /* 0x000fe2000fffe03f */
[----:B--2---:R-:W-:Y:S01]  /*16540*/  IMAD.MOV.U32 R3, RZ, RZ, R8 ;  /* 0x000000ffff037224 */ /* 0x004fe200078e0008 */
[----:B------:R-:W-:Y:S01]  /*16550*/  UIMAD UR5, UR9, UR10, URZ ;  /* 0x0000000a090572a4 */ /* 0x000fe2000f8e023f */
[----:B-1----:R-:W-:-:S03]  /*16560*/  @P1 SHF.R.U32.HI R3, RZ, R11, R0 ;  /* 0x0000000bff031219 */ /* 0x002fc60000011600 */
[----:B------:R-:W-:Y:S01]  /*16570*/  UIMAD UR5, UR38, UR11, UR5 ;  /* 0x0000000b260572a4 */ /* 0x000fe2000f8e0205 */
[--C-:B------:R-:W-:Y:S01]  /*16580*/  SHF.R.S32.HI R0, RZ, 0x1f, R3.reuse ;  /* 0x0000001fff007819 */ /* 0x100fe20000011403 */
[----:B------:R-:W-:Y:S01]  /*16590*/  UIMAD.WIDE.U32 UR38, UR38, UR10, UR6 ;  /* 0x0000000a262672a5 */ /* 0x000fe2000f8e0006 */
[----:B------:R-:W-:Y:S02]  /*165a0*/  IMAD.MOV R7, RZ, RZ, -R3 ;  /* 0x000000ffff077224 */ /* 0x000fe400078e0a03 */
[----:B------:R-:W-:Y:S01]  /*165b0*/  ULDC.64 UR6, c[0x0][0xae0] ;  /* 0x0002b80000067ab9 */ /* 0x000fe20000000a00 */
[----:B------:R-:W-:Y:S01]  /*165c0*/  UIADD3 UR5, UR39, UR5, URZ ;  /* 0x0000000527057290 */ /* 0x000fe2000fffe03f */
[----:B------:R-:W-:Y:S02]  /*165d0*/  IMAD R0, R0, UR6, RZ ;  /* 0x0000000600007c24 */ /* 0x000fe4000f8e02ff */
[----:B------:R-:W-:Y:S02]  /*165e0*/  IMAD R7, R10, R7, R8 ;  /* 0x000000070a077224 */ /* 0x000fe400078e0208 */
[----:B------:R-:W-:-:S02]  /*165f0*/  IMAD.U32 R5, RZ, RZ, UR39 ;  /* 0x00000027ff057e24 */ /* 0x000fc4000f8e00ff */
[----:B------:R-:W-:Y:S02]  /*16600*/  IMAD.U32 R4, RZ, RZ, UR38 ;  /* 0x00000026ff047e24 */ /* 0x000fe4000f8e00ff */
[----:B------:R-:W-:Y:S01]  /*16610*/  IMAD.U32 R5, RZ, RZ, UR5 ;  /* 0x00000005ff057e24 */ /* 0x000fe2000f8e00ff */
[----:B------:R-:W-:Y:S01]  /*16620*/  ULDC UR5, c[0x0][0xa88] ;  /* 0x0002a20000057ab9 */ /* 0x000fe20000000800 */
[C---:B------:R-:W-:Y:S01]  /*16630*/  IMAD R9, R3.reuse, UR7, R0 ;  /* 0x0000000703097c24 */ /* 0x040fe2000f8e0200 */
[----:B------:R-:W-:Y:S01]  /*16640*/  SHF.R.S32.HI R0, RZ, 0x1f, R7 ;  /* 0x0000001fff007819 */ /* 0x000fe20000011407 */
[----:B------:R-:W-:Y:S01]  /*16650*/  IMAD.WIDE.U32 R4, R3, UR6, R4 ;  /* 0x0000000603047c25 */ /* 0x000fe2000f8e0004 */
[----:B------:R-:W-:-:S03]  /*16660*/  ULDC.64 UR6, c[0x0][0xad8] ;  /* 0x0002b60000067ab9 */ /* 0x000fc60000000a00 */
[----:B------:R-:W-:Y:S02]  /*16670*/  IMAD.IADD R5, R5, 0x1, R9 ;  /* 0x0000000105057824 */ /* 0x000fe400078e0209 */
[----:B------:R-:W-:Y:S02]  /*16680*/  IMAD R6, R0, UR6, RZ ;  /* 0x0000000600067c24 */ /* 0x000fe4000f8e02ff */
[----:B------:R-:W-:Y:S02]  /*16690*/  VIADD R8, R189, UR37 ;  /* 0x00000025bd087c36 */ /* 0x000fe40008000000 */
[----:B------:R-:W-:Y:S02]  /*166a0*/  IMAD R9, R10, UR5, RZ ;  /* 0x000000050a097c24 */ /* 0x000fe4000f8e02ff */
[C---:B------:R-:W-:Y:S02]  /*166b0*/  IMAD R3, R7.reuse, UR7, R6 ;  /* 0x0000000707037c24 */ /* 0x040fe4000f8e0206 */
[----:B------:R-:W-:Y:S01]  /*166c0*/  IMAD.WIDE.U32 R4, R7, UR6, R4 ;  /* 0x0000000607047c25 */ /* 0x000fe2000f8e0004 */
[----:B------:R-:W-:Y:S01]  /*166d0*/  ISETP.GE.AND P2, PT, R8, R9, PT ;  /* 0x000000090800720c */ /* 0x000fe20003f46270 */
[----:B------:R-:W-:-:S02]  /*166e0*/  ULDC.64 UR6, c[0x0][0xa80] ;  /* 0x0002a00000067ab9 */ /* 0x000fc40000000a00 */
[----:B------:R-:W-:Y:S01]  /*166f0*/  VIADD R0, R8, 0x20 ;  /* 0x0000002008007836 */ /* 0x000fe20000000000 */
[----:B------:R-:W-:Y:S01]  /*16700*/  LEA R6, P3, R4, UR6, 0x1 ;  /* 0x0000000604067c11 */ /* 0x000fe2000f8608ff */
[----:B------:R-:W-:-:S03]  /*16710*/  IMAD.IADD R3, R5, 0x1, R3 ;  /* 0x0000000105037824 */ /* 0x000fc600078e0203 */
[-C--:B------:R-:W-:Y:S01]  /*16720*/  ISETP.GE.AND P1, PT, R0, R9.reuse, PT ;  /* 0x000000090000720c */ /* 0x080fe20003f26270 */
[----:B------:R-:W-:Y:S01]  /*16730*/  VIADD R0, R8, 0x40 ;  /* 0x0000004008007836 */ /* 0x000fe20000000000 */
[----:B------:R-:W-:Y:S02]  /*16740*/  LEA.HI.X R7, R4, UR7, R3, 0x1, P3 ;  /* 0x0000000704077c11 */ /* 0x000fe400098f0c03 */
[----:B------:R0:W1:Y:S02]  /*16750*/  SHFL.IDX PT, R4, R6, RZ, 0x181f ;  /* 0x00181fff06047589 */ /* 0x00006400000e0000 */
[----:B------:R-:W-:Y:S02]  /*16760*/  ISETP.GE.AND P0, PT, R0, R9, PT ;  /* 0x000000090000720c */ /* 0x000fe40003f06270 */
[----:B------:R0:W2:Y:S01]  /*16770*/  SHFL.IDX PT, R0, R7, RZ, 0x181f ;  /* 0x00181fff07007589 */ /* 0x0000a200000e0000 */
[----:B------:R-:W-:Y:S10]  /*16780*/  @P2 BRA `(.L_x_1193) ;  /* 0x0000000000242947 */ /* 0x000ff40003800000 */
[----:B------:R-:W-:Y:S02]  /*16790*/  ULDC UR5, c[0x0][0xac8] ;  /* 0x0002b20000057ab9 */ /* 0x000fe40000000800 */
[----:B------:R-:W-:Y:S02]  /*167a0*/  ISETP.GE.AND P4, PT, R22, UR5, PT ;  /* 0x0000000516007c0c */ /* 0x000fe4000bf86270 */
[----:B------:R-:W-:-:S11]  /*167b0*/  ISETP.GE.AND P5, PT, R23, UR5, PT ;  /* 0x0000000517007c0c */ /* 0x000fd6000bfa6270 */
[CC--:B-1----:R-:W-:Y:S02]  /*167c0*/  @!P4 LEA R10, P2, R22.reuse, R4.reuse, 0x1 ;  /* 0x00000004160ac211 */ /* 0x0c2fe400078408ff */
[C---:B------:R-:W-:Y:S02]  /*167d0*/  @!P5 LEA R4, P3, R23.reuse, R4, 0x1 ;  /* 0x000000041704d211 */ /* 0x040fe400078608ff */
[-C--:B--2---:R-:W-:Y:S02]  /*167e0*/  @!P4 LEA.HI.X R11, R22, R0.reuse, R196, 0x1, P2 ;  /* 0x00000000160bc211 */ /* 0x084fe400010f0cc4 */
[----:B------:R-:W-:-:S03]  /*167f0*/  @!P5 LEA.HI.X R5, R23, R0, R195, 0x1, P3 ;  /* 0x000000001705d211 */ /* 0x000fc600018f0cc3 */
[----:B------:R3:W-:Y:S04]  /*16800*/  @!P4 ST.E.128 desc[UR48][R10.64], RZ ;  /* 0x000000ff0a00c985 */ /* 0x0007e8000c101d30 */
[----:B------:R3:W-:Y:S02]  /*16810*/  @!P5 ST.E.128 desc[UR48][R4.64], RZ ;  /* 0x000000ff0400d985 */ /* 0x0007e4000c101d30 */
.L_x_1193:
[----:B------:R-:W-:Y:S05]  /*16820*/  BSYNC B1 ;  /* 0x0000000000017941 */ /* 0x000fea0003800000 */
.L_x_1192:
[----:B--2---:R2:W4:Y:S01]  /*16830*/  SHFL.IDX PT, R0, R7, 0x1, 0x181f ;  /* 0x00381f0007007f89 */ /* 0x00452200000e0000 */
[----:B------:R-:W-:Y:S03]  /*16840*/  BSSY B1, `(.L_x_1194) ;  /* 0x000000c000017945 */ /* 0x000fe60003800000 */
[----:B-1-3--:R2:W1:Y:S01]  /*16850*/  SHFL.IDX PT, R4, R6, 0x1, 0x181f ;  /* 0x00381f0006047f89 */ /* 0x00a46200000e0000 */
[----:B------:R-:W-:Y:S05]  /*16860*/  @P1 BRA `(.L_x_1195) ;  /* 0x0000000000241947 */ /* 0x000fea0003800000 */
[----:B------:R-:W-:Y:S02]  /*16870*/  ULDC UR5, c[0x0][0xac8] ;  /* 0x0002b20000057ab9 */ /* 0x000fe40000000800 */
[----:B------:R-:W-:Y:S02]  /*16880*/  ISETP.GE.AND P3, PT, R22, UR5, PT ;  /* 0x0000000516007c0c */ /* 0x000fe4000bf66270 */
[----:B------:R-:W-:-:S11]  /*16890*/  ISETP.GE.AND P4, PT, R23, UR5, PT ;  /* 0x0000000517007c0c */ /* 0x000fd6000bf86270 */
[CC--:B-1----:R-:W-:Y:S02]  /*168a0*/  @!P3 LEA R10, P1, R22.reuse, R4.reuse, 0x1 ;  /* 0x00000004160ab211 */ /* 0x0c2fe400078208ff */
[C---:B------:R-:W-:Y:S02]  /*168b0*/  @!P4 LEA R4, P2, R23.reuse, R4, 0x1 ;  /* 0x000000041704c211 */ /* 0x040fe400078408ff */
[-C--:B----4-:R-:W-:Y:S02]  /*168c0*/  @!P3 LEA.HI.X R11, R22, R0.reuse, R196, 0x1, P1 ;  /* 0x00000000160bb211 */ /* 0x090fe400008f0cc4 */
[----:B------:R-:W-:-:S03]  /*168d0*/  @!P4 LEA.HI.X R5, R23, R0, R195, 0x1, P2 ;  /* 0x000000001705c211 */ /* 0x000fc600010f0cc3 */
[----:B------:R3:W-:Y:S04]  /*168e0*/  @!P3 ST.E.128 desc[UR48][R10.64], RZ ;  /* 0x000000ff0a00b985 */ /* 0x0007e8000c101d30 */
[----:B------:R3:W-:Y:S02]  /*168f0*/  @!P4 ST.E.128 desc[UR48][R4.64], RZ ;  /* 0x000000ff0400c985 */ /* 0x0007e4000c101d30 */
.L_x_1195:
[----:B------:R-:W-:Y:S05]  /*16900*/  BSYNC B1 ;  /* 0x0000000000017941 */ /* 0x000fea0003800000 */
.L_x_1194:
[----:B----4-:R4:W0:Y:S01]  /*16910*/  SHFL.IDX PT, R0, R7, 0x2, 0x181f ;  /* 0x00581f0007007f89 */ /* 0x01082200000e0000 */
        /* <DEDUP_REMOVED lines=8> */
[-C--:B0-----:R-:W-:Y:S02]  /*169a0*/  @!P2 LEA.HI.X R11, R22, R0.reuse, R196, 0x1, P0 ;  /* 0x00000000160ba211 */ /* 0x081fe400000f0cc4 */
[----:B------:R-:W-:-:S03]  /*169b0*/  @!P3 LEA.HI.X R5, R23, R0, R195, 0x1, P1 ;  /* 0x000000001705b211 */ /* 0x000fc600008f0cc3 */
[----:B------:R3:W-:Y:S04]  /*169c0*/  @!P2 ST.E.128 desc[UR48][R10.64], RZ ;  /* 0x000000ff0a00a985 */ /* 0x0007e8000c101d30 */
[----:B------:R3:W-:Y:S02]  /*169d0*/  @!P3 ST.E.128 desc[UR48][R4.64], RZ ;  /* 0x000000ff0400b985 */ /* 0x0007e4000c101d30 */
.L_x_1197:
[----:B------:R-:W-:Y:S05]  /*169e0*/  BSYNC B1 ;  /* 0x0000000000017941 */ /* 0x000fea0003800000 */
.L_x_1196:
[----:B------:R-:W-:Y:S01]  /*169f0*/  VIADD R3, R8, 0x60 ;  /* 0x0000006008037836 */ /* 0x000fe20000000000 */
[----:B0-----:R0:W0:Y:S04]  /*16a00*/  SHFL.IDX PT, R0, R7, 0x3, 0x181f ;  /* 0x00781f0007007f89 */ /* 0x00102800000e0000 */
[----:B------:R-:W-:Y:S01]  /*16a10*/  ISETP.GE.AND P0, PT, R3, R9, PT ;  /* 0x000000090300720c */ /* 0x000fe20003f06270 */
[----:B-1-3--:R1:W3:-:S12]  /*16a20*/  SHFL.IDX PT, R4, R6, 0x3, 0x181f ;  /* 0x00781f0006047f89 */ /* 0x00a2d800000e0000 */
[----:B-1----:R-:W-:Y:S05]  /*16a30*/  @P0 BRA `(.L_x_1189) ;  /* 0x0000000000240947 */ /* 0x002fea0003800000 */
[----:B------:R-:W-:Y:S02]  /*16a40*/  ULDC UR5, c[0x0][0xac8] ;  /* 0x0002b20000057ab9 */ /* 0x000fe40000000800 */
[----:B------:R-:W-:Y:S02]  /*16a50*/  ISETP.GE.AND P2, PT, R22, UR5, PT ;  /* 0x0000000516007c0c */ /* 0x000fe4000bf46270 */
[----:B------:R-:W-:-:S11]  /*16a60*/  ISETP.GE.AND P3, PT, R23, UR5, PT ;  /* 0x0000000517007c0c */ /* 0x000fd6000bf66270 */
[CC--:B--234-:R-:W-:Y:S02]  /*16a70*/  @!P2 LEA R6, P0, R22.reuse, R4.reuse, 0x1 ;  /* 0x000000041606a211 */ /* 0x0dcfe400078008ff */
[C---:B------:R-:W-:Y:S02]  /*16a80*/  @!P3 LEA R4, P1, R23.reuse, R4, 0x1 ;  /* 0x000000041704b211 */ /* 0x040fe400078208ff */
[-C--:B0-----:R-:W-:Y:S02]  /*16a90*/  @!P2 LEA.HI.X R7, R22, R0.reuse, R196, 0x1, P0 ;  /* 0x000000001607a211 */ /* 0x081fe400000f0cc4 */
[----:B------:R-:W-:-:S03]  /*16aa0*/  @!P3 LEA.HI.X R5, R23, R0, R195, 0x1, P1 ;  /* 0x000000001705b211 */ /* 0x000fc600008f0cc3 */
[----:B------:R0:W-:Y:S04]  /*16ab0*/  @!P2 ST.E.128 desc[UR48][R6.64], RZ ;  /* 0x000000ff0600a985 */ /* 0x0001e8000c101d30 */
[----:B------:R0:W-:Y:S02]  /*16ac0*/  @!P3 ST.E.128 desc[UR48][R4.64], RZ ;  /* 0x000000ff0400b985 */ /* 0x0001e4000c101d30 */
.L_x_1189:
[----:B------:R-:W-:Y:S05]  /*16ad0*/  BSYNC B0 ;  /* 0x0000000000007941 */ /* 0x000fea0003800000 */
.L_x_1181:
[----:B------:R-:W-:Y:S02]  /*16ae0*/  ULDC UR5, c[0x0][0xc38] ;  /* 0x00030e0000057ab9 */ /* 0x000fe40000000800 */
[----:B------:R-:W-:-:S06]  /*16af0*/  UISETP.GE.AND UP0, UPT, UR4, UR5, UPT ;  /* 0x000000050400728c */ /* 0x000fcc000bf06270 */
[----:B------:R-:W-:-:S13]  /*16b00*/  PLOP3.LUT P0, PT, PT, PT, UP0, 0x80, 0x0 ;  /* 0x000000000000781c */ /* 0x000fda0003f0f008 */
[----:B------:R-:W-:Y:S05]  /*16b10*/  @!P0 BRA `(.L_x_1198) ;  /* 0xfffffea000788947 */ /* 0x000fea000383ffff */
[----:B------:R-:W-:Y:S05]  /*16b20*/  EXIT ;  /* 0x000000000000794d */ /* 0x000fea0003800000 */
.L_x_1092:
[----:B------:R-:W-:-:S08]  /*16b30*/  NOP ;  /* 0x0000000000007918 */ /* 0x000fd00000000000 */
[----:B------:R-:W0:-:S00]  /*16b40*/  USETMAXREG.DEALLOC.CTAPOOL 0x28 ;  /* 0x00000028000079c8 */ /* 0x000e0000080e0500 */
[----:B0-----:R-:W-:-:S06]  /*16b50*/  LOP3.LUT R0, R0, 0x3, RZ, 0xc0, !PT ;  /* 0x0000000300007812 */ /* 0x001fcc00078ec0ff */
[----:B------:R-:W0:Y:S01]  /*16b60*/  S2UR UR5, SR_CTAID.X ;  /* 0x00000000000579c3 */ /* 0x000e220000002500 */
[----:B------:R-:W-:Y:S01]  /*16b70*/  LOP3.LUT R16, R16, 0xffffefff, RZ, 0xc0, !PT ;  /* 0xffffefff10107812 */ /* 0x000fe200078ec0ff */
[----:B------:R-:W-:Y:S01]  /*16b80*/  STL [R1+0x20], RZ ;  /* 0x000020ff01007387 */ /* 0x000fe20000100800 */
[----:B------:R-:W-:Y:S02]  /*16b90*/  IMAD.MOV.U32 R29, RZ, RZ, RZ ;  /* 0x000000ffff1d7224 */ /* 0x000fe400078e00ff */
[----:B------:R-:W-:Y:S01]  /*16ba0*/  IMAD.MOV.U32 R35, RZ, RZ, 0x1 ;  /* 0x00000001ff237424 */ /* 0x000fe200078e00ff */
[----:B------:R1:W2:Y:S02]  /*16bb0*/  SHFL.IDX PT, R2, R0, RZ, 0x1f ;  /* 0x00001fff00027589 */ /* 0x0002a400000e0000 */
[----:B-1----:R-:W0:Y:S01]  /*16bc0*/  LDC R0, c[0x0][0xc38] ;  /* 0x00030e00ff007b82 */ /* 0x002e220000000800 */
[----:B--2---:R-:W-:-:S13]  /*16bd0*/  ISETP.NE.AND P0, PT, R2, RZ, PT ;  /* 0x000000ff0200720c */ /* 0x004fda0003f05270 */
[----:B------:R-:W-:Y:S01]  /*16be0*/  @P0 LOP3.LUT R16, R16, 0x1000, RZ, 0xfc, !PT ;  /* 0x0000100010100812 */ /* 0x000fe200078efcff */
[----:B------:R-:W-:Y:S06]  /*16bf0*/  @P0 BAR.ARV 0x4, 0x180 ;  /* 0x0106000000000b1d */ /* 0x000fec0000002000 */
[----:B0-----:R-:W-:-:S13]  /*16c00*/  ISETP.LE.AND P0, PT, R0, UR5, PT ;  /* 0x0000000500007c0c */ /* 0x001fda000bf03270 */
[----:B------:R-:W-:Y:S05]  /*16c10*/  @P0 BRA `(.L_x_1199) ;  /* 0x0000005400a80947 */ /* 0x000fea0003800000 */
[----:B------:R-:W0:Y:S01]  /*16c20*/  S2R R5, SR_TID.X ;  /* 0x0000000000057919 */ /* 0x000e220000002100 */
[----:B------:R-:W-:Y:S01]  /*16c30*/  ULDC.64 UR42, c[0x0][0x2f0] ;  /* 0x0000bc00002a7ab9 */ /* 0x000fe20000000a00 */
[----:B------:R-:W-:Y:S01]  /*16c40*/  ULDC.64 UR6, c[0x0][0x418] ;  /* 0x0001060000067ab9 */ /* 0x000fe20000000a00 */
[----:B------:R-:W-:Y:S01]  /*16c50*/  MOV R17, 0x400 ;  /* 0x0000040000117802 */ /* 0x000fe20000000f00 */
[----:B------:R-:W-:Y:S01]  /*16c60*/  UISETP.NE.U32.AND UP0, UPT, UR6, URZ, UPT ;  /* 0x0000003f0600728c */ /* 0x000fe2000bf05070 */
[----:B------:R-:W-:Y:S01]  /*16c70*/  LOP3.LUT R16, R16, 0xfffffffe, RZ, 0xc0, !PT ;  /* 0xfffffffe10107812 */ /* 0x000fe200078ec0ff */
[----:B------:R-:W-:Y:S01]  /*16c80*/  ULDC UR4, c[0x0][0x424] ;  /* 0x0001090000047ab9 */ /* 0x000fe20000000800 */
[----:B------:R-:W-:Y:S01]  /*16c90*/  ULDC UR6, c[0x0][0x2b8] ;  /* 0x0000ae0000067ab9 */ /* 0x000fe20000000800 */
[----:B------:R-:W-:Y:S01]  /*16ca0*/  UISETP.NE.AND.EX UP0, UPT, UR7, URZ, UPT, UP0 ;  /* 0x0000003f0700728c */ /* 0x000fe2000bf05300 */
[----:B------:R-:W-:Y:S01]  /*16cb0*/  ULDC UR40, c[0x0][0x288] ;  /* 0x0000a20000287ab9 */ /* 0x000fe20000000800 */
[----:B------:R-:W-:-:S02]  /*16cc0*/  ULDC UR41, c[0x0][0x448] ;  /* 0x0001120000297ab9 */ /* 0x000fc40000000800 */
[----:B------:R-:W-:Y:S01]  /*16cd0*/  USEL UR4, UR4, 0x1, UP0 ;  /* 0x0000000104047887 */ /* 0x000fe20008000000 */
[C---:B0-----:R-:W-:Y:S01]  /*16ce0*/  IMAD.SHL.U32 R3, R5.reuse, 0x20, RZ ;  /* 0x0000002005037824 */ /* 0x041fe200078e00ff */
[C---:B------:R-:W-:Y:S01]  /*16cf0*/  LOP3.LUT R10, R5.reuse, 0x7f, RZ, 0xc0, !PT ;  /* 0x0000007f050a7812 */ /* 0x040fe200078ec0ff */
[C---:B------:R-:W-:Y:S01]  /*16d00*/  IMAD.SHL.U32 R7, R5.reuse, 0x4, RZ ;  /* 0x0000000405077824 */ /* 0x040fe200078e00ff */
[C---:B------:R-:W-:Y:S01]  /*16d10*/  LOP3.LUT P0, RZ, R5.reuse, 0x4, RZ, 0xc0, !PT ;  /* 0x0000000405ff7812 */ /* 0x040fe2000780c0ff */
[----:B------:R-:W-:Y:S01]  /*16d20*/  IMAD.SHL.U32 R2, R5, 0x80, RZ ;  /* 0x0000008005027824 */ /* 0x000fe200078e00ff */
[----:B------:R-:W-:Y:S01]  /*16d30*/  LOP3.LUT R0, R3, 0x80, RZ, 0xc0, !PT ;  /* 0x0000008003007812 */ /* 0x000fe200078ec0ff */
[----:B------:R-:W-:Y:S01]  /*16d40*/  IMAD.SHL.U32 R4, R5, 0x10, RZ ;  /* 0x0000001005047824 */ /* 0x000fe200078e00ff */
[----:B------:R-:W-:Y:S01]  /*16d50*/  LOP3.LUT R6, R3, 0x100, RZ, 0xc0, !PT ;  /* 0x0000010003067812 */ /* 0x000fe200078ec0ff */
[----:B------:R-:W-:Y:S01]  /*16d60*/  IMAD.SHL.U32 R9, R5, 0x2, RZ ;  /* 0x0000000205097824 */ /* 0x000fe200078e00ff */
[----:B------:R-:W-:-:S02]  /*16d70*/  LOP3.LUT R0, R0, 0x10, R5, 0xf8, !PT ;  /* 0x0000001000007812 */ /* 0x000fc400078ef805 */
[----:B------:R-:W-:Y:S02]  /*16d80*/  LOP3.LUT R5, R3, 0x60, RZ, 0xc0, !PT ;  /* 0x0000006003057812 */ /* 0x000fe400078ec0ff */
[----:B------:R-:W-:Y:S02]  /*16d90*/  LOP3.LUT R7, R0, 0x10, R7, 0x78, !PT ;  /* 0x0000001000077812 */ /* 0x000fe400078e7807 */
[----:B------:R-:W-:Y:S02]  /*16da0*/  SHF.R.U32.HI R0, RZ, 0x5, R10 ;  /* 0x00000005ff007819 */ /* 0x000fe4000001160a */
[----:B------:R-:W-:Y:S02]  /*16db0*/  LOP3.LUT R3, R2, 0x380, RZ, 0xc0, !PT ;  /* 0x0000038002037812 */ /* 0x000fe400078ec0ff */
[----:B------:R-:W-:Y:S01]  /*16dc0*/  LOP3.LUT R33, R4, 0x70, RZ, 0xc0, !PT ;  /* 0x0000007004217812 */ /* 0x000fe200078ec0ff */
[----:B------:R-:W-:Y:S01]  /*16dd0*/  IMAD R5, R0, 0x200, R5 ;  /* 0x0000020000057824 */ /* 0x000fe200078e0205 */
[----:B------:R-:W-:Y:S01]  /*16de0*/  LOP3.LUT R8, R4, 0x3f0, RZ, 0xc0, !PT ;  /* 0x000003f004087812 */ /* 0x000fe200078ec0ff */
[----:B------:R-:W-:-:S03]  /*16df0*/  IMAD R3, R0, 0x10, R3 ;  /* 0x0000001000037824 */ /* 0x000fc600078e0203 */
[----:B------:R-:W-:Y:S02]  /*16e00*/  IADD3 R0, R7, R5, R6 ;  /* 0x0000000507007210 */ /* 0x000fe40007ffe006 */
[----:B------:R-:W-:Y:S02]  /*16e10*/  LOP3.LUT R3, R3, 0x70, R4, 0x78, !PT ;  /* 0x0000007003037812 */ /* 0x000fe400078e7804 */
[----:B------:R-:W-:Y:S01]  /*16e20*/  ISETP.GE.AND P2, PT, R33, UR43, PT ;  /* 0x0000002b21007c0c */ /* 0x000fe2000bf46270 */
[----:B------:R0:W-:Y:S01]  /*16e30*/  STL [R1+0xc], R0 ;  /* 0x00000c0001007387 */ /* 0x0001e20000100800 */
[----:B------:R-:W-:-:S03]  /*16e40*/  LOP3.LUT R9, R8, 0x70, R9, 0x78, !PT ;  /* 0x0000007008097812 */ /* 0x000fc600078e7809 */
[----:B------:R-:W2:Y:S01]  /*16e50*/  LDL R5, [R1+0x4] ;  /* 0x0000040001057983 */ /* 0x000ea20000100800 */
[----:B0-----:R-:W-:Y:S01]  /*16e60*/  LOP3.LUT R0, R3, 0xc00, R2, 0xf8, !PT ;  /* 0x00000c0003007812 */ /* 0x001fe200078ef802 */
[----:B------:R-:W-:Y:S01]  /*16e70*/  IMAD.U32 R2, RZ, RZ, UR5 ;  /* 0x00000005ff027e24 */ /* 0x000fe2000f8e00ff */
[----:B------:R-:W-:-:S03]  /*16e80*/  SHF.R.U32.HI R3, RZ, 0x3, R10 ;  /* 0x00000003ff037819 */ /* 0x000fc6000001160a */
[----:B------:R0:W-:Y:S04]  /*16e90*/  STL [R1+0x10], R0 ;  /* 0x0000100001007387 */ /* 0x0001e80000100800 */
[----:B------:R1:W-:Y:S01]  /*16ea0*/  STL [R1+0x18], R2 ;  /* 0x0000180201007387 */ /* 0x0003e20000100800 */
[----:B------:R-:W-:Y:S01]  /*16eb0*/  ISETP.GE.AND P1, PT, R33, UR43, PT ;  /* 0x0000002b21007c0c */ /* 0x000fe2000bf26270 */
[----:B0-----:R-:W-:Y:S01]  /*16ec0*/  IMAD.MOV.U32 R0, RZ, RZ, 0x40 ;  /* 0x00000040ff007424 */ /* 0x001fe200078e00ff */
[--C-:B------:R-:W-:Y:S02]  /*16ed0*/  LOP3.LUT R3, R3, 0x70, R4.reuse, 0xf8, !PT ;  /* 0x0000007003037812 */ /* 0x100fe400078ef804 */
[----:B-1----:R-:W-:Y:S02]  /*16ee0*/  LOP3.LUT R2, R9, 0x400, R4, 0xf8, !PT ;  /* 0x0000040009027812 */ /* 0x002fe400078ef804 */
[----:B------:R-:W-:Y:S01]  /*16ef0*/  SEL R4, R0, 0xffffffc0, !P0 ;  /* 0xffffffc000047807 */ /* 0x000fe20004000000 */
[----:B------:R0:W-:Y:S01]  /*16f00*/  STL [R1+0x20], RZ ;  /* 0x000020ff01007387 */ /* 0x0001e20000100800 */
[----:B------:R-:W-:-:S03]  /*16f10*/  @P2 LOP3.LUT R16, R16, 0x1, RZ, 0xfc, !PT ;  /* 0x0000000110102812 */ /* 0x000fc600078efcff */
[----:B------:R0:W-:Y:S01]  /*16f20*/  STL [R1+0x8], R2 ;  /* 0x0000080201007387 */ /* 0x0001e20000100800 */
[----:B------:R-:W-:-:S03]  /*16f30*/  LOP3.LUT R16, R16, 0xfffffdff, RZ, 0xc0, !PT ;  /* 0xfffffdff10107812 */ /* 0x000fc600078ec0ff */
[----:B------:R0:W-:Y:S01]  /*16f40*/  STL [R1+0x14], R4 ;  /* 0x0000140401007387 */ /* 0x0001e20000100800 */
[----:B------:R-:W-:Y:S01]  /*16f50*/  @P1 LOP3.LUT R16, R16, 0x200, RZ, 0xfc, !PT ;  /* 0x0000020010101812 */ /* 0x000fe200078efcff */
[----:B------:R-:W-:Y:S01]  /*16f60*/  UIMAD UR42, UR4, UR42, URZ ;  /* 0x0000002a042a72a4 */ /* 0x000fe2000f8e023f */
[----:B------:R-:W-:-:S03]  /*16f70*/  ISETP.GE.AND P1, PT, R33, UR6, PT ;  /* 0x0000000621007c0c */ /* 0x000fc6000bf26270 */
[----:B------:R-:W-:Y:S01]  /*16f80*/  UIADD3 UR4, UR42, 0x9f, URZ ;  /* 0x0000009f2a047890 */ /* 0x000fe2000fffe03f */
[----:B------:R-:W-:-:S03]  /*16f90*/  LOP3.LUT R16, R16, 0xfffff7ff, RZ, 0xc0, !PT ;  /* 0xfffff7ff10107812 */ /* 0x000fc600078ec0ff */
[----:B------:R-:W-:Y:S01]  /*16fa0*/  UIMAD.WIDE UR4, UR4, 0x66666667, URZ ;  /* 0x66666667040478a5 */ /* 0x000fe2000f8e023f */
[----:B------:R-:W-:Y:S01]  /*16fb0*/  IMAD.MOV.U32 R35, RZ, RZ, 0x1 ;  /* 0x00000001ff237424 */ /* 0x000fe200078e00ff */
[----:B------:R-:W-:Y:S01]  /*16fc0*/  LOP3.LUT R3, R3, 0x80, RZ, 0xfc, !PT ;  /* 0x0000008003037812 */ /* 0x000fe200078efcff */
[----:B------:R-:W-:Y:S01]  /*16fd0*/  IMAD.MOV.U32 R29, RZ, RZ, RZ ;  /* 0x000000ffff1d7224 */ /* 0x000fe200078e00ff */
[----:B------:R-:W-:Y:S02]  /*16fe0*/  USHF.R.U32.HI UR39, URZ, 0x1f, UR5 ;  /* 0x0000001f3f277899 */ /* 0x000fe40008011605 */
[----:B------:R-:W-:Y:S01]  /*16ff0*/  @P1 LOP3.LUT R16, R16, 0x800, RZ, 0xfc, !PT ;  /* 0x0000080010101812 */ /* 0x000fe200078efcff */
[----:B------:R-:W-:Y:S02]  /*17000*/  UIMAD UR41, UR41, UR40, URZ ;  /* 0x00000028292972a4 */ /* 0x000fe4000f8e023f */
[----:B------:R-:W-:Y:S02]  /*17010*/  UIADD3 UR47, UR42, 0x1, -UR40 ;  /* 0x000000012a2f7890 */ /* 0x000fe4000fffe828 */
[----:B------:R-:W-:-:S02]  /*17020*/  ULOP3.LUT UR51, UR36, 0x2, URZ, 0xfc, !UPT ;  /* 0x0000000224337892 */ /* 0x000fc4000f8efc3f */
[----:B------:R-:W-:Y:S02]  /*17030*/  ULOP3.LUT UR50, UR36, 0x1, URZ, 0xfc, !UPT ;  /* 0x0000000124327892 */ /* 0x000fe4000f8efc3f */
[----:B------:R-:W-:Y:S02]  /*17040*/  UIADD3 UR40, UR42, -UR40, URZ ;  /* 0x800000282a287290 */ /* 0x000fe4000fffe03f */
[----:B------:R-:W-:Y:S01]  /*17050*/  ULEA.HI.SX32 UR39, UR5, UR39, 0x1a ;  /* 0x0000002705277291 */ /* 0x000fe2000f8fd23f */
[----:B------:R-:W-:Y:S01]  /*17060*/  ULDC UR46, c[0x0][0xc] ;  /* 0x00000300002e7ab9 */ /* 0x000fe20000000800 */
[----:B--2---:R-:W-:-:S05]  /*17070*/  LEA R17, R5, R17, 0x18 ;  /* 0x0000001105117211 */ /* 0x004fca00078ec0ff */
[----:B------:R-:W-:-:S05]  /*17080*/  IMAD.IADD R0, R17, 0x1, R2 ;  /* 0x0000000111007824 */ /* 0x000fca00078e0202 */
[----:B------:R0:W-:Y:S02]  /*17090*/  STL [R1+0x1c], R0 ;  /* 0x00001c0001007387 */ /* 0x0001e40000100800 */
.L_x_1270:
[----:B0-----:R-:W2:Y:S01]  /*170a0*/  LDL R0, [R1+0x18] ;  /* 0x0000180001007983 */ /* 0x001ea20000100800 */
[----:B------:R-:W-:Y:S02]  /*170b0*/  ULDC UR7, c[0x0][0xc60] ;  /* 0x0003180000077ab9 */ /* 0x000fe40000000800 */
[----:B------:R-:W-:-:S11]  /*170c0*/  UISETP.NE.AND UP0, UPT, UR7, 0x1, UPT ;  /* 0x000000010700788c */ /* 0x000fd6000bf05270 */
[----:B------:R-:W-:Y:S01]  /*170d0*/  @UP0 ULDC UR4, c[0x0][0xc64] ;  /* 0x0003190000040ab9 */ /* 0x000fe20000000800 */
[----:B------:R-:W-:Y:S01]  /*170e0*/  @UP0 ULDC UR8, c[0x0][0xc68] ;  /* 0x00031a0000080ab9 */ /* 0x000fe20000000800 */
[C---:B--2---:R-:W-:Y:S02]  /*170f0*/  R2UR UR38, R0.reuse ;  /* 0x00000000002672ca */ /* 0x044fe400000e0000 */
[----:B------:R-:W-:-:S11]  /*17100*/  R2UR UR6, R0 ;  /* 0x00000000000672ca */ /* 0x000fd600000e0000 */
[----:B------:R-:W-:-:S04]  /*17110*/  UIMAD.WIDE.U32 UR4, UR38, UR4, URZ ;  /* 0x00000004260472a5 */ /* 0x000fc8000f8e003f */
[----:B------:R-:W-:-:S03]  /*17120*/  @UP0 USHF.R.U32.HI UR38, URZ, UR8, UR5 ;  /* 0x000000083f260299 */ /* 0x000fc60008011605 */
[----:B------:R-:W-:Y:S02]  /*17130*/  ULDC UR4, c[0x0][0xc78] ;  /* 0x00031e0000047ab9 */ /* 0x000fe40000000800 */
[----:B------:R-:W-:Y:S02]  /*17140*/  UISETP.GE.AND UP0, UPT, UR38, UR4, UPT ;  /* 0x000000042600728c */ /* 0x000fe4000bf06270 */
[----:B------:R-:W-:-:S04]  /*17150*/  UIADD3 UR4, -UR38, URZ, URZ ;  /* 0x0000003f26047290 */ /* 0x000fc8000fffe13f */
[----:B------:R-:W-:Y:S01]  /*17160*/  PLOP3.LUT P0, PT, PT, PT, UP0, 0x80, 0x0 ;  /* 0x000000000000781c */ /* 0x000fe20003f0f008 */
[----:B------:R-:W-:-:S12]  /*17170*/  UIMAD UR7, UR7, UR4, UR6 ;  /* 0x00000004070772a4 */ /* 0x000fd8000f8e0206 */
[----:B-1----:R-:W-:Y:S05]  /*17180*/  @!P0 BRA `(.L_x_1200) ;  /* 0x0000000000208947 */ /* 0x002fea0003800000 */
        /* <DEDUP_REMOVED lines=8> */
.L_x_1200:
[----:B------:R-:W-:Y:S01]  /*17210*/  ULDC UR8, c[0x0][0xc54] ;  /* 0x0003150000087ab9 */ /* 0x000fe20000000800 */
[----:B------:R-:W-:Y:S01]  /*17220*/  UMOV UR6, UR7 ;  /* 0x0000000700067c82 */ /* 0x000fe20008000000 */
[----:B------:R-:W-:-:S11]  /*17230*/  UISETP.NE.AND UP0, UPT, UR8, 0x1, UPT ;  /* 0x000000010800788c */ /* 0x000fd6000bf05270 */
[----:B------:R-:W-:Y:S02]  /*17240*/  @UP0 ULDC.64 UR10, c[0x0][0xc58] ;  /* 0x00031600000a0ab9 */ /* 0x000fe40000000a00 */
[----:B------:R-:W-:-:S04]  /*17250*/  UIMAD.WIDE.U32 UR4, UR7, UR10, URZ ;  /* 0x0000000a070472a5 */ /* 0x000fc8000f8e003f */
[----:B------:R-:W-:-:S04]  /*17260*/  @UP0 USHF.R.U32.HI UR6, URZ, UR11, UR5 ;  /* 0x0000000b3f060299 */ /* 0x000fc80008011605 */
[----:B------:R-:W-:-:S12]  /*17270*/  UIMAD UR4, UR6, UR8, URZ ;  /* 0x00000008060472a4 */ /* 0x000fd8000f8e023f */
.L_x_1201:
[----:B------:R-:W-:Y:S01]  /*17280*/  ULDC UR5, c[0x0][0xc48] ;  /* 0x0003120000057ab9 */ /* 0x000fe20000000800 */
[----:B------:R-:W-:Y:S01]  /*17290*/  ULDC.64 UR8, c[0x0][0xa28] ;  /* 0x00028a0000087ab9 */ /* 0x000fe20000000a00 */
[----:B------:R-:W-:Y:S01]  /*172a0*/  UISETP.NE.AND UP1, UPT, UR5, 0x1, UPT ;  /* 0x000000010500788c */ /* 0x000fe2000bf25270 */
[----:B------:R-:W-:Y:S01]  /*172b0*/  IMAD.MOV.U32 R22, RZ, RZ, RZ ;  /* 0x000000ffff167224 */ /* 0x000fe200078e00ff */
[----:B------:R-:W-:Y:S02]  /*172c0*/  UIADD3 UR4, UR7, -UR4, URZ ;  /* 0x8000000407047290 */ /* 0x000fe4000fffe03f */
[----:B------:R-:W-:Y:S01]  /*172d0*/  UISETP.NE.U32.AND UP0, UPT, UR8, URZ, UPT ;  /* 0x0000003f0800728c */ /* 0x000fe2000bf05070 */
[----:B------:R-:W-:Y:S02]  /*172e0*/  ULDC UR5, c[0x0][0xc54] ;  /* 0x0003150000057ab9 */ /* 0x000fe40000000800 */
[----:B------:R-:W-:Y:S02]  /*172f0*/  UIMAD UR38, UR38, UR5, UR4 ;  /* 0x00000005262672a4 */ /* 0x000fe4000f8e0204 */
[----:B------:R-:W-:-:S02]  /*17300*/  UISETP.NE.AND.EX UP0, UPT, UR9, URZ, UPT, UP0 ;  /* 0x0000003f0900728c */ /* 0x000fc4000bf05300 */
[----:B------:R-:W-:Y:S01]  /*17310*/  @UP1 ULDC UR4, c[0x0][0xc4c] ;  /* 0x0003130000041ab9 */ /* 0x000fe20000000800 */
[----:B------:R-:W-:Y:S01]  /*17320*/  @UP1 ULDC UR7, c[0x0][0xc50] ;  /* 0x0003140000071ab9 */ /* 0x000fe20000000800 */
[----:B------:R-:W-:Y:S02]  /*17330*/  UIMAD.WIDE.U32 UR4, UR38, UR4, URZ ;  /* 0x00000004260472a5 */ /* 0x000fe4000f8e003f */
[----:B------:R-:W-:Y:S01]  /*17340*/  UMOV UR37, UR38 ;  /* 0x0000002600257c82 */ /* 0x000fe20008000000 */
[----:B------:R-:W-:Y:S01]  /*17350*/  PLOP3.LUT P0, PT, PT, PT, UP0, 0x80, 0x0 ;  /* 0x000000000000781c */ /* 0x000fe20003f0f008 */
[----:B------:R-:W-:-:S03]  /*17360*/  @UP1 USHF.R.U32.HI UR37, URZ, UR7, UR5 ;  /* 0x000000073f251299 */ /* 0x000fc60008011605 */
[----:B------:R-:W-:Y:S02]  /*17370*/  @UP0 ULDC.64 UR4, c[0x0][0xa28] ;  /* 0x00028a0000040ab9 */ /* 0x000fe40000000a00 */
[----:B------:R-:W-:-:S06]  /*17380*/  @UP0 UIMAD.WIDE UR4, UR37, 0x4, UR4 ;  /* 0x00000004250408a5 */ /* 0x000fcc000f8e0204 */
[----:B------:R-:W-:Y:S01]  /*17390*/  IMAD.U32 R2, RZ, RZ, UR4 ;  /* 0x00000004ff027e24 */ /* 0x000fe2000f8e00ff */
[----:B------:R-:W-:Y:S01]  /*173a0*/  ULOP3.LUT UR6, UR6, 0x1ffffff, URZ, 0x3c, !UPT ;  /* 0x01ffffff06067892 */ /* 0x000fe2000f8e3c3f */
[----:B------:R-:W-:Y:S01]  /*173b0*/  IMAD.U32 R3, RZ, RZ, UR5 ;  /* 0x00000005ff037e24 */ /* 0x000fe2000f8e00ff */
[----:B------:R-:W-:Y:S01]  /*173c0*/  ULDC UR5, c[0x0][0x448] ;  /* 0x0001120000057ab9 */ /* 0x000fe20000000800 */
[----:B------:R-:W-:-:S03]  /*173d0*/  ULDC UR4, c[0x0][0xc3c] ;  /* 0x00030f0000047ab9 */ /* 0x000fc60000000800 */
[----:B------:R-:W2:Y:S01]  /*173e0*/  @P0 LDG.E R22, desc[UR48][R2.64] ;  /* 0x0000003002160981 */ /* 0x000ea2000c1e1900 */
[----:B------:R-:W-:Y:S02]  /*173f0*/  UISETP.NE.AND UP2, UPT, UR5, 0x1, UPT ;  /* 0x000000010500788c */ /* 0x000fe4000bf45270 */
[----:B------:R-:W-:Y:S02]  /*17400*/  UIADD3 UR6, UR6, UR4, URZ ;  /* 0x0000000406067290 */ /* 0x000fe4000fffe03f */
[----:B------:R-:W-:Y:S02]  /*17410*/  UP2UR UR52, UPR, URZ, 0x4 ;  /* 0x000000043f347883 */ /* 0x000fe40008000000 */
[----:B------:R-:W-:Y:S01]  /*17420*/  USHF.L.U32 UR43, UR6, 0x7, URZ ;  /* 0x00000007062b7899 */ /* 0x000fe2000800063f */
[----:B------:R-:W-:Y:S02]  /*17430*/  ULDC.64 UR4, c[0x0][0x9e0] ;  /* 0x0002780000047ab9 */ /* 0x000fe40000000a00 */
[----:B------:R-:W-:-:S02]  /*17440*/  UISETP.GE.AND UP0, UPT, UR5, 0x1, UPT ;  /* 0x000000010500788c */ /* 0x000fc4000bf06270 */
[----:B------:R-:W-:Y:S01]  /*17450*/  UIADD3 UR8, UR43, 0x7f, URZ ;  /* 0x0000007f2b087890 */ /* 0x000fe2000fffe03f */
[----:B------:R-:W-:Y:S01]  /*17460*/  @UP2 ULDC UR6, c[0x0][0x44c] ;  /* 0x0001130000062ab9 */ /* 0x000fe20000000800 */
[----:B------:R-:W-:Y:S02]  /*17470*/  @UP2 ULDC UR9, c[0x0][0x450] ;  /* 0x0001140000092ab9 */ /* 0x000fe40000000800 */
[----:B------:R-:W-:Y:S01]  /*17480*/  UIMAD.WIDE.U32 UR6, UR8, UR6, URZ ;  /* 0x00000006080672a5 */ /* 0x000fe2000f8e003f */
[----:B------:R-:W-:-:S03]  /*17490*/  PLOP3.LUT P1, PT, PT, PT, UP0, 0x80, 0x0 ;  /* 0x000000000000781c */ /* 0x000fc60003f2f008 */
[----:B------:R-:W-:-:S04]  /*174a0*/  @UP2 USHF.R.U32.HI UR8, URZ, UR9, UR7 ;  /* 0x000000093f082299 */ /* 0x000fc80008011607 */
[----:B------:R-:W-:-:S04]  /*174b0*/  UIADD3 UR6, UR47, UR8, URZ ;  /* 0x000000082f067290 */ /* 0x000fc8000fffe03f */
[----:B------:R-:W-:Y:S01]  /*174c0*/  UIADD3 UR4, UR6, UR4, URZ ;  /* 0x0000000406047290 */ /* 0x000fe2000fffe03f */
[----:B--2---:R0:W-:Y:S01]  /*174d0*/  STL [R1], R22 ;  /* 0x0000001601007387 */ /* 0x0041e20000100800 */
[----:B------:R-:W-:Y:S10]  /*174e0*/  @!P1 BRA `(.L_x_1202) ;  /* 0x0000000000449947 */ /* 0x000ff40003800000 */
[----:B------:R-:W-:Y:S01]  /*174f0*/  ISETP.LT.AND P0, PT, RZ, UR6, PT ;  /* 0x00000006ff007c0c */ /* 0x000fe2000bf01270 */
[----:B------:R-:W-:-:S12]  /*17500*/  UIADD3 UR8, UR6, -0x1, URZ ;  /* 0xffffffff06087890 */ /* 0x000fd8000fffe03f */
[----:B------:R-:W-:Y:S05]  /*17510*/  @P0 BRA `(.L_x_1203) ;  /* 0x00000000001c0947 */ /* 0x000fea0003800000 */
[----:B------:R-:W-:Y:S02]  /*17520*/  UISETP.NE.AND UP0, UPT, UR5, 0x1, UPT ;  /* 0x000000010500788c */ /* 0x000fe4000bf05270 */
[----:B------:R-:W-:-:S09]  /*17530*/  UIADD3 UR8, -UR6, URZ, URZ ;  /* 0x0000003f06087290 */ /* 0x000fd2000fffe13f */
[----:B------:R-:W-:Y:S02]  /*17540*/  @UP0 ULDC.64 UR10, c[0x0][0x9e8] ;  /* 0x00027a00000a0ab9 */ /* 0x000fe40000000a00 */
[----:B------:R-:W-:-:S04]  /*17550*/  UIMAD.WIDE.U32 UR6, UR8, UR10, URZ ;  /* 0x0000000a080672a5 */ /* 0x000fc8000f8e003f */
[----:B------:R-:W-:-:S04]  /*17560*/  @UP0 USHF.R.U32.HI UR8, URZ, UR11, UR7 ;  /* 0x0000000b3f080299 */ /* 0x000fc80008011607 */
[----:B------:R-:W-:Y:S01]  /*17570*/  ULOP3.LUT UR8, URZ, UR8, URZ, 0x33, !UPT ;  /* 0x000000083f087292 */ /* 0x000fe2000f8e333f */
[----:B------:R-:W-:Y:S11]  /*17580*/  BRA `(.L_x_1204) ;  /* 0x0000000000107947 */ /* 0x000ff60003800000 */
.L_x_1203:
[----:B------:R-:W-:-:S11]  /*17590*/  UISETP.NE.AND UP0, UPT, UR5, 0x1, UPT ;  /* 0x000000010500788c */ /* 0x000fd6000bf05270 */
[----:B------:R-:W-:Y:S02]  /*175a0*/  @UP0 ULDC.64 UR10, c[0x0][0x9e8] ;  /* 0x00027a00000a0ab9 */ /* 0x000fe40000000a00 */
[----:B------:R-:W-:-:S04]  /*175b0*/  UIMAD.WIDE.U32 UR6, UR8, UR10, URZ ;  /* 0x0000000a080672a5 */ /* 0x000fc8000f8e003f */
[----:B------:R-:W-:-:S12]  /*175c0*/  @UP0 USHF.R.U32.HI UR8, URZ, UR11, UR7 ;  /* 0x0000000b3f080299 */ /* 0x000fd80008011607 */
.L_x_1204:
[----:B------:R-:W-:-:S04]  /*175d0*/  UIMAD UR8, UR8, UR5, UR5 ;  /* 0x00000005080872a4 */ /* 0x000fc8000f8e0205 */
[----:B------:R-:W-:-:S04]  /*175e0*/  UISETP.LT.AND UP0, UPT, UR4, UR8, UPT ;  /* 0x000000080400728c */ /* 0x000fc8000bf01270 */
[----:B------:R-:W-:-:S12]  /*175f0*/  USEL UR4, UR4, UR8, UP0 ;  /* 0x0000000804047287 */ /* 0x000fd80008000000 */
.L_x_1202:
[----:B------:R-:W-:Y:S02]  /*17600*/  UISETP.NE.AND UP0, UPT, UR52, URZ, UPT ;  /* 0x0000003f3400728c */ /* 0x000fe4000bf05270 */
[----:B------:R-:W-:Y:S01]  /*17610*/  UIADD3 UR6, UR4, 0x9f, URZ ;  /* 0x0000009f04067890 */ /* 0x000fe2000fffe03f */
[----:B------:R-:W-:-:S03]  /*17620*/  UMOV UR10, UR43 ;  /* 0x0000002b000a7c82 */ /* 0x000fc60008000000 */
[----:B------:R-:W-:-:S04]  /*17630*/  UIMAD.WIDE UR6, UR6, 0x66666667, URZ ;  /* 0x66666667060678a5 */ /* 0x000fc8000f8e023f */
[----:B------:R-:W-:Y:S01]  /*17640*/  USHF.R.U32.HI UR4, URZ, 0x1f, UR7 ;  /* 0x0000001f3f047899 */ /* 0x000fe20008011607 */
[----:B------:R-:W-:Y:S02]  /*17650*/  @UP0 ULDC UR8, c[0x0][0x44c] ;  /* 0x0001130000080ab9 */ /* 0x000fe40000000800 */
[----:B------:R-:W-:Y:S01]  /*17660*/  @UP0 ULDC UR6, c[0x0][0x450] ;  /* 0x0001140000060ab9 */ /* 0x000fe20000000800 */
[----:B------:R-:W-:Y:S02]  /*17670*/  UIMAD.WIDE.U32 UR8, UR43, UR8, URZ ;  /* 0x000000082b0872a5 */ /* 0x000fe4000f8e003f */
[----:B------:R-:W-:Y:S02]  /*17680*/  ULEA.HI.SX32 UR4, UR7, UR4, 0x1a ;  /* 0x0000000407047291 */ /* 0x000fe4000f8fd23f */
[----:B------:R-:W-:Y:S02]  /*17690*/  @UP0 USHF.R.U32.HI UR10, URZ, UR6, UR9 ;  /* 0x000000063f0a0299 */ /* 0x000fe40008011609 */
[----:B------:R-:W-:-:S02]  /*176a0*/  UISETP.LT.AND UP0, UPT, UR39, UR4, UPT ;  /* 0x000000042700728c */ /* 0x000fc4000bf01270 */
[----:B------:R-:W-:Y:S01]  /*176b0*/  UIADD3 UR6, UR40, UR10, URZ ;  /* 0x0000000a28067290 */ /* 0x000fe2000fffe03f */
[----:B------:R-:W-:Y:S01]  /*176c0*/  ULDC UR8, c[0x0][0x9dc] ;  /* 0x0002770000087ab9 */ /* 0x000fe20000000800 */
[----:B------:R-:W-:Y:S02]  /*176d0*/  USEL UR44, UR39, UR4, UP0 ;  /* 0x00000004272c7287 */ /* 0x000fe40008000000 */
[----:B------:R-:W-:Y:S01]  /*176e0*/  UIADD3 UR8, UR6, -UR8, URZ ;  /* 0x8000000806087290 */ /* 0x000fe2000fffe03f */
[----:B------:R-:W-:Y:S11]  /*176f0*/  @!P1 BRA `(.L_x_1205) ;  /* 0x0000000000489947 */ /* 0x000ff60003800000 */
[----:B------:R-:W-:Y:S02]  /*17700*/  UMOV UR4, UR6 ;  /* 0x0000000600047c82 */ /* 0x000fe40008000000 */
[----:B------:R-:W-:-:S06]  /*17710*/  UISETP.GT.AND UP0, UPT, UR4, -0x1, UPT ;  /* 0xffffffff0400788c */ /* 0x000fcc000bf04270 */
[----:B------:R-:W-:-:S13]  /*17720*/  PLOP3.LUT P0, PT, PT, PT, UP0, 0x80, 0x0 ;  /* 0x000000000000781c */ /* 0x000fda0003f0f008 */
[----:B------:R-:W-:Y:S05]  /*17730*/  @P0 BRA `(.L_x_1206) ;  /* 0x00000000001c0947 */ /* 0x000fea0003800000 */
[----:B------:R-:W-:Y:S02]  /*17740*/  UISETP.NE.AND UP0, UPT, UR5, 0x1, UPT ;  /* 0x000000010500788c */ /* 0x000fe4000bf05270 */
[----:B------:R-:W-:-:S09]  /*17750*/  ULOP3.LUT UR4, URZ, UR4, URZ, 0x33, !UPT ;  /* 0x000000043f047292 */ /* 0x000fd2000f8e333f */
[----:B------:R-:W-:Y:S02]  /*17760*/  @UP0 ULDC.64 UR10, c[0x0][0x9e8] ;  /* 0x00027a00000a0ab9 */ /* 0x000fe40000000a00 */
[----:B------:R-:W-:-:S04]  /*17770*/  UIMAD.WIDE.U32 UR6, UR4, UR10, URZ ;  /* 0x0000000a040672a5 */ /* 0x000fc8000f8e003f */
[----:B------:R-:W-:-:S04]  /*17780*/  @UP0 USHF.R.U32.HI UR4, URZ, UR11, UR7 ;  /* 0x0000000b3f040299 */ /* 0x000fc80008011607 */
[----:B------:R-:W-:Y:S01]  /*17790*/  ULOP3.LUT UR4, URZ, UR4, URZ, 0x33, !UPT ;  /* 0x000000043f047292 */ /* 0x000fe2000f8e333f */
[----:B------:R-:W-:Y:S11]  /*177a0*/  BRA `(.L_x_1207) ;  /* 0x0000000000107947 */ /* 0x000ff60003800000 */
.L_x_1206:
[----:B------:R-:W-:-:S11]  /*177b0*/  UISETP.NE.AND UP0, UPT, UR5, 0x1, UPT ;  /* 0x000000010500788c */ /* 0x000fd6000bf05270 */
[----:B------:R-:W-:Y:S02]  /*177c0*/  @UP0 ULDC.64 UR10, c[0x0][0x9e8] ;  /* 0x00027a00000a0ab9 */ /* 0x000fe40000000a00 */
[----:B------:R-:W-:-:S04]  /*177d0*/  UIMAD.WIDE.U32 UR6, UR4, UR10, URZ ;  /* 0x0000000a040672a5 */ /* 0x000fc8000f8e003f */
[----:B------:R-:W-:-:S12]  /*177e0*/  @UP0 USHF.R.U32.HI UR4, URZ, UR11, UR7 ;  /* 0x0000000b3f040299 */ /* 0x000fd80008011607 */
.L_x_1207:
[----:B------:R-:W-:-:S04]  /*177f0*/  UIMAD UR4, UR4, UR5, URZ ;  /* 0x00000005040472a4 */ /* 0x000fc8000f8e023f */
[----:B------:R-:W-:-:S04]  /*17800*/  UISETP.LT.AND UP0, UPT, UR8, UR4, UPT ;  /* 0x000000040800728c */ /* 0x000fc8000bf01270 */
[----:B------:R-:W-:-:S12]  /*17810*/  USEL UR8, UR8, UR4, !UP0 ;  /* 0x0000000408087287 */ /* 0x000fd8000c000000 */
.L_x_1205:
[----:B------:R-:W-:Y:S01]  /*17820*/  UIMAD.WIDE UR4, UR8, 0x66666667, URZ ;  /* 0x66666667080478a5 */ /* 0x000fe2000f8e023f */
[----:B------:R-:W-:Y:S03]  /*17830*/  BSSY B7, `(.L_x_1208) ;  /* 0x000048c000077945 */ /* 0x000fe60003800000 */
[----:B------:R-:W-:-:S04]  /*17840*/  USHF.R.U32.HI UR4, URZ, 0x1f, UR5 ;  /* 0x0000001f3f047899 */ /* 0x000fc80008011605 */
[----:B------:R-:W-:-:S04]  /*17850*/  ULEA.HI.SX32 UR4, UR5, UR4, 0x1a ;  /* 0x0000000405047291 */ /* 0x000fc8000f8fd23f */
[----:B------:R-:W-:-:S04]  /*17860*/  UISETP.LT.AND UP0, UPT, URZ, UR4, UPT ;  /* 0x000000043f00728c */ /* 0x000fc8000bf01270 */
[----:B------:R-:W-:-:S04]  /*17870*/  USEL UR45, URZ, UR4, !UP0 ;  /* 0x000000043f2d7287 */ /* 0x000fc8000c000000 */
[----:B------:R-:W-:-:S06]  /*17880*/  UISETP.GT.AND UP0, UPT, UR44, UR45, UPT ;  /* 0x0000002d2c00728c */ /* 0x000fcc000bf04270 */
[----:B------:R-:W-:-:S13]  /*17890*/  PLOP3.LUT P0, PT, PT, PT, UP0, 0x80, 0x0 ;  /* 0x000000000000781c */ /* 0x000fda0003f0f008 */
        /* <DEDUP_REMOVED lines=16> */
[----:B-1----:R-:W-:-:S05]  /*179a0*/  IADD3 R0, R0, UR46, R7 ;  /* 0x0000002e00007c10 */ /* 0x002fca000fffe007 */
[----:B------:R1:W-:Y:S01]  /*179b0*/  STL [R1+0x18], R0 ;  /* 0x0000180001007387 */ /* 0x0003e20000100800 */
[----:B------:R-:W-:Y:S05]  /*179c0*/  BRA `(.L_x_1210) ;  /* 0x0000004400c87947 */ /* 0x000fea0003800000 */
.L_x_1209:
        /* <DEDUP_REMOVED lines=8> */
[----:B------:R-:W-:Y:S02]  /*17a50*/  IMAD.U32 R4, RZ, RZ, UR6 ;  /* 0x00000006ff047e24 */ /* 0x000fe4000f8e00ff */
[----:B------:R-:W1:Y:S01]  /*17a60*/  LDC.64 R2, c[0x4][R2] ;  /* 0x0100000002027b82 */ /* 0x000e620000000a00 */
[----:B------:R-:W-:Y:S02]  /*17a70*/  IMAD.U32 R5, RZ, RZ, UR7 ;  /* 0x00000007ff057e24 */ /* 0x000fe4000f8e00ff */
[----:B------:R-:W-:Y:S02]  /*17a80*/  IMAD.U32 R6, RZ, RZ, UR8 ;  /* 0x00000008ff067e24 */ /* 0x000fe4000f8e00ff */
[----:B------:R-:W-:-:S02]  /*17a90*/  IMAD.U32 R7, RZ, RZ, UR9 ;  /* 0x00000009ff077e24 */ /* 0x000fc4000f8e00ff */
[----:B------:R-:W-:Y:S02]  /*17aa0*/  IMAD.U32 R10, RZ, RZ, UR4 ;  /* 0x00000004ff0a7e24 */ /* 0x000fe4000f8e00ff */
[----:B------:R-:W-:Y:S02]  /*17ab0*/  IMAD.U32 R11, RZ, RZ, UR5 ;  /* 0x00000005ff0b7e24 */ /* 0x000fe4000f8e00ff */
[----:B------:R-:W-:Y:S02]  /*17ac0*/  IMAD.MOV.U32 R8, RZ, RZ, 0x70 ;  /* 0x00000070ff087424 */ /* 0x000fe400078e00ff */
[----:B------:R-:W-:Y:S02]  /*17ad0*/  IMAD.MOV.U32 R12, RZ, RZ, 0x1 ;  /* 0x00000001ff0c7424 */ /* 0x000fe400078e00ff */
[----:B------:R-:W-:-:S07]  /*17ae0*/  IMAD.MOV.U32 R13, RZ, RZ, RZ ;  /* 0x000000ffff0d7224 */ /* 0x000fce00078e00ff */
[----:B------:R-:W-:-:S07]  /*17af0*/  LEPC R20, `(.L_x_1212) ;  /* 0x000000001014794e */ /* 0x000fce0000000000 */
[----:B01----:R-:W-:Y:S05]  /*17b00*/  CALL.ABS.NOINC R2 ;  /* 0x0000000002007343 */ /* 0x003fea0003c00000 */
.L_x_1212:
[----:B------:R-:W-:Y:S05]  /*17b10*/  BSYNC B6 ;  /* 0x0000000000067941 */ /* 0x000fea0003800000 */
.L_x_1211:
        /* <DEDUP_REMOVED lines=22> */
.L_x_1214:
[----:B------:R-:W-:Y:S05]  /*17c80*/  BSYNC B6 ;  /* 0x0000000000067941 */ /* 0x000fea0003800000 */
.L_x_1213:
        /* <DEDUP_REMOVED lines=20> */
.L_x_1216:
[----:B------:R-:W-:Y:S05]  /*17dd0*/  BSYNC B6 ;  /* 0x0000000000067941 */ /* 0x000fea0003800000 */
.L_x_1215:
[----:B------:R-:W-:Y:S01]  /*17de0*/  LOP3.LUT P6, RZ, R16, 0x2, RZ, 0xc0, !PT ;  /* 0x0000000210ff7812 */ /* 0x000fe200078cc0ff */
[----:B------:R-:W-:-:S12]  /*17df0*/  BSSY B6, `(.L_x_1217) ;  /* 0x0000012000067945 */ /* 0x000fd80003800000 */
        /* <DEDUP_REMOVED lines=17> */
.L_x_1218:
[----:B------:R-:W-:Y:S05]  /*17f10*/  BSYNC B6 ;  /* 0x0000000000067941 */ /* 0x000fea0003800000 */
.L_x_1217:
[----:B------:R-:W-:Y:S01]  /*17f20*/  ULDC.64 UR4, c[0x0][0x9f8] ;  /* 0x00027e0000047ab9 */ /* 0x000fe20000000a00 */
[----:B------:R-:W-:Y:S01]  /*17f30*/  IMAD.U32 R34, RZ, RZ, UR37 ;  /* 0x00000025ff227e24 */ /* 0x000fe2000f8e00ff */
[----:B------:R-:W-:Y:S01]  /*17f40*/  UISETP.NE.U32.AND UP0, UPT, UR4, URZ, UPT ;  /* 0x0000003f0400728c */ /* 0x000fe2000bf05070 */
[----:B------:R-:W1:Y:S03]  /*17f50*/  LDC R19, c[0x0][0x430] ;  /* 0x00010c00ff137b82 */ /* 0x000e660000000800 */
[----:B------:R-:W-:-:S06]  /*17f60*/  UISETP.NE.AND.EX UP0, UPT, UR5, URZ, UPT, UP0 ;  /* 0x0000003f0500728c */ /* 0x000fcc000bf05300 */
[----:B------:R-:W-:-:S05]  /*17f70*/  PLOP3.LUT P0, PT, PT, PT, UP0, 0x80, 0x0 ;  /* 0x000000000000781c */ /* 0x000fca0003f0f008 */
[----:B------:R-:W-:Y:S02]  /*17f80*/  @UP0 ULDC.64 UR4, c[0x0][0x9f8] ;  /* 0x00027e0000040ab9 */ /* 0x000fe40000000a00 */
[----:B------:R-:W-:-:S06]  /*17f90*/  @UP0 UIMAD.WIDE UR4, UR37, 0x4, UR4 ;  /* 0x00000004250408a5 */ /* 0x000fcc000f8e0204 */
[----:B------:R-:W-:Y:S01]  /*17fa0*/  IMAD.U32 R2, RZ, RZ, UR4 ;  /* 0x00000004ff027e24 */ /* 0x000fe2000f8e00ff */
[----:B------:R-:W-:Y:S01]  /*17fb0*/  ULDC UR4, c[0x0][0xc48] ;  /* 0x0003120000047ab9 */ /* 0x000fe20000000800 */
[----:B------:R-:W-:-:S05]  /*17fc0*/  IMAD.U32 R3, RZ, RZ, UR5 ;  /* 0x00000005ff037e24 */ /* 0x000fca000f8e00ff */
[----:B------:R2:W5:Y:S01]  /*17fd0*/  @P0 LDG.E R34, desc[UR48][R2.64] ;  /* 0x0000003002220981 */ /* 0x000562000c1e1900 */
[----:B-1----:R-:W-:Y:S01]  /*17fe0*/  ISETP.NE.AND P2, PT, R19, 0x1, PT ;  /* 0x000000011300780c */ /* 0x002fe20003f45270 */
[----:B------:R-:W-:Y:S01]  /*17ff0*/  UMOV UR5, 0xffffffff ;  /* 0xffffffff00057882 */ /* 0x000fe20000000000 */
[----:B------:R-:W-:Y:S01]  /*18000*/  LOP3.LUT R16, R16, 0xfffffff7, RZ, 0xc0, !PT ;  /* 0xfffffff710107812 */ /* 0x000fe200078ec0ff */
[----:B------:R-:W-:-:S10]  /*18010*/  IMAD.U32 R18, RZ, RZ, UR4 ;  /* 0x00000004ff127e24 */ /* 0x000fd4000f8e00ff */
[----:B------:R-:W-:Y:S01]  /*18020*/  @P2 LOP3.LUT R16, R16, 0x8, RZ, 0xfc, !PT ;  /* 0x0000000810102812 */ /* 0x000fe200078efcff */
[----:B--2---:R-:W-:Y:S06]  /*18030*/  BRA.DIV UR5, `(.L_x_1219) ;  /* 0x0000004a057c7947 */ /* 0x004fec000b800000 */
.L_x_1290:
[----:B------:R-:W1:Y:S01]  /*18040*/  S2R R0, SR_TID.X ;  /* 0x0000000000007919 */ /* 0x000e620000002100 */
[----:B------:R-:W-:Y:S01]  /*18050*/  UMOV UR4, 0xa0 ;  /* 0x000000a000047882 */ /* 0x000fe20000000000 */
[----:B------:R-:W2:Y:S01]  /*18060*/  @P2 LDC R3, c[0x0][0x434] ;  /* 0x00010d00ff032b82 */ /* 0x000ea20000000800 */
[----:B------:R-:W-:Y:S01]  /*18070*/  UIMAD UR4, UR44, UR4, -0xa0 ;  /* 0xffffff602c0474a4 */ /* 0x000fe2000f8e0204 */
[----:B------:R-:W3:Y:S01]  /*18080*/  S2R R9, SR_TID.X ;  /* 0x0000000000097919 */ /* 0x000ee20000002100 */
[----:B-----5:R-:W-:-:S05]  /*18090*/  SHF.R.S32.HI R37, RZ, 0x1f, R34 ;  /* 0x0000001fff257819 */ /* 0x020fca0000011422 */
[----:B------:R-:W4:Y:S01]  /*180a0*/  @P2 LDC R5, c[0x0][0x438] ;  /* 0x00010e00ff052b82 */ /* 0x000f220000000800 */
[----:B-1----:R-:W-:Y:S01]  /*180b0*/  LOP3.LUT R0, R0, 0x7f, RZ, 0xc0, !PT ;  /* 0x0000007f00007812 */ /* 0x002fe200078ec0ff */
[----:B---3--:R-:W-:-:S03]  /*180c0*/  IMAD.SHL.U32 R14, R9, 0x10, RZ ;  /* 0x00000010090e7824 */ /* 0x008fc600078e00ff */
[----:B------:R-:W-:Y:S01]  /*180d0*/  SHF.R.U32.HI R8, RZ, 0x3, R0 ;  /* 0x00000003ff087819 */ /* 0x000fe20000011600 */
[----:B------:R-:W-:-:S03]  /*180e0*/  IMAD.SHL.U32 R11, R9, 0x10, RZ ;  /* 0x00000010090b7824 */ /* 0x000fc600078e00ff */
[C---:B------:R-:W-:Y:S02]  /*180f0*/  LOP3.LUT R14, R8.reuse, 0x70, R14, 0xf8, !PT ;  /* 0x00000070080e7812 */ /* 0x040fe400078ef80e */
[----:B------:R-:W-:Y:S02]  /*18100*/  LOP3.LUT R11, R8, 0x70, R11, 0xf8, !PT ;  /* 0x00000070080b7812 */ /* 0x000fe400078ef80b */
[----:B------:R-:W-:-:S03]  /*18110*/  LOP3.LUT R14, R14, 0x80, RZ, 0xfc, !PT ;  /* 0x000000800e0e7812 */ /* 0x000fc600078efcff */
[----:B------:R-:W-:Y:S02]  /*18120*/  VIADD R11, R11, UR4 ;  /* 0x000000040b0b7c36 */ /* 0x000fe40008000000 */
[----:B------:R-:W-:-:S05]  /*18130*/  VIADD R0, R14, UR4 ;  /* 0x000000040e007c36 */ /* 0x000fca0008000000 */
[C---:B------:R-:W-:Y:S01]  /*18140*/  ISETP.GE.AND P0, PT, R0.reuse, UR42, PT ;  /* 0x0000002a00007c0c */ /* 0x040fe2000bf06270 */
[----:B------:R-:W-:-:S03]  /*18150*/  IMAD.IADD R0, R0, 0x1, R22 ;  /* 0x0000000100007824 */ /* 0x000fc600078e0216 */
[----:B------:R-:W-:Y:S01]  /*18160*/  ISETP.GT.U32.OR P0, PT, R14, 0x9f, P0 ;  /* 0x0000009f0e00780c */ /* 0x000fe20000704470 */
[----:B--2---:R-:W-:-:S04]  /*18170*/  @P2 IMAD.HI.U32 R2, R0, R3, RZ ;  /* 0x0000000300022227 */ /* 0x004fc800078e00ff */
[----:B------:R-:W-:Y:S01]  /*18180*/  IMAD.MOV.U32 R10, RZ, RZ, R0 ;  /* 0x000000ffff0a7224 */ /* 0x000fe200078e0000 */
[----:B----4-:R-:W-:-:S07]  /*18190*/  @P2 SHF.R.U32.HI R10, RZ, R5, R2 ;  /* 0x00000005ff0a2219 */ /* 0x010fce0000011602 */
[----:B------:R-:W1:Y:S01]  /*181a0*/  @!P0 LDC.64 R6, c[0x0][0x428] ;  /* 0x00010a00ff068b82 */ /* 0x000e620000000a00 */
[----:B------:R-:W-:-:S07]  /*181b0*/  @!P0 SHF.R.S32.HI R3, RZ, 0x1f, R10 ;  /* 0x0000001fff038819 */ /* 0x000fce000001140a */
[----:B------:R-:W2:Y:S01]  /*181c0*/  @!P0 LDC.64 R4, c[0x0][0x418] ;  /* 0x00010600ff048b82 */ /* 0x000ea20000000a00 */
[----:B-1----:R-:W-:-:S04]  /*181d0*/  @!P0 IMAD R2, R37, R6, RZ ;  /* 0x0000000625028224 */ /* 0x002fc800078e02ff */
[----:B------:R-:W-:Y:S02]  /*181e0*/  @!P0 IMAD R7, R34, R7, R2 ;  /* 0x0000000722078224 */ /* 0x000fe400078e0202 */
[----:B------:R-:W-:-:S04]  /*181f0*/  @!P0 IMAD.MOV.U32 R2, RZ, RZ, R10 ;  /* 0x000000ffff028224 */ /* 0x000fc800078e000a */
[----:B------:R-:W-:-:S04]  /*18200*/  @!P0 IMAD.WIDE.U32 R2, R34, R6, R2 ;  /* 0x0000000622028225 */ /* 0x000fc800078e0002 */
[----:B------:R-:W-:Y:S01]  /*18210*/  @!P0 IMAD.IADD R3, R7, 0x1, R3 ;  /* 0x0000000107038824 */ /* 0x000fe200078e0203 */
[----:B--2---:R-:W-:-:S04]  /*18220*/  @!P0 LEA R8, P1, R2, R4, 0x2 ;  /* 0x0000000402088211 */ /* 0x004fc800078210ff */
[----:B------:R-:W-:Y:S02]  /*18230*/  @!P0 LEA.HI.X R9, R2, R5, R3, 0x2, P1 ;  /* 0x0000000502098211 */ /* 0x000fe400008f1403 */
[C---:B------:R-:W-:Y:S01]  /*18240*/  ISETP.GE.AND P1, PT, R11.reuse, UR42, PT ;  /* 0x0000002a0b007c0c */ /* 0x040fe2000bf26270 */
[----:B------:R-:W1:Y:S01]  /*18250*/  @P2 LDC R2, c[0x0][0x434] ;  /* 0x00010d00ff022b82 */ /* 0x000e620000000800 */
[----:B------:R-:W-:-:S04]  /*18260*/  IMAD.IADD R11, R11, 0x1, R22 ;  /* 0x000000010b0b7824 */ /* 0x000fc800078e0216 */
[----:B------:R-:W-:-:S03]  /*18270*/  IMAD.MOV.U32 R12, RZ, RZ, R11 ;  /* 0x000000ffff0c7224 */ /* 0x000fc600078e000b */
[----:B------:R-:W2:Y:S08]  /*18280*/  @P2 LDC R3, c[0x0][0x438] ;  /* 0x00010e00ff032b82 */ /* 0x000eb00000000800 */
[----:B------:R-:W3:Y:S08]  /*18290*/  @!P1 LDC.64 R4, c[0x0][0x428] ;  /* 0x00010a00ff049b82 */ /* 0x000ef00000000a00 */
[----:B------:R-:W4:Y:S01]  /*182a0*/  @!P1 LDC.64 R6, c[0x0][0x418] ;  /* 0x00010600ff069b82 */ /* 0x000f220000000a00 */
[----:B-1----:R-:W-:-:S05]  /*182b0*/  @P2 IMAD.HI.U32 R2, R11, R2, RZ ;  /* 0x000000020b022227 */ /* 0x002fca00078e00ff */
[----:B--2---:R-:W-:-:S04]  /*182c0*/  @P2 SHF.R.U32.HI R12, RZ, R3, R2 ;  /* 0x00000003ff0c2219 */ /* 0x004fc80000011602 */
[--C-:B------:R-:W-:Y:S01]  /*182d0*/  @!P1 SHF.R.S32.HI R3, RZ, 0x1f, R12.reuse ;  /* 0x0000001fff039819 */ /* 0x100fe2000001140c */
[----:B------:R-:W-:Y:S02]  /*182e0*/  @!P1 IMAD.MOV.U32 R2, RZ, RZ, R12 ;  /* 0x000000ffff029224 */ /* 0x000fe400078e000c */
[-C--:B---3--:R-:W-:Y:S02]  /*182f0*/  @!P1 IMAD R13, R37, R4.reuse, RZ ;  /* 0x00000004250d9224 */ /* 0x088fe400078e02ff */
[----:B------:R-:W-:-:S04]  /*18300*/  @!P1 IMAD.WIDE.U32 R2, R34, R4, R2 ;  /* 0x0000000422029225 */ /* 0x000fc800078e0002 */
[----:B------:R-:W-:Y:S02]  /*18310*/  @!P1 IMAD R13, R34, R5, R13 ;  /* 0x00000005220d9224 */ /* 0x000fe400078e020d */
[----:B------:R-:W-:Y:S02]  /*18320*/  IMAD.MOV.U32 R5, RZ, RZ, RZ ;  /* 0x000000ffff057224 */ /* 0x000fe400078e00ff */
[----:B------:R-:W-:-:S04]  /*18330*/  @!P1 IMAD.IADD R13, R3, 0x1, R13 ;  /* 0x00000001030d9824 */ /* 0x000fc800078e020d */
[----:B------:R4:W5:Y:S02]  /*18340*/  @!P0 LDG.E R5, desc[UR48][R8.64] ;  /* 0x0000003008058981 */ /* 0x000964000c1e1900 */
[----:B----4-:R-:W-:Y:S02]  /*18350*/  @!P1 LEA R8, P0, R2, R6, 0x2 ;  /* 0x0000000602089211 */ /* 0x010fe400078010ff */
[----:B------:R-:W-:Y:S01]  /*18360*/  LOP3.LUT R16, R16, 0xfffffffb, RZ, 0xc0, !PT ;  /* 0xfffffffb10107812 */ /* 0x000fe200078ec0ff */
[----:B------:R-:W-:Y:S01]  /*18370*/  IMAD R3, RZ, RZ, -UR37 ;  /* 0x80000025ff037e24 */ /* 0x000fe2000f8e02ff */
[----:B------:R-:W-:Y:S01]  /*18380*/  @!P1 LEA.HI.X R9, R2, R7, R13, 0x2, P0 ;  /* 0x0000000702099211 */ /* 0x000fe200000f140d */
[----:B------:R-:W-:Y:S02]  /*18390*/  IMAD.MOV R7, RZ, RZ, -R10 ;  /* 0x000000ffff077224 */ /* 0x000fe400078e0a0a */
[----:B------:R-:W-:Y:S02]  /*183a0*/  IMAD.MOV.U32 R6, RZ, RZ, RZ ;  /* 0x000000ffff067224 */ /* 0x000fe400078e00ff */
[----:B------:R-:W-:-:S02]  /*183b0*/  IMAD R7, R19, R7, R0 ;  /* 0x0000000713077224 */ /* 0x000fc400078e0200 */
[----:B------:R-:W-:Y:S01]  /*183c0*/  IMAD.U32 R0, RZ, RZ, UR51 ;  /* 0x00000033ff007e24 */ /* 0x000fe2000f8e00ff */
[----:B------:R-:W-:Y:S02]  /*183d0*/  ISETP.GT.U32.AND P0, PT, R14, 0x9f, PT ;  /* 0x0000009f0e00780c */ /* 0x000fe40003f04070 */
[----:B------:R-:W-:Y:S01]  /*183e0*/  LOP3.LUT R16, R16, 0xfffffffd, RZ, 0xc0, !PT ;  /* 0xfffffffd10107812 */ /* 0x000fe200078ec0ff */
[----:B------:R-:W-:Y:S01]  /*183f0*/  IMAD R18, R18, R3, UR38 ;  /* 0x0000002612127e24 */ /* 0x000fe2000f8e0203 */
[----:B------:R-:W-:Y:S01]  /*18400*/  ISETP.NE.AND P2, PT, R0, 0x3, PT ;  /* 0x000000030000780c */ /* 0x000fe20003f45270 */
[----:B------:R-:W-:Y:S01]  /*18410*/  IMAD.MOV R2, RZ, RZ, -R12 ;  /* 0x000000ffff027224 */ /* 0x000fe200078e0a0c */
[----:B------:R1:W5:Y:S01]  /*18420*/  @!P1 LDG.E R6, desc[UR48][R8.64] ;  /* 0x0000003008069981 */ /* 0x000362000c1e1900 */
[----:B------:R-:W-:Y:S01]  /*18430*/  IMAD.U32 R4, RZ, RZ, UR44 ;  /* 0x0000002cff047e24 */ /* 0x000fe2000f8e00ff */
[----:B------:R-:W-:-:S03]  /*18440*/  SHF.R.S32.HI R36, RZ, 0x1f, R18 ;  /* 0x0000001fff247819 */ /* 0x000fc60000011412 */
[----:B------:R-:W-:Y:S02]  /*18450*/  VIADD R4, R4, 0xffffffff ;  /* 0xffffffff04047836 */ /* 0x000fe40000000000 */
[----:B------:R-:W-:Y:S01]  /*18460*/  @P0 LOP3.LUT R16, R16, 0x2, RZ, 0xfc, !PT ;  /* 0x0000000210100812 */ /* 0x000fe200078efcff */
[----:B-1----:R-:W-:-:S03]  /*18470*/  IMAD R8, R19, R2, R11 ;  /* 0x0000000213087224 */ /* 0x002fc600078e020b */
[----:B------:R-:W-:Y:S01]  /*18480*/  @P2 LOP3.LUT R16, R16, 0x4, RZ, 0xfc, !PT ;  /* 0x0000000410102812 */ /* 0x000fe200078efcff */
[----:B------:R-:W-:Y:S06]  /*18490*/  @!P2 BRA `(.L_x_1220) ;  /* 0x000000000004a947 */ /* 0x000fec0003800000 */
[----:B------:R-:W-:Y:S01]  /*184a0*/  BPT.TRAP 0x1 ;  /* 0x000000040000795c */ /* 0x000fe20000300000 */
.L_x_1220:
[----:B------:R-:W-:Y:S01]  /*184b0*/  IMAD R0, R29, 0x8, R17 ;  /* 0x000000081d007824 */ /* 0x000fe200078e0211 */
[----:B------:R-:W-:Y:S01]  /*184c0*/  SHF.L.U32 R26, R35, 0x1f, RZ ;  /* 0x0000001f231a7819 */ /* 0x000fe200000006ff */
[----:B------:R-:W-:Y:S01]  /*184d0*/  BSSY B0, `(.L_x_1221) ;  /* 0x0000004000007945 */ /* 0x000fe20003800000 */
[----:B0-----:R-:W-:Y:S02]  /*184e0*/  SHF.R.S32.HI R22, RZ, 0x1f, R8 ;  /* 0x0000001fff167819 */ /* 0x001fe40000011408 */
[----:B------:R-:W0:Y:S02]  /*184f0*/  SYNCS.PHASECHK.TRANS64.TRYWAIT P0, [R0+URZ+0x22880], R26 ;  /* 0x0228801a000075a7 */ /* 0x000e24000800017f */
[----:B0-----:R-:W-:Y:S05]  /*18500*/  @!P0 BRA `(.L_x_1222) ;  /* 0x0000004400748947 */ /* 0x001fea0003800000 */
.L_x_1291:
[----:B------:R-:W-:Y:S05]  /*18510*/  BSYNC B0 ;  /* 0x0000000000007941 */ /* 0x000fea0003800000 */
.L_x_1221:
[----:B------:R-:W2:Y:S01]  /*18520*/  LDL R12, [R1+0x8] ;  /* 0x00000800010c7983 */ /* 0x000ea20000100800 */
[----:B------:R-:W-:Y:S01]  /*18530*/  ULDC.64 UR4, c[0x0][0x328] ;  /* 0x0000ca0000047ab9 */ /* 0x000fe20000000a00 */
[----:B-----5:R-:W-:Y:S01]  /*18540*/  SHF.R.S32.HI R23, RZ, 0x1f, R6 ;  /* 0x0000001fff177819 */ /* 0x020fe20000011406 */
[----:B------:R-:W-:Y:S01]  /*18550*/  IMAD R3, R22, UR4, RZ ;  /* 0x0000000416037c24 */ /* 0x000fe2000f8e02ff */
[----:B------:R-:W-:Y:S01]  /*18560*/  ULDC.64 UR6, c[0x0][0x338] ;  /* 0x0000ce0000067ab9 */ /* 0x000fe20000000a00 */
[----:B------:R-:W-:Y:S01]  /*18570*/  ULDC.64 UR8, c[0x0][0x330] ;  /* 0x0000cc0000087ab9 */ /* 0x000fe20000000a00 */
[----:B------:R-:W1:Y:S01]  /*18580*/  S2R R13, SR_TID.X ;  /* 0x00000000000d7919 */ /* 0x000e620000002100 */
[C---:B------:R-:W-:Y:S01]  /*18590*/  IMAD R9, R8.reuse, UR5, R3 ;  /* 0x0000000508097c24 */ /* 0x040fe2000f8e0203 */
[----:B------:R-:W-:Y:S01]  /*185a0*/  SHF.R.S32.HI R24, RZ, 0x1f, R7 ;  /* 0x0000001fff187819 */ /* 0x000fe20000011407 */
[----:B------:R-:W-:Y:S01]  /*185b0*/  IMAD.WIDE.U32 R2, R8, UR4, RZ ;  /* 0x0000000408027c25 */ /* 0x000fe2000f8e00ff */
[----:B------:R-:W-:Y:S01]  /*185c0*/  ULDC.64 UR10, c[0x0][0x318] ;  /* 0x0000c600000a7ab9 */ /* 0x000fe20000000a00 */
[----:B------:R-:W-:-:S02]  /*185d0*/  SHF.R.S32.HI R25, RZ, 0x1f, R5 ;  /* 0x0000001fff197819 */ /* 0x000fc40000011405 */
[----:B------:R-:W-:Y:S01]  /*185e0*/  IMAD.IADD R3, R3, 0x1, R9 ;  /* 0x0000000103037824 */ /* 0x000fe200078e0209 */
[----:B------:R-:W-:Y:S01]  /*185f0*/  LOP3.LUT R16, R16, 0xffffff7f, RZ, 0xc0, !PT ;  /* 0xffffff7f10107812 */ /* 0x000fe200078ec0ff */
[----:B------:R-:W-:Y:S02]  /*18600*/  IMAD R9, R23, UR6, RZ ;  /* 0x0000000617097c24 */ /* 0x000fe4000f8e02ff */
[----:B------:R-:W-:-:S04]  /*18610*/  IMAD.WIDE.U32 R2, R6, UR6, R2 ;  /* 0x0000000606027c25 */ /* 0x000fc8000f8e0002 */
[----:B------:R-:W-:Y:S02]  /*18620*/  IMAD R9, R6, UR7, R9 ;  /* 0x0000000706097c24 */ /* 0x000fe4000f8e0209 */
[----:B------:R-:W-:Y:S02]  /*18630*/  IMAD R21, R36, UR8, RZ ;  /* 0x0000000824157c24 */ /* 0x000fe4000f8e02ff */
[----:B------:R-:W-:Y:S02]  /*18640*/  IMAD.IADD R3, R3, 0x1, R9 ;  /* 0x0000000103037824 */ /* 0x000fe400078e0209 */
[C---:B------:R-:W-:Y:S02]  /*18650*/  IMAD R21, R18.reuse, UR9, R21 ;  /* 0x0000000912157c24 */ /* 0x040fe4000f8e0215 */
[----:B------:R-:W-:-:S04]  /*18660*/  IMAD.WIDE.U32 R2, R18, UR8, R2 ;  /* 0x0000000812027c25 */ /* 0x000fc8000f8e0002 */
[----:B------:R-:W-:Y:S01]  /*18670*/  IMAD R11, R24, UR4, RZ ;  /* 0x00000004180b7c24 */ /* 0x000fe2000f8e02ff */
[----:B------:R-:W-:-:S03]  /*18680*/  IADD3 R9, P0, R2, UR10, RZ ;  /* 0x0000000a02097c10 */ /* 0x000fc6000ff1e0ff */
[----:B------:R-:W-:Y:S01]  /*18690*/  IMAD R11, R7, UR5, R11 ;  /* 0x00000005070b7c24 */ /* 0x000fe2000f8e020b */
[----:B------:R-:W-:Y:S01]  /*186a0*/  IADD3.X R10, R3, UR11, R21, P0, !PT ;  /* 0x0000000b030a7c10 */ /* 0x000fe200087fe415 */
[----:B------:R-:W-:Y:S01]  /*186b0*/  IMAD.WIDE.U32 R2, R7, UR4, RZ ;  /* 0x0000000407027c25 */ /* 0x000fe2000f8e00ff */
[----:B-1----:R-:W-:Y:S01]  /*186c0*/  LOP3.LUT R13, R13, 0x7f, RZ, 0xc0, !PT ;  /* 0x0000007f0d0d7812 */ /* 0x002fe200078ec0ff */
[----:B------:R-:W-:Y:S02]  /*186d0*/  UMOV UR4, 0xffffffff ;  /* 0xffffffff00047882 */ /* 0x000fe40000000000 */
[----:B------:R-:W-:Y:S01]  /*186e0*/  IMAD.IADD R3, R3, 0x1, R11 ;  /* 0x0000000103037824 */ /* 0x000fe200078e020b */
[----:B------:R-:W-:Y:S01]  /*186f0*/  SHF.R.U32.HI R13, RZ, 0x3, R13 ;  /* 0x00000003ff0d7819 */ /* 0x000fe2000001160d */
[----:B------:R-:W-:Y:S02]  /*18700*/  IMAD R11, R25, UR6, RZ ;  /* 0x00000006190b7c24 */ /* 0x000fe4000f8e02ff */
[----:B------:R-:W-:-:S04]  /*18710*/  IMAD.WIDE.U32 R2, R5, UR6, R2 ;  /* 0x0000000605027c25 */ /* 0x000fc8000f8e0002 */
[----:B------:R-:W-:-:S04]  /*18720*/  IMAD R11, R5, UR7, R11 ;  /* 0x00000007050b7c24 */ /* 0x000fc8000f8e020b */
[----:B------:R-:W-:Y:S02]  /*18730*/  IMAD.IADD R3, R3, 0x1, R11 ;  /* 0x0000000103037824 */ /* 0x000fe400078e020b */
[----:B------:R-:W-:-:S03]  /*18740*/  IMAD.WIDE.U32 R2, R18, UR8, R2 ;  /* 0x0000000812027c25 */ /* 0x000fc6000f8e0002 */
[----:B------:R-:W-:Y:S01]  /*18750*/  IADD3 R19, P0, R2, UR10, RZ ;  /* 0x0000000a02137c10 */ /* 0x000fe2000ff1e0ff */
[----:B------:R-:W-:-:S03]  /*18760*/  IMAD.MOV.U32 R2, RZ, RZ, -0xa0 ;  /* 0xffffff60ff027424 */ /* 0x000fc600078e00ff */
[----:B------:R-:W-:Y:S01]  /*18770*/  IADD3.X R21, R21, UR11, R3, P0, !PT ;  /* 0x0000000b15157c10 */ /* 0x000fe200087fe403 */
[----:B------:R-:W-:-:S04]  /*18780*/  IMAD R4, R4, R2, UR42 ;  /* 0x0000002a04047e24 */ /* 0x000fc8000f8e0202 */
[----:B------:R-:W-:-:S05]  /*18790*/  IMAD.IADD R20, R4, 0x1, -R13 ;  /* 0x0000000104147824 */ /* 0x000fca00078e0a0d */
[----:B------:R-:W-:-:S13]  /*187a0*/  ISETP.GE.AND P0, PT, R20, 0x1, PT ;  /* 0x000000011400780c */ /* 0x000fda0003f06270 */
[----:B------:R-:W-:Y:S01]  /*187b0*/  @P0 LOP3.LUT R16, R16, 0x80, RZ, 0xfc, !PT ;  /* 0x0000008010100812 */ /* 0x000fe200078efcff */
[----:B--2---:R-:W-:Y:S01]  /*187c0*/  IMAD R4, R29, 0x5000, R12 ;  /* 0x000050001d047824 */ /* 0x004fe200078e020c */
[----:B------:R-:W-:Y:S06]  /*187d0*/  BRA.DIV UR4, `(.L_x_1223) ;  /* 0x0000004204d47947 */ /* 0x000fec000b800000 */
[----:B------:R-:W1:Y:S01]  /*187e0*/  SHFL.IDX PT, R2, R9, RZ, 0x181f ;  /* 0x00181fff09027589 */ /* 0x000e6200000e0000 */
[----:B------:R-:W-:Y:S01]  /*187f0*/  LOP3.LUT P2, RZ, R16, 0x200, RZ, 0xc0, !PT ;  /* 0x0000020010ff7812 */ /* 0x000fe2000784c0ff */
[----:B------:R-:W-:Y:S01]  /*18800*/  IMAD.IADD R4, R17, 0x1, R4 ;  /* 0x0000000111047824 */ /* 0x000fe200078e0204 */
[----:B------:R-:W-:Y:S01]  /*18810*/  ISETP.GE.AND P1, PT, R20, 0x11, PT ;  /* 0x000000111400780c */ /* 0x000fe20003f26270 */
[----:B------:R-:W2:Y:S01]  /*18820*/  SHFL.IDX PT, R3, R10, RZ, 0x181f ;  /* 0x00181fff0a037589 */ /* 0x000ea200000e0000 */
[----:B------:R-:W-:Y:S02]  /*18830*/  LOP3.LUT R16, R16, 0xffffffdf, RZ, 0xc0, !PT ;  /* 0xffffffdf10107812 */ /* 0x000fe400078ec0ff */
[C---:B------:R-:W-:Y:S02]  /*18840*/  ISETP.GE.AND P5, PT, R20.reuse, 0x31, PT ;  /* 0x000000311400780c */ /* 0x040fe40003fa6270 */
[C---:B------:R-:W-:Y:S02]  /*18850*/  ISETP.GE.AND P4, PT, R20.reuse, 0x41, PT ;  /* 0x000000411400780c */ /* 0x040fe40003f86270 */
[----:B------:R-:W-:-:S05]  /*18860*/  ISETP.GE.AND P3, PT, R20, 0x71, PT ;  /* 0x000000711400780c */ /* 0x000fca0003f66270 */
[----:B------:R-:W-:Y:S02]  /*18870*/  @P1 LOP3.LUT R16, R16, 0x20, RZ, 0xfc, !PT ;  /* 0x0000002010101812 */ /* 0x000fe400078efcff */
[----:B------:R-:W-:Y:S02]  /*18880*/  ISETP.GE.AND P1, PT, R20, 0x51, PT ;  /* 0x000000511400780c */ /* 0x000fe40003f26270 */
[----:B------:R-:W-:Y:S02]  /*18890*/  LOP3.LUT R16, R16, 0xffffffef, RZ, 0xc0, !PT ;  /* 0xffffffef10107812 */ /* 0x000fe400078ec0ff */
        /* <DEDUP_REMOVED lines=38> */
[----:B-1----:R-:W-:-:S05]  /*18b00*/  IADD3 R2, P0, R33, R2, RZ ;  /* 0x0000000221027210 */ /* 0x002fca0007f1e0ff */
[----:B--2---:R-:W-:Y:S01]  /*18b10*/  IMAD.X R3, RZ, RZ, R3, P0 ;  /* 0x000000ffff037224 */ /* 0x004fe200000e0603 */
        /* <DEDUP_REMOVED lines=26> */
.L_x_1313:
[----:B------:R-:W-:Y:S02]  /*18cc0*/  IADD3 R2, P0, R33, R2, RZ ;  /* 0x0000000221027210 */ /* 0x000fe40007f1e0ff */
[----:B------:R-:W-:-:S03]  /*18cd0*/  LOP3.LUT P2, RZ, R16, 0x200, RZ, 0xc0, !PT ;  /* 0x0000020010ff7812 */ /* 0x000fc6000784c0ff */
[----:B------:R-:W-:Y:S01]  /*18ce0*/  IMAD.X R3, RZ, RZ, R21, P0 ;  /* 0x000000ffff037224 */ /* 0x000fe200000e0615 */
[----:B------:R-:W-:-:S13]  /*18cf0*/  ISETP.LT.OR P0, PT, R20, 0x91, P2 ;  /* 0x000000911400780c */ /* 0x000fda0001701670 */
[----:B------:R-:W-:Y:S01]  /*18d00*/  @!PT LDS RZ, [RZ] ;  /* 0x00000000fffff984 */ /* 0x000fe20000000800 */
[----:B------:R-:W-:Y:S01]  /*18d10*/  @!PT LDS RZ, [RZ] ;  /* 0x00000000fffff984 */ /* 0x000fe20000000800 */
[----:B------:R-:W-:Y:S01]  /*18d20*/  @!PT LDS RZ, [RZ] ;  /* 0x00000000fffff984 */ /* 0x000fe20000000800 */
[----:B------:R1:W-:Y:S01]  /*18d30*/  LDGSTS.E.BYPASS.LTC128B.128 [R4+0xec00], desc[UR48][R2.64], !P0 ;  /* 0x0ec0000002047fae */ /* 0x0003e2000c101d70 */
[----:B------:R-:W-:Y:S01]  /*18d40*/  PLOP3.LUT P0, PT, PT, PT, PT, 0x80, 0x0 ;  /* 0x000000000000781c */ /* 0x000fe20003f0f070 */
[----:B------:R-:W-:-:S12]  /*18d50*/  NOP ;  /* 0x0000000000007918 */ /* 0x000fd80000000000 */
.L_x_1224:
        /* <DEDUP_REMOVED lines=11> */
.L_x_1225:
[----:B------:R1:W-:Y:S01]  /*18e10*/  SYNCS.ARRIVE.TRANS64.A1T0 RZ, [R0+URZ+0x22870], RZ ;  /* 0x022870ff00ff79a7 */ /* 0x0003e2000810003f */
[----:B------:R-:W-:Y:S05]  /*18e20*/  @!P6 BRA `(.L_x_1226) ;  /* 0x000000000004e947 */ /* 0x000fea0003800000 */
[----:B------:R-:W-:Y:S01]  /*18e30*/  BPT.TRAP 0x1 ;  /* 0x000000040000795c */ /* 0x000fe20000300000 */
.L_x_1226:
[----:B------:R-:W2:Y:S01]  /*18e40*/  SYNCS.PHASECHK.TRANS64.TRYWAIT P0, [R0+URZ+0x22840], R26 ;  /* 0x0228401a000075a7 */ /* 0x000ea2000800017f */
[----:B------:R-:W-:Y:S04]  /*18e50*/  BSSY B0, `(.L_x_1227) ;  /* 0x0000002000007945 */ /* 0x000fe80003800000 */
[----:B--2---:R-:W-:Y:S05]  /*18e60*/  @!P0 BRA `(.L_x_1228) ;  /* 0x0000004800588947 */ /* 0x004fea0003800000 */
.L_x_1314:
[----:B------:R-:W-:Y:S05]  /*18e70*/  BSYNC B0 ;  /* 0x0000000000007941 */ /* 0x000fea0003800000 */
.L_x_1227:
[----:B------:R-:W-:Y:S01]  /*18e80*/  ULDC.64 UR4, c[0x0][0x300] ;  /* 0x0000c00000047ab9 */ /* 0x000fe20000000a00 */
[----:B------:R-:W-:Y:S01]  /*18e90*/  ULDC.64 UR6, c[0x0][0x310] ;  /* 0x0000c40000067ab9 */ /* 0x000fe20000000a00 */
[----:B------:R-:W-:Y:S01]  /*18ea0*/  IMAD R3, R22, UR4, RZ ;  /* 0x0000000416037c24 */ /* 0x000fe2000f8e02ff */
[----:B------:R-:W-:Y:S01]  /*18eb0*/  ULDC.64 UR8, c[0x0][0x308] ;  /* 0x0000c20000087ab9 */ /* 0x000fe20000000a00 */
[----:B------:R-:W-:Y:S01]  /*18ec0*/  IMAD R23, R23, UR6, RZ ;  /* 0x0000000617177c24 */ /* 0x000fe2000f8e02ff */
[----:B------:R-:W-:Y:S01]  /*18ed0*/  ULDC.64 UR10, c[0x0][0x2e8] ;  /* 0x0000ba00000a7ab9 */ /* 0x000fe20000000a00 */
[----:B------:R-:W-:Y:S01]  /*18ee0*/  IMAD R9, R8, UR5, R3 ;  /* 0x0000000508097c24 */ /* 0x000fe2000f8e0203 */
[----:B------:R-:W-:Y:S01]  /*18ef0*/  LOP3.LUT P2, RZ, R16, 0x1, RZ, 0xc0, !PT ;  /* 0x0000000110ff7812 */ /* 0x000fe2000784c0ff */
[----:B------:R-:W-:-:S04]  /*18f00*/  IMAD.WIDE.U32 R2, R8, UR4, RZ ;  /* 0x0000000408027c25 */ /* 0x000fc8000f8e00ff */
[----:B------:R-:W-:Y:S02]  /*18f10*/  IMAD.IADD R3, R3, 0x1, R9 ;  /* 0x0000000103037824 */ /* 0x000fe400078e0209 */
[C---:B------:R-:W-:Y:S02]  /*18f20*/  IMAD R23, R6.reuse, UR7, R23 ;  /* 0x0000000706177c24 */ /* 0x040fe4000f8e0217 */
[----:B------:R-:W-:-:S04]  /*18f30*/  IMAD.WIDE.U32 R2, R6, UR6, R2 ;  /* 0x0000000606027c25 */ /* 0x000fc8000f8e0002 */
[----:B------:R-:W-:Y:S02]  /*18f40*/  IMAD.IADD R3, R3, 0x1, R23 ;  /* 0x0000000103037824 */ /* 0x000fe400078e0217 */
[----:B------:R-:W-:Y:S02]  /*18f50*/  IMAD R9, R36, UR8, RZ ;  /* 0x0000000824097c24 */ /* 0x000fe4000f8e02ff */
[----:B------:R-:W-:-:S04]  /*18f60*/  IMAD.WIDE.U32 R2, R18, UR8, R2 ;  /* 0x0000000812027c25 */ /* 0x000fc8000f8e0002 */
[----:B------:R-:W-:Y:S01]  /*18f70*/  IMAD R9, R18, UR9, R9 ;  /* 0x0000000912097c24 */ /* 0x000fe2000f8e0209 */
[----:B------:R-:W-:Y:S01]  /*18f80*/  IADD3 R8, P0, R2, UR10, RZ ;  /* 0x0000000a02087c10 */ /* 0x000fe2000ff1e0ff */
[----:B------:R-:W-:Y:S02]  /*18f90*/  IMAD R24, R24, UR4, RZ ;  /* 0x0000000418187c24 */ /* 0x000fe4000f8e02ff */
[----:B------:R-:W-:Y:S01]  /*18fa0*/  IMAD R10, R25, UR6, RZ ;  /* 0x00000006190a7c24 */ /* 0x000fe2000f8e02ff */
[----:B------:R-:W-:Y:S01]  /*18fb0*/  IADD3.X R6, R3, UR11, R9, P0, !PT ;  /* 0x0000000b03067c10 */ /* 0x000fe200087fe409 */
[C---:B------:R-:W-:Y:S02]  /*18fc0*/  IMAD R11, R7.reuse, UR5, R24 ;  /* 0x00000005070b7c24 */ /* 0x040fe4000f8e0218 */
        /* <DEDUP_REMOVED lines=14> */
[C---:B------:R-:W-:Y:S02]  /*190b0*/  LOP3.LUT P3, RZ, R16.reuse, 0x20, RZ, 0xc0, !PT ;  /* 0x0000002010ff7812 */ /* 0x040fe4000786c0ff */
[----:B------:R-:W-:Y:S02]  /*190c0*/  P2R R9, PR, RZ, 0x2 ;  /* 0x00000002ff097803 */ /* 0x000fe40000000000 */
[----:B------:R-:W-:-:S05]  /*190d0*/  LOP3.LUT P1, RZ, R16, 0x10, RZ, 0xc0, !PT ;  /* 0x0000001010ff7812 */ /* 0x000fca000782c0ff */
[----:B---3--:R-:W-:-:S05]  /*190e0*/  @P6 IADD3 R14, P0, R33, R14, RZ ;  /* 0x0000000e210e6210 */ /* 0x008fca0007f1e0ff */
[----:B----4-:R-:W-:Y:S02]  /*190f0*/  @P6 IMAD.X R3, RZ, RZ, R2, P0 ;  /* 0x000000ffff036224 */ /* 0x010fe400000e0602 */
[----:B------:R-:W-:Y:S02]  /*19100*/  @P6 IMAD.MOV.U32 R2, RZ, RZ, R14 ;  /* 0x000000ffff026224 */ /* 0x000fe400078e000e */
[----:B------:R-:W3:Y:S04]  /*19110*/  SHFL.IDX PT, R14, R8, 0x1, 0x181f ;  /* 0x00381f00080e7f89 */ /* 0x000ee800000e0000 */
[----:B------:R4:W-:Y:S01]  /*19120*/  @P6 LDGSTS.E.BYPASS.LTC128B.128 [R4+0x18400], desc[UR48][R2.64], !P2 ;  /* 0x1840000002046fae */ /* 0x0009e2000d101d70 */
[----:B------:R-:W-:-:S03]  /*19130*/  LOP3.LUT P6, RZ, R16, 0x100, RZ, 0xc0, !PT ;  /* 0x0000010010ff7812 */ /* 0x000fc600078cc0ff */
[----:B----4-:R-:W4:Y:S01]  /*19140*/  SHFL.IDX PT, R2, R6, 0x1, 0x181f ;  /* 0x00381f0006027f89 */ /* 0x010f2200000e0000 */
[----:B---3--:R-:W-:-:S05]  /*19150*/  @P3 IADD3 R14, P0, R33, R14, RZ ;  /* 0x0000000e210e3210 */ /* 0x008fca0007f1e0ff */
[----:B----4-:R-:W-:Y:S02]  /*19160*/  @P3 IMAD.X R3, RZ, RZ, R2, P0 ;  /* 0x000000ffff033224 */ /* 0x010fe400000e0602 */
[----:B------:R-:W-:Y:S02]  /*19170*/  @P3 IMAD.MOV.U32 R2, RZ, RZ, R14 ;  /* 0x000000ffff023224 */ /* 0x000fe400078e000e */
[----:B------:R-:W3:Y:S04]  /*19180*/  SHFL.IDX PT, R14, R8, 0x2, 0x181f ;  /* 0x00581f00080e7f89 */ /* 0x000ee800000e0000 */
[----:B------:R4:W-:Y:S01]  /*19190*/  @P3 LDGSTS.E.BYPASS.LTC128B.128 [R4+0x18c00], desc[UR48][R2.64], !P2 ;  /* 0x18c0000002043fae */ /* 0x0009e2000d101d70 */
[----:B------:R-:W-:-:S03]  /*191a0*/  ISETP.NE.AND P3, PT, R10, RZ, PT ;  /* 0x000000ff0a00720c */ /* 0x000fc60003f65270 */
[----:B----4-:R-:W4:Y:S01]  /*191b0*/  SHFL.IDX PT, R2, R6, 0x2, 0x181f ;  /* 0x00581f0006027f89 */ /* 0x010f2200000e0000 */
[----:B---3--:R-:W-:-:S05]  /*191c0*/  @P1 IADD3 R14, P0, R33, R14, RZ ;  /* 0x0000000e210e1210 */ /* 0x008fca0007f1e0ff */
[----:B----4-:R-:W-:Y:S02]  /*191d0*/  @P1 IMAD.X R19, RZ, RZ, R2, P0 ;  /* 0x000000ffff131224 */ /* 0x010fe400000e0602 */
[----:B------:R-:W-:Y:S02]  /*191e0*/  @P1 IMAD.MOV.U32 R2, RZ, RZ, R14 ;  /* 0x000000ffff021224 */ /* 0x000fe400078e000e */
[----:B------:R-:W-:Y:S01]  /*191f0*/  @P1 IMAD.MOV.U32 R3, RZ, RZ, R19 ;  /* 0x000000ffff031224 */ /* 0x000fe200078e0013 */
[----:B------:R-:W3:Y:S04]  /*19200*/  SHFL.IDX PT, R14, R8, 0x3, 0x181f ;  /* 0x00781f00080e7f89 */ /* 0x000ee800000e0000 */
[----:B------:R4:W-:Y:S01]  /*19210*/  @P1 LDGSTS.E.BYPASS.LTC128B.128 [R4+0x19400], desc[UR48][R2.64], !P2 ;  /* 0x1940000002041fae */ /* 0x0009e2000d101d70 */
[----:B------:R-:W-:-:S03]  /*19220*/  ISETP.NE.AND P1, PT, R9, RZ, PT ;  /* 0x000000ff0900720c */ /* 0x000fc60003f25270 */
[----:B------:R-:W5:Y:S01]  /*19230*/  SHFL.IDX PT, R9, R6, 0x3, 0x181f ;  /* 0x00781f0006097f89 */ /* 0x000f6200000e0000 */
[----:B---3--:R-:W-:-:S05]  /*19240*/  @P5 IADD3 R14, P0, R33, R14, RZ ;  /* 0x0000000e210e5210 */ /* 0x008fca0007f1e0ff */
[----:B----4-:R-:W-:Y:S02]  /*19250*/  @P5 IMAD.MOV.U32 R2, RZ, RZ, R14 ;  /* 0x000000ffff025224 */ /* 0x010fe400078e000e */
[----:B------:R-:W3:Y:S01]  /*19260*/  SHFL.IDX PT, R14, R8, 0x4, 0x181f ;  /* 0x00981f00080e7f89 */ /* 0x000ee200000e0000 */
[----:B-----5:R-:W-:-:S04]  /*19270*/  @P5 IMAD.X R9, RZ, RZ, R9, P0 ;  /* 0x000000ffff095224 */ /* 0x020fc800000e0609 */
[----:B------:R-:W-:Y:S02]  /*19280*/  @P5 IMAD.MOV.U32 R3, RZ, RZ, R9 ;  /* 0x000000ffff035224 */ /* 0x000fe400078e0009 */
[----:B------:R-:W4:Y:S04]  /*19290*/  SHFL.IDX PT, R9, R6, 0x4, 0x181f ;  /* 0x00981f0006097f89 */ /* 0x000f2800000e0000 */
[----:B------:R5:W-:Y:S01]  /*192a0*/  @P5 LDGSTS.E.BYPASS.LTC128B.128 [R4+0x19c00], desc[UR48][R2.64], !P2 ;  /* 0x19c0000002045fae */ /* 0x000be2000d101d70 */
[----:B------:R-:W-:Y:S02]  /*192b0*/  LOP3.LUT P5, RZ, R16, 0x40, RZ, 0xc0, !PT ;  /* 0x0000004010ff7812 */ /* 0x000fe400078ac0ff */
[----:B---3--:R-:W-:-:S05]  /*192c0*/  @P4 IADD3 R14, P0, R33, R14, RZ ;  /* 0x0000000e210e4210 */ /* 0x008fca0007f1e0ff */
[----:B-----5:R-:W-:Y:S02]  /*192d0*/  @P4 IMAD.MOV.U32 R2, RZ, RZ, R14 ;  /* 0x000000ffff024224 */ /* 0x020fe400078e000e */
[----:B----4-:R-:W-:Y:S01]  /*192e0*/  @P4 IMAD.X R9, RZ, RZ, R9, P0 ;  /* 0x000000ffff094224 */ /* 0x010fe200000e0609 */
[----:B------:R-:W3:Y:S03]  /*192f0*/  SHFL.IDX PT, R14, R8, 0x5, 0x181f ;  /* 0x00b81f00080e7f89 */ /* 0x000ee600000e0000 */
[----:B------:R-:W-:Y:S02]  /*19300*/  @P4 IMAD.MOV.U32 R3, RZ, RZ, R9 ;  /* 0x000000ffff034224 */ /* 0x000fe400078e0009 */
[----:B------:R-:W4:Y:S04]  /*19310*/  SHFL.IDX PT, R9, R6, 0x5, 0x181f ;  /* 0x00b81f0006097f89 */ /* 0x000f2800000e0000 */
[----:B------:R5:W-:Y:S01]  /*19320*/  @P4 LDGSTS.E.BYPASS.LTC128B.128 [R4+0x1a400], desc[UR48][R2.64], !P2 ;  /* 0x1a40000002044fae */ /* 0x000be2000d101d70 */
[----:B---3--:R-:W-:-:S05]  /*19330*/  @P5 IADD3 R14, P0, R33, R14, RZ ;  /* 0x0000000e210e5210 */ /* 0x008fca0007f1e0ff */
[----:B----4-:R-:W-:Y:S02]  /*19340*/  @P5 IMAD.X R9, RZ, RZ, R9, P0 ;  /* 0x000000ffff095224 */ /* 0x010fe400000e0609 */
[----:B-----5:R-:W-:Y:S02]  /*19350*/  @P5 IMAD.MOV.U32 R2, RZ, RZ, R14 ;  /* 0x000000ffff025224 */ /* 0x020fe400078e000e */
[----:B------:R-:W3:Y:S01]  /*19360*/  SHFL.IDX PT, R14, R8, 0x6, 0x181f ;  /* 0x00d81f00080e7f89 */ /* 0x000ee200000e0000 */
[----:B------:R-:W-:-:S03]  /*19370*/  @P5 IMAD.MOV.U32 R3, RZ, RZ, R9 ;  /* 0x000000ffff035224 */ /* 0x000fc600078e0009 */
        /* <DEDUP_REMOVED lines=8> */
[----:B------:R5:W-:Y:S04]  /*19400*/  @P6 LDGSTS.E.BYPASS.LTC128B.128 [R4+0x1b400], desc[UR48][R2.64], !P2 ;  /* 0x1b40000002046fae */ /* 0x000be8000d101d70 */
[----:B------:R-:W-:Y:S01]  /*19410*/  SHFL.IDX PT, R6, R5, 0x1, 0x181f ;  /* 0x00381f0005067f89 */ /* 0x000fe200000e0000 */
[----:B---3--:R-:W-:-:S05]  /*19420*/  @P3 IADD3 R14, P0, R33, R14, RZ ;  /* 0x0000000e210e3210 */ /* 0x008fca0007f1e0ff */
[----:B----4-:R-:W-:Y:S02]  /*19430*/  @P3 IMAD.X R9, RZ, RZ, R9, P0 ;  /* 0x000000ffff093224 */ /* 0x010fe400000e0609 */
[----:B-----5:R-:W-:Y:S02]  /*19440*/  @P3 IMAD.MOV.U32 R2, RZ, RZ, R14 ;  /* 0x000000ffff023224 */ /* 0x020fe400078e000e */
[----:B------:R-:W3:Y:S01]  /*19450*/  SHFL.IDX PT, R14, R7, RZ, 0x181f ;  /* 0x00181fff070e7589 */ /* 0x000ee200000e0000 */
[----:B------:R-:W-:-:S03]  /*19460*/  @P3 IMAD.MOV.U32 R3, RZ, RZ, R9 ;  /* 0x000000ffff033224 */ /* 0x000fc600078e0009 */
[----:B------:R-:W4:Y:S04]  /*19470*/  SHFL.IDX PT, R9, R5, RZ, 0x181f ;  /* 0x00181fff05097589 */ /* 0x000f2800000e0000 */
[----:B------:R5:W-:Y:S01]  /*19480*/  @P3 LDGSTS.E.BYPASS.LTC128B.128 [R4+0x1bc00], desc[UR48][R2.64], !P2 ;  /* 0x1bc0000002043fae */ /* 0x000be2000d101d70 */
[----:B---3--:R-:W-:-:S05]  /*19490*/  @P1 IADD3 R14, P0, R33, R14, RZ ;  /* 0x0000000e210e1210 */ /* 0x008fca0007f1e0ff */
[----:B----4-:R-:W-:Y:S02]  /*194a0*/  @P1 IMAD.X R9, RZ, RZ, R9, P0 ;  /* 0x000000ffff091224 */ /* 0x010fe400000e0609 */
[----:B-----5:R-:W-:Y:S02]  /*194b0*/  @P1 IMAD.MOV.U32 R2, RZ, RZ, R14 ;  /* 0x000000ffff021224 */ /* 0x020fe400078e000e */
[----:B------:R-:W-:Y:S01]  /*194c0*/  @P1 IMAD.MOV.U32 R3, RZ, RZ, R9 ;  /* 0x000000ffff031224 */ /* 0x000fe200078e0009 */
[----:B------:R3:W4:Y:S04]  /*194d0*/  SHFL.IDX PT, R14, R7, 0x1, 0x181f ;  /* 0x00381f00070e7f89 */ /* 0x00072800000e0000 */
[----:B------:R3:W-:Y:S02]  /*194e0*/  @P1 LDGSTS.E.BYPASS.LTC128B.128 [R4+0x1c400], desc[UR48][R2.64], !P2 ;  /* 0x1c40000002041fae */ /* 0x0007e4000d101d70 */
.L_x_1336:
        /* <DEDUP_REMOVED lines=9> */
.L_x_1230:
        /* <DEDUP_REMOVED lines=11> */
.L_x_1231:
[----:B------:R3:W-:Y:S02]  /*19630*/  SYNCS.ARRIVE.TRANS64.A1T0 RZ, [R0+URZ+0x22830], RZ ;  /* 0x022830ff00ff79a7 */ /* 0x0007e4000810003f */
[----:B------:R-:W-:Y:S05]  /*19640*/  WARPSYNC.ALL ;  /* 0x0000000000007948 */ /* 0x000fea0003800000 */
[----:B------:R-:W-:Y:S01]  /*19650*/  BSSY B6, `(.L_x_1232) ;  /* 0x0000015000067945 */ /* 0x000fe20003800000 */
[----:B0123--:R-:W-:Y:S01]  /*19660*/  VIADD R0, R17, 0x14400 ;  /* 0x0001440011007836 */ /* 0x00ffe20000000000 */
[----:B------:R-:W-:Y:S04]  /*19670*/  BAR.SYNC.DEFER_BLOCKING 0x8, 0x180 ;  /* 0x0206000000007b1d */ /* 0x000fe80000010000 */
[----:B------:R-:W-:-:S13]  /*19680*/  LOP3.LUT P0, RZ, R0, 0x3ff, RZ, 0xc0, !PT ;  /* 0x000003ff00ff7812 */ /* 0x000fda000780c0ff */
[----:B------:R-:W-:Y:S05]  /*19690*/  @!P0 BRA `(.L_x_1233) ;  /* 0x0000000000408947 */ /* 0x000fea0003800000 */
[----:B------:R-:W-:Y:S01]  /*196a0*/  MOV R2, 0x0 ;  /* 0x0000000000027802 */ /* 0x000fe20000000f00 */
[----:B------:R-:W-:Y:S01]  /*196b0*/  ULDC.64 UR6, c[0x4][0x98] ;  /* 0x0100260000067ab9 */ /* 0x000fe20000000a00 */
[----:B------:R-:W-:Y:S01]  /*196c0*/  ULDC.64 UR8, c[0x4][0xa0] ;  /* 0x0100280000087ab9 */ /* 0x000fe20000000a00 */
[----:B------:R-:W-:Y:S01]  /*196d0*/  ULDC.64 UR4, c[0x4][0x28] ;  /* 0x01000a0000047ab9 */ /* 0x000fe20000000a00 */
[----:B------:R-:W-:Y:S02]  /*196e0*/  IMAD.U32 R4, RZ, RZ, UR6 ;  /* 0x00000006ff047e24 */ /* 0x000fe4000f8e00ff */
[----:B------:R-:W0:Y:S01]  /*196f0*/  LDC.64 R2, c[0x4][R2] ;  /* 0x0100000002027b82 */ /* 0x000e220000000a00 */
        /* <DEDUP_REMOVED lines=9> */
[----:B0-----:R-:W-:Y:S05]  /*19790*/  CALL.ABS.NOINC R2 ;  /* 0x0000000002007343 */ /* 0x001fea0003c00000 */
.L_x_1233:
[----:B------:R-:W-:Y:S05]  /*197a0*/  BSYNC B6 ;  /* 0x0000000000067941 */ /* 0x000fea0003800000 */
.L_x_1232:
[----:B------:R0:W5:Y:S01]  /*197b0*/  LDL R8, [R1+0x1c] ;  /* 0x00001c0001087983 */ /* 0x0001620000100800 */
[----:B------:R-:W-:Y:S01]  /*197c0*/  UISETP.NE.AND UP0, UPT, UR52, URZ, UPT ;  /* 0x0000003f3400728c */ /* 0x000fe2000bf05270 */
[----:B------:R-:W1:Y:S01]  /*197d0*/  S2R R2, SR_TID.X ;  /* 0x0000000000027919 */ /* 0x000e620000002100 */
[----:B------:R-:W-:Y:S01]  /*197e0*/  R2UR UR6, R36 ;  /* 0x00000000240672ca */ /* 0x000fe200000e0000 */
[----:B------:R-:W-:-:S03]  /*197f0*/  ULDC.64 UR8, c[0x0][0x2d8] ;  /* 0x0000b60000087ab9 */ /* 0x000fc60000000a00 */
[----:B------:R-:W-:Y:S02]  /*19800*/  PLOP3.LUT P0, PT, PT, PT, UP0, 0x80, 0x0 ;  /* 0x000000000000781c */ /* 0x000fe40003f0f008 */
[----:B------:R-:W-:-:S03]  /*19810*/  LOP3.LUT P5, RZ, R16, 0x800, RZ, 0xc0, !PT ;  /* 0x0000080010ff7812 */ /* 0x000fc600078ac0ff */
[----:B------:R-:W-:Y:S01]  /*19820*/  @UP0 ULDC UR4, c[0x0][0x44c] ;  /* 0x0001130000040ab9 */ /* 0x000fe20000000800 */
[C---:B-1----:R-:W-:Y:S01]  /*19830*/  LOP3.LUT R19, R2.reuse, 0x7f, RZ, 0xc0, !PT ;  /* 0x0000007f02137812 */ /* 0x042fe200078ec0ff */
[----:B------:R-:W-:-:S03]  /*19840*/  IMAD.SHL.U32 R2, R2, 0x10, RZ ;  /* 0x0000001002027824 */ /* 0x000fc600078e00ff */
[----:B------:R-:W-:-:S04]  /*19850*/  SHF.R.U32.HI R19, RZ, 0x3, R19 ;  /* 0x00000003ff137819 */ /* 0x000fc80000011613 */
[----:B------:R-:W-:-:S05]  /*19860*/  LOP3.LUT R2, R19, 0x70, R2, 0xf8, !PT ;  /* 0x0000007013027812 */ /* 0x000fca00078ef802 */
[----:B------:R-:W-:-:S04]  /*19870*/  VIADD R4, R2, UR43 ;  /* 0x0000002b02047c36 */ /* 0x000fc80008000000 */
[----:B------:R-:W-:Y:S01]  /*19880*/  @P0 IMAD.HI.U32 R2, R4, UR4, RZ ;  /* 0x0000000404020c27 */ /* 0x000fe2000f8e00ff */
[----:B------:R-:W-:Y:S01]  /*19890*/  PLOP3.LUT P0, PT, PT, PT, UP0, 0x80, 0x0 ;  /* 0x000000000000781c */ /* 0x000fe20003f0f008 */
[----:B------:R-:W-:Y:S01]  /*198a0*/  @UP0 ULDC UR4, c[0x0][0x450] ;  /* 0x0001140000040ab9 */ /* 0x000fe20000000800 */
[----:B------:R-:W-:Y:S01]  /*198b0*/  R2UR UR7, R18 ;  /* 0x00000000120772ca */ /* 0x000fe200000e0000 */
[----:B------:R-:W-:Y:S01]  /*198c0*/  IMAD.MOV.U32 R0, RZ, RZ, R4 ;  /* 0x000000ffff007224 */ /* 0x000fe200078e0004 */
[----:B------:R-:W-:-:S09]  /*198d0*/  UIMAD UR6, UR6, UR8, URZ ;  /* 0x00000008060672a4 */ /* 0x000fd2000f8e023f */
[----:B------:R-:W-:Y:S02]  /*198e0*/  @P0 SHF.R.U32.HI R0, RZ, UR4, R2 ;  /* 0x00000004ff000c19 */ /* 0x000fe40008011602 */
[----:B------:R-:W-:Y:S01]  /*198f0*/  R2UR UR4, R18 ;  /* 0x00000000120472ca */ /* 0x000fe200000e0000 */
[----:B------:R-:W-:Y:S02]  /*19900*/  UIMAD UR7, UR7, UR9, UR6 ;  /* 0x00000009070772a4 */ /* 0x000fe4000f8e0206 */
[----:B------:R-:W-:Y:S01]  /*19910*/  USHF.R.S32.HI UR6, URZ, 0x1f, UR37 ;  /* 0x0000001f3f067899 */ /* 0x000fe20008011425 */
[----:B------:R-:W-:-:S09]  /*19920*/  SHF.R.S32.HI R2, RZ, 0x1f, R0 ;  /* 0x0000001fff027819 */ /* 0x000fd20000011400 */
[----:B------:R-:W-:-:S03]  /*19930*/  UIMAD.WIDE.U32 UR4, UR4, UR8, URZ ;  /* 0x00000008040472a5 */ /* 0x000fc6000f8e003f */
[----:B------:R-:W-:Y:S01]  /*19940*/  ULDC.64 UR8, c[0x0][0x2e0] ;  /* 0x0000b80000087ab9 */ /* 0x000fe20000000a00 */
[----:B------:R-:W-:Y:S02]  /*19950*/  UIADD3 UR5, UR5, UR7, URZ ;  /* 0x0000000705057290 */ /* 0x000fe4000fffe03f */
[----:B------:R-:W-:Y:S01]  /*19960*/  UIMAD UR6, UR6, UR8, URZ ;  /* 0x00000008060672a4 */ /* 0x000fe2000f8e023f */
[----:B------:R-:W1:Y:S01]  /*19970*/  S2R R19, SR_TID.X ;  /* 0x0000000000137919 */ /* 0x000e620000002100 */
[----:B------:R-:W-:Y:S02]  /*19980*/  UIMAD.WIDE.U32 UR4, UR37, UR8, UR4 ;  /* 0x00000008250472a5 */ /* 0x000fe4000f8e0004 */
[----:B------:R-:W-:-:S03]  /*19990*/  UIMAD UR6, UR37, UR9, UR6 ;  /* 0x00000009250672a4 */ /* 0x000fc6000f8e0206 */
[----:B------:R-:W-:Y:S01]  /*199a0*/  ULDC.64 UR8, c[0x0][0x2d0] ;  /* 0x0000b40000087ab9 */ /* 0x000fe20000000a00 */
[----:B------:R-:W-:Y:S01]  /*199b0*/  UIADD3 UR5, UR5, UR6, URZ ;  /* 0x0000000605057290 */ /* 0x000fe2000fffe03f */
[----:B------:R-:W-:Y:S02]  /*199c0*/  IMAD R3, R2, UR8, RZ ;  /* 0x0000000802037c24 */ /* 0x000fe4000f8e02ff */
[----:B------:R-:W-:Y:S02]  /*199d0*/  IMAD.U32 R9, RZ, RZ, UR8 ;  /* 0x00000008ff097e24 */ /* 0x000fe4000f8e00ff */
[C---:B------:R-:W-:Y:S02]  /*199e0*/  IMAD R7, R0.reuse, UR9, R3 ;  /* 0x0000000900077c24 */ /* 0x040fe4000f8e0203 */
[----:B------:R-:W-:Y:S02]  /*199f0*/  IMAD.MOV R5, RZ, RZ, -R0 ;  /* 0x000000ffff057224 */ /* 0x000fe400078e0a00 */
[----:B------:R-:W-:Y:S01]  /*19a00*/  IMAD.WIDE.U32 R2, R0, R9, UR4 ;  /* 0x0000000400027e25 */ /* 0x000fe2000f8e0009 */
[----:B------:R-:W-:-:S03]  /*19a10*/  ULDC UR4, c[0x0][0x448] ;  /* 0x0001120000047ab9 */ /* 0x000fc60000000800 */
[----:B------:R-:W-:Y:S01]  /*19a20*/  IMAD R5, R5, UR4, R4 ;  /* 0x0000000405057c24 */ /* 0x000fe2000f8e0204 */
[----:B------:R-:W-:Y:S01]  /*19a30*/  ULDC.64 UR4, c[0x0][0x2c8] ;  /* 0x0000b20000047ab9 */ /* 0x000fe20000000a00 */
[----:B------:R-:W-:-:S03]  /*19a40*/  IMAD.IADD R3, R3, 0x1, R7 ;  /* 0x0000000103037824 */ /* 0x000fc600078e0207 */
[----:B------:R-:W-:Y:S01]  /*19a50*/  SHF.R.S32.HI R0, RZ, 0x1f, R5 ;  /* 0x0000001fff007819 */ /* 0x000fe20000011405 */
[----:B------:R-:W-:-:S04]  /*19a60*/  IMAD.WIDE.U32 R2, R5, UR4, R2 ;  /* 0x0000000405027c25 */ /* 0x000fc8000f8e0002 */
[----:B------:R-:W-:-:S04]  /*19a70*/  IMAD R0, R0, UR4, RZ ;  /* 0x0000000400007c24 */ /* 0x000fc8000f8e02ff */
[----:B------:R-:W-:Y:S01]  /*19a80*/  IMAD R5, R5, UR5, R0 ;  /* 0x0000000505057c24 */ /* 0x000fe2000f8e0200 */
[----:B------:R-:W-:Y:S02]  /*19a90*/  ULDC.64 UR4, c[0x0][0x280] ;  /* 0x0000a00000047ab9 */ /* 0x000fe40000000a00 */
[----:B------:R-:W-:Y:S01]  /*19aa0*/  IADD3 R0, P0, R2, UR4, RZ ;  /* 0x0000000402007c10 */ /* 0x000fe2000ff1e0ff */
[----:B------:R-:W-:Y:S01]  /*19ab0*/  UMOV UR4, 0xffffffff ;  /* 0xffffffff00047882 */ /* 0x000fe20000000000 */
[----:B-1----:R-:W-:Y:S02]  /*19ac0*/  LOP3.LUT R19, R19, 0x7f, RZ, 0xc0, !PT ;  /* 0x0000007f13137812 */ /* 0x002fe400078ec0ff */
[----:B------:R-:W-:Y:S02]  /*19ad0*/  IADD3.X R5, R3, UR5, R5, P0, !PT ;  /* 0x0000000503057c10 */ /* 0x000fe400087fe405 */
[----:B------:R-:W-:Y:S01]  /*19ae0*/  SHF.R.U32.HI R10, RZ, 0x3, R19 ;  /* 0x00000003ff0a7819 */ /* 0x000fe20000011613 */
[----:B0-----:R-:W-:Y:S06]  /*19af0*/  BRA.DIV UR4, `(.L_x_1234) ;  /* 0x0000004a04247947 */ /* 0x001fec000b800000 */
[----:B------:R-:W0:Y:S01]  /*19b00*/  SHFL.IDX PT, R14, R0, RZ, 0x181f ;  /* 0x00181fff000e7589 */ /* 0x000e2200000e0000 */
[----:B------:R-:W-:-:S03]  /*19b10*/  VIADD R4, R10, UR43 ;  /* 0x0000002b0a047c36 */ /* 0x000fc60008000000 */
[----:B------:R-:W1:Y:S01]  /*19b20*/  SHFL.IDX PT, R2, R5, RZ, 0x181f ;  /* 0x00181fff05027589 */ /* 0x000e6200000e0000 */
[C---:B------:R-:W-:Y:S01]  /*19b30*/  VIADD R7, R4.reuse, 0x10 ;  /* 0x0000001004077836 */ /* 0x040fe20000000000 */
[----:B------:R-:W-:Y:S02]  /*19b40*/  ISETP.GE.AND P1, PT, R4, UR41, PT ;  /* 0x0000002904007c0c */ /* 0x000fe4000bf26270 */
[----:B------:R-:W-:Y:S11]  /*19b50*/  SHFL.IDX PT, R6, R5, 0x1, 0x181f ;  /* 0x00381f0005067f89 */ /* 0x000ff600000e0000 */
        /* <DEDUP_REMOVED lines=46> */
.L_x_1353:
        /* <DEDUP_REMOVED lines=10> */
.L_x_1235:
        /* <DEDUP_REMOVED lines=18> */
.L_x_1354:
[----:B------:R-:W-:Y:S05]  /*1a000*/  BSYNC B0 ;  /* 0x0000000000007941 */ /* 0x000fea0003800000 */
.L_x_1236:
[----:B------:R-:W-:-:S04]  /*1a010*/  UIADD3 UR4, UR44, -0x2, URZ ;  /* 0xfffffffe2c047890 */ /* 0x000fc8000fffe03f */
[----:B------:R-:W-:-:S06]  /*1a020*/  UISETP.GE.AND UP0, UPT, UR4, UR45, UPT ;  /* 0x0000002d0400728c */ /* 0x000fcc000bf06270 */
[----:B------:R-:W-:-:S13]  /*1a030*/  PLOP3.LUT P0, PT, PT, PT, UP0, 0x40, 0x0 ;  /* 0x000000000000781c */ /* 0x000fda0003f0e808 */
[----:B------:R-:W-:Y:S05]  /*1a040*/  @P0 BRA `(.L_x_1238) ;  /* 0x0000001800240947 */ /* 0x000fea0003800000 */
[----:B------:R-:W-:Y:S02]  /*1a050*/  IMAD.MOV.U32 R22, RZ, RZ, R29 ;  /* 0x000000ffff167224 */ /* 0x000fe400078e001d */
[----:B------:R-:W-:Y:S02]  /*1a060*/  IMAD.MOV.U32 R23, RZ, RZ, R35 ;  /* 0x000000ffff177224 */ /* 0x000fe400078e0023 */
[----:B------:R-:W-:-:S07]  /*1a070*/  IMAD.U32 R31, RZ, RZ, UR4 ;  /* 0x00000004ff1f7e24 */ /* 0x000fce000f8e00ff */
.L_x_1258:
[----:B0-----:R-:W0:Y:S01]  /*1a080*/  S2R R0, SR_TID.X ;  /* 0x0000000000007919 */ /* 0x001e220000002100 */
[----:B-1----:R-:W1:Y:S01]  /*1a090*/  LDC R4, c[0x0][0x430] ;  /* 0x00010c00ff047b82 */ /* 0x002e620000000800 */
[----:B0-----:R-:W-:-:S04]  /*1a0a0*/  LOP3.LUT R2, R0, 0x7f, RZ, 0xc0, !PT ;  /* 0x0000007f00027812 */ /* 0x001fc800078ec0ff */
[----:B------:R-:W-:Y:S02]  /*1a0b0*/  SHF.R.U32.HI R3, RZ, 0x3, R2 ;  /* 0x00000003ff037819 */ /* 0x000fe40000011602 */
[----:B------:R-:W2:Y:S01]  /*1a0c0*/  LDL R2, [R1] ;  /* 0x0000000001027983 */ /* 0x000ea20000100800 */
[----:B-1----:R-:W-:Y:S01]  /*1a0d0*/  ISETP.NE.AND P2, PT, R4, 0x1, PT ;  /* 0x000000010400780c */ /* 0x002fe20003f45270 */
[----:B------:R-:W-:Y:S01]  /*1a0e0*/  IMAD.SHL.U32 R0, R0, 0x10, RZ ;  /* 0x0000001000007824 */ /* 0x000fe200078e00ff */
[----:B------:R-:W-:Y:S05]  /*1a0f0*/  YIELD ;  /* 0x0000000000007946 */ /* 0x000fea0003800000 */
[----:B------:R-:W-:Y:S01]  /*1a100*/  LOP3.LUT R0, R3, 0x70, R0, 0xf8, !PT ;  /* 0x0000007003007812 */ /* 0x000fe200078ef800 */
[----:B------:R-:W0:Y:S01]  /*1a110*/  S2R R6, SR_TID.X ;  /* 0x0000000000067919 */ /* 0x000e220000002100 */
[----:B------:R-:W-:Y:S01]  /*1a120*/  ULDC.64 UR4, c[0x0][0x428] ;  /* 0x00010a0000047ab9 */ /* 0x000fe20000000a00 */
[----:B------:R-:W-:Y:S01]  /*1a130*/  ULDC.64 UR6, c[0x0][0x418] ;  /* 0x0001060000067ab9 */ /* 0x000fe20000000a00 */
[----:B------:R-:W-:Y:S01]  /*1a140*/  VIADD R29, R22, 0x1 ;  /* 0x00000001161d7836 */ /* 0x000fe20000000000 */
[----:B------:R-:W1:Y:S01]  /*1a150*/  S2R R8, SR_TID.X ;  /* 0x0000000000087919 */ /* 0x000e620000002100 */
[----:B------:R-:W3:Y:S08]  /*1a160*/  @P2 LDC R3, c[0x0][0x434] ;  /* 0x00010d00ff032b82 */ /* 0x000ef00000000800 */
[----:B------:R-:W4:Y:S01]  /*1a170*/  @P2 LDC R5, c[0x0][0x438] ;  /* 0x00010e00ff052b82 */ /* 0x000f220000000800 */
[----:B0-----:R-:W-:Y:S01]  /*1a180*/  LOP3.LUT R6, R6, 0x7f, RZ, 0xc0, !PT ;  /* 0x0000007f06067812 */ /* 0x001fe200078ec0ff */
[----:B-1----:R-:W-:-:S03]  /*1a190*/  IMAD.SHL.U32 R8, R8, 0x10, RZ ;  /* 0x0000001008087824 */ /* 0x002fc600078e00ff */
[----:B------:R-:W-:-:S04]  /*1a1a0*/  SHF.R.U32.HI R11, RZ, 0x3, R6 ;  /* 0x00000003ff0b7819 */ /* 0x000fc80000011606 */
[----:B------:R-:W-:-:S04]  /*1a1b0*/  LOP3.LUT R8, R11, 0x70, R8, 0xf8, !PT ;  /* 0x000000700b087812 */ /* 0x000fc800078ef808 */
[----:B------:R-:W-:-:S04]  /*1a1c0*/  LOP3.LUT R8, R8, 0x80, RZ, 0xfc, !PT ;  /* 0x0000008008087812 */ /* 0x000fc800078efcff */
[----:B------:R-:W-:Y:S01]  /*1a1d0*/  ISETP.GT.U32.AND P1, PT, R8, 0x9f, PT ;  /* 0x0000009f0800780c */ /* 0x000fe20003f24070 */
[----:B--2---:R-:W-:-:S04]  /*1a1e0*/  IMAD R10, R31, 0xa0, R2 ;  /* 0x000000a01f0a7824 */ /* 0x004fc800078e0202 */
[--C-:B------:R-:W-:Y:S02]  /*1a1f0*/  IMAD.IADD R0, R0, 0x1, R10.reuse ;  /* 0x0000000100007824 */ /* 0x100fe400078e020a */
[----:B------:R-:W-:Y:S02]  /*1a200*/  IMAD.IADD R10, R8, 0x1, R10 ;  /* 0x00000001080a7824 */ /* 0x000fe400078e020a */
[----:B---3--:R-:W-:-:S04]  /*1a210*/  @P2 IMAD.HI.U32 R2, R0, R3, RZ ;  /* 0x0000000300022227 */ /* 0x008fc800078e00ff */
[----:B------:R-:W-:Y:S01]  /*1a220*/  IMAD.MOV.U32 R9, RZ, RZ, R0 ;  /* 0x000000ffff097224 */ /* 0x000fe200078e0000 */
[----:B----4-:R-:W-:Y:S01]  /*1a230*/  @P2 SHF.R.U32.HI R9, RZ, R5, R2 ;  /* 0x00000005ff092219 */ /* 0x010fe20000011602 */
[----:B------:R-:W-:Y:S02]  /*1a240*/  IMAD R5, R37, UR4, RZ ;  /* 0x0000000425057c24 */ /* 0x000fe4000f8e02ff */
[----:B------:R-:W-:Y:S01]  /*1a250*/  IMAD.MOV.U32 R11, RZ, RZ, R10 ;  /* 0x000000ffff0b7224 */ /* 0x000fe200078e000a */
[--C-:B------:R-:W-:Y:S01]  /*1a260*/  SHF.R.S32.HI R3, RZ, 0x1f, R9.reuse ;  /* 0x0000001fff037819 */ /* 0x100fe20000011409 */
[----:B------:R-:W-:Y:S02]  /*1a270*/  IMAD.MOV.U32 R2, RZ, RZ, R9 ;  /* 0x000000ffff027224 */ /* 0x000fe400078e0009 */
[C---:B------:R-:W-:Y:S02]  /*1a280*/  IMAD R4, R34.reuse, UR5, R5 ;  /* 0x0000000522047c24 */ /* 0x040fe4000f8e0205 */
[----:B------:R-:W-:Y:S01]  /*1a290*/  IMAD.WIDE.U32 R2, R34, UR4, R2 ;  /* 0x0000000422027c25 */ /* 0x000fe2000f8e0002 */
[----:B------:R-:W0:Y:S03]  /*1a2a0*/  @P2 LDC R5, c[0x0][0x438] ;  /* 0x00010e00ff052b82 */ /* 0x000e260000000800 */
[----:B------:R-:W-:Y:S01]  /*1a2b0*/  IMAD.IADD R3, R4, 0x1, R3 ;  /* 0x0000000104037824 */ /* 0x000fe200078e0203 */
[----:B------:R-:W-:-:S04]  /*1a2c0*/  LEA R6, P0, R2, UR6, 0x2 ;  /* 0x0000000602067c11 */ /* 0x000fc8000f8010ff */
[----:B------:R-:W-:Y:S02]  /*1a2d0*/  LEA.HI.X R7, R2, UR7, R3, 0x2, P0 ;  /* 0x0000000702077c11 */ /* 0x000fe400080f1403 */
[----:B------:R-:W1:Y:S03]  /*1a2e0*/  @P2 LDC R3, c[0x0][0x434] ;  /* 0x00010d00ff032b82 */ /* 0x000e660000000800 */
[----:B------:R2:W3:Y:S01]  /*1a2f0*/  LDG.E R8, desc[UR48][R6.64] ;  /* 0x0000003006087981 */ /* 0x0004e2000c1e1900 */
[----:B------:R-:W-:Y:S02]  /*1a300*/  IMAD.U32 R12, RZ, RZ, UR51 ;  /* 0x00000033ff0c7e24 */ /* 0x000fe4000f8e00ff */
[----:B-1----:R-:W-:-:S05]  /*1a310*/  @P2 IMAD.HI.U32 R2, R10, R3, RZ ;  /* 0x000000030a022227 */ /* 0x002fca00078e00ff */
[----:B0-----:R-:W-:-:S04]  /*1a320*/  @P2 SHF.R.U32.HI R11, RZ, R5, R2 ;  /* 0x00000005ff0b2219 */ /* 0x001fc80000011602 */
[--C-:B------:R-:W-:Y:S01]  /*1a330*/  @!P1 SHF.R.S32.HI R3, RZ, 0x1f, R11.reuse ;  /* 0x0000001fff039819 */ /* 0x100fe2000001140b */
[----:B------:R-:W-:-:S04]  /*1a340*/  @!P1 IMAD.MOV.U32 R2, RZ, RZ, R11 ;  /* 0x000000ffff029224 */ /* 0x000fc800078e000b */
[----:B------:R-:W-:Y:S01]  /*1a350*/  @!P1 IMAD.WIDE.U32 R2, R34, UR4, R2 ;  /* 0x0000000422029c25 */ /* 0x000fe2000f8e0002 */
[----:B------:R-:W-:Y:S01]  /*1a360*/  ISETP.NE.AND P2, PT, R12, 0x3, PT ;  /* 0x000000030c00780c */ /* 0x000fe20003f45270 */
[----:B------:R-:W-:Y:S02]  /*1a370*/  ULDC UR4, c[0x0][0x430] ;  /* 0x00010c0000047ab9 */ /* 0x000fe40000000800 */
[----:B------:R-:W-:Y:S01]  /*1a380*/  @!P1 IMAD.IADD R3, R4, 0x1, R3 ;  /* 0x0000000104039824 */ /* 0x000fe200078e0203 */
[----:B------:R-:W-:Y:S01]  /*1a390*/  @!P1 LEA R4, P0, R2, UR6, 0x2 ;  /* 0x0000000602049c11 */ /* 0x000fe2000f8010ff */
[----:B--2---:R-:W-:-:S03]  /*1a3a0*/  IMAD.MOV.U32 R7, RZ, RZ, RZ ;  /* 0x000000ffff077224 */ /* 0x004fc600078e00ff */
[----:B------:R-:W-:Y:S01]  /*1a3b0*/  @!P1 LEA.HI.X R5, R2, UR7, R3, 0x2, P0 ;  /* 0x0000000702059c11 */ /* 0x000fe200080f1403 */
[----:B------:R-:W-:Y:S01]  /*1a3c0*/  IMAD.MOV R3, RZ, RZ, -R9 ;  /* 0x000000ffff037224 */ /* 0x000fe200078e0a09 */
[----:B------:R-:W-:Y:S01]  /*1a3d0*/  ISETP.NE.AND P0, PT, R29, 0x2, PT ;  /* 0x000000021d00780c */ /* 0x000fe20003f05270 */
[----:B------:R-:W-:Y:S02]  /*1a3e0*/  IMAD.MOV R9, RZ, RZ, -R11 ;  /* 0x000000ffff097224 */ /* 0x000fe400078e0a0b */
[----:B------:R0:W5:Y:S01]  /*1a3f0*/  @!P1 LDG.E R7, desc[UR48][R4.64] ;  /* 0x0000003004079981 */ /* 0x000162000c1e1900 */
[----:B------:R-:W-:Y:S01]  /*1a400*/  SEL R35, RZ, 0x1, P0 ;  /* 0x00000001ff237807 */ /* 0x000fe20000000000 */
[----:B------:R-:W-:Y:S01]  /*1a410*/  IMAD R9, R9, UR4, R10 ;  /* 0x0000000409097c24 */ /* 0x000fe2000f8e020a */
[----:B------:R-:W-:Y:S01]  /*1a420*/  SEL R29, R29, RZ, P0 ;  /* 0x000000ff1d1d7207 */ /* 0x000fe20000000000 */
[----:B0-----:R-:W-:Y:S02]  /*1a430*/  IMAD R4, R3, UR4, R0 ;  /* 0x0000000403047c24 */ /* 0x001fe4000f8e0200 */
[----:B------:R-:W-:Y:S01]  /*1a440*/  IMAD.MOV.U32 R0, RZ, RZ, R31 ;  /* 0x000000ffff007224 */ /* 0x000fe200078e001f */
[----:B------:R-:W-:Y:S01]  /*1a450*/  LOP3.LUT R35, R23, R35, RZ, 0x3c, !PT ;  /* 0x0000002317237212 */ /* 0x000fe200078e3cff */
[----:B------:R-:W-:-:S03]  /*1a460*/  VIADD R31, R31, 0xffffffff ;  /* 0xffffffff1f1f7836 */ /* 0x000fc60000000000 */
[----:B------:R-:W-:Y:S02]  /*1a470*/  ISETP.GT.AND P1, PT, R0, UR45, PT ;  /* 0x0000002d00007c0c */ /* 0x000fe4000bf24270 */
[----:B---3--:R-:W-:Y:S01]  /*1a480*/  SHF.R.S32.HI R27, RZ, 0x1f, R8 ;  /* 0x0000001fff1b7819 */ /* 0x008fe20000011408 */
[----:B------:R-:W-:Y:S10]  /*1a490*/  @!P2 BRA `(.L_x_1239) ;  /* 0x000000000004a947 */ /* 0x000ff40003800000 */
[----:B------:R-:W-:Y:S01]  /*1a4a0*/  BPT.TRAP 0x1 ;  /* 0x000000040000795c */ /* 0x000fe20000300000 */
.L_x_1239:
[----:B------:R-:W-:Y:S01]  /*1a4b0*/  IMAD R0, R29, 0x8, R17 ;  /* 0x000000081d007824 */ /* 0x000fe200078e0211 */
[----:B------:R-:W-:Y:S01]  /*1a4c0*/  SHF.L.U32 R28, R35, 0x1f, RZ ;  /* 0x0000001f231c7819 */ /* 0x000fe200000006ff */
[----:B------:R-:W-:Y:S01]  /*1a4d0*/  BSSY B0, `(.L_x_1240) ;  /* 0x0000004000007945 */ /* 0x000fe20003800000 */
[----:B------:R-:W-:Y:S02]  /*1a4e0*/  SHF.R.S32.HI R25, RZ, 0x1f, R4 ;  /* 0x0000001fff197819 */ /* 0x000fe40000011404 */
[----:B------:R-:W0:Y:S02]  /*1a4f0*/  SYNCS.PHASECHK.TRANS64.TRYWAIT P0, [R0+URZ+0x22880], R28 ;  /* 0x0228801c000075a7 */ /* 0x000e24000800017f */
[----:B0-----:R-:W-:Y:S05]  /*1a500*/  @!P0 BRA `(.L_x_1241) ;  /* 0x0000004400e48947 */ /* 0x001fea0003800000 */
.L_x_1355:
[----:B------:R-:W-:Y:S05]  /*1a510*/  BSYNC B0 ;  /* 0x0000000000007941 */ /* 0x000fea0003800000 */
.L_x_1240:
        /* <DEDUP_REMOVED lines=10> */
[----:B------:R-:W-:Y:S01]  /*1a5c0*/  LOP3.LUT P2, RZ, R16, 0x1, RZ, 0xc0, !PT ;  /* 0x0000000110ff7812 */ /* 0x000fe2000784c0ff */
        /* <DEDUP_REMOVED lines=10> */
[----:B------:R-:W-:-:S04]  /*1a670*/  IADD3 R5, P0, R2, UR10, RZ ;  /* 0x0000000a02057c10 */ /* 0x000fc8000ff1e0ff */
        /* <DEDUP_REMOVED lines=13> */
[----:B------:R-:W1:Y:S04]  /*1a750*/  SHFL.IDX PT, R2, R5, 0x1, 0x181f ;  /* 0x00381f0005027f89 */ /* 0x000e6800000e0000 */
[----:B------:R-:W2:Y:S04]  /*1a760*/  SHFL.IDX PT, R3, R20, 0x1, 0x181f ;  /* 0x00381f0014037f89 */ /* 0x000ea800000e0000 */
[----:B------:R-:W-:Y:S04]  /*1a770*/  SHFL.IDX PT, R14, R5, 0x3, 0x181f ;  /* 0x00781f00050e7f89 */ /* 0x000fe800000e0000 */
[----:B------:R-:W-:Y:S04]  /*1a780*/  SHFL.IDX PT, R32, R20, 0x3, 0x181f ;  /* 0x00781f0014207f89 */ /* 0x000fe800000e0000 */
[----:B------:R-:W-:Y:S04]  /*1a790*/  SHFL.IDX PT, R12, R5, RZ, 0x181f ;  /* 0x00181fff050c7589 */ /* 0x000fe800000e0000 */
[----:B------:R-:W-:Y:S01]  /*1a7a0*/  SHFL.IDX PT, R6, R20, RZ, 0x181f ;  /* 0x00181fff14067589 */ /* 0x000fe200000e0000 */
[----:B-1----:R-:W-:-:S03]  /*1a7b0*/  IADD3 R10, P0, R33, R2, RZ ;  /* 0x00000002210a7210 */ /* 0x002fc60007f1e0ff */
[----:B------:R-:W1:Y:S02]  /*1a7c0*/  SHFL.IDX PT, R2, R5, 0x2, 0x181f ;  /* 0x00581f0005027f89 */ /* 0x000e6400000e0000 */
[----:B--2---:R-:W-:Y:S02]  /*1a7d0*/  IMAD.X R11, RZ, RZ, R3, P0 ;  /* 0x000000ffff0b7224 */ /* 0x004fe400000e0603 */
[----:B------:R-:W2:Y:S01]  /*1a7e0*/  SHFL.IDX PT, R3, R20, 0x2, 0x181f ;  /* 0x00581f0014037f89 */ /* 0x000ea200000e0000 */
[----:B-1----:R-:W-:-:S05]  /*1a7f0*/  IADD3 R2, P0, R33, R2, RZ ;  /* 0x0000000221027210 */ /* 0x002fca0007f1e0ff */
[----:B--2---:R-:W-:Y:S01]  /*1a800*/  IMAD.X R3, RZ, RZ, R3, P0 ;  /* 0x000000ffff037224 */ /* 0x004fe200000e0603 */
[----:B------:R-:W-:-:S05]  /*1a810*/  IADD3 R14, P0, R33, R14, RZ ;  /* 0x0000000e210e7210 */ /* 0x000fca0007f1e0ff */
[----:B------:R-:W-:Y:S01]  /*1a820*/  IMAD.X R15, RZ, RZ, R32, P0 ;  /* 0x000000ffff0f7224 */ /* 0x000fe200000e0620 */
[----:B------:R-:W-:-:S05]  /*1a830*/  IADD3 R12, P0, R33, R12, RZ ;  /* 0x0000000c210c7210 */ /* 0x000fca0007f1e0ff */
[----:B------:R-:W-:Y:S02]  /*1a840*/  IMAD.X R13, RZ, RZ, R6, P0 ;  /* 0x000000ffff0d7224 */ /* 0x000fe400000e0606 */
[----:B------:R-:W-:-:S05]  /*1a850*/  IMAD.IADD R6, R17, 0x1, R30 ;  /* 0x0000000111067824 */ /* 0x000fca00078e021e */
[----:B------:R-:W-:Y:S04]  /*1a860*/  LDGSTS.E.BYPASS.LTC128B.128 [R6+0xa400], desc[UR48][R12.64], !P2 ;  /* 0x0a4000000c067fae */ /* 0x000fe8000d101d70 */
[----:B------:R1:W-:Y:S04]  /*1a870*/  LDGSTS.E.BYPASS.LTC128B.128 [R6+0xac00], desc[UR48][R10.64], !P2 ;  /* 0x0ac000000a067fae */ /* 0x0003e8000d101d70 */
[----:B------:R2:W-:Y:S04]  /*1a880*/  LDGSTS.E.BYPASS.LTC128B.128 [R6+0xb400], desc[UR48][R2.64], !P2 ;  /* 0x0b40000002067fae */ /* 0x0005e8000d101d70 */
[----:B------:R3:W-:Y:S04]  /*1a890*/  LDGSTS.E.BYPASS.LTC128B.128 [R6+0xbc00], desc[UR48][R14.64], !P2 ;  /* 0x0bc000000e067fae */ /* 0x0007e8000d101d70 */
[----:B-1----:R-:W-:Y:S04]  /*1a8a0*/  SHFL.IDX PT, R10, R20, 0x5, 0x181f ;  /* 0x00b81f00140a7f89 */ /* 0x002fe800000e0000 */
[----:B--2---:R-:W1:Y:S04]  /*1a8b0*/  SHFL.IDX PT, R2, R5, 0x4, 0x181f ;  /* 0x00981f0005027f89 */ /* 0x004e6800000e0000 */
[----:B------:R-:W2:Y:S04]  /*1a8c0*/  SHFL.IDX PT, R3, R20, 0x4, 0x181f ;  /* 0x00981f0014037f89 */ /* 0x000ea800000e0000 */
[----:B---3--:R-:W3:Y:S01]  /*1a8d0*/  SHFL.IDX PT, R14, R5, 0x5, 0x181f ;  /* 0x00b81f00050e7f89 */ /* 0x008ee200000e0000 */
[----:B-1----:R-:W-:-:S05]  /*1a8e0*/  IADD3 R2, P0, R33, R2, RZ ;  /* 0x0000000221027210 */ /* 0x002fca0007f1e0ff */
[----:B--2---:R-:W-:Y:S01]  /*1a8f0*/  IMAD.X R3, RZ, RZ, R3, P0 ;  /* 0x000000ffff037224 */ /* 0x004fe200000e0603 */
[----:B---3--:R-:W-:-:S04]  /*1a900*/  IADD3 R14, P0, R33, R14, RZ ;  /* 0x0000000e210e7210 */ /* 0x008fc80007f1e0ff */
[----:B------:R1:W-:Y:S01]  /*1a910*/  LDGSTS.E.BYPASS.LTC128B.128 [R6+0xc400], desc[UR48][R2.64], !P2 ;  /* 0x0c40000002067fae */ /* 0x0003e2000d101d70 */
[----:B------:R-:W-:-:S05]  /*1a920*/  IMAD.X R15, RZ, RZ, R10, P0 ;  /* 0x000000ffff0f7224 */ /* 0x000fca00000e060a */
[----:B------:R-:W-:Y:S04]  /*1a930*/  LDGSTS.E.BYPASS.LTC128B.128 [R6+0xcc00], desc[UR48][R14.64], !P2 ;  /* 0x0cc000000e067fae */ /* 0x000fe8000d101d70 */
[----:B-1----:R-:W1:Y:S04]  /*1a940*/  SHFL.IDX PT, R2, R5, 0x6, 0x181f ;  /* 0x00d81f0005027f89 */ /* 0x002e6800000e0000 */
[----:B------:R-:W2:Y:S04]  /*1a950*/  SHFL.IDX PT, R3, R20, 0x6, 0x181f ;  /* 0x00d81f0014037f89 */ /* 0x000ea800000e0000 */
[----:B------:R-:W3:Y:S04]  /*1a960*/  SHFL.IDX PT, R5, R5, 0x7, 0x181f ;  /* 0x00f81f0005057f89 */ /* 0x000ee800000e0000 */
[----:B------:R-:W4:Y:S01]  /*1a970*/  SHFL.IDX PT, R20, R20, 0x7, 0x181f ;  /* 0x00f81f0014147f89 */ /* 0x000f2200000e0000 */
[----:B-1----:R-:W-:-:S03]  /*1a980*/  IADD3 R12, P0, R33, R2, RZ ;  /* 0x00000002210c7210 */ /* 0x002fc60007f1e0ff */
[----:B------:R-:W1:Y:S02]  /*1a990*/  SHFL.IDX PT, R2, R19, RZ, 0x181f ;  /* 0x00181fff13027589 */ /* 0x000e6400000e0000 */
[----:B--2---:R-:W-:Y:S02]  /*1a9a0*/  IMAD.X R13, RZ, RZ, R3, P0 ;  /* 0x000000ffff0d7224 */ /* 0x004fe400000e0603 */
[----:B------:R-:W2:Y:S01]  /*1a9b0*/  SHFL.IDX PT, R3, R21, RZ, 0x181f ;  /* 0x00181fff15037589 */ /* 0x000ea200000e0000 */
[----:B---3--:R-:W-:-:S03]  /*1a9c0*/  IADD3 R10, P0, R33, R5, RZ ;  /* 0x00000005210a7210 */ /* 0x008fc60007f1e0ff */
[----:B------:R-:W-:Y:S02]  /*1a9d0*/  LDGSTS.E.BYPASS.LTC128B.128 [R6+0xd400], desc[UR48][R12.64], !P2 ;  /* 0x0d4000000c067fae */ /* 0x000fe4000d101d70 */
[----:B----4-:R-:W-:Y:S02]  /*1a9e0*/  IMAD.X R11, RZ, RZ, R20, P0 ;  /* 0x000000ffff0b7224 */ /* 0x010fe400000e0614 */
[----:B------:R-:W3:Y:S04]  /*1a9f0*/  SHFL.IDX PT, R21, R21, 0x1, 0x181f ;  /* 0x00381f0015157f89 */ /* 0x000ee800000e0000 */
[----:B------:R-:W-:Y:S01]  /*1aa00*/  LDGSTS.E.BYPASS.LTC128B.128 [R6+0xdc00], desc[UR48][R10.64], !P2 ;  /* 0x0dc000000a067fae */ /* 0x000fe2000d101d70 */
[----:B-1----:R-:W-:-:S05]  /*1aa10*/  IADD3 R2, P0, R33, R2, RZ ;  /* 0x0000000221027210 */ /* 0x002fca0007f1e0ff */
[----:B--2---:R-:W-:-:S05]  /*1aa20*/  IMAD.X R3, RZ, RZ, R3, P0 ;  /* 0x000000ffff037224 */ /* 0x004fca00000e0603 */
[----:B------:R1:W-:Y:S04]  /*1aa30*/  LDGSTS.E.BYPASS.LTC128B.128 [R6+0xe400], desc[UR48][R2.64], !P2 ;  /* 0x0e40000002067fae */ /* 0x0003e8000d101d70 */
[----:B-1-3--:R1:W2:Y:S02]  /*1aa40*/  SHFL.IDX PT, R2, R19, 0x1, 0x181f ;  /* 0x00381f0013027f89 */ /* 0x00a2a400000e0000 */
.L_x_1377:
        /* <DEDUP_REMOVED lines=8> */
.L_x_1243:
[----:B------:R-:W-:Y:S02]  /*1aad0*/  PLOP3.LUT P2, PT, P2, P0, PT, 0xa2, 0x0 ;  /* 0x000000000000781c */ /* 0x000fe40001741472 */
[----:B------:R-:W-:-:S08]  /*1aae0*/  @P0 R2UR P2, UR4, R0 ;  /* 0x00000000000402ca */ /* 0x000fd00000040000 */
[----:B------:R-:W-:-:S05]  /*1aaf0*/  @P0 PLOP3.LUT P0, PT, P2, PT, PT, 0x80, 0x0 ;  /* 0x000000000000081c */ /* 0x000fca000170f070 */
[----:B------:R-:W-:Y:S01]  /*1ab00*/  @!P2 SYNCS.ARRIVE.TRANS64.RED.A0T1 RZ, [UR4+0x22870], RZ ;  /* 0x022870ffffffa9a7 */ /* 0x000fe20008200404 */
[----:B------:R-:W-:Y:S07]  /*1ab10*/  @!P2 ARRIVES.LDGSTSBAR.64.TRANSCNT [UR4+0x22870] ;  /* 0x02287000ff00a9b0 */ /* 0x000fee0008000a84 */
[----:B------:R-:W-:Y:S05]  /*1ab20*/  @P0 BRA.U.ANY `(.L_x_1243) ;  /* 0xfffffffd00e80947 */ /* 0x000fea000393ffff */
[----:B------:R-:W-:Y:S01]  /*1ab30*/  NOP ;  /* 0x0000000000007918 */ /* 0x000fe20000000000 */
[----:B--2---:R-:W-:-:S05]  /*1ab40*/  IMAD.U32 R2, RZ, RZ, UR51 ;  /* 0x00000033ff027e24 */ /* 0x004fca000f8e00ff */
[----:B------:R-:W-:-:S13]  /*1ab50*/  ISETP.NE.AND P3, PT, R2, 0x3, PT ;  /* 0x000000030200780c */ /* 0x000fda0003f65270 */
[----:B------:R-:W-:Y:S05]  /*1ab60*/  @!P3 BRA `(.L_x_1244) ;  /* 0x000000000004b947 */ /* 0x000fea0003800000 */
[----:B------:R-:W-:Y:S01]  /*1ab70*/  BPT.TRAP 0x1 ;  /* 0x000000040000795c */ /* 0x000fe20000300000 */
.L_x_1244:
[----:B------:R2:W-:Y:S01]  /*1ab80*/  SYNCS.ARRIVE.TRANS64.A1T0 RZ, [R0+URZ+0x22870], RZ ;  /* 0x022870ff00ff79a7 */ /* 0x0005e2000810003f */
[----:B------:R-:W-:Y:S05]  /*1ab90*/  @!P3 BRA `(.L_x_1245) ;  /* 0x000000000004b947 */ /* 0x000fea0003800000 */
[----:B------:R-:W-:Y:S01]  /*1aba0*/  BPT.TRAP 0x1 ;  /* 0x000000040000795c */ /* 0x000fe20000300000 */
.L_x_1245:
[----:B------:R-:W3:Y:S01]  /*1abb0*/  SYNCS.PHASECHK.TRANS64.TRYWAIT P0, [R0+URZ+0x22840], R28 ;  /* 0x0228401c000075a7 */ /* 0x000ee2000800017f */
[----:B------:R-:W-:Y:S04]  /*1abc0*/  BSSY B0, `(.L_x_1246) ;  /* 0x0000002000007945 */ /* 0x000fe80003800000 */
[----:B---3--:R-:W-:Y:S05]  /*1abd0*/  @!P0 BRA `(.L_x_1247) ;  /* 0x0000004800f08947 */ /* 0x008fea0003800000 */
.L_x_1378:
[----:B------:R-:W-:Y:S05]  /*1abe0*/  BSYNC B0 ;  /* 0x0000000000007941 */ /* 0x000fea0003800000 */
.L_x_1246:
[----:B------:R-:W-:Y:S01]  /*1abf0*/  ULDC.64 UR4, c[0x0][0x300] ;  /* 0x0000c00000047ab9 */ /* 0x000fe20000000a00 */
[----:B------:R-:W-:Y:S01]  /*1ac00*/  ULDC.64 UR6, c[0x0][0x310] ;  /* 0x0000c40000067ab9 */ /* 0x000fe20000000a00 */
[----:B------:R-:W-:Y:S01]  /*1ac10*/  IMAD R5, R25, UR4, RZ ;  /* 0x0000000419057c24 */ /* 0x000fe2000f8e02ff */
[----:B------:R-:W-:Y:S01]  /*1ac20*/  ULDC.64 UR8, c[0x0][0x2e8] ;  /* 0x0000ba0000087ab9 */ /* 0x000fe20000000a00 */
[----:B------:R-:W-:Y:S01]  /*1ac30*/  IMAD.WIDE.U32 R2, R4, UR4, RZ ;  /* 0x0000000404027c25 */ /* 0x000fe2000f8e00ff */
[----:B------:R-:W-:-:S03]  /*1ac40*/  LOP3.LUT P2, RZ, R16, 0x1, RZ, 0xc0, !PT ;  /* 0x0000000110ff7812 */ /* 0x000fc6000784c0ff */
[----:B------:R-:W-:Y:S02]  /*1ac50*/  IMAD R5, R4, UR5, R5 ;  /* 0x0000000504057c24 */ /* 0x000fe4000f8e0205 */
[----:B------:R-:W-:Y:S02]  /*1ac60*/  IMAD R27, R27, UR6, RZ ;  /* 0x000000061b1b7c24 */ /* 0x000fe4000f8e02ff */
[----:B------:R-:W-:Y:S02]  /*1ac70*/  IMAD.IADD R3, R3, 0x1, R5 ;  /* 0x0000000103037824 */ /* 0x000fe400078e0205 */
[C---:B------:R-:W-:Y:S02]  /*1ac80*/  IMAD R27, R8.reuse, UR7, R27 ;  /* 0x00000007081b7c24 */ /* 0x040fe4000f8e021b */
[----:B------:R-:W-:-:S04]  /*1ac90*/  IMAD.WIDE.U32 R2, R8, UR6, R2 ;  /* 0x0000000608027c25 */ /* 0x000fc8000f8e0002 */
[----:B------:R-:W-:Y:S02]  /*1aca0*/  IMAD R24, R24, UR4, RZ ;  /* 0x0000000418187c24 */ /* 0x000fe4000f8e02ff */
[----:B------:R-:W-:Y:S02]  /*1acb0*/  IMAD.IADD R5, R3, 0x1, R27 ;  /* 0x0000000103057824 */ /* 0x000fe400078e021b */
[----:B------:R-:W-:Y:S02]  /*1acc0*/  IMAD.MOV.U32 R4, RZ, RZ, R2 ;  /* 0x000000ffff047224 */ /* 0x000fe400078e0002 */
[C---:B------:R-:W-:Y:S02]  /*1acd0*/  IMAD R24, R9.reuse, UR5, R24 ;  /* 0x0000000509187c24 */ /* 0x040fe4000f8e0218 */
[----:B------:R-:W-:Y:S01]  /*1ace0*/  IMAD.WIDE.U32 R2, R9, UR4, RZ ;  /* 0x0000000409027c25 */ /* 0x000fe2000f8e00ff */
[----:B------:R-:W-:-:S03]  /*1acf0*/  ULDC.64 UR4, c[0x0][0x308] ;  /* 0x0000c20000047ab9 */ /* 0x000fc60000000a00 */
[----:B------:R-:W-:Y:S02]  /*1ad00*/  IMAD.IADD R3, R3, 0x1, R24 ;  /* 0x0000000103037824 */ /* 0x000fe400078e0218 */
[----:B------:R-:W-:Y:S02]  /*1ad10*/  IMAD R26, R26, UR6, RZ ;  /* 0x000000061a1a7c24 */ /* 0x000fe4000f8e02ff */
[----:B------:R-:W-:-:S04]  /*1ad20*/  IMAD.WIDE.U32 R2, R7, UR6, R2 ;  /* 0x0000000607027c25 */ /* 0x000fc8000f8e0002 */
[----:B------:R-:W-:Y:S02]  /*1ad30*/  IMAD R7, R7, UR7, R26 ;  /* 0x0000000707077c24 */ /* 0x000fe4000f8e021a */
        /* <DEDUP_REMOVED lines=11> */
[----:B------:R-:W4:Y:S04]  /*1adf0*/  SHFL.IDX PT, R14, R8, 0x1, 0x181f ;  /* 0x00381f00080e7f89 */ /* 0x000f2800000e0000 */
[----:B------:R-:W5:Y:S04]  /*1ae00*/  SHFL.IDX PT, R3, R10, 0x1, 0x181f ;  /* 0x00381f000a037f89 */ /* 0x000f6800000e0000 */
[----:B------:R-:W0:Y:S04]  /*1ae10*/  SHFL.IDX PT, R2, R8, 0x2, 0x181f ;  /* 0x00581f0008027f89 */ /* 0x000e2800000e0000 */
[----:B------:R-:W-:Y:S04]  /*1ae20*/  SHFL.IDX PT, R12, R8, RZ, 0x181f ;  /* 0x00181fff080c7589 */ /* 0x000fe800000e0000 */
[----:B-1----:R-:W-:Y:S01]  /*1ae30*/  SHFL.IDX PT, R19, R10, RZ, 0x181f ;  /* 0x00181fff0a137589 */ /* 0x002fe200000e0000 */
[----:B----4-:R-:W-:-:S03]  /*1ae40*/  IADD3 R4, P0, R33, R14, RZ ;  /* 0x0000000e21047210 */ /* 0x010fc60007f1e0ff */
[----:B------:R-:W-:Y:S02]  /*1ae50*/  SHFL.IDX PT, R14, R8, 0x3, 0x181f ;  /* 0x00781f00080e7f89 */ /* 0x000fe400000e0000 */
[----:B-----5:R-:W-:Y:S02]  /*1ae60*/  IMAD.X R5, RZ, RZ, R3, P0 ;  /* 0x000000ffff057224 */ /* 0x020fe400000e0603 */
[----:B------:R-:W1:Y:S01]  /*1ae70*/  SHFL.IDX PT, R3, R10, 0x2, 0x181f ;  /* 0x00581f000a037f89 */ /* 0x000e6200000e0000 */
[----:B0-----:R-:W-:-:S05]  /*1ae80*/  IADD3 R2, P0, R33, R2, RZ ;  /* 0x0000000221027210 */ /* 0x001fca0007f1e0ff */
[----:B-1----:R-:W-:Y:S01]  /*1ae90*/  IMAD.X R3, RZ, RZ, R3, P0 ;  /* 0x000000ffff037224 */ /* 0x002fe200000e0603 */
[----:B------:R-:W-:-:S05]  /*1aea0*/  IADD3 R12, P0, R33, R12, RZ ;  /* 0x0000000c210c7210 */ /* 0x000fca0007f1e0ff */
[----:B------:R-:W-:Y:S01]  /*1aeb0*/  IMAD.X R13, RZ, RZ, R19, P0 ;  /* 0x000000ffff0d7224 */ /* 0x000fe200000e0613 */
[----:B------:R-:W-:Y:S01]  /*1aec0*/  IADD3 R14, P0, R33, R14, RZ ;  /* 0x0000000e210e7210 */ /* 0x000fe20007f1e0ff */
[----:B------:R-:W0:Y:S04]  /*1aed0*/  SHFL.IDX PT, R19, R10, 0x3, 0x181f ;  /* 0x00781f000a137f89 */ /* 0x000e2800000e0000 */
[----:B------:R-:W-:Y:S04]  /*1aee0*/  LDGSTS.E.BYPASS.LTC128B.128 [R6+0x18400], desc[UR48][R12.64], !P2 ;  /* 0x184000000c067fae */ /* 0x000fe8000d101d70 */
[----:B------:R1:W-:Y:S04]  /*1aef0*/  LDGSTS.E.BYPASS.LTC128B.128 [R6+0x18c00], desc[UR48][R4.64], !P2 ;  /* 0x18c0000004067fae */ /* 0x0003e8000d101d70 */
[----:B------:R4:W-:Y:S04]  /*1af00*/  LDGSTS.E.BYPASS.LTC128B.128 [R6+0x19400], desc[UR48][R2.64], !P2 ;  /* 0x1940000002067fae */ /* 0x0009e8000d101d70 */
[----:B-1----:R-:W-:Y:S04]  /*1af10*/  SHFL.IDX PT, R4, R10, 0x5, 0x181f ;  /* 0x00b81f000a047f89 */ /* 0x002fe800000e0000 */
[----:B----4-:R-:W1:Y:S01]  /*1af20*/  SHFL.IDX PT, R2, R8, 0x4, 0x181f ;  /* 0x00981f0008027f89 */ /* 0x010e6200000e0000 */
[----:B0-----:R-:W-:-:S03]  /*1af30*/  IMAD.X R15, RZ, RZ, R19, P0 ;  /* 0x000000ffff0f7224 */ /* 0x001fc600000e0613 */
[----:B------:R-:W0:Y:S04]  /*1af40*/  SHFL.IDX PT, R3, R10, 0x4, 0x181f ;  /* 0x00981f000a037f89 */ /* 0x000e2800000e0000 */
[----:B------:R4:W-:Y:S04]  /*1af50*/  LDGSTS.E.BYPASS.LTC128B.128 [R6+0x19c00], desc[UR48][R14.64], !P2 ;  /* 0x19c000000e067fae */ /* 0x0009e8000d101d70 */
[----:B----4-:R-:W4:Y:S01]  /*1af60*/  SHFL.IDX PT, R14, R8, 0x5, 0x181f ;  /* 0x00b81f00080e7f89 */ /* 0x010f2200000e0000 */
[----:B-1----:R-:W-:-:S05]  /*1af70*/  IADD3 R2, P0, R33, R2, RZ ;  /* 0x0000000221027210 */ /* 0x002fca0007f1e0ff */
[----:B0-----:R-:W-:-:S05]  /*1af80*/  IMAD.X R3, RZ, RZ, R3, P0 ;  /* 0x000000ffff037224 */ /* 0x001fca00000e0603 */
[----:B------:R0:W-:Y:S01]  /*1af90*/  LDGSTS.E.BYPASS.LTC128B.128 [R6+0x1a400], desc[UR48][R2.64], !P2 ;  /* 0x1a40000002067fae */ /* 0x0001e2000d101d70 */
[----:B----4-:R-:W-:-:S03]  /*1afa0*/  IADD3 R14, P0, R33, R14, RZ ;  /* 0x0000000e210e7210 */ /* 0x010fc60007f1e0ff */
[----:B0-----:R-:W0:Y:S02]  /*1afb0*/  SHFL.IDX PT, R2, R8, 0x6, 0x181f ;  /* 0x00d81f0008027f89 */ /* 0x001e2400000e0000 */
[----:B------:R-:W-:Y:S02]  /*1afc0*/  IMAD.X R15, RZ, RZ, R4, P0 ;  /* 0x000000ffff0f7224 */ /* 0x000fe400000e0604 */
[----:B------:R-:W1:Y:S04]  /*1afd0*/  SHFL.IDX PT, R3, R10, 0x6, 0x181f ;  /* 0x00d81f000a037f89 */ /* 0x000e6800000e0000 */
[----:B------:R-:W4:Y:S04]  /*1afe0*/  SHFL.IDX PT, R4, R8, 0x7, 0x181f ;  /* 0x00f81f0008047f89 */ /* 0x000f2800000e0000 */
[----:B------:R-:W5:Y:S04]  /*1aff0*/  SHFL.IDX PT, R10, R10, 0x7, 0x181f ;  /* 0x00f81f000a0a7f89 */ /* 0x000f6800000e0000 */
[----:B------:R1:W-:Y:S04]  /*1b000*/  LDGSTS.E.BYPASS.LTC128B.128 [R6+0x1ac00], desc[UR48][R14.64], !P2 ;  /* 0x1ac000000e067fae */ /* 0x0003e8000d101d70 */
[----:B------:R-:W-:Y:S01]  /*1b010*/  SHFL.IDX PT, R8, R7, 0x1, 0x181f ;  /* 0x00381f0007087f89 */ /* 0x000fe200000e0000 */
[----:B0-----:R-:W-:-:S03]  /*1b020*/  IADD3 R12, P0, R33, R2, RZ ;  /* 0x00000002210c7210 */ /* 0x001fc60007f1e0ff */
[----:B------:R-:W0:Y:S02]  /*1b030*/  SHFL.IDX PT, R2, R7, RZ, 0x181f ;  /* 0x00181fff07027589 */ /* 0x000e2400000e0000 */
[----:B-1----:R-:W-:Y:S02]  /*1b040*/  IMAD.X R13, RZ, RZ, R3, P0 ;  /* 0x000000ffff0d7224 */ /* 0x002fe400000e0603 */
[----:B------:R-:W1:Y:S01]  /*1b050*/  SHFL.IDX PT, R3, R9, RZ, 0x181f ;  /* 0x00181fff09037589 */ /* 0x000e6200000e0000 */
[----:B----4-:R-:W-:-:S03]  /*1b060*/  IADD3 R4, P0, R33, R4, RZ ;  /* 0x0000000421047210 */ /* 0x010fc60007f1e0ff */
[----:B------:R4:W-:Y:S02]  /*1b070*/  LDGSTS.E.BYPASS.LTC128B.128 [R6+0x1b400], desc[UR48][R12.64], !P2 ;  /* 0x1b4000000c067fae */ /* 0x0009e4000d101d70 */
[----:B-----5:R-:W-:Y:S02]  /*1b080*/  IMAD.X R5, RZ, RZ, R10, P0 ;  /* 0x000000ffff057224 */ /* 0x020fe400000e060a */
[----:B------:R-:W2:Y:S04]  /*1b090*/  SHFL.IDX PT, R9, R9, 0x1, 0x181f ;  /* 0x00381f0009097f89 */ /* 0x000ea800000e0000 */
[----:B------:R4:W-:Y:S01]  /*1b0a0*/  LDGSTS.E.BYPASS.LTC128B.128 [R6+0x1bc00], desc[UR48][R4.64], !P2 ;  /* 0x1bc0000004067fae */ /* 0x0009e2000d101d70 */
[----:B0-----:R-:W-:-:S05]  /*1b0b0*/  IADD3 R2, P0, R33, R2, RZ ;  /* 0x0000000221027210 */ /* 0x001fca0007f1e0ff */
[----:B-1----:R-:W-:-:S05]  /*1b0c0*/  IMAD.X R3, RZ, RZ, R3, P0 ;  /* 0x000000ffff037224 */ /* 0x002fca00000e0603 */
[----:B------:R4:W-:Y:S03]  /*1b0d0*/  LDGSTS.E.BYPASS.LTC128B.128 [R6+0x1c400], desc[UR48][R2.64], !P2 ;  /* 0x1c40000002067fae */ /* 0x0009e6000d101d70 */
.L_x_1400:
[----:B----4-:R-:W-:-:S05]  /*1b0e0*/  IADD3 R2, P0, R33, R8, RZ ;  /* 0x0000000821027210 */ /* 0x010fca0007f1e0ff */
[----:B--2---:R-:W-:Y:S01]  /*1b0f0*/  IMAD.X R3, RZ, RZ, R9, P0 ;  /* 0x000000ffff037224 */ /* 0x004fe200000e0609 */
[----:B------:R-:W-:-:S04]  /*1b100*/  PLOP3.LUT P0, PT, PT, PT, PT, 0x80, 0x0 ;  /* 0x000000000000781c */ /* 0x000fc80003f0f070 */
[----:B------:R-:W-:Y:S01]  /*1b110*/  @!PT LDS RZ, [RZ] ;  /* 0x00000000fffff984 */ /* 0x000fe20000000800 */
[----:B------:R-:W-:Y:S01]  /*1b120*/  @!PT LDS RZ, [RZ] ;  /* 0x00000000fffff984 */ /* 0x000fe20000000800 */
[----:B------:R-:W-:Y:S01]  /*1b130*/  @!PT LDS RZ, [RZ] ;  /* 0x00000000fffff984 */ /* 0x000fe20000000800 */
[----:B------:R0:W-:Y:S01]  /*1b140*/  LDGSTS.E.BYPASS.LTC128B.128 [R6+0x1cc00], desc[UR48][R2.64], !P2 ;  /* 0x1cc0000002067fae */ /* 0x0001e2000d101d70 */
[----:B------:R-:W-:-:S08]  /*1b150*/  NOP ;  /* 0x0000000000007918 */ /* 0x000fd00000000000 */
.L_x_1249:
        /* <DEDUP_REMOVED lines=11> */
.L_x_1250:
[----:B------:R3:W-:Y:S02]  /*1b210*/  SYNCS.ARRIVE.TRANS64.A1T0 RZ, [R0+URZ+0x22830], RZ ;  /* 0x022830ff00ff79a7 */ /* 0x0007e4000810003f */
[----:B---3--:R-:W-:-:S05]  /*1b220*/  IMAD.U32 R0, RZ, RZ, UR50 ;  /* 0x00000032ff007e24 */ /* 0x008fca000f8e00ff */
[----:B------:R-:W-:-:S13]  /*1b230*/  ISETP.NE.AND P0, PT, R0, 0x3, PT ;  /* 0x000000030000780c */ /* 0x000fda0003f05270 */
[----:B------:R-:W-:Y:S05]  /*1b240*/  @!P0 BRA `(.L_x_1251) ;  /* 0x0000000000048947 */ /* 0x000fea0003800000 */
[----:B------:R-:W-:Y:S01]  /*1b250*/  BPT.TRAP 0x1 ;  /* 0x000000040000795c */ /* 0x000fe20000300000 */
.L_x_1251:
[----:B------:R-:W-:Y:S01]  /*1b260*/  LOP3.LUT R0, R23, 0x1, RZ, 0x3c, !PT ;  /* 0x0000000117007812 */ /* 0x000fe200078e3cff */
[----:B------:R-:W-:Y:S01]  /*1b270*/  IMAD R19, R22, 0x8, R17 ;  /* 0x0000000816137824 */ /* 0x000fe200078e0211 */
[----:B------:R-:W-:Y:S02]  /*1b280*/  BSSY B0, `(.L_x_1252) ;  /* 0x0000004000007945 */ /* 0x000fe40003800000 */
[----:B------:R-:W-:-:S04]  /*1b290*/  SHF.L.U32 R0, R0, 0x1f, RZ ;  /* 0x0000001f00007819 */ /* 0x000fc800000006ff */
[----:B------:R-:W0:Y:S02]  /*1b2a0*/  SYNCS.PHASECHK.TRANS64.TRYWAIT P2, [R19+URZ+0x22870], R0 ;  /* 0x02287000130075a7 */ /* 0x000e24000804017f */
[----:B0-----:R-:W-:Y:S05]  /*1b2b0*/  @!P2 BRA `(.L_x_1253) ;  /* 0x0000004c00f0a947 */ /* 0x001fea0003800000 */
.L_x_1401:
[----:B------:R-:W-:Y:S05]  /*1b2c0*/  BSYNC B0 ;  /* 0x0000000000007941 */ /* 0x000fea0003800000 */
.L_x_1252:
[----:B------:R-:W-:-:S05]  /*1b2d0*/  IMAD.U32 R2, RZ, RZ, UR51 ;  /* 0x00000033ff027e24 */ /* 0x000fca000f8e00ff */
[----:B------:R-:W-:-:S13]  /*1b2e0*/  ISETP.NE.AND P2, PT, R2, 0x3, PT ;  /* 0x000000030200780c */ /* 0x000fda0003f45270 */
[----:B------:R-:W-:Y:S05]  /*1b2f0*/  @!P2 BRA `(.L_x_1254) ;  /* 0x000000000004a947 */ /* 0x000fea0003800000 */
[----:B------:R-:W-:Y:S01]  /*1b300*/  BPT.TRAP 0x1 ;  /* 0x000000040000795c */ /* 0x000fe20000300000 */
.L_x_1254:
[----:B------:R-:W-:Y:S01]  /*1b310*/  SHF.L.U32 R2, R23, 0x1f, RZ ;  /* 0x0000001f17027819 */ /* 0x000fe200000006ff */
[----:B0-----:R-:W-:-:S03]  /*1b320*/  IMAD R0, R22, 0x5000, RZ ;  /* 0x0000500016007824 */ /* 0x001fc600078e02ff */
[----:B------:R-:W0:Y:S02]  /*1b330*/  SYNCS.PHASECHK.TRANS64.TRYWAIT P2, [R19+URZ+0x22860], R2 ;  /* 0x02286002130075a7 */ /* 0x000e24000804017f */
[----:B0-----:R-:W-:Y:S05]  /*1b340*/  @!P2 BRA `(.L_x_1255) ;  /* 0x0000004c00e0a947 */ /* 0x001fea0003800000 */
.L_x_1402:
[----:B------:R-:W0:Y:S04]  /*1b350*/  LDL R4, [R1+0x10] ;  /* 0x0000100001047983 */ /* 0x000e280000100800 */
[----:B------:R-:W2:Y:S04]  /*1b360*/  LDL R3, [R1+0x14] ;  /* 0x0000140001037983 */ /* 0x000ea80000100800 */
[----:B------:R-:W3:Y:S01]  /*1b370*/  LDL R12, [R1+0xc] ;  /* 0x00000c00010c7983 */ /* 0x000ee20000100800 */
[----:B------:R-:W-:Y:S05]  /*1b380*/  WARPSYNC.ALL ;  /* 0x0000000000007948 */ /* 0x000fea0003800000 */
[----:B------:R-:W-:-:S05]  /*1b390*/  IMAD.U32 R24, RZ, RZ, UR51 ;  /* 0x00000033ff187e24 */ /* 0x000fca000f8e00ff */
[----:B------:R-:W-:Y:S02]  /*1b3a0*/  ISETP.NE.AND P2, PT, R24, 0x3, PT ;  /* 0x000000031800780c */ /* 0x000fe40003f45270 */
[----:B0-----:R-:W-:-:S05]  /*1b3b0*/  LOP3.LUT R2, R0, R4, RZ, 0xfc, !PT ;  /* 0x0000000400027212 */ /* 0x001fca00078efcff */
[C---:B------:R-:W-:Y:S01]  /*1b3c0*/  IMAD.IADD R2, R17.reuse, 0x1, R2 ;  /* 0x0000000111027824 */ /* 0x040fe200078e0202 */
[----:B---3--:R-:W-:-:S03]  /*1b3d0*/  IADD3 R0, R17, R0, R12 ;  /* 0x0000000011007210 */ /* 0x008fc60007ffe00c */
[----:B--2---:R-:W-:Y:S01]  /*1b3e0*/  IMAD.IADD R3, R3, 0x1, R2 ;  /* 0x0000000103037824 */ /* 0x004fe200078e0202 */
        /* <DEDUP_REMOVED lines=68> */
.L_x_1256:
[----:B-1----:R1:W-:Y:S01]  /*1b830*/  SYNCS.ARRIVE.TRANS64.A1T0 RZ, [R19+URZ+0x22850], RZ ;  /* 0x022850ff13ff79a7 */ /* 0x0023e2000810003f */
[----:B------:R-:W-:Y:S06]  /*1b840*/  BAR.SYNC.DEFER_BLOCKING 0x2, 0x80 ;  /* 0x0082000000007b1d */ /* 0x000fec0000010000 */
[----:B------:R-:W-:Y:S05]  /*1b850*/  @!P0 BRA `(.L_x_1257) ;  /* 0x0000000000048947 */ /* 0x000fea0003800000 */
[----:B------:R-:W-:Y:S01]  /*1b860*/  BPT.TRAP 0x1 ;  /* 0x000000040000795c */ /* 0x000fe20000300000 */
.L_x_1257:
[----:B0-----:R-:W2:Y:S01]  /*1b870*/  LDL R0, [R1+0x4] ;  /* 0x0000040001007983 */ /* 0x001ea20000100800 */
[----:B-1----:R-:W-:Y:S02]  /*1b880*/  VIADD R19, R19, 0x22880 ;  /* 0x0002288013137836 */ /* 0x002fe40000000000 */
[----:B------:R-:W-:Y:S02]  /*1b890*/  IMAD.MOV.U32 R22, RZ, RZ, R29 ;  /* 0x000000ffff167224 */ /* 0x000fe400078e001d */
[----:B------:R-:W-:Y:S01]  /*1b8a0*/  IMAD.MOV.U32 R23, RZ, RZ, R35 ;  /* 0x000000ffff177224 */ /* 0x000fe200078e0023 */
[----:B--2---:R-:W-:-:S04]  /*1b8b0*/  PRMT R19, R0, 0x654, R19 ;  /* 0x0000065400137816 */ /* 0x004fc80000000013 */
[----:B------:R1:W-:Y:S01]  /*1b8c0*/  SYNCS.ARRIVE.TRANS64.RED.A1T0 RZ, [R19+URZ], RZ ;  /* 0x000000ff13ff79a7 */ /* 0x0003e2000810043f */
[----:B------:R-:W-:Y:S05]  /*1b8d0*/  @P1 BRA `(.L_x_1258) ;  /* 0xffffffe400e81947 */ /* 0x000fea000383ffff */
.L_x_1238:
[----:B0-----:R-:W0:Y:S01]  /*1b8e0*/  S2R R0, SR_TID.X ;  /* 0x0000000000007919 */ /* 0x001e220000002100 */
[----:B------:R-:W-:Y:S01]  /*1b8f0*/  BSSY B0, `(.L_x_1259) ;  /* 0x0000012000007945 */ /* 0x000fe20003800000 */
[----:B------:R-:W-:Y:S01]  /*1b900*/  IMAD.U32 R6, RZ, RZ, UR50 ;  /* 0x00000032ff067e24 */ /* 0x000fe2000f8e00ff */
[----:B0-----:R-:W-:-:S04]  /*1b910*/  LOP3.LUT R0, R0, 0x7f, RZ, 0xc0, !PT ;  /* 0x0000007f00007812 */ /* 0x001fc800078ec0ff */
[----:B------:R-:W-:-:S13]  /*1b920*/  ISETP.NE.AND P0, PT, R0, RZ, PT ;  /* 0x000000ff0000720c */ /* 0x000fda0003f05270 */
[----:B------:R-:W-:Y:S05]  /*1b930*/  @P0 BRA `(.L_x_1260) ;  /* 0x0000000000340947 */ /* 0x000fea0003800000 */
[----:B------:R-:W0:Y:S01]  /*1b940*/  S2R R5, SR_LANEID ;  /* 0x0000000000057919 */ /* 0x000e220000000000 */
[----:B------:R-:W-:Y:S01]  /*1b950*/  VOTEU.ANY UR4, UPT, PT ;  /* 0x0000000000047886 */ /* 0x000fe200038e0100 */
[----:B------:R-:W2:Y:S01]  /*1b960*/  LDC.64 R2, c[0x0][0xc80] ;  /* 0x00032000ff027b82 */ /* 0x000ea20000000a00 */
[----:B------:R-:W0:Y:S02]  /*1b970*/  FLO.U32 R0, UR4 ;  /* 0x0000000400007d00 */ /* 0x000e2400080e0000 */
[----:B0-----:R-:W-:-:S06]  /*1b980*/  ISETP.EQ.U32.AND P1, PT, R0, R5, PT ;  /* 0x000000050000720c */ /* 0x001fcc0003f22070 */
[----:B------:R-:W2:Y:S07]  /*1b990*/  POPC R5, UR4 ;  /* 0x0000000400057d09 */ /* 0x000eae0008000000 */
[----:B--2---:R-:W2:Y:S01]  /*1b9a0*/  @P1 ATOMG.E.ADD.STRONG.GPU PT, R3, desc[UR48][R2.64], R5 ;  /* 0x00000005020319a8 */ /* 0x004ea200081ee1f0 */
[----:B------:R-:W0:Y:S02]  /*1b9b0*/  S2R R4, SR_LTMASK ;  /* 0x0000000000047919 */ /* 0x000e240000003900 */
[----:B0-----:R-:W-:-:S04]  /*1b9c0*/  LOP3.LUT R4, R4, UR4, RZ, 0xc0, !PT ;  /* 0x0000000404047c12 */ /* 0x001fc8000f8ec0ff */
[----:B------:R-:W0:Y:S01]  /*1b9d0*/  POPC R7, R4 ;  /* 0x0000000400077309 */ /* 0x000e220000000000 */
[----:B--2---:R-:W0:Y:S02]  /*1b9e0*/  SHFL.IDX PT, R0, R3, R0, 0x1f ;  /* 0x00001f0003007589 */ /* 0x004e2400000e0000 */
[----:B0-----:R-:W-:-:S05]  /*1b9f0*/  IADD3 R0, R0, UR46, R7 ;  /* 0x0000002e00007c10 */ /* 0x001fca000fffe007 */
[----:B------:R0:W-:Y:S02]  /*1ba00*/  STL [R1+0x18], R0 ;  /* 0x0000180001007387 */ /* 0x0001e40000100800 */
.L_x_1260:
[----:B------:R-:W-:Y:S05]  /*1ba10*/  BSYNC B0 ;  /* 0x0000000000007941 */ /* 0x000fea0003800000 */
.L_x_1259:
[----:B------:R-:W-:-:S13]  /*1ba20*/  ISETP.NE.AND P1, PT, R6, 0x3, PT ;  /* 0x000000030600780c */ /* 0x000fda0003f25270 */
[----:B------:R-:W-:Y:S05]  /*1ba30*/  @!P1 BRA `(.L_x_1261) ;  /* 0x0000000000049947 */ /* 0x000fea0003800000 */
[----:B------:R-:W-:Y:S01]  /*1ba40*/  BPT.TRAP 0x1 ;  /* 0x000000040000795c */ /* 0x000fe20000300000 */
.L_x_1261:
[----:B------:R-:W-:Y:S01]  /*1ba50*/  LOP3.LUT R3, R35, 0x1, RZ, 0x3c, !PT ;  /* 0x0000000123037812 */ /* 0x000fe200078e3cff */
[----:B------:R-:W-:Y:S01]  /*1ba60*/  IMAD R18, R29, 0x8, R17 ;  /* 0x000000081d127824 */ /* 0x000fe200078e0211 */
[----:B------:R-:W-:Y:S02]  /*1ba70*/  BSSY B0, `(.L_x_1262) ;  /* 0x0000004000007945 */ /* 0x000fe40003800000 */
[----:B------:R-:W-:-:S04]  /*1ba80*/  SHF.L.U32 R3, R3, 0x1f, RZ ;  /* 0x0000001f03037819 */ /* 0x000fc800000006ff */
[----:B------:R-:W2:Y:S02]  /*1ba90*/  SYNCS.PHASECHK.TRANS64.TRYWAIT P2, [R18+URZ+0x22870], R3 ;  /* 0x02287003120075a7 */ /* 0x000ea4000804017f */
[----:B--2---:R-:W-:Y:S05]  /*1baa0*/  @!P2 BRA `(.L_x_1263) ;  /* 0x00000048001ca947 */ /* 0x004fea0003800000 */
.L_x_1403:
[----:B------:R-:W-:Y:S05]  /*1bab0*/  BSYNC B0 ;  /* 0x0000000000007941 */ /* 0x000fea0003800000 */
.L_x_1262:
[----:B0-----:R-:W-:-:S05]  /*1bac0*/  IMAD.U32 R0, RZ, RZ, UR51 ;  /* 0x00000033ff007e24 */ /* 0x001fca000f8e00ff */
[----:B------:R-:W-:-:S13]  /*1bad0*/  ISETP.NE.AND P2, PT, R0, 0x3, PT ;  /* 0x000000030000780c */ /* 0x000fda0003f45270 */
[----:B------:R-:W-:Y:S05]  /*1bae0*/  @!P2 BRA `(.L_x_1264) ;  /* 0x000000000004a947 */ /* 0x000fea0003800000 */
[----:B------:R-:W-:Y:S01]  /*1baf0*/  BPT.TRAP 0x1 ;  /* 0x000000040000795c */ /* 0x000fe20000300000 */
.L_x_1264:
[----:B--2---:R-:W-:Y:S01]  /*1bb00*/  SHF.L.U32 R3, R35, 0x1f, RZ ;  /* 0x0000001f23037819 */ /* 0x004fe200000006ff */
[----:B------:R-:W-:-:S03]  /*1bb10*/  IMAD R0, R29, 0x5000, RZ ;  /* 0x000050001d007824 */ /* 0x000fc600078e02ff */
[----:B------:R-:W0:Y:S02]  /*1bb20*/  SYNCS.PHASECHK.TRANS64.TRYWAIT P2, [R18+URZ+0x22860], R3 ;  /* 0x02286003120075a7 */ /* 0x000e24000804017f */
[----:B0-----:R-:W-:Y:S05]  /*1bb30*/  @!P2 BRA `(.L_x_1265) ;  /* 0x00000048000ca947 */ /* 0x001fea0003800000 */
.L_x_1404:
[----:B------:R-:W2:Y:S04]  /*1bb40*/  LDL R2, [R1+0x10] ;  /* 0x0000100001027983 */ /* 0x000ea80000100800 */
[----:B------:R-:W0:Y:S04]  /*1bb50*/  LDL R4, [R1+0x14] ;  /* 0x0000140001047983 */ /* 0x000e280000100800 */
[----:B-1----:R-:W3:Y:S01]  /*1bb60*/  LDL R19, [R1+0xc] ;  /* 0x00000c0001137983 */ /* 0x002ee20000100800 */
[----:B------:R-:W-:Y:S05]  /*1bb70*/  WARPSYNC.ALL ;  /* 0x0000000000007948 */ /* 0x000fea0003800000 */
[----:B--2---:R-:W-:-:S05]  /*1bb80*/  LOP3.LUT R2, R0, R2, RZ, 0xfc, !PT ;  /* 0x0000000200027212 */ /* 0x004fca00078efcff */
[C---:B------:R-:W-:Y:S01]  /*1bb90*/  IMAD.IADD R2, R17.reuse, 0x1, R2 ;  /* 0x0000000111027824 */ /* 0x040fe200078e0202 */
[----:B---3--:R-:W-:-:S03]  /*1bba0*/  IADD3 R0, R17, R0, R19 ;  /* 0x0000000011007210 */ /* 0x008fc60007ffe013 */
[----:B0-----:R-:W-:Y:S01]  /*1bbb0*/  IMAD.IADD R3, R4, 0x1, R2 ;  /* 0x0000000104037824 */ /* 0x001fe200078e0202 */
[----:B------:R-:W0:Y:S01]  /*1bbc0*/  LDSM.16.MT88.4 R8, [R2+0xa400] ;  /* 0x00a400000208783b */ /* 0x000e220000004200 */
        /* <DEDUP_REMOVED lines=69> */
.L_x_1266:
[----:B-1----:R1:W-:Y:S01]  /*1c020*/  SYNCS.ARRIVE.TRANS64.A1T0 RZ, [R18+URZ+0x22850], RZ ;  /* 0x022850ff12ff79a7 */ /* 0x0023e2000810003f */
[----:B------:R-:W-:Y:S06]  /*1c030*/  BAR.SYNC.DEFER_BLOCKING 0x2, 0x80 ;  /* 0x0082000000007b1d */ /* 0x000fec0000010000 */
[----:B------:R-:W-:Y:S05]  /*1c040*/  @!P1 BRA `(.L_x_1267) ;  /* 0x0000000000049947 */ /* 0x000fea0003800000 */
[----:B------:R-:W-:Y:S01]  /*1c050*/  BPT.TRAP 0x1 ;  /* 0x000000040000795c */ /* 0x000fe20000300000 */
.L_x_1267:
[----:B0-----:R-:W2:Y:S01]  /*1c060*/  LDL R0, [R1+0x4] ;  /* 0x0000040001007983 */ /* 0x001ea20000100800 */
        /* <DEDUP_REMOVED lines=8> */
.L_x_1210:
[----:B------:R-:W-:Y:S05]  /*1c0f0*/  BSYNC B7 ;  /* 0x0000000000077941 */ /* 0x000fea0003800000 */
.L_x_1208:
[----:B-1----:R1:W5:Y:S04]  /*1c100*/  LDL R0, [R1+0x4] ;  /* 0x0000040001007983 */ /* 0x0023680000100800 */
[----:B------:R1:W5:Y:S01]  /*1c110*/  LDL R2, [R1+0x18] ;  /* 0x0000180001027983 */ /* 0x0003620000100800 */
[----:B------:R-:W-:-:S13]  /*1c120*/  LOP3.LUT P1, RZ, R16, 0x1000, RZ, 0xc0, !PT ;  /* 0x0000100010ff7812 */ /* 0x000fda000782c0ff */
[----:B-1----:R-:W-:Y:S05]  /*1c130*/  @!P1 BRA `(.L_x_1268) ;  /* 0x0000000000289947 */ /* 0x002fea0003800000 */
[----:B------:R-:W1:Y:S08]  /*1c140*/  S2UR UR4, SR_CgaCtaId ;  /* 0x00000000000479c3 */ /* 0x000e700000008800 */
[----:B------:R-:W-:Y:S01]  /*1c150*/  BAR.SYNC.DEFER_BLOCKING 0x5, 0x180 ;  /* 0x0146000000007b1d */ /* 0x000fe20000010000 */
[----:B------:R-:W-:Y:S01]  /*1c160*/  MOV R17, 0x400 ;  /* 0x0000040000117802 */ /* 0x000fe20000000f00 */
[----:B-1---5:R-:W-:-:S05]  /*1c170*/  IMAD.U32 R0, RZ, RZ, UR4 ;  /* 0x00000004ff007e24 */ /* 0x022fca000f8e00ff */
[----:B------:R-:W-:Y:S01]  /*1c180*/  LEA R17, R0, R17, 0x18 ;  /* 0x0000001100117211 */ /* 0x000fe200078ec0ff */
[----:B------:R-:W-:Y:S04]  /*1c190*/  STL [R1+0x4], R0 ;  /* 0x0000040001007387 */ /* 0x000fe80000100800 */
[----:B------:R-:W1:Y:S04]  /*1c1a0*/  LDS R2, [R17+0x228d0] ;  /* 0x0228d00011027984 */ /* 0x000e680000000800 */
[----:B-1----:R1:W-:Y:S01]  /*1c1b0*/  STL [R1+0x18], R2 ;  /* 0x0000180201007387 */ /* 0x0023e20000100800 */
[----:B------:R-:W-:Y:S06]  /*1c1c0*/  BAR.ARV 0x4, 0x180 ;  /* 0x0106000000007b1d */ /* 0x000fec0000002000 */
[----:B------:R-:W-:Y:S05]  /*1c1d0*/  BRA `(.L_x_1269) ;  /* 0x0000000000287947 */ /* 0x000fea0003800000 */
.L_x_1268:
[----:B-----5:R-:W-:Y:S01]  /*1c1e0*/  IMAD.MOV.U32 R3, RZ, RZ, R0 ;  /* 0x000000ffff037224 */ /* 0x020fe200078e0000 */
[----:B------:R-:W-:Y:S01]  /*1c1f0*/  @!P0 MOV R0, 0x400 ;  /* 0x0000040000008802 */ /* 0x000fe20000000f00 */
[----:B------:R-:W-:Y:S06]  /*1c200*/  BAR.SYNC.DEFER_BLOCKING 0x4, 0x180 ;  /* 0x0106000000007b1d */ /* 0x000fec0000010000 */
[----:B------:R-:W1:Y:S02]  /*1c210*/  @!P0 S2R R3, SR_CgaCtaId ;  /* 0x0000000000038919 */ /* 0x000e640000008800 */
[----:B-1----:R-:W-:Y:S01]  /*1c220*/  @!P0 LEA R17, R3, R0, 0x18 ;  /* 0x0000000003118211 */ /* 0x002fe200078ec0ff */
[----:B------:R-:W-:Y:S04]  /*1c230*/  @!P0 STL [R1+0x4], R3 ;  /* 0x0000040301008387 */ /* 0x000fe80000100800 */
[----:B------:R-:W1:Y:S04]  /*1c240*/  SHFL.IDX PT, R0, R2, RZ, 0x1f ;  /* 0x00001fff02007589 */ /* 0x000e6800000e0000 */
[----:B------:R2:W-:Y:S04]  /*1c250*/  @!P0 STS [R17+0x228d0], R2 ;  /* 0x0228d00211008388 */ /* 0x0005e80000000800 */
[----:B-1----:R2:W-:Y:S01]  /*1c260*/  STL [R1+0x18], R0 ;  /* 0x0000180001007387 */ /* 0x0025e20000100800 */
[----:B------:R-:W-:Y:S06]  /*1c270*/  BAR.ARV 0x5, 0x180 ;  /* 0x0146000000007b1d */ /* 0x000fec0000002000 */
.L_x_1269:
[----:B--2---:R-:W2:Y:S01]  /*1c280*/  LDL R0, [R1+0x18] ;  /* 0x0000180001007983 */ /* 0x004ea20000100800 */
[----:B------:R-:W-:Y:S02]  /*1c290*/  ULDC UR4, c[0x0][0xc38] ;  /* 0x00030e0000047ab9 */ /* 0x000fe40000000800 */
[----:B--2---:R-:W-:-:S13]  /*1c2a0*/  ISETP.GE.AND P0, PT, R0, UR4, PT ;  /* 0x0000000400007c0c */ /* 0x004fda000bf06270 */
[----:B------:R-:W-:Y:S05]  /*1c2b0*/  @!P0 BRA `(.L_x_1270) ;  /* 0xffffffac00788947 */ /* 0x000fea000383ffff */
.L_x_1199:
[----:B------:R-:W2:Y:S01]  /*1c2c0*/  LDL.LU R0, [R1+0x20] ;  /* 0x0000200001007983 */ /* 0x000ea20000300800 */
[----:B------:R-:W-:Y:S01]  /*1c2d0*/  BSSY B0, `(.L_x_1271) ;  /* 0x000000b000007945 */ /* 0x000fe20003800000 */
[----:B------:R-:W3:Y:S01]  /*1c2e0*/  S2R R5, SR_CgaCtaId ;  /* 0x0000000000057919 */ /* 0x000ee20000008800 */
[----:B--2---:R-:W-:-:S05]  /*1c2f0*/  VIADD R0, R0, 0x1 ;  /* 0x0000000100007836 */ /* 0x004fca0000000000 */
[----:B-1----:R-:W-:-:S04]  /*1c300*/  LEA.HI R2, R0, R0, RZ, 0x1 ;  /* 0x0000000000027211 */ /* 0x002fc800078f08ff */
[----:B------:R-:W-:Y:S02]  /*1c310*/  LOP3.LUT R3, R2, 0xfffffffe, RZ, 0xc0, !PT ;  /* 0xfffffffe02037812 */ /* 0x000fe400078ec0ff */
[----:B------:R-:W-:-:S03]  /*1c320*/  MOV R2, 0x400 ;  /* 0x0000040000027802 */ /* 0x000fc60000000f00 */
[----:B------:R-:W-:Y:S01]  /*1c330*/  IMAD.IADD R0, R0, 0x1, -R3 ;  /* 0x0000000100007824 */ /* 0x000fe200078e0a03 */
[----:B---3--:R-:W-:-:S04]  /*1c340*/  LEA R5, R5, R2, 0x18 ;  /* 0x0000000205057211 */ /* 0x008fc800078ec0ff */
[----:B------:R-:W-:-:S04]  /*1c350*/  SHF.L.U32 R0, R0, 0x1f, RZ ;  /* 0x0000001f00007819 */ /* 0x000fc800000006ff */
[----:B------:R-:W1:Y:S02]  /*1c360*/  SYNCS.PHASECHK.TRANS64.TRYWAIT P0, [R5+URZ+0x22820], R0 ;  /* 0x02282000050075a7 */ /* 0x000e64000800017f */
[----:B-1----:R-:W-:Y:S05]  /*1c370*/  @!P0 BRA `(.L_x_1272) ;  /* 0x0000004000108947 */ /* 0x002fea0003800000 */
.L_x_1405:
[----:B------:R-:W-:Y:S05]  /*1c380*/  BSYNC B0 ;  /* 0x0000000000007941 */ /* 0x000fea0003800000 */
.L_x_1271:
[----:B------:R-:W-:-:S03]  /*1c390*/  UMOV UR4, 0xffffffff ;  /* 0xffffffff00047882 */ /* 0x000fc60000000000 */
[----:B------:R-:W-:Y:S05]  /*1c3a0*/  BRA.DIV UR4, `(.L_x_1273) ;  /* 0x0000004204187947 */ /* 0x000fea000b800000 */
[----:B-1----:R-:W1:Y:S02]  /*1c3b0*/  S2R R0, SR_TID.X ;  /* 0x0000000000007919 */ /* 0x002e640000002100 */
[----:B-1----:R-:W-:-:S04]  /*1c3c0*/  SHF.R.U32.HI R0, RZ, 0x5, R0 ;  /* 0x00000005ff007819 */ /* 0x002fc80000011600 */
[----:B------:R-:W-:-:S05]  /*1c3d0*/  LOP3.LUT R0, R0, 0x3, RZ, 0xc0, !PT ;  /* 0x0000000300007812 */ /* 0x000fca00078ec0ff */
[----:B------:R1:W2:Y:S02]  /*1c3e0*/  SHFL.IDX PT, R14, R0, RZ, 0x1f ;  /* 0x00001fff000e7589 */ /* 0x0002a400000e0000 */
.L_x_1408:
[----:B--2---:R-:W-:Y:S01]  /*1c3f0*/  ISETP.NE.AND P0, PT, R14, RZ, PT ;  /* 0x000000ff0e00720c */ /* 0x004fe20003f05270 */
[----:B------:R-:W-:-:S12]  /*1c400*/  BSSY B0, `(.L_x_1274) ;  /* 0x000002c000007945 */ /* 0x000fd80003800000 */
[----:B------:R-:W-:Y:S05]  /*1c410*/  @P0 BRA `(.L_x_1275) ;  /* 0x0000000000a80947 */ /* 0x000fea0003800000 */
[----:B------:R-:W-:-:S03]  /*1c420*/  UMOV UR4, 0xffffffff ;  /* 0xffffffff00047882 */ /* 0x000fc60000000000 */
[----:B------:R-:W-:Y:S05]  /*1c430*/  BRA.DIV UR4, `(.L_x_1276) ;  /* 0x0000004204287947 */ /* 0x000fea000b800000 */
[----:B------:R-:W-:-:S13]  /*1c440*/  ELECT P6, URZ, PT ;  /* 0x00000000003f782f */ /* 0x000fda00038c0000 */
.L_x_1411:
[----:B------:R-:W-:Y:S05]  /*1c450*/  @!P6 BRA `(.L_x_1275) ;  /* 0x000000000098e947 */ /* 0x000fea0003800000 */
[----:B------:R-:W-:-:S06]  /*1c460*/  ULOP3.LUT UR4, UR36, 0x2, URZ, 0xfc, !UPT ;  /* 0x0000000224047892 */ /* 0x000fcc000f8efc3f */
[----:B-1----:R-:W-:-:S05]  /*1c470*/  IMAD.U32 R0, RZ, RZ, UR4 ;  /* 0x00000004ff007e24 */ /* 0x002fca000f8e00ff */
[----:B------:R-:W-:-:S13]  /*1c480*/  ISETP.NE.AND P0, PT, R0, 0x3, PT ;  /* 0x000000030000780c */ /* 0x000fda0003f05270 */
[----:B------:R-:W-:Y:S05]  /*1c490*/  @!P0 BRA `(.L_x_1277) ;  /* 0x0000000000048947 */ /* 0x000fea0003800000 */
[----:B------:R-:W-:Y:S01]  /*1c4a0*/  BPT.TRAP 0x1 ;  /* 0x000000040000795c */ /* 0x000fe20000300000 */
.L_x_1277:
[----:B------:R-:W-:Y:S01]  /*1c4b0*/  IMAD R3, R29, 0x8, R5 ;  /* 0x000000081d037824 */ /* 0x000fe200078e0205 */
[----:B------:R-:W-:Y:S01]  /*1c4c0*/  SHF.L.U32 R2, R35, 0x1f, RZ ;  /* 0x0000001f23027819 */ /* 0x000fe200000006ff */
[----:B------:R-:W-:-:S03]  /*1c4d0*/  VIADD R29, R29, 0x1 ;  /* 0x000000011d1d7836 */ /* 0x000fc60000000000 */
[----:B------:R-:W1:Y:S02]  /*1c4e0*/  SYNCS.PHASECHK.TRANS64.TRYWAIT P1, [R3+URZ+0x22840], R2 ;  /* 0x02284002030075a7 */ /* 0x000e64000802017f */
[----:B------:R-:W-:-:S04]  /*1c4f0*/  ISETP.NE.AND P2, PT, R29, 0x2, PT ;  /* 0x000000021d00780c */ /* 0x000fc80003f45270 */
[----:B------:R-:W-:Y:S01]  /*1c500*/  SEL R0, RZ, 0x1, P2 ;  /* 0x00000001ff007807 */ /* 0x000fe20001000000 */
[----:B-1----:R-:W-:Y:S08]  /*1c510*/  @!P1 BRA `(.L_x_1278) ;  /* 0x0000004000109947 */ /* 0x002ff00003800000 */
.L_x_1412:
[----:B------:R-:W-:Y:S02]  /*1c520*/  SEL R29, R29, RZ, P2 ;  /* 0x000000ff1d1d7207 */ /* 0x000fe40001000000 */
[----:B------:R-:W-:Y:S01]  /*1c530*/  LOP3.LUT R0, R35, R0, RZ, 0x3c, !PT ;  /* 0x0000000023007212 */ /* 0x000fe200078e3cff */
[----:B------:R-:W-:Y:S06]  /*1c540*/  @!P0 BRA `(.L_x_1279) ;  /* 0x0000000000048947 */ /* 0x000fec0003800000 */
[----:B------:R-:W-:Y:S01]  /*1c550*/  BPT.TRAP 0x1 ;  /* 0x000000040000795c */ /* 0x000fe20000300000 */
.L_x_1279:
[----:B------:R-:W-:Y:S01]  /*1c560*/  IMAD R29, R29, 0x8, R5 ;  /* 0x000000081d1d7824 */ /* 0x000fe200078e0205 */
[----:B------:R-:W-:-:S04]  /*1c570*/  SHF.L.U32 R0, R0, 0x1f, RZ ;  /* 0x0000001f00007819 */ /* 0x000fc800000006ff */
[----:B------:R-:W2:Y:S02]  /*1c580*/  SYNCS.PHASECHK.TRANS64.TRYWAIT P1, [R29+URZ+0x22840], R0 ;  /* 0x022840001d0075a7 */ /* 0x000ea4000802017f */
[----:B--2---:R-:W-:Y:S05]  /*1c590*/  @!P1 BRA `(.L_x_1280) ;  /* 0x0000004000049947 */ /* 0x004fea0003800000 */
.L_x_1413:
[----:B------:R-:W-:Y:S05]  /*1c5a0*/  @!P0 BRA `(.L_x_1281) ;  /* 0x0000000000048947 */ /* 0x000fea0003800000 */
[----:B------:R-:W-:Y:S01]  /*1c5b0*/  BPT.TRAP 0x1 ;  /* 0x000000040000795c */ /* 0x000fe20000300000 */
.L_x_1281:
[----:B------:R-:W3:Y:S02]  /*1c5c0*/  SYNCS.PHASECHK.TRANS64.TRYWAIT P1, [R3+URZ+0x22860], R2 ;  /* 0x02286002030075a7 */ /* 0x000ee4000802017f */
[----:B---3--:R-:W-:Y:S05]  /*1c5d0*/  @!P1 BRA `(.L_x_1282) ;  /* 0x0000004000089947 */ /* 0x008fea0003800000 */
.L_x_1414:
[----:B------:R-:W-:Y:S05]  /*1c5e0*/  @!P0 BRA `(.L_x_1283) ;  /* 0x0000000000048947 */ /* 0x000fea0003800000 */
[----:B------:R-:W-:Y:S01]  /*1c5f0*/  BPT.TRAP 0x1 ;  /* 0x000000040000795c */ /* 0x000fe20000300000 */
.L_x_1283:
[----:B------:R-:W4:Y:S02]  /*1c600*/  SYNCS.PHASECHK.TRANS64.TRYWAIT P1, [R29+URZ+0x22860], R0 ;  /* 0x022860001d0075a7 */ /* 0x000f24000802017f */
[----:B----4-:R-:W-:Y:S05]  /*1c610*/  @!P1 BRA `(.L_x_1284) ;  /* 0x00000040000c9947 */ /* 0x010fea0003800000 */
.L_x_1415:
[----:B------:R-:W-:Y:S05]  /*1c620*/  @!P0 BRA `(.L_x_1285) ;  /* 0x0000000000048947 */ /* 0x000fea0003800000 */
[----:B------:R-:W-:Y:S01]  /*1c630*/  BPT.TRAP 0x1 ;  /* 0x000000040000795c */ /* 0x000fe20000300000 */
.L_x_1285:
[----:B------:R-:W5:Y:S02]  /*1c640*/  SYNCS.PHASECHK.TRANS64.TRYWAIT P1, [R3+URZ+0x22880], R2 ;  /* 0x02288002030075a7 */ /* 0x000f64000802017f */
[----:B-----5:R-:W-:Y:S05]  /*1c650*/  @!P1 BRA `(.L_x_1286) ;  /* 0x0000004000109947 */ /* 0x020fea0003800000 */
.L_x_1416:
[----:B------:R-:W-:Y:S05]  /*1c660*/  @!P0 BRA `(.L_x_1287) ;  /* 0x0000000000048947 */ /* 0x000fea0003800000 */
[----:B------:R-:W-:Y:S01]  /*1c670*/  BPT.TRAP 0x1 ;  /* 0x000000040000795c */ /* 0x000fe20000300000 */
.L_x_1287:
[----:B------:R0:W0:Y:S02]  /*1c680*/  SYNCS.PHASECHK.TRANS64.TRYWAIT P0, [R29+URZ+0x22880], R0 ;  /* 0x022880001d0075a7 */ /* 0x000024000800017f */
[----:B0-----:R-:W-:Y:S05]  /*1c690*/  @!P0 NANOSLEEP.SYNCS 0x989680 ;  /* 0x009896800000895d */ /* 0x001fea0003900000 */
[----:B------:R-:W0:Y:S02]  /*1c6a0*/  @!P0 SYNCS.PHASECHK.TRANS64 P0, [R29+URZ+0x22880], R0 ;  /* 0x022880001d0085a7 */ /* 0x000e24000800007f */
[----:B0-----:R-:W-:Y:S05]  /*1c6b0*/  @!P0 BRA `(.L_x_1287) ;  /* 0xfffffffc00f08947 */ /* 0x001fea000383ffff */
.L_x_1275:
[----:B------:R-:W-:Y:S05]  /*1c6c0*/  BSYNC B0 ;  /* 0x0000000000007941 */ /* 0x000fea0003800000 */
.L_x_1274:
[----:B------:R-:W-:Y:S05]  /*1c6d0*/  EXIT ;  /* 0x000000000000794d */ /* 0x000fea0003800000 */
.L_x_1104:
[----:B0-----:R-:W-:-:S04]  /*1c6e0*/  IMAD.U32 R3, RZ, RZ, UR43 ;  /* 0x0000002bff037e24 */ /* 0x001fc8000f8e00ff */
[----:B------:R0:W1:Y:S03]  /*1c6f0*/  SYNCS.PHASECHK.TRANS64.TRYWAIT P1, [R3+URZ+0x22800], R8 ;  /* 0x02280008030075a7 */ /* 0x000066000802017f */
[----:B-1----:R-:W-:Y:S05]  /*1c700*/  @!P1 NANOSLEEP.SYNCS 0x989680 ;  /* 0x009896800000995d */ /* 0x002fea0003900000 */
[----:B------:R-:W1:Y:S02]  /*1c710*/  @!P1 SYNCS.PHASECHK.TRANS64 P1, [R3+URZ+0x22800], R8 ;  /* 0x02280008030095a7 */ /* 0x000e64000802007f */
[----:B-1----:R-:W-:Y:S05]  /*1c720*/  @!P1 BRA `(.L_x_1104) ;  /* 0xfffffffc00ec9947 */ /* 0x002fea000383ffff */
[----:B------:R-:W-:Y:S05]  /*1c730*/  BRA `(.L_x_1288) ;  /* 0xfffffe5400687947 */ /* 0x000fea000383ffff */
.L_x_1108:
[----:B-1----:R1:W2:Y:S02]  /*1c740*/  SYNCS.PHASECHK.TRANS64.TRYWAIT P1, [R106+URZ+0x22830], R3 ;  /* 0x022830036a0075a7 */ /* 0x0022a4000802017f */
[----:B--2---:R-:W-:Y:S05]  /*1c750*/  @!P1 NANOSLEEP.SYNCS 0x989680 ;  /* 0x009896800000995d */ /* 0x004fea0003900000 */
[----:B------:R-:W2:Y:S02]  /*1c760*/  @!P1 SYNCS.PHASECHK.TRANS64 P1, [R106+URZ+0x22830], R3 ;  /* 0x022830036a0095a7 */ /* 0x000ea4000802007f */
[----:B--2---:R-:W-:Y:S05]  /*1c770*/  @!P1 BRA `(.L_x_1108) ;  /* 0xfffffffc00f09947 */ /* 0x004fea000383ffff */
[----:B------:R-:W-:Y:S05]  /*1c780*/  BRA `(.L_x_1107) ;  /* 0xfffffe5400847947 */ /* 0x000fea000383ffff */
.L_x_1125:
[----:B-1----:R-:W-:-:S04]  /*1c790*/  IMAD.U32 R10, RZ, RZ, UR6 ;  /* 0x00000006ff0a7e24 */ /* 0x002fc8000f8e00ff */
[----:B------:R1:W2:Y:S03]  /*1c7a0*/  SYNCS.PHASECHK.TRANS64.TRYWAIT P1, [R10+URZ+0x22830], R9 ;  /* 0x022830090a0075a7 */ /* 0x0002a6000802017f */
[----:B--2---:R-:W-:Y:S05]  /*1c7b0*/  @!P1 NANOSLEEP.SYNCS 0x989680 ;  /* 0x009896800000995d */ /* 0x004fea0003900000 */
[----:B------:R-:W2:Y:S02]  /*1c7c0*/  @!P1 SYNCS.PHASECHK.TRANS64 P1, [R10+URZ+0x22830], R9 ;  /* 0x022830090a0095a7 */ /* 0x000ea4000802007f */
[----:B--2---:R-:W-:Y:S05]  /*1c7d0*/  @!P1 BRA `(.L_x_1125) ;  /* 0xfffffffc00ec9947 */ /* 0x004fea000383ffff */
[----:B------:R-:W-:Y:S05]  /*1c7e0*/  BRA `(.L_x_1122) ;  /* 0xfffffea000287947 */ /* 0x000fea000383ffff */
.L_x_1129:
[----:B-1----:R-:W-:-:S04]  /*1c7f0*/  IMAD.U32 R10, RZ, RZ, UR6 ;  /* 0x00000006ff0a7e24 */ /* 0x002fc8000f8e00ff */
[----:B------:R1:W2:Y:S03]  /*1c800*/  SYNCS.PHASECHK.TRANS64.TRYWAIT P1, [R10+URZ+0x22850], R9 ;  /* 0x022850090a0075a7 */ /* 0x0002a6000802017f */
[----:B--2---:R-:W-:Y:S05]  /*1c810*/  @!P1 NANOSLEEP.SYNCS 0x989680 ;  /* 0x009896800000995d */ /* 0x004fea0003900000 */
[----:B------:R-:W2:Y:S02]  /*1c820*/  @!P1 SYNCS.PHASECHK.TRANS64 P1, [R10+URZ+0x22850], R9 ;  /* 0x022850090a0095a7 */ /* 0x000ea4000802007f */
[----:B--2---:R-:W-:Y:S05]  /*1c830*/  @!P1 BRA `(.L_x_1129) ;  /* 0xfffffffc00ec9947 */ /* 0x004fea000383ffff */
[----:B------:R-:W-:Y:S05]  /*1c840*/  BRA `(.L_x_1126) ;  /* 0xfffffea800447947 */ /* 0x000fea000383ffff */
.L_x_1148:
[----:B-1----:R-:W-:-:S04]  /*1c850*/  IMAD.U32 R10, RZ, RZ, UR6 ;  /* 0x00000006ff0a7e24 */ /* 0x002fc8000f8e00ff */
[----:B------:R1:W2:Y:S03]  /*1c860*/  SYNCS.PHASECHK.TRANS64.TRYWAIT P1, [R10+URZ+0x22830], R9 ;  /* 0x022830090a0075a7 */ /* 0x0002a6000802017f */
[----:B--2---:R-:W-:Y:S05]  /*1c870*/  @!P1 NANOSLEEP.SYNCS 0x989680 ;  /* 0x009896800000995d */ /* 0x004fea0003900000 */
[----:B------:R-:W2:Y:S02]  /*1c880*/  @!P1 SYNCS.PHASECHK.TRANS64 P1, [R10+URZ+0x22830], R9 ;  /* 0x022830090a0095a7 */ /* 0x000ea4000802007f */
[----:B--2---:R-:W-:Y:S05]  /*1c890*/  @!P1 BRA `(.L_x_1148) ;  /* 0xfffffffc00ec9947 */ /* 0x004fea000383ffff */
[----:B------:R-:W-:Y:S05]  /*1c8a0*/  BRA `(.L_x_1145) ;  /* 0xfffffef000947947 */ /* 0x000fea000383ffff */
.L_x_1152:
[----:B-1----:R-:W-:-:S04]  /*1c8b0*/  IMAD.U32 R10, RZ, RZ, UR6 ;  /* 0x00000006ff0a7e24 */ /* 0x002fc8000f8e00ff */
[----:B------:R1:W2:Y:S03]  /*1c8c0*/  SYNCS.PHASECHK.TRANS64.TRYWAIT P1, [R10+URZ+0x22850], R9 ;  /* 0x022850090a0075a7 */ /* 0x0002a6000802017f */
[----:B--2---:R-:W-:Y:S05]  /*1c8d0*/  @!P1 NANOSLEEP.SYNCS 0x989680 ;  /* 0x009896800000995d */ /* 0x004fea0003900000 */
[----:B------:R-:W2:Y:S02]  /*1c8e0*/  @!P1 SYNCS.PHASECHK.TRANS64 P1, [R10+URZ+0x22850], R9 ;  /* 0x022850090a0095a7 */ /* 0x000ea4000802007f */
[----:B--2---:R-:W-:Y:S05]  /*1c8f0*/  @!P1 BRA `(.L_x_1152) ;  /* 0xfffffffc00ec9947 */ /* 0x004fea000383ffff */
[----:B------:R-:W-:Y:S05]  /*1c900*/  BRA `(.L_x_1149) ;  /* 0xfffffef800b07947 */ /* 0x000fea000383ffff */
.L_x_1160:
[----:B-1----:R-:W-:-:S04]  /*1c910*/  IMAD.U32 R10, RZ, RZ, UR6 ;  /* 0x00000006ff0a7e24 */ /* 0x002fc8000f8e00ff */
[----:B------:R1:W2:Y:S03]  /*1c920*/  SYNCS.PHASECHK.TRANS64.TRYWAIT P1, [R10+URZ+0x22830], R9 ;  /* 0x022830090a0075a7 */ /* 0x0002a6000802017f */
[----:B--2---:R-:W-:Y:S05]  /*1c930*/  @!P1 NANOSLEEP.SYNCS 0x989680 ;  /* 0x009896800000995d */ /* 0x004fea0003900000 */
[----:B------:R-:W2:Y:S02]  /*1c940*/  @!P1 SYNCS.PHASECHK.TRANS64 P1, [R10+URZ+0x22830], R9 ;  /* 0x022830090a0095a7 */ /* 0x000ea4000802007f */
[----:B--2---:R-:W-:Y:S05]  /*1c950*/  @!P1 BRA `(.L_x_1160) ;  /* 0xfffffffc00ec9947 */ /* 0x004fea000383ffff */
[----:B------:R-:W-:Y:S05]  /*1c960*/  BRA `(.L_x_1157) ;  /* 0xffffff2400487947 */ /* 0x000fea000383ffff */
.L_x_1164:
[----:B-1----:R-:W-:-:S04]  /*1c970*/  IMAD.U32 R10, RZ, RZ, UR6 ;  /* 0x00000006ff0a7e24 */ /* 0x002fc8000f8e00ff */
[----:B------:R1:W2:Y:S03]  /*1c980*/  SYNCS.PHASECHK.TRANS64.TRYWAIT P1, [R10+URZ+0x22850], R9 ;  /* 0x022850090a0075a7 */ /* 0x0002a6000802017f */
[----:B--2---:R-:W-:Y:S05]  /*1c990*/  @!P1 NANOSLEEP.SYNCS 0x989680 ;  /* 0x009896800000995d */ /* 0x004fea0003900000 */
[----:B------:R-:W2:Y:S02]  /*1c9a0*/  @!P1 SYNCS.PHASECHK.TRANS64 P1, [R10+URZ+0x22850], R9 ;  /* 0x022850090a0095a7 */ /* 0x000ea4000802007f */
[----:B--2---:R-:W-:Y:S05]  /*1c9b0*/  @!P1 BRA `(.L_x_1164) ;  /* 0xfffffffc00ec9947 */ /* 0x004fea000383ffff */
[----:B------:R-:W-:Y:S05]  /*1c9c0*/  BRA `(.L_x_1161) ;  /* 0xffffff2c00587947 */ /* 0x000fea000383ffff */
.L_x_1179:
[----:B-1----:R-:W-:-:S04]  /*1c9d0*/  IMAD.U32 R5, RZ, RZ, UR9 ;  /* 0x00000009ff057e24 */ /* 0x002fc8000f8e00ff */
[----:B------:R1:W2:Y:S03]  /*1c9e0*/  SYNCS.PHASECHK.TRANS64.TRYWAIT P1, [R5+URZ+0x22850], R0 ;  /* 0x02285000050075a7 */ /* 0x0002a6000802017f */
[----:B--2---:R-:W-:Y:S05]  /*1c9f0*/  @!P1 NANOSLEEP.SYNCS 0x989680 ;  /* 0x009896800000995d */ /* 0x004fea0003900000 */
[----:B------:R-:W2:Y:S02]  /*1ca00*/  @!P1 SYNCS.PHASECHK.TRANS64 P1, [R5+URZ+0x22850], R0 ;  /* 0x02285000050095a7 */ /* 0x000ea4000802007f */
[----:B--2---:R-:W-:Y:S05]  /*1ca10*/  @!P1 BRA `(.L_x_1179) ;  /* 0xfffffffc00ec9947 */ /* 0x004fea000383ffff */
[----:B------:R-:W-:Y:S05]  /*1ca20*/  BRA `(.L_x_1178) ;  /* 0xffffff7000d07947 */ /* 0x000fea000383ffff */
.L_x_1219:
[----:B------:R-:W1:Y:S01]  /*1ca30*/  S2R R20, SR_TID.X ;  /* 0x0000000000147919 */ /* 0x000e620000002100 */
[----:B------:R-:W-:Y:S02]  /*1ca40*/  IMAD.MOV.U32 R12, RZ, RZ, RZ ;  /* 0x000000ffff0c7224 */ /* 0x000fe400078e00ff */
[----:B------:R-:W-:Y:S02]  /*1ca50*/  IMAD.MOV.U32 R11, RZ, RZ, 0x1f ;  /* 0x0000001fff0b7424 */ /* 0x000fe400078e00ff */
[----:B------:R-:W-:Y:S01]  /*1ca60*/  IMAD.MOV.U32 R15, RZ, RZ, -0x1 ;  /* 0xffffffffff0f7424 */ /* 0x000fe200078e00ff */
[----:B-1----:R-:W-:-:S04]  /*1ca70*/  SHF.R.U32.HI R20, RZ, 0x5, R20 ;  /* 0x00000005ff147819 */ /* 0x002fc80000011614 */
[----:B------:R-:W-:-:S05]  /*1ca80*/  LOP3.LUT R20, R20, 0x3, RZ, 0xc0, !PT ;  /* 0x0000000314147812 */ /* 0x000fca00078ec0ff */
[----:B------:R-:W-:-:S07]  /*1ca90*/  IMAD.MOV.U32 R13, RZ, RZ, R20 ;  /* 0x000000ffff0d7224 */ /* 0x000fce00078e0014 */
[----:B0----5:R-:W-:Y:S05]  /*1caa0*/  WARPSYNC.COLLECTIVE R15, `(.L_x_1289) ;  /* 0x000000000f087348 */ /* 0x021fea0003c00000 */
[----:B------:R1:W2:Y:S02]  /*1cab0*/  SHFL.IDX P6, R14, R13, R12, R11 ;  /* 0x0000000c0d0e7389 */ /* 0x0002a400000c000b */
[----:B012--5:R-:W-:Y:S01]  /*1cac0*/  ENDCOLLECTIVE ;  /* 0x000000000000791b */ /* 0x027fe20003800000 */
.L_x_1289:
[----:B------:R-:W-:Y:S05]  /*1cad0*/  BRA `(.L_x_1290) ;  /* 0xffffffb400587947 */ /* 0x000fea000383ffff */
.L_x_1222:
[----:B0-----:R0:W1:Y:S02]  /*1cae0*/  SYNCS.PHASECHK.TRANS64.TRYWAIT P0, [R0+URZ+0x22880], R26 ;  /* 0x0228801a000075a7 */ /* 0x001064000800017f */
[----:B-1----:R-:W-:Y:S05]  /*1caf0*/  @!P0 NANOSLEEP.SYNCS 0x989680 ;  /* 0x009896800000895d */ /* 0x002fea0003900000 */
[----:B------:R-:W1:Y:S02]  /*1cb00*/  @!P0 SYNCS.PHASECHK.TRANS64 P0, [R0+URZ+0x22880], R26 ;  /* 0x0228801a000085a7 */ /* 0x000e64000800007f */
[----:B-1----:R-:W-:Y:S05]  /*1cb10*/  @!P0 BRA `(.L_x_1222) ;  /* 0xfffffffc00f08947 */ /* 0x002fea000383ffff */
[----:B------:R-:W-:Y:S05]  /*1cb20*/  BRA `(.L_x_1291) ;  /* 0xffffffb800787947 */ /* 0x000fea000383ffff */
.L_x_1223:
[----:B------:R-:W-:Y:S01]  /*1cb30*/  BSSY B0, `(.L_x_1292) ;  /* 0x0000008000007945 */ /* 0x000fe20003800000 */
[----:B------:R-:W-:Y:S02]  /*1cb40*/  IMAD.MOV.U32 R13, RZ, RZ, R10 ;  /* 0x000000ffff0d7224 */ /* 0x000fe400078e000a */
[----:B------:R-:W-:Y:S02]  /*1cb50*/  IMAD.MOV.U32 R12, RZ, RZ, RZ ;  /* 0x000000ffff0c7224 */ /* 0x000fe400078e00ff */
[----:B------:R-:W-:Y:S02]  /*1cb60*/  IMAD.MOV.U32 R11, RZ, RZ, 0x181f ;  /* 0x0000181fff0b7424 */ /* 0x000fe400078e00ff */
[----:B------:R-:W-:-:S07]  /*1cb70*/  IMAD.MOV.U32 R15, RZ, RZ, -0x1 ;  /* 0xffffffffff0f7424 */ /* 0x000fce00078e00ff */
[----:B0-----:R-:W-:Y:S05]  /*1cb80*/  WARPSYNC.COLLECTIVE R15, `(.L_x_1293) ;  /* 0x000000000f087348 */ /* 0x001fea0003c00000 */
[----:B------:R1:W2:Y:S02]  /*1cb90*/  SHFL.IDX P6, R14, R13, R12, R11 ;  /* 0x0000000c0d0e7389 */ /* 0x0002a400000c000b */
[----:B012---:R-:W-:Y:S01]  /*1cba0*/  ENDCOLLECTIVE ;  /* 0x000000000000791b */ /* 0x007fe20003800000 */
.L_x_1293:
[----:B------:R-:W-:Y:S05]  /*1cbb0*/  BSYNC B0 ;  /* 0x0000000000007941 */ /* 0x000fea0003800000 */
.L_x_1292:
[----:B------:R-:W-:Y:S01]  /*1cbc0*/  IMAD.MOV.U32 R13, RZ, RZ, R9 ;  /* 0x000000ffff0d7224 */ /* 0x000fe200078e0009 */
[C---:B------:R-:W-:Y:S01]  /*1cbd0*/  LOP3.LUT P1, RZ, R16.reuse, 0x200, RZ, 0xc0, !PT ;  /* 0x0000020010ff7812 */ /* 0x040fe2000782c0ff */
[----:B------:R-:W-:Y:S01]  /*1cbe0*/  IMAD.MOV.U32 R12, RZ, RZ, RZ ;  /* 0x000000ffff0c7224 */ /* 0x000fe200078e00ff */
[----:B------:R-:W-:Y:S01]  /*1cbf0*/  LOP3.LUT R16, R16, 0xffffffdf, RZ, 0xc0, !PT ;  /* 0xffffffdf10107812 */ /* 0x000fe200078ec0ff */
[----:B------:R-:W-:Y:S01]  /*1cc00*/  IMAD.MOV.U32 R11, RZ, RZ, 0x181f ;  /* 0x0000181fff0b7424 */ /* 0x000fe200078e00ff */
[C---:B------:R-:W-:Y:S01]  /*1cc10*/  ISETP.GE.AND P5, PT, R20.reuse, 0x31, PT ;  /* 0x000000311400780c */ /* 0x040fe20003fa6270 */
[----:B------:R-:W-:Y:S01]  /*1cc20*/  IMAD.MOV.U32 R15, RZ, RZ, -0x1 ;  /* 0xffffffffff0f7424 */ /* 0x000fe200078e00ff */
[C---:B------:R-:W-:Y:S01]  /*1cc30*/  ISETP.GE.AND P4, PT, R20.reuse, 0x41, PT ;  /* 0x000000411400780c */ /* 0x040fe20003f86270 */
[----:B------:R-:W-:Y:S01]  /*1cc40*/  IMAD.MOV.U32 R3, RZ, RZ, R14 ;  /* 0x000000ffff037224 */ /* 0x000fe200078e000e */
[----:B------:R-:W-:Y:S01]  /*1cc50*/  ISETP.GE.AND P3, PT, R20, 0x71, PT ;  /* 0x000000711400780c */ /* 0x000fe20003f66270 */
[----:B------:R-:W-:-:S12]  /*1cc60*/  IMAD.IADD R4, R17, 0x1, R4 ;  /* 0x0000000111047824 */ /* 0x000fd800078e0204 */
[----:B------:R-:W-:Y:S05]  /*1cc70*/  WARPSYNC.COLLECTIVE R15, `(.L_x_1294) ;  /* 0x000000000f087348 */ /* 0x000fea0003c00000 */
[----:B------:R0:W1:Y:S02]  /*1cc80*/  SHFL.IDX P6, R14, R13, R12, R11 ;  /* 0x0000000c0d0e7389 */ /* 0x00006400000c000b */
[----:B01----:R-:W-:Y:S01]  /*1cc90*/  ENDCOLLECTIVE ;  /* 0x000000000000791b */ /* 0x003fe20003800000 */
.L_x_1294:
[----:B------:R-:W-:Y:S02]  /*1cca0*/  IMAD.MOV.U32 R13, RZ, RZ, R10 ;  /* 0x000000ffff0d7224 */ /* 0x000fe400078e000a */
[----:B------:R-:W-:Y:S02]  /*1ccb0*/  IMAD.MOV.U32 R12, RZ, RZ, 0x1 ;  /* 0x00000001ff0c7424 */ /* 0x000fe400078e00ff */
[----:B------:R-:W-:-:S07]  /*1ccc0*/  IMAD.MOV.U32 R2, RZ, RZ, R14 ;  /* 0x000000ffff027224 */ /* 0x000fce00078e000e */
[----:B------:R-:W-:Y:S05]  /*1ccd0*/  WARPSYNC.COLLECTIVE R15, `(.L_x_1295) ;  /* 0x000000000f087348 */ /* 0x000fea0003c00000 */
[----:B------:R0:W1:Y:S02]  /*1cce0*/  SHFL.IDX P6, R14, R13, R12, R11 ;  /* 0x0000000c0d0e7389 */ /* 0x00006400000c000b */
[----:B01----:R-:W-:Y:S01]  /*1ccf0*/  ENDCOLLECTIVE ;  /* 0x000000000000791b */ /* 0x003fe20003800000 */
.L_x_1295:
        /* <DEDUP_REMOVED lines=12> */
.L_x_1296:
[----:B------:R-:W-:Y:S02]  /*1cdc0*/  IMAD.MOV.U32 R13, RZ, RZ, R10 ;  /* 0x000000ffff0d7224 */ /* 0x000fe400078e000a */
[----:B------:R-:W-:Y:S02]  /*1cdd0*/  IMAD.MOV.U32 R12, RZ, RZ, 0x2 ;  /* 0x00000002ff0c7424 */ /* 0x000fe400078e00ff */
[----:B------:R-:W-:-:S07]  /*1cde0*/  IMAD.MOV.U32 R2, RZ, RZ, R14 ;  /* 0x000000ffff027224 */ /* 0x000fce00078e000e */
[----:B------:R-:W-:Y:S05]  /*1cdf0*/  WARPSYNC.COLLECTIVE R15, `(.L_x_1297) ;  /* 0x000000000f087348 */ /* 0x000fea0003c00000 */
[----:B------:R0:W1:Y:S02]  /*1ce00*/  SHFL.IDX P6, R14, R13, R12, R11 ;  /* 0x0000000c0d0e7389 */ /* 0x00006400000c000b */
[----:B01----:R-:W-:Y:S01]  /*1ce10*/  ENDCOLLECTIVE ;  /* 0x000000000000791b */ /* 0x003fe20003800000 */
.L_x_1297:
        /* <DEDUP_REMOVED lines=12> */
.L_x_1298:
[----:B------:R-:W-:Y:S02]  /*1cee0*/  IMAD.MOV.U32 R13, RZ, RZ, R10 ;  /* 0x000000ffff0d7224 */ /* 0x000fe400078e000a */
[----:B------:R-:W-:Y:S02]  /*1cef0*/  IMAD.MOV.U32 R12, RZ, RZ, 0x3 ;  /* 0x00000003ff0c7424 */ /* 0x000fe400078e00ff */
[----:B------:R-:W-:-:S07]  /*1cf00*/  IMAD.MOV.U32 R2, RZ, RZ, R14 ;  /* 0x000000ffff027224 */ /* 0x000fce00078e000e */
[----:B------:R-:W-:Y:S05]  /*1cf10*/  WARPSYNC.COLLECTIVE R15, `(.L_x_1299) ;  /* 0x000000000f087348 */ /* 0x000fea0003c00000 */
[----:B------:R0:W1:Y:S02]  /*1cf20*/  SHFL.IDX P6, R14, R13, R12, R11 ;  /* 0x0000000c0d0e7389 */ /* 0x00006400000c000b */
[----:B01----:R-:W-:Y:S01]  /*1cf30*/  ENDCOLLECTIVE ;  /* 0x000000000000791b */ /* 0x003fe20003800000 */
.L_x_1299:
        /* <DEDUP_REMOVED lines=12> */
.L_x_1300:
[----:B------:R-:W-:Y:S02]  /*1d000*/  IMAD.MOV.U32 R13, RZ, RZ, R10 ;  /* 0x000000ffff0d7224 */ /* 0x000fe400078e000a */
[----:B------:R-:W-:Y:S02]  /*1d010*/  IMAD.MOV.U32 R12, RZ, RZ, 0x4 ;  /* 0x00000004ff0c7424 */ /* 0x000fe400078e00ff */
[----:B------:R-:W-:-:S07]  /*1d020*/  IMAD.MOV.U32 R2, RZ, RZ, R14 ;  /* 0x000000ffff027224 */ /* 0x000fce00078e000e */
[----:B------:R-:W-:Y:S05]  /*1d030*/  WARPSYNC.COLLECTIVE R15, `(.L_x_1301) ;  /* 0x000000000f087348 */ /* 0x000fea0003c00000 */
[----:B------:R0:W1:Y:S02]  /*1d040*/  SHFL.IDX P6, R14, R13, R12, R11 ;  /* 0x0000000c0d0e7389 */ /* 0x00006400000c000b */
[----:B01----:R-:W-:Y:S01]  /*1d050*/  ENDCOLLECTIVE ;  /* 0x000000000000791b */ /* 0x003fe20003800000 */
.L_x_1301:
        /* <DEDUP_REMOVED lines=12> */
.L_x_1302:
[----:B------:R-:W-:Y:S02]  /*1d120*/  IMAD.MOV.U32 R13, RZ, RZ, R10 ;  /* 0x000000ffff0d7224 */ /* 0x000fe400078e000a */
[----:B------:R-:W-:Y:S02]  /*1d130*/  IMAD.MOV.U32 R12, RZ, RZ, 0x5 ;  /* 0x00000005ff0c7424 */ /* 0x000fe400078e00ff */
[----:B------:R-:W-:-:S07]  /*1d140*/  IMAD.MOV.U32 R2, RZ, RZ, R14 ;  /* 0x000000ffff027224 */ /* 0x000fce00078e000e */
[----:B------:R-:W-:Y:S05]  /*1d150*/  WARPSYNC.COLLECTIVE R15, `(.L_x_1303) ;  /* 0x000000000f087348 */ /* 0x000fea0003c00000 */
[----:B------:R0:W1:Y:S02]  /*1d160*/  SHFL.IDX P6, R14, R13, R12, R11 ;  /* 0x0000000c0d0e7389 */ /* 0x00006400000c000b */
[----:B01----:R-:W-:Y:S01]  /*1d170*/  ENDCOLLECTIVE ;  /* 0x000000000000791b */ /* 0x003fe20003800000 */
.L_x_1303:
        /* <DEDUP_REMOVED lines=12> */
.L_x_1304:
[----:B------:R-:W-:Y:S02]  /*1d240*/  IMAD.MOV.U32 R13, RZ, RZ, R10 ;  /* 0x000000ffff0d7224 */ /* 0x000fe400078e000a */
[----:B------:R-:W-:Y:S02]  /*1d250*/  IMAD.MOV.U32 R12, RZ, RZ, 0x6 ;  /* 0x00000006ff0c7424 */ /* 0x000fe400078e00ff */
[----:B------:R-:W-:-:S07]  /*1d260*/  IMAD.MOV.U32 R2, RZ, RZ, R14 ;  /* 0x000000ffff027224 */ /* 0x000fce00078e000e */
[----:B------:R-:W-:Y:S05]  /*1d270*/  WARPSYNC.COLLECTIVE R15, `(.L_x_1305) ;  /* 0x000000000f087348 */ /* 0x000fea0003c00000 */
[----:B------:R0:W1:Y:S02]  /*1d280*/  SHFL.IDX P6, R14, R13, R12, R11 ;  /* 0x0000000c0d0e7389 */ /* 0x00006400000c000b */
[----:B01----:R-:W-:Y:S01]  /*1d290*/  ENDCOLLECTIVE ;  /* 0x000000000000791b */ /* 0x003fe20003800000 */
.L_x_1305:
        /* <DEDUP_REMOVED lines=12> */
.L_x_1306:
[----:B------:R-:W-:Y:S02]  /*1d360*/  IMAD.MOV.U32 R13, RZ, RZ, R10 ;  /* 0x000000ffff0d7224 */ /* 0x000fe400078e000a */
[----:B------:R-:W-:Y:S02]  /*1d370*/  IMAD.MOV.U32 R12, RZ, RZ, 0x7 ;  /* 0x00000007ff0c7424 */ /* 0x000fe400078e00ff */
[----:B------:R-:W-:-:S07]  /*1d380*/  IMAD.MOV.U32 R2, RZ, RZ, R14 ;  /* 0x000000ffff027224 */ /* 0x000fce00078e000e */
[----:B------:R-:W-:Y:S05]  /*1d390*/  WARPSYNC.COLLECTIVE R15, `(.L_x_1307) ;  /* 0x000000000f087348 */ /* 0x000fea0003c00000 */
[----:B------:R0:W1:Y:S02]  /*1d3a0*/  SHFL.IDX P6, R14, R13, R12, R11 ;  /* 0x0000000c0d0e7389 */ /* 0x00006400000c000b */
[----:B01----:R-:W-:Y:S01]  /*1d3b0*/  ENDCOLLECTIVE ;  /* 0x000000000000791b */ /* 0x003fe20003800000 */
.L_x_1307:
        /* <DEDUP_REMOVED lines=12> */
.L_x_1308:
[----:B------:R-:W-:Y:S02]  /*1d480*/  IMAD.MOV.U32 R13, RZ, RZ, R21 ;  /* 0x000000ffff0d7224 */ /* 0x000fe400078e0015 */
[----:B------:R-:W-:Y:S02]  /*1d490*/  IMAD.MOV.U32 R12, RZ, RZ, RZ ;  /* 0x000000ffff0c7224 */ /* 0x000fe400078e00ff */
[----:B------:R-:W-:-:S07]  /*1d4a0*/  IMAD.MOV.U32 R2, RZ, RZ, R14 ;  /* 0x000000ffff027224 */ /* 0x000fce00078e000e */
[----:B------:R-:W-:Y:S05]  /*1d4b0*/  WARPSYNC.COLLECTIVE R15, `(.L_x_1309) ;  /* 0x000000000f087348 */ /* 0x000fea0003c00000 */
[----:B------:R0:W1:Y:S02]  /*1d4c0*/  SHFL.IDX P6, R14, R13, R12, R11 ;  /* 0x0000000c0d0e7389 */ /* 0x00006400000c000b */
[----:B01----:R-:W-:Y:S01]  /*1d4d0*/  ENDCOLLECTIVE ;  /* 0x000000000000791b */ /* 0x003fe20003800000 */
.L_x_1309:
        /* <DEDUP_REMOVED lines=12> */
.L_x_1310:
[----:B------:R-:W-:Y:S02]  /*1d5a0*/  IMAD.MOV.U32 R13, RZ, RZ, R21 ;  /* 0x000000ffff0d7224 */ /* 0x000fe400078e0015 */
[----:B------:R-:W-:Y:S02]  /*1d5b0*/  IMAD.MOV.U32 R12, RZ, RZ, 0x1 ;  /* 0x00000001ff0c7424 */ /* 0x000fe400078e00ff */
[----:B------:R-:W-:-:S07]  /*1d5c0*/  IMAD.MOV.U32 R2, RZ, RZ, R14 ;  /* 0x000000ffff027224 */ /* 0x000fce00078e000e */
[----:B------:R-:W-:Y:S05]  /*1d5d0*/  WARPSYNC.COLLECTIVE R15, `(.L_x_1311) ;  /* 0x000000000f087348 */ /* 0x000fea0003c00000 */
[----:B------:R0:W1:Y:S02]  /*1d5e0*/  SHFL.IDX P6, R14, R13, R12, R11 ;  /* 0x0000000c0d0e7389 */ /* 0x00006400000c000b */
[----:B01----:R-:W-:Y:S01]  /*1d5f0*/  ENDCOLLECTIVE ;  /* 0x000000000000791b */ /* 0x003fe20003800000 */
.L_x_1311:
[----:B------:R-:W-:-:S05]  /*1d600*/  IADD3 R2, P0, R33, R2, RZ ;  /* 0x0000000221027210 */ /* 0x000fca0007f1e0ff */
[----:B------:R-:W-:Y:S01]  /*1d610*/  IMAD.X R3, RZ, RZ, R3, P0 ;  /* 0x000000ffff037224 */ /* 0x000fe200000e0603 */
[C---:B------:R-:W-:Y:S02]  /*1d620*/  ISETP.LT.OR P0, PT, R20.reuse, 0x81, P1 ;  /* 0x000000811400780c */ /* 0x040fe40000f01670 */
[----:B------:R-:W-:Y:S01]  /*1d630*/  ISETP.GE.AND P1, PT, R20, 0x11, PT ;  /* 0x000000111400780c */ /* 0x000fe20003f26270 */
[----:B------:R-:W-:-:S10]  /*1d640*/  IMAD.MOV.U32 R13, RZ, RZ, R19 ;  /* 0x000000ffff0d7224 */ /* 0x000fd400078e0013 */
[----:B------:R-:W-:Y:S01]  /*1d650*/  @!PT LDS RZ, [RZ] ;  /* 0x00000000fffff984 */ /* 0x000fe20000000800 */
[----:B------:R-:W-:Y:S01]  /*1d660*/  @!PT LDS RZ, [RZ] ;  /* 0x00000000fffff984 */ /* 0x000fe20000000800 */
[----:B------:R-:W-:Y:S01]  /*1d670*/  @!PT LDS RZ, [RZ] ;  /* 0x00000000fffff984 */ /* 0x000fe20000000800 */
[----:B------:R0:W-:Y:S01]  /*1d680*/  LDGSTS.E.BYPASS.LTC128B.128 [R4+0xe400], desc[UR48][R2.64], !P0 ;  /* 0x0e40000002047fae */ /* 0x0001e2000c101d70 */
[----:B------:R-:W-:Y:S01]  /*1d690*/  ISETP.GE.AND P0, PT, R20, 0x21, PT ;  /* 0x000000211400780c */ /* 0x000fe20003f06270 */
[----:B------:R-:W-:Y:S01]  /*1d6a0*/  IMAD.MOV.U32 R21, RZ, RZ, R14 ;  /* 0x000000ffff157224 */ /* 0x000fe200078e000e */
[----:B------:R-:W-:-:S11]  /*1d6b0*/  @P1 LOP3.LUT R16, R16, 0x20, RZ, 0xfc, !PT ;  /* 0x0000002010101812 */ /* 0x000fd600078efcff */
[----:B0-----:R-:W-:Y:S05]  /*1d6c0*/  WARPSYNC.COLLECTIVE R15, `(.L_x_1312) ;  /* 0x000000000f087348 */ /* 0x001fea0003c00000 */
[----:B------:R1:W2:Y:S02]  /*1d6d0*/  SHFL.IDX P6, R14, R13, R12, R11 ;  /* 0x0000000c0d0e7389 */ /* 0x0002a400000c000b */
[----:B012---:R-:W-:Y:S01]  /*1d6e0*/  ENDCOLLECTIVE ;  /* 0x000000000000791b */ /* 0x007fe20003800000 */
.L_x_1312:
[----:B------:R-:W-:Y:S02]  /*1d6f0*/  ISETP.GE.AND P1, PT, R20, 0x51, PT ;  /* 0x000000511400780c */ /* 0x000fe40003f26270 */
[----:B------:R-:W-:-:S04]  /*1d700*/  LOP3.LUT R16, R16, 0xffffffef, RZ, 0xc0, !PT ;  /* 0xffffffef10107812 */ /* 0x000fc800078ec0ff */
        /* <DEDUP_REMOVED lines=9> */
[----:B------:R-:W-:-:S11]  /*1d7a0*/  LOP3.LUT R16, R16, 0xfffffbff, RZ, 0xc0, !PT ;  /* 0xfffffbff10107812 */ /* 0x000fd600078ec0ff */
[----:B------:R-:W-:Y:S01]  /*1d7b0*/  @P0 LOP3.LUT R16, R16, 0x400, RZ, 0xfc, !PT ;  /* 0x0000040010100812 */ /* 0x000fe200078efcff */
[----:B------:R-:W-:Y:S06]  /*1d7c0*/  BRA `(.L_x_1313) ;  /* 0xffffffb4003c7947 */ /* 0x000fec000383ffff */
.L_x_1228:
[----:B--2---:R2:W3:Y:S02]  /*1d7d0*/  SYNCS.PHASECHK.TRANS64.TRYWAIT P0, [R0+URZ+0x22840], R26 ;  /* 0x0228401a000075a7 */ /* 0x0044e4000800017f */
[----:B---3--:R-:W-:Y:S05]  /*1d7e0*/  @!P0 NANOSLEEP.SYNCS 0x989680 ;  /* 0x009896800000895d */ /* 0x008fea0003900000 */
[----:B------:R-:W3:Y:S02]  /*1d7f0*/  @!P0 SYNCS.PHASECHK.TRANS64 P0, [R0+URZ+0x22840], R26 ;  /* 0x0228401a000085a7 */ /* 0x000ee4000800007f */
[----:B---3--:R-:W-:Y:S05]  /*1d800*/  @!P0 BRA `(.L_x_1228) ;  /* 0xfffffffc00f08947 */ /* 0x008fea000383ffff */
[----:B------:R-:W-:Y:S05]  /*1d810*/  BRA `(.L_x_1314) ;  /* 0xffffffb400947947 */ /* 0x000fea000383ffff */
.L_x_1229:
[----:B------:R-:W-:Y:S01]  /*1d820*/  BSSY B0, `(.L_x_1315) ;  /* 0x0000008000007945 */ /* 0x000fe20003800000 */
[----:B------:R-:W-:Y:S02]  /*1d830*/  IMAD.MOV.U32 R13, RZ, RZ, R6 ;  /* 0x000000ffff0d7224 */ /* 0x000fe400078e0006 */
[----:B------:R-:W-:Y:S02]  /*1d840*/  IMAD.MOV.U32 R12, RZ, RZ, RZ ;  /* 0x000000ffff0c7224 */ /* 0x000fe400078e00ff */
[----:B------:R-:W-:Y:S02]  /*1d850*/  IMAD.MOV.U32 R11, RZ, RZ, 0x181f ;  /* 0x0000181fff0b7424 */ /* 0x000fe400078e00ff */
[----:B------:R-:W-:-:S07]  /*1d860*/  IMAD.MOV.U32 R15, RZ, RZ, -0x1 ;  /* 0xffffffffff0f7424 */ /* 0x000fce00078e00ff */
[----:B012---:R-:W-:Y:S05]  /*1d870*/  WARPSYNC.COLLECTIVE R15, `(.L_x_1316) ;  /* 0x000000000f087348 */ /* 0x007fea0003c00000 */
[----:B------:R3:W4:Y:S02]  /*1d880*/  SHFL.IDX P6, R14, R13, R12, R11 ;  /* 0x0000000c0d0e7389 */ /* 0x00072400000c000b */
[----:B01234-:R-:W-:Y:S01]  /*1d890*/  ENDCOLLECTIVE ;  /* 0x000000000000791b */ /* 0x01ffe20003800000 */
.L_x_1316:
[----:B------:R-:W-:Y:S05]  /*1d8a0*/  BSYNC B0 ;  /* 0x0000000000007941 */ /* 0x000fea0003800000 */
.L_x_1315:
[----:B------:R-:W-:Y:S02]  /*1d8b0*/  IMAD.MOV.U32 R13, RZ, RZ, R8 ;  /* 0x000000ffff0d7224 */ /* 0x000fe400078e0008 */
[----:B------:R-:W-:Y:S02]  /*1d8c0*/  IMAD.MOV.U32 R12, RZ, RZ, RZ ;  /* 0x000000ffff0c7224 */ /* 0x000fe400078e00ff */
[----:B------:R-:W-:Y:S02]  /*1d8d0*/  IMAD.MOV.U32 R11, RZ, RZ, 0x181f ;  /* 0x0000181fff0b7424 */ /* 0x000fe400078e00ff */
[----:B------:R-:W-:Y:S02]  /*1d8e0*/  IMAD.MOV.U32 R15, RZ, RZ, -0x1 ;  /* 0xffffffffff0f7424 */ /* 0x000fe400078e00ff */
[----:B------:R-:W-:-:S07]  /*1d8f0*/  IMAD.MOV.U32 R2, RZ, RZ, R14 ;  /* 0x000000ffff027224 */ /* 0x000fce00078e000e */
[----:B------:R-:W-:Y:S05]  /*1d900*/  WARPSYNC.COLLECTIVE R15, `(.L_x_1317) ;  /* 0x000000000f087348 */ /* 0x000fea0003c00000 */
[----:B------:R0:W1:Y:S02]  /*1d910*/  SHFL.IDX P6, R14, R13, R12, R11 ;  /* 0x0000000c0d0e7389 */ /* 0x00006400000c000b */
[----:B01----:R-:W-:Y:S01]  /*1d920*/  ENDCOLLECTIVE ;  /* 0x000000000000791b */ /* 0x003fe20003800000 */
.L_x_1317:
        /* <DEDUP_REMOVED lines=13> */
.L_x_1318:
[----:B------:R-:W-:Y:S02]  /*1da00*/  IMAD.MOV.U32 R13, RZ, RZ, R8 ;  /* 0x000000ffff0d7224 */ /* 0x000fe400078e0008 */
[----:B------:R-:W-:-:S07]  /*1da10*/  IMAD.MOV.U32 R2, RZ, RZ, R14 ;  /* 0x000000ffff027224 */ /* 0x000fce00078e000e */
[----:B------:R-:W-:Y:S05]  /*1da20*/  WARPSYNC.COLLECTIVE R15, `(.L_x_1319) ;  /* 0x000000000f087348 */ /* 0x000fea0003c00000 */
[----:B------:R0:W1:Y:S02]  /*1da30*/  SHFL.IDX P6, R14, R13, R12, R11 ;  /* 0x0000000c0d0e7389 */ /* 0x00006400000c000b */
[----:B01----:R-:W-:Y:S01]  /*1da40*/  ENDCOLLECTIVE ;  /* 0x000000000000791b */ /* 0x003fe20003800000 */
.L_x_1319:
        /* <DEDUP_REMOVED lines=13> */
.L_x_1320:
[----:B------:R-:W-:Y:S02]  /*1db20*/  IMAD.MOV.U32 R13, RZ, RZ, R8 ;  /* 0x000000ffff0d7224 */ /* 0x000fe400078e0008 */
[----:B------:R-:W-:-:S07]  /*1db30*/  IMAD.MOV.U32 R2, RZ, RZ, R14 ;  /* 0x000000ffff027224 */ /* 0x000fce00078e000e */
[----:B------:R-:W-:Y:S05]  /*1db40*/  WARPSYNC.COLLECTIVE R15, `(.L_x_1321) ;  /* 0x000000000f087348 */ /* 0x000fea0003c00000 */
[----:B------:R0:W1:Y:S02]  /*1db50*/  SHFL.IDX P6, R14, R13, R12, R11 ;  /* 0x0000000c0d0e7389 */ /* 0x00006400000c000b */
[----:B01----:R-:W-:Y:S01]  /*1db60*/  ENDCOLLECTIVE ;  /* 0x000000000000791b */ /* 0x003fe20003800000 */
.L_x_1321:
[----:B------:R-:W-:Y:S02]  /*1db70*/  IMAD.MOV.U32 R13, RZ, RZ, R6 ;  /* 0x000000ffff0d7224 */ /* 0x000fe400078e0006 */
[----:B------:R-:W-:Y:S01]  /*1db80*/  IMAD.MOV.U32 R12, RZ, RZ, 0x3 ;  /* 0x00000003ff0c7424 */ /* 0x000fe200078e00ff */
[----:B------:R-:W-:-:S13]  /*1db90*/  LOP3.LUT P6, RZ, R16, 0x10, RZ, 0xc0, !PT ;  /* 0x0000001010ff7812 */ /* 0x000fda00078cc0ff */
[----:B------:R-:W-:-:S05]  /*1dba0*/  @P6 IADD3 R14, P0, R33, R14, RZ ;  /* 0x0000000e210e6210 */ /* 0x000fca0007f1e0ff */
[----:B------:R-:W-:Y:S02]  /*1dbb0*/  @P6 IMAD.X R19, RZ, RZ, R2, P0 ;  /* 0x000000ffff136224 */ /* 0x000fe400000e0602 */
[----:B------:R-:W-:Y:S02]  /*1dbc0*/  @P6 IMAD.MOV.U32 R2, RZ, RZ, R14 ;  /* 0x000000ffff026224 */ /* 0x000fe400078e000e */
        /* <DEDUP_REMOVED lines=8> */
.L_x_1322:
[----:B------:R-:W-:Y:S02]  /*1dc50*/  IMAD.MOV.U32 R13, RZ, RZ, R8 ;  /* 0x000000ffff0d7224 */ /* 0x000fe400078e0008 */
[----:B------:R-:W-:-:S07]  /*1dc60*/  IMAD.MOV.U32 R9, RZ, RZ, R14 ;  /* 0x000000ffff097224 */ /* 0x000fce00078e000e */
[----:B------:R-:W-:Y:S05]  /*1dc70*/  WARPSYNC.COLLECTIVE R15, `(.L_x_1323) ;  /* 0x000000000f087348 */ /* 0x000fea0003c00000 */
[----:B------:R0:W1:Y:S02]  /*1dc80*/  SHFL.IDX P6, R14, R13, R12, R11 ;  /* 0x0000000c0d0e7389 */ /* 0x00006400000c000b */
[----:B01----:R-:W-:Y:S01]  /*1dc90*/  ENDCOLLECTIVE ;  /* 0x000000000000791b */ /* 0x003fe20003800000 */
.L_x_1323:
[----:B------:R-:W-:Y:S02]  /*1dca0*/  IMAD.MOV.U32 R13, RZ, RZ, R6 ;  /* 0x000000ffff0d7224 */ /* 0x000fe400078e0006 */
[----:B------:R-:W-:Y:S01]  /*1dcb0*/  IMAD.MOV.U32 R12, RZ, RZ, 0x4 ;  /* 0x00000004ff0c7424 */ /* 0x000fe200078e00ff */
[----:B------:R-:W-:-:S05]  /*1dcc0*/  @P5 IADD3 R14, P0, R33, R14, RZ ;  /* 0x0000000e210e5210 */ /* 0x000fca0007f1e0ff */
[----:B------:R-:W-:-:S08]  /*1dcd0*/  @P5 IMAD.MOV.U32 R2, RZ, RZ, R14 ;  /* 0x000000ffff025224 */ /* 0x000fd000078e000e */
[----:B------:R-:W-:Y:S05]  /*1dce0*/  WARPSYNC.COLLECTIVE R15, `(.L_x_1324) ;  /* 0x000000000f087348 */ /* 0x000fea0003c00000 */
[----:B------:R0:W1:Y:S02]  /*1dcf0*/  SHFL.IDX P6, R14, R13, R12, R11 ;  /* 0x0000000c0d0e7389 */ /* 0x00006400000c000b */
[----:B01----:R-:W-:Y:S01]  /*1dd00*/  ENDCOLLECTIVE ;  /* 0x000000000000791b */ /* 0x003fe20003800000 */
.L_x_1324:
[----:B------:R-:W-:-:S04]  /*1dd10*/  @P5 IMAD.X R9, RZ, RZ, R9, P0 ;  /* 0x000000ffff095224 */ /* 0x000fc800000e0609 */
[----:B------:R-:W-:-:S05]  /*1dd20*/  @P5 IMAD.MOV.U32 R3, RZ, RZ, R9 ;  /* 0x000000ffff035224 */ /* 0x000fca00078e0009 */
[----:B------:R-:W-:Y:S01]  /*1dd30*/  @!PT LDS RZ, [RZ] ;  /* 0x00000000fffff984 */ /* 0x000fe20000000800 */
[----:B------:R-:W-:Y:S01]  /*1dd40*/  @!PT LDS RZ, [RZ] ;  /* 0x00000000fffff984 */ /* 0x000fe20000000800 */
[----:B------:R-:W-:Y:S01]  /*1dd50*/  @!PT LDS RZ, [RZ] ;  /* 0x00000000fffff984 */ /* 0x000fe20000000800 */
[----:B------:R0:W-:Y:S01]  /*1dd60*/  @P5 LDGSTS.E.BYPASS.LTC128B.128 [R4+0x19c00], desc[UR48][R2.64], !P2 ;  /* 0x19c0000002045fae */ /* 0x0001e2000d101d70 */
[----:B------:R-:W-:Y:S01]  /*1dd70*/  LOP3.LUT P5, RZ, R16, 0x100, RZ, 0xc0, !PT ;  /* 0x0000010010ff7812 */ /* 0x000fe200078ac0ff */
[----:B------:R-:W-:Y:S02]  /*1dd80*/  IMAD.MOV.U32 R13, RZ, RZ, R8 ;  /* 0x000000ffff0d7224 */ /* 0x000fe400078e0008 */
[----:B------:R-:W-:-:S10]  /*1dd90*/  IMAD.MOV.U32 R9, RZ, RZ, R14 ;  /* 0x000000ffff097224 */ /* 0x000fd400078e000e */
[----:B0-----:R-:W-:Y:S05]  /*1dda0*/  WARPSYNC.COLLECTIVE R15, `(.L_x_1325) ;  /* 0x000000000f087348 */ /* 0x001fea0003c00000 */
[----:B------:R1:W2:Y:S02]  /*1ddb0*/  SHFL.IDX P6, R14, R13, R12, R11 ;  /* 0x0000000c0d0e7389 */ /* 0x0002a400000c000b */
[----:B012---:R-:W-:Y:S01]  /*1ddc0*/  ENDCOLLECTIVE ;  /* 0x000000000000791b */ /* 0x007fe20003800000 */
.L_x_1325:
[----:B------:R-:W-:Y:S02]  /*1ddd0*/  IMAD.MOV.U32 R13, RZ, RZ, R6 ;  /* 0x000000ffff0d7224 */ /* 0x000fe400078e0006 */
[----:B------:R-:W-:Y:S01]  /*1dde0*/  IMAD.MOV.U32 R12, RZ, RZ, 0x5 ;  /* 0x00000005ff0c7424 */ /* 0x000fe200078e00ff */
[----:B------:R-:W-:-:S05]  /*1ddf0*/  @P4 IADD3 R14, P0, R33, R14, RZ ;  /* 0x0000000e210e4210 */ /* 0x000fca0007f1e0ff */
[----:B------:R-:W-:-:S08]  /*1de00*/  @P4 IMAD.MOV.U32 R2, RZ, RZ, R14 ;  /* 0x000000ffff024224 */ /* 0x000fd000078e000e */
[----:B------:R-:W-:Y:S05]  /*1de10*/  WARPSYNC.COLLECTIVE R15, `(.L_x_1326) ;  /* 0x000000000f087348 */ /* 0x000fea0003c00000 */
[----:B------:R0:W1:Y:S02]  /*1de20*/  SHFL.IDX P6, R14, R13, R12, R11 ;  /* 0x0000000c0d0e7389 */ /* 0x00006400000c000b */
[----:B01----:R-:W-:Y:S01]  /*1de30*/  ENDCOLLECTIVE ;  /* 0x000000000000791b */ /* 0x003fe20003800000 */
.L_x_1326:
        /* <DEDUP_REMOVED lines=12> */
.L_x_1327:
[----:B------:R-:W-:Y:S02]  /*1df00*/  IMAD.MOV.U32 R13, RZ, RZ, R6 ;  /* 0x000000ffff0d7224 */ /* 0x000fe400078e0006 */
[----:B------:R-:W-:Y:S01]  /*1df10*/  IMAD.MOV.U32 R12, RZ, RZ, 0x6 ;  /* 0x00000006ff0c7424 */ /* 0x000fe200078e00ff */
[----:B------:R-:W-:-:S05]  /*1df20*/  @P4 IADD3 R14, P0, R33, R14, RZ ;  /* 0x0000000e210e4210 */ /* 0x000fca0007f1e0ff */
[----:B------:R-:W-:-:S08]  /*1df30*/  @P4 IMAD.MOV.U32 R2, RZ, RZ, R14 ;  /* 0x000000ffff024224 */ /* 0x000fd000078e000e */
[----:B------:R-:W-:Y:S05]  /*1df40*/  WARPSYNC.COLLECTIVE R15, `(.L_x_1328) ;  /* 0x000000000f087348 */ /* 0x000fea0003c00000 */
[----:B------:R0:W1:Y:S02]  /*1df50*/  SHFL.IDX P6, R14, R13, R12, R11 ;  /* 0x0000000c0d0e7389 */ /* 0x00006400000c000b */
[----:B01----:R-:W-:Y:S01]  /*1df60*/  ENDCOLLECTIVE ;  /* 0x000000000000791b */ /* 0x003fe20003800000 */
.L_x_1328:
[----:B------:R-:W-:-:S04]  /*1df70*/  @P4 IMAD.X R9, RZ, RZ, R9, P0 ;  /* 0x000000ffff094224 */ /* 0x000fc800000e0609 */
        /* <DEDUP_REMOVED lines=10> */
.L_x_1329:
[----:B------:R-:W-:Y:S02]  /*1e020*/  IMAD.MOV.U32 R13, RZ, RZ, R6 ;  /* 0x000000ffff0d7224 */ /* 0x000fe400078e0006 */
[----:B------:R-:W-:Y:S01]  /*1e030*/  IMAD.MOV.U32 R12, RZ, RZ, 0x7 ;  /* 0x00000007ff0c7424 */ /* 0x000fe200078e00ff */
[----:B------:R-:W-:-:S05]  /*1e040*/  @P5 IADD3 R14, P0, R33, R14, RZ ;  /* 0x0000000e210e5210 */ /* 0x000fca0007f1e0ff */
[----:B------:R-:W-:-:S08]  /*1e050*/  @P5 IMAD.MOV.U32 R2, RZ, RZ, R14 ;  /* 0x000000ffff025224 */ /* 0x000fd000078e000e */
[----:B------:R-:W-:Y:S05]  /*1e060*/  WARPSYNC.COLLECTIVE R15, `(.L_x_1330) ;  /* 0x000000000f087348 */ /* 0x000fea0003c00000 */
[----:B------:R0:W1:Y:S02]  /*1e070*/  SHFL.IDX P6, R14, R13, R12, R11 ;  /* 0x0000000c0d0e7389 */ /* 0x00006400000c000b */
[----:B01----:R-:W-:Y:S01]  /*1e080*/  ENDCOLLECTIVE ;  /* 0x000000000000791b */ /* 0x003fe20003800000 */
.L_x_1330:
        /* <DEDUP_REMOVED lines=11> */
.L_x_1331:
[----:B------:R-:W-:Y:S02]  /*1e140*/  IMAD.MOV.U32 R13, RZ, RZ, R5 ;  /* 0x000000ffff0d7224 */ /* 0x000fe400078e0005 */
[----:B------:R-:W-:Y:S01]  /*1e150*/  IMAD.MOV.U32 R12, RZ, RZ, RZ ;  /* 0x000000ffff0c7224 */ /* 0x000fe200078e00ff */
[----:B------:R-:W-:-:S05]  /*1e160*/  @P3 IADD3 R14, P0, R33, R14, RZ ;  /* 0x0000000e210e3210 */ /* 0x000fca0007f1e0ff */
[----:B------:R-:W-:-:S08]  /*1e170*/  @P3 IMAD.MOV.U32 R2, RZ, RZ, R14 ;  /* 0x000000ffff023224 */ /* 0x000fd000078e000e */
[----:B------:R-:W-:Y:S05]  /*1e180*/  WARPSYNC.COLLECTIVE R15, `(.L_x_1332) ;  /* 0x000000000f087348 */ /* 0x000fea0003c00000 */
[----:B------:R0:W1:Y:S02]  /*1e190*/  SHFL.IDX P6, R14, R13, R12, R11 ;  /* 0x0000000c0d0e7389 */ /* 0x00006400000c000b */
[----:B01----:R-:W-:Y:S01]  /*1e1a0*/  ENDCOLLECTIVE ;  /* 0x000000000000791b */ /* 0x003fe20003800000 */
.L_x_1332:
        /* <DEDUP_REMOVED lines=11> */
.L_x_1333:
[----:B------:R-:W-:Y:S02]  /*1e260*/  IMAD.MOV.U32 R13, RZ, RZ, R5 ;  /* 0x000000ffff0d7224 */ /* 0x000fe400078e0005 */
[----:B------:R-:W-:Y:S01]  /*1e270*/  IMAD.MOV.U32 R12, RZ, RZ, 0x1 ;  /* 0x00000001ff0c7424 */ /* 0x000fe200078e00ff */
[----:B------:R-:W-:-:S05]  /*1e280*/  @P1 IADD3 R14, P0, R33, R14, RZ ;  /* 0x0000000e210e1210 */ /* 0x000fca0007f1e0ff */
[----:B------:R-:W-:-:S08]  /*1e290*/  @P1 IMAD.MOV.U32 R2, RZ, RZ, R14 ;  /* 0x000000ffff021224 */ /* 0x000fd000078e000e */
[----:B------:R-:W-:Y:S05]  /*1e2a0*/  WARPSYNC.COLLECTIVE R15, `(.L_x_1334) ;  /* 0x000000000f087348 */ /* 0x000fea0003c00000 */
[----:B------:R0:W1:Y:S02]  /*1e2b0*/  SHFL.IDX P6, R14, R13, R12, R11 ;  /* 0x0000000c0d0e7389 */ /* 0x00006400000c000b */
[----:B01----:R-:W-:Y:S01]  /*1e2c0*/  ENDCOLLECTIVE ;  /* 0x000000000000791b */ /* 0x003fe20003800000 */
.L_x_1334:
        /* <DEDUP_REMOVED lines=11> */
.L_x_1335:
[----:B------:R-:W-:Y:S05]  /*1e380*/  BRA `(.L_x_1336) ;  /* 0xffffffb000587947 */ /* 0x000fea000383ffff */
.L_x_1234:
[----:B------:R-:W-:Y:S02]  /*1e390*/  IMAD.MOV.U32 R13, RZ, RZ, R5 ;  /* 0x000000ffff0d7224 */ /* 0x000fe400078e0005 */
[----:B------:R-:W-:Y:S02]  /*1e3a0*/  IMAD.MOV.U32 R12, RZ, RZ, RZ ;  /* 0x000000ffff0c7224 */ /* 0x000fe400078e00ff */
[----:B------:R-:W-:Y:S02]  /*1e3b0*/  IMAD.MOV.U32 R11, RZ, RZ, 0x181f ;  /* 0x0000181fff0b7424 */ /* 0x000fe400078e00ff */
[----:B------:R-:W-:Y:S02]  /*1e3c0*/  IMAD.MOV.U32 R15, RZ, RZ, -0x1 ;  /* 0xffffffffff0f7424 */ /* 0x000fe400078e00ff */
[----:B------:R-:W-:-:S07]  /*1e3d0*/  VIADD R4, R10, UR43 ;  /* 0x0000002b0a047c36 */ /* 0x000fce0008000000 */
[----:B-----5:R-:W-:Y:S05]  /*1e3e0*/  WARPSYNC.COLLECTIVE R15, `(.L_x_1337) ;  /* 0x000000000f087348 */ /* 0x020fea0003c00000 */
[----:B------:R0:W1:Y:S02]  /*1e3f0*/  SHFL.IDX P6, R14, R13, R12, R11 ;  /* 0x0000000c0d0e7389 */ /* 0x00006400000c000b */
[----:B01---5:R-:W-:Y:S01]  /*1e400*/  ENDCOLLECTIVE ;  /* 0x000000000000791b */ /* 0x023fe20003800000 */
.L_x_1337:
[C---:B------:R-:W-:Y:S01]  /*1e410*/  VIADD R6, R4.reuse, 0x10 ;  /* 0x0000001004067836 */ /* 0x040fe20000000000 */
[----:B------:R-:W-:Y:S01]  /*1e420*/  ISETP.GE.AND P1, PT, R4, UR41, PT ;  /* 0x0000002904007c0c */ /* 0x000fe2000bf26270 */
[----:B------:R-:W-:Y:S02]  /*1e430*/  IMAD.MOV.U32 R13, RZ, RZ, R0 ;  /* 0x000000ffff0d7224 */ /* 0x000fe400078e0000 */
[----:B------:R-:W-:-:S10]  /*1e440*/  IMAD.MOV.U32 R2, RZ, RZ, R14 ;  /* 0x000000ffff027224 */ /* 0x000fd400078e000e */
[----:B------:R-:W-:Y:S05]  /*1e450*/  WARPSYNC.COLLECTIVE R15, `(.L_x_1338) ;  /* 0x000000000f087348 */ /* 0x000fea0003c00000 */
[----:B------:R0:W1:Y:S02]  /*1e460*/  SHFL.IDX P6, R14, R13, R12, R11 ;  /* 0x0000000c0d0e7389 */ /* 0x00006400000c000b */
[----:B01----:R-:W-:Y:S01]  /*1e470*/  ENDCOLLECTIVE ;  /* 0x000000000000791b */ /* 0x003fe20003800000 */
.L_x_1338:
        /* <DEDUP_REMOVED lines=8> */
.L_x_1339:
        /* <DEDUP_REMOVED lines=10> */
.L_x_1340:
[----:B------:R-:W-:Y:S02]  /*1e5a0*/  IMAD.MOV.U32 R13, RZ, RZ, R5 ;  /* 0x000000ffff0d7224 */ /* 0x000fe400078e0005 */
[----:B------:R-:W-:Y:S01]  /*1e5b0*/  IMAD.MOV.U32 R12, RZ, RZ, 0x2 ;  /* 0x00000002ff0c7424 */ /* 0x000fe200078e00ff */
[----:B------:R-:W-:-:S13]  /*1e5c0*/  @!P1 IADD3 R2, P0, R33, R14, RZ ;  /* 0x0000000e21029210 */ /* 0x000fda0007f1e0ff */
[----:B------:R-:W-:Y:S05]  /*1e5d0*/  WARPSYNC.COLLECTIVE R15, `(.L_x_1341) ;  /* 0x000000000f087348 */ /* 0x000fea0003c00000 */
[----:B------:R0:W1:Y:S02]  /*1e5e0*/  SHFL.IDX P6, R14, R13, R12, R11 ;  /* 0x0000000c0d0e7389 */ /* 0x00006400000c000b */
[----:B01----:R-:W-:Y:S01]  /*1e5f0*/  ENDCOLLECTIVE ;  /* 0x000000000000791b */ /* 0x003fe20003800000 */
.L_x_1341:
        /* <DEDUP_REMOVED lines=12> */
.L_x_1342:
[----:B------:R-:W-:Y:S02]  /*1e6c0*/  IMAD.MOV.U32 R13, RZ, RZ, R5 ;  /* 0x000000ffff0d7224 */ /* 0x000fe400078e0005 */
[----:B------:R-:W-:Y:S01]  /*1e6d0*/  IMAD.MOV.U32 R12, RZ, RZ, 0x3 ;  /* 0x00000003ff0c7424 */ /* 0x000fe200078e00ff */
[----:B------:R-:W-:-:S13]  /*1e6e0*/  @!P1 IADD3 R2, P0, R33, R14, RZ ;  /* 0x0000000e21029210 */ /* 0x000fda0007f1e0ff */
[----:B------:R-:W-:Y:S05]  /*1e6f0*/  WARPSYNC.COLLECTIVE R15, `(.L_x_1343) ;  /* 0x000000000f087348 */ /* 0x000fea0003c00000 */
[----:B------:R0:W1:Y:S02]  /*1e700*/  SHFL.IDX P6, R14, R13, R12, R11 ;  /* 0x0000000c0d0e7389 */ /* 0x00006400000c000b */
[----:B01----:R-:W-:Y:S01]  /*1e710*/  ENDCOLLECTIVE ;  /* 0x000000000000791b */ /* 0x003fe20003800000 */
.L_x_1343:
        /* <DEDUP_REMOVED lines=12> */
.L_x_1344:
[----:B------:R-:W-:Y:S02]  /*1e7e0*/  IMAD.MOV.U32 R13, RZ, RZ, R5 ;  /* 0x000000ffff0d7224 */ /* 0x000fe400078e0005 */
[----:B------:R-:W-:Y:S01]  /*1e7f0*/  IMAD.MOV.U32 R12, RZ, RZ, 0x4 ;  /* 0x00000004ff0c7424 */ /* 0x000fe200078e00ff */
[----:B------:R-:W-:-:S13]  /*1e800*/  @!P1 IADD3 R2, P0, R33, R14, RZ ;  /* 0x0000000e21029210 */ /* 0x000fda0007f1e0ff */
[----:B------:R-:W-:Y:S05]  /*1e810*/  WARPSYNC.COLLECTIVE R15, `(.L_x_1345) ;  /* 0x000000000f087348 */ /* 0x000fea0003c00000 */
[----:B------:R0:W1:Y:S02]  /*1e820*/  SHFL.IDX P6, R14, R13, R12, R11 ;  /* 0x0000000c0d0e7389 */ /* 0x00006400000c000b */
[----:B01----:R-:W-:Y:S01]  /*1e830*/  ENDCOLLECTIVE ;  /* 0x000000000000791b */ /* 0x003fe20003800000 */
.L_x_1345:
        /* <DEDUP_REMOVED lines=12> */
.L_x_1346:
[----:B------:R-:W-:Y:S02]  /*1e900*/  IMAD.MOV.U32 R13, RZ, RZ, R5 ;  /* 0x000000ffff0d7224 */ /* 0x000fe400078e0005 */
[----:B------:R-:W-:Y:S01]  /*1e910*/  IMAD.MOV.U32 R12, RZ, RZ, 0x5 ;  /* 0x00000005ff0c7424 */ /* 0x000fe200078e00ff */
[----:B------:R-:W-:-:S13]  /*1e920*/  @!P1 IADD3 R2, P0, R33, R14, RZ ;  /* 0x0000000e21029210 */ /* 0x000fda0007f1e0ff */
[----:B------:R-:W-:Y:S05]  /*1e930*/  WARPSYNC.COLLECTIVE R15, `(.L_x_1347) ;  /* 0x000000000f087348 */ /* 0x000fea0003c00000 */
[----:B------:R0:W1:Y:S02]  /*1e940*/  SHFL.IDX P6, R14, R13, R12, R11 ;  /* 0x0000000c0d0e7389 */ /* 0x00006400000c000b */
[----:B01----:R-:W-:Y:S01]  /*1e950*/  ENDCOLLECTIVE ;  /* 0x000000000000791b */ /* 0x003fe20003800000 */
.L_x_1347:
        /* <DEDUP_REMOVED lines=12> */
.L_x_1348:
[----:B------:R-:W-:Y:S02]  /*1ea20*/  IMAD.MOV.U32 R13, RZ, RZ, R5 ;  /* 0x000000ffff0d7224 */ /* 0x000fe400078e0005 */
[----:B------:R-:W-:Y:S01]  /*1ea30*/  IMAD.MOV.U32 R12, RZ, RZ, 0x6 ;  /* 0x00000006ff0c7424 */ /* 0x000fe200078e00ff */
[----:B------:R-:W-:-:S13]  /*1ea40*/  @!P1 IADD3 R2, P0, R33, R14, RZ ;  /* 0x0000000e21029210 */ /* 0x000fda0007f1e0ff */
[----:B------:R-:W-:Y:S05]  /*1ea50*/  WARPSYNC.COLLECTIVE R15, `(.L_x_1349) ;  /* 0x000000000f087348 */ /* 0x000fea0003c00000 */
[----:B------:R0:W1:Y:S02]  /*1ea60*/  SHFL.IDX P6, R14, R13, R12, R11 ;  /* 0x0000000c0d0e7389 */ /* 0x00006400000c000b */
[----:B01----:R-:W-:Y:S01]  /*1ea70*/  ENDCOLLECTIVE ;  /* 0x000000000000791b */ /* 0x003fe20003800000 */
.L_x_1349:
        /* <DEDUP_REMOVED lines=12> */
.L_x_1350:
[----:B------:R-:W-:Y:S02]  /*1eb40*/  IMAD.MOV.U32 R13, RZ, RZ, R5 ;  /* 0x000000ffff0d7224 */ /* 0x000fe400078e0005 */
[----:B------:R-:W-:Y:S01]  /*1eb50*/  IMAD.MOV.U32 R12, RZ, RZ, 0x7 ;  /* 0x00000007ff0c7424 */ /* 0x000fe200078e00ff */
[----:B------:R-:W-:-:S13]  /*1eb60*/  @!P1 IADD3 R2, P0, R33, R14, RZ ;  /* 0x0000000e21029210 */ /* 0x000fda0007f1e0ff */
[----:B------:R-:W-:Y:S05]  /*1eb70*/  WARPSYNC.COLLECTIVE R15, `(.L_x_1351) ;  /* 0x000000000f087348 */ /* 0x000fea0003c00000 */
[----:B------:R0:W1:Y:S02]  /*1eb80*/  SHFL.IDX P6, R14, R13, R12, R11 ;  /* 0x0000000c0d0e7389 */ /* 0x00006400000c000b */
[----:B01----:R-:W-:Y:S01]  /*1eb90*/  ENDCOLLECTIVE ;  /* 0x000000000000791b */ /* 0x003fe20003800000 */
.L_x_1351:
        /* <DEDUP_REMOVED lines=10> */
.L_x_1352:
[----:B------:R-:W-:Y:S05]  /*1ec40*/  BRA `(.L_x_1353) ;  /* 0xffffffb0007c7947 */ /* 0x000fea000383ffff */
.L_x_1237:
[----:B0-----:R0:W1:Y:S02]  /*1ec50*/  SYNCS.PHASECHK.TRANS64.TRYWAIT P0, [R17+URZ+0x22820], R0 ;  /* 0x02282000110075a7 */ /* 0x001064000800017f */
[----:B-1----:R-:W-:Y:S05]  /*1ec60*/  @!P0 NANOSLEEP.SYNCS 0x989680 ;  /* 0x009896800000895d */ /* 0x002fea0003900000 */
[----:B------:R-:W1:Y:S02]  /*1ec70*/  @!P0 SYNCS.PHASECHK.TRANS64 P0, [R17+URZ+0x22820], R0 ;  /* 0x02282000110085a7 */ /* 0x000e64000800007f */
[----:B-1----:R-:W-:Y:S05]  /*1ec80*/  @!P0 BRA `(.L_x_1237) ;  /* 0xfffffffc00f08947 */ /* 0x002fea000383ffff */
[----:B------:R-:W-:Y:S05]  /*1ec90*/  BRA `(.L_x_1354) ;  /* 0xffffffb000d87947 */ /* 0x000fea000383ffff */
.L_x_1241:
[----:B0-----:R0:W1:Y:S02]  /*1eca0*/  SYNCS.PHASECHK.TRANS64.TRYWAIT P0, [R0+URZ+0x22880], R28 ;  /* 0x0228801c000075a7 */ /* 0x001064000800017f */
[----:B-1----:R-:W-:Y:S05]  /*1ecb0*/  @!P0 NANOSLEEP.SYNCS 0x989680 ;  /* 0x009896800000895d */ /* 0x002fea0003900000 */
[----:B------:R-:W1:Y:S02]  /*1ecc0*/  @!P0 SYNCS.PHASECHK.TRANS64 P0, [R0+URZ+0x22880], R28 ;  /* 0x0228801c000085a7 */ /* 0x000e64000800007f */
[----:B-1----:R-:W-:Y:S05]  /*1ecd0*/  @!P0 BRA `(.L_x_1241) ;  /* 0xfffffffc00f08947 */ /* 0x002fea000383ffff */
[----:B------:R-:W-:Y:S05]  /*1ece0*/  BRA `(.L_x_1355) ;  /* 0xffffffb800087947 */ /* 0x000fea000383ffff */
.L_x_1242:
        /* <DEDUP_REMOVED lines=8> */
.L_x_1357:
[----:B------:R-:W-:Y:S05]  /*1ed70*/  BSYNC B0 ;  /* 0x0000000000007941 */ /* 0x000fea0003800000 */
.L_x_1356:
        /* <DEDUP_REMOVED lines=8> */
.L_x_1358:
        /* <DEDUP_REMOVED lines=8> */
.L_x_1359:
[----:B------:R-:W-:-:S05]  /*1ee80*/  IMAD.IADD R6, R17, 0x1, R30 ;  /* 0x0000000111067824 */ /* 0x000fca00078e021e */
        /* <DEDUP_REMOVED lines=9> */
.L_x_1360:
[----:B------:R-:W-:Y:S02]  /*1ef20*/  IMAD.MOV.U32 R13, RZ, RZ, R20 ;  /* 0x000000ffff0d7224 */ /* 0x000fe400078e0014 */
[----:B------:R-:W-:Y:S02]  /*1ef30*/  IMAD.MOV.U32 R12, RZ, RZ, 0x2 ;  /* 0x00000002ff0c7424 */ /* 0x000fe400078e00ff */
[----:B------:R-:W-:-:S07]  /*1ef40*/  IMAD.MOV.U32 R2, RZ, RZ, R14 ;  /* 0x000000ffff027224 */ /* 0x000fce00078e000e */
[----:B------:R-:W-:Y:S05]  /*1ef50*/  WARPSYNC.COLLECTIVE R15, `(.L_x_1361) ;  /* 0x000000000f087348 */ /* 0x000fea0003c00000 */
[----:B------:R0:W1:Y:S02]  /*1ef60*/  SHFL.IDX P6, R14, R13, R12, R11 ;  /* 0x0000000c0d0e7389 */ /* 0x00006400000c000b */
[----:B01----:R-:W-:Y:S01]  /*1ef70*/  ENDCOLLECTIVE ;  /* 0x000000000000791b */ /* 0x003fe20003800000 */
.L_x_1361:
        /* <DEDUP_REMOVED lines=11> */
.L_x_1362:
[----:B------:R-:W-:Y:S02]  /*1f030*/  IMAD.MOV.U32 R13, RZ, RZ, R20 ;  /* 0x000000ffff0d7224 */ /* 0x000fe400078e0014 */
[----:B------:R-:W-:Y:S02]  /*1f040*/  IMAD.MOV.U32 R12, RZ, RZ, 0x3 ;  /* 0x00000003ff0c7424 */ /* 0x000fe400078e00ff */
[----:B------:R-:W-:-:S07]  /*1f050*/  IMAD.MOV.U32 R2, RZ, RZ, R14 ;  /* 0x000000ffff027224 */ /* 0x000fce00078e000e */
[----:B------:R-:W-:Y:S05]  /*1f060*/  WARPSYNC.COLLECTIVE R15, `(.L_x_1363) ;  /* 0x000000000f087348 */ /* 0x000fea0003c00000 */
[----:B------:R0:W1:Y:S02]  /*1f070*/  SHFL.IDX P6, R14, R13, R12, R11 ;  /* 0x0000000c0d0e7389 */ /* 0x00006400000c000b */
[----:B01----:R-:W-:Y:S01]  /*1f080*/  ENDCOLLECTIVE ;  /* 0x000000000000791b */ /* 0x003fe20003800000 */
.L_x_1363:
        /* <DEDUP_REMOVED lines=11> */
.L_x_1364:
[----:B------:R-:W-:Y:S02]  /*1f140*/  IMAD.MOV.U32 R13, RZ, RZ, R20 ;  /* 0x000000ffff0d7224 */ /* 0x000fe400078e0014 */
[----:B------:R-:W-:Y:S01]  /*1f150*/  IMAD.MOV.U32 R12, RZ, RZ, 0x4 ;  /* 0x00000004ff0c7424 */ /* 0x000fe200078e00ff */
[----:B------:R-:W-:-:S13]  /*1f160*/  IADD3 R2, P0, R33, R14, RZ ;  /* 0x0000000e21027210 */ /* 0x000fda0007f1e0ff */
[----:B------:R-:W-:Y:S05]  /*1f170*/  WARPSYNC.COLLECTIVE R15, `(.L_x_1365) ;  /* 0x000000000f087348 */ /* 0x000fea0003c00000 */
[----:B------:R0:W1:Y:S02]  /*1f180*/  SHFL.IDX P6, R14, R13, R12, R11 ;  /* 0x0000000c0d0e7389 */ /* 0x00006400000c000b */
[----:B01----:R-:W-:Y:S01]  /*1f190*/  ENDCOLLECTIVE ;  /* 0x000000000000791b */ /* 0x003fe20003800000 */
.L_x_1365:
        /* <DEDUP_REMOVED lines=10> */
.L_x_1366:
[----:B------:R-:W-:Y:S02]  /*1f240*/  IMAD.MOV.U32 R13, RZ, RZ, R20 ;  /* 0x000000ffff0d7224 */ /* 0x000fe400078e0014 */
[----:B------:R-:W-:Y:S02]  /*1f250*/  IMAD.MOV.U32 R12, RZ, RZ, 0x5 ;  /* 0x00000005ff0c7424 */ /* 0x000fe400078e00ff */
[----:B------:R-:W-:-:S07]  /*1f260*/  IMAD.MOV.U32 R2, RZ, RZ, R14 ;  /* 0x000000ffff027224 */ /* 0x000fce00078e000e */
[----:B------:R-:W-:Y:S05]  /*1f270*/  WARPSYNC.COLLECTIVE R15, `(.L_x_1367) ;  /* 0x000000000f087348 */ /* 0x000fea0003c00000 */
[----:B------:R0:W1:Y:S02]  /*1f280*/  SHFL.IDX P6, R14, R13, R12, R11 ;  /* 0x0000000c0d0e7389 */ /* 0x00006400000c000b */
[----:B01----:R-:W-:Y:S01]  /*1f290*/  ENDCOLLECTIVE ;  /* 0x000000000000791b */ /* 0x003fe20003800000 */
.L_x_1367:
        /* <DEDUP_REMOVED lines=11> */
.L_x_1368:
[----:B------:R-:W-:Y:S02]  /*1f350*/  IMAD.MOV.U32 R13, RZ, RZ, R20 ;  /* 0x000000ffff0d7224 */ /* 0x000fe400078e0014 */
[----:B------:R-:W-:Y:S01]  /*1f360*/  IMAD.MOV.U32 R12, RZ, RZ, 0x6 ;  /* 0x00000006ff0c7424 */ /* 0x000fe200078e00ff */
[----:B------:R-:W-:-:S13]  /*1f370*/  IADD3 R2, P0, R33, R14, RZ ;  /* 0x0000000e21027210 */ /* 0x000fda0007f1e0ff */
[----:B------:R-:W-:Y:S05]  /*1f380*/  WARPSYNC.COLLECTIVE R15, `(.L_x_1369) ;  /* 0x000000000f087348 */ /* 0x000fea0003c00000 */
[----:B------:R0:W1:Y:S02]  /*1f390*/  SHFL.IDX P6, R14, R13, R12, R11 ;  /* 0x0000000c0d0e7389 */ /* 0x00006400000c000b */
[----:B01----:R-:W-:Y:S01]  /*1f3a0*/  ENDCOLLECTIVE ;  /* 0x000000000000791b */ /* 0x003fe20003800000 */
.L_x_1369:
        /* <DEDUP_REMOVED lines=10> */
.L_x_1370:
[----:B------:R-:W-:Y:S02]  /*1f450*/  IMAD.MOV.U32 R13, RZ, RZ, R20 ;  /* 0x000000ffff0d7224 */ /* 0x000fe400078e0014 */
[----:B------:R-:W-:Y:S02]  /*1f460*/  IMAD.MOV.U32 R12, RZ, RZ, 0x7 ;  /* 0x00000007ff0c7424 */ /* 0x000fe400078e00ff */
[----:B------:R-:W-:-:S07]  /*1f470*/  IMAD.MOV.U32 R2, RZ, RZ, R14 ;  /* 0x000000ffff027224 */ /* 0x000fce00078e000e */
[----:B------:R-:W-:Y:S05]  /*1f480*/  WARPSYNC.COLLECTIVE R15, `(.L_x_1371) ;  /* 0x000000000f087348 */ /* 0x000fea0003c00000 */
[----:B------:R0:W1:Y:S02]  /*1f490*/  SHFL.IDX P6, R14, R13, R12, R11 ;  /* 0x0000000c0d0e7389 */ /* 0x00006400000c000b */
[----:B01----:R-:W-:Y:S01]  /*1f4a0*/  ENDCOLLECTIVE ;  /* 0x000000000000791b */ /* 0x003fe20003800000 */
.L_x_1371:
        /* <DEDUP_REMOVED lines=11> */
.L_x_1372:
[----:B------:R-:W-:Y:S02]  /*1f560*/  IMAD.MOV.U32 R13, RZ, RZ, R21 ;  /* 0x000000ffff0d7224 */ /* 0x000fe400078e0015 */
[----:B------:R-:W-:Y:S02]  /*1f570*/  IMAD.MOV.U32 R12, RZ, RZ, RZ ;  /* 0x000000ffff0c7224 */ /* 0x000fe400078e00ff */
[----:B------:R-:W-:-:S07]  /*1f580*/  IMAD.MOV.U32 R5, RZ, RZ, R14 ;  /* 0x000000ffff057224 */ /* 0x000fce00078e000e */
[----:B------:R-:W-:Y:S05]  /*1f590*/  WARPSYNC.COLLECTIVE R15, `(.L_x_1373) ;  /* 0x000000000f087348 */ /* 0x000fea0003c00000 */
[----:B------:R0:W1:Y:S02]  /*1f5a0*/  SHFL.IDX P6, R14, R13, R12, R11 ;  /* 0x0000000c0d0e7389 */ /* 0x00006400000c000b */
[----:B01----:R-:W-:Y:S01]  /*1f5b0*/  ENDCOLLECTIVE ;  /* 0x000000000000791b */ /* 0x003fe20003800000 */
.L_x_1373:
        /* <DEDUP_REMOVED lines=11> */
.L_x_1374:
[----:B------:R-:W-:Y:S02]  /*1f670*/  IMAD.MOV.U32 R13, RZ, RZ, R21 ;  /* 0x000000ffff0d7224 */ /* 0x000fe400078e0015 */
[----:B------:R-:W-:Y:S02]  /*1f680*/  IMAD.MOV.U32 R12, RZ, RZ, 0x1 ;  /* 0x00000001ff0c7424 */ /* 0x000fe400078e00ff */
[----:B------:R-:W-:-:S07]  /*1f690*/  IMAD.MOV.U32 R2, RZ, RZ, R14 ;  /* 0x000000ffff027224 */ /* 0x000fce00078e000e */
[----:B------:R-:W-:Y:S05]  /*1f6a0*/  WARPSYNC.COLLECTIVE R15, `(.L_x_1375) ;  /* 0x000000000f087348 */ /* 0x000fea0003c00000 */
[----:B------:R0:W1:Y:S02]  /*1f6b0*/  SHFL.IDX P6, R14, R13, R12, R11 ;  /* 0x0000000c0d0e7389 */ /* 0x00006400000c000b */
[----:B01----:R-:W-:Y:S01]  /*1f6c0*/  ENDCOLLECTIVE ;  /* 0x000000000000791b */ /* 0x003fe20003800000 */
.L_x_1375:
        /* <DEDUP_REMOVED lines=11> */
.L_x_1376:
[----:B------:R-:W-:Y:S01]  /*1f780*/  IMAD.MOV.U32 R2, RZ, RZ, R14 ;  /* 0x000000ffff027224 */ /* 0x000fe200078e000e */
[----:B------:R-:W-:Y:S06]  /*1f790*/  BRA `(.L_x_1377) ;  /* 0xffffffb000ac7947 */ /* 0x000fec000383ffff */
.L_x_1247:
[----:B---3--:R3:W4:Y:S02]  /*1f7a0*/  SYNCS.PHASECHK.TRANS64.TRYWAIT P0, [R0+URZ+0x22840], R28 ;  /* 0x0228401c000075a7 */ /* 0x008724000800017f */
[----:B----4-:R-:W-:Y:S05]  /*1f7b0*/  @!P0 NANOSLEEP.SYNCS 0x989680 ;  /* 0x009896800000895d */ /* 0x010fea0003900000 */
[----:B------:R-:W4:Y:S02]  /*1f7c0*/  @!P0 SYNCS.PHASECHK.TRANS64 P0, [R0+URZ+0x22840], R28 ;  /* 0x0228401c000085a7 */ /* 0x000f24000800007f */
[----:B----4-:R-:W-:Y:S05]  /*1f7d0*/  @!P0 BRA `(.L_x_1247) ;  /* 0xfffffffc00f08947 */ /* 0x010fea000383ffff */
[----:B------:R-:W-:Y:S05]  /*1f7e0*/  BRA `(.L_x_1378) ;  /* 0xffffffb000fc7947 */ /* 0x000fea000383ffff */
.L_x_1248:
[----:B------:R-:W-:Y:S01]  /*1f7f0*/  BSSY B0, `(.L_x_1379) ;  /* 0x0000008000007945 */ /* 0x000fe20003800000 */
[----:B------:R-:W-:Y:S02]  /*1f800*/  IMAD.MOV.U32 R13, RZ, RZ, R10 ;  /* 0x000000ffff0d7224 */ /* 0x000fe400078e000a */
[----:B------:R-:W-:Y:S02]  /*1f810*/  IMAD.MOV.U32 R12, RZ, RZ, RZ ;  /* 0x000000ffff0c7224 */ /* 0x000fe400078e00ff */
[----:B------:R-:W-:Y:S02]  /*1f820*/  IMAD.MOV.U32 R11, RZ, RZ, 0x181f ;  /* 0x0000181fff0b7424 */ /* 0x000fe400078e00ff */
[----:B------:R-:W-:-:S07]  /*1f830*/  IMAD.MOV.U32 R15, RZ, RZ, -0x1 ;  /* 0xffffffffff0f7424 */ /* 0x000fce00078e00ff */
[----:B0123--:R-:W-:Y:S05]  /*1f840*/  WARPSYNC.COLLECTIVE R15, `(.L_x_1380) ;  /* 0x000000000f087348 */ /* 0x00ffea0003c00000 */
[----:B------:R4:W0:Y:S02]  /*1f850*/  SHFL.IDX P6, R14, R13, R12, R11 ;  /* 0x0000000c0d0e7389 */ /* 0x00082400000c000b */
[----:B01234-:R-:W-:Y:S01]  /*1f860*/  ENDCOLLECTIVE ;  /* 0x000000000000791b */ /* 0x01ffe20003800000 */
.L_x_1380:
[----:B------:R-:W-:Y:S05]  /*1f870*/  BSYNC B0 ;  /* 0x0000000000007941 */ /* 0x000fea0003800000 */
.L_x_1379:
        /* <DEDUP_REMOVED lines=8> */
.L_x_1381:
        /* <DEDUP_REMOVED lines=8> */
.L_x_1382:
        /* <DEDUP_REMOVED lines=9> */
.L_x_1383:
[----:B------:R-:W-:Y:S02]  /*1fa10*/  IMAD.MOV.U32 R13, RZ, RZ, R10 ;  /* 0x000000ffff0d7224 */ /* 0x000fe400078e000a */
[----:B------:R-:W-:Y:S01]  /*1fa20*/  IMAD.MOV.U32 R12, RZ, RZ, 0x2 ;  /* 0x00000002ff0c7424 */ /* 0x000fe200078e00ff */
[----:B------:R-:W-:-:S13]  /*1fa30*/  IADD3 R2, P0, R33, R14, RZ ;  /* 0x0000000e21027210 */ /* 0x000fda0007f1e0ff */
[----:B------:R-:W-:Y:S05]  /*1fa40*/  WARPSYNC.COLLECTIVE R15, `(.L_x_1384) ;  /* 0x000000000f087348 */ /* 0x000fea0003c00000 */
[----:B------:R0:W1:Y:S02]  /*1fa50*/  SHFL.IDX P6, R14, R13, R12, R11 ;  /* 0x0000000c0d0e7389 */ /* 0x00006400000c000b */
[----:B01----:R-:W-:Y:S01]  /*1fa60*/  ENDCOLLECTIVE ;  /* 0x000000000000791b */ /* 0x003fe20003800000 */
.L_x_1384:
        /* <DEDUP_REMOVED lines=10> */
.L_x_1385:
[----:B------:R-:W-:Y:S02]  /*1fb10*/  IMAD.MOV.U32 R13, RZ, RZ, R10 ;  /* 0x000000ffff0d7224 */ /* 0x000fe400078e000a */
[----:B------:R-:W-:Y:S02]  /*1fb20*/  IMAD.MOV.U32 R12, RZ, RZ, 0x3 ;  /* 0x00000003ff0c7424 */ /* 0x000fe400078e00ff */
[----:B------:R-:W-:-:S07]  /*1fb30*/  IMAD.MOV.U32 R2, RZ, RZ, R14 ;  /* 0x000000ffff027224 */ /* 0x000fce00078e000e */
[----:B------:R-:W-:Y:S05]  /*1fb40*/  WARPSYNC.COLLECTIVE R15, `(.L_x_1386) ;  /* 0x000000000f087348 */ /* 0x000fea0003c00000 */
[----:B------:R0:W1:Y:S02]  /*1fb50*/  SHFL.IDX P6, R14, R13, R12, R11 ;  /* 0x0000000c0d0e7389 */ /* 0x00006400000c000b */
[----:B01----:R-:W-:Y:S01]  /*1fb60*/  ENDCOLLECTIVE ;  /* 0x000000000000791b */ /* 0x003fe20003800000 */
.L_x_1386:
        /* <DEDUP_REMOVED lines=11> */
.L_x_1387:
[----:B------:R-:W-:Y:S02]  /*1fc20*/  IMAD.MOV.U32 R13, RZ, RZ, R10 ;  /* 0x000000ffff0d7224 */ /* 0x000fe400078e000a */
[----:B------:R-:W-:Y:S01]  /*1fc30*/  IMAD.MOV.U32 R12, RZ, RZ, 0x4 ;  /* 0x00000004ff0c7424 */ /* 0x000fe200078e00ff */
[----:B------:R-:W-:-:S13]  /*1fc40*/  IADD3 R2, P0, R33, R14, RZ ;  /* 0x0000000e21027210 */ /* 0x000fda0007f1e0ff */
[----:B------:R-:W-:Y:S05]  /*1fc50*/  WARPSYNC.COLLECTIVE R15, `(.L_x_1388) ;  /* 0x000000000f087348 */ /* 0x000fea0003c00000 */
[----:B------:R0:W1:Y:S02]  /*1fc60*/  SHFL.IDX P6, R14, R13, R12, R11 ;  /* 0x0000000c0d0e7389 */ /* 0x00006400000c000b */
[----:B01----:R-:W-:Y:S01]  /*1fc70*/  ENDCOLLECTIVE ;  /* 0x000000000000791b */ /* 0x003fe20003800000 */
.L_x_1388:
        /* <DEDUP_REMOVED lines=10> */
.L_x_1389:
[----:B------:R-:W-:Y:S02]  /*1fd20*/  IMAD.MOV.U32 R13, RZ, RZ, R10 ;  /* 0x000000ffff0d7224 */ /* 0x000fe400078e000a */
[----:B------:R-:W-:Y:S02]  /*1fd30*/  IMAD.MOV.U32 R12, RZ, RZ, 0x5 ;  /* 0x00000005ff0c7424 */ /* 0x000fe400078e00ff */
[----:B------:R-:W-:-:S07]  /*1fd40*/  IMAD.MOV.U32 R2, RZ, RZ, R14 ;  /* 0x000000ffff027224 */ /* 0x000fce00078e000e */
[----:B------:R-:W-:Y:S05]  /*1fd50*/  WARPSYNC.COLLECTIVE R15, `(.L_x_1390) ;  /* 0x000000000f087348 */ /* 0x000fea0003c00000 */
[----:B------:R0:W1:Y:S02]  /*1fd60*/  SHFL.IDX P6, R14, R13, R12, R11 ;  /* 0x0000000c0d0e7389 */ /* 0x00006400000c000b */
[----:B01----:R-:W-:Y:S01]  /*1fd70*/  ENDCOLLECTIVE ;  /* 0x000000000000791b */ /* 0x003fe20003800000 */
.L_x_1390:
        /* <DEDUP_REMOVED lines=11> */
.L_x_1391:
[----:B------:R-:W-:Y:S02]  /*1fe30*/  IMAD.MOV.U32 R13, RZ, RZ, R10 ;  /* 0x000000ffff0d7224 */ /* 0x000fe400078e000a */
[----:B------:R-:W-:Y:S01]  /*1fe40*/  IMAD.MOV.U32 R12, RZ, RZ, 0x6 ;  /* 0x00000006ff0c7424 */ /* 0x000fe200078e00ff */
[----:B------:R-:W-:-:S13]  /*1fe50*/  IADD3 R2, P0, R33, R14, RZ ;  /* 0x0000000e21027210 */ /* 0x000fda0007f1e0ff */
[----:B------:R-:W-:Y:S05]  /*1fe60*/  WARPSYNC.COLLECTIVE R15, `(.L_x_1392) ;  /* 0x000000000f087348 */ /* 0x000fea0003c00000 */
[----:B------:R0:W1:Y:S02]  /*1fe70*/  SHFL.IDX P6, R14, R13, R12, R11 ;  /* 0x0000000c0d0e7389 */ /* 0x00006400000c000b */
[----:B01----:R-:W-:Y:S01]  /*1fe80*/  ENDCOLLECTIVE ;  /* 0x000000000000791b */ /* 0x003fe20003800000 */
.L_x_1392:
        /* <DEDUP_REMOVED lines=10> */
.L_x_1393:
[----:B------:R-:W-:Y:S02]  /*1ff30*/  IMAD.MOV.U32 R13, RZ, RZ, R10 ;  /* 0x000000ffff0d7224 */ /* 0x000fe400078e000a */
[----:B------:R-:W-:Y:S02]  /*1ff40*/  IMAD.MOV.U32 R12, RZ, RZ, 0x7 ;  /* 0x00000007ff0c7424 */ /* 0x000fe400078e00ff */
[----:B------:R-:W-:-:S07]  /*1ff50*/  IMAD.MOV.U32 R2, RZ, RZ, R14 ;  /* 0x000000ffff027224 */ /* 0x000fce00078e000e */
[----:B------:R-:W-:Y:S05]  /*1ff60*/  WARPSYNC.COLLECTIVE R15, `(.L_x_1394) ;  /* 0x000000000f087348 */ /* 0x000fea0003c00000 */
[----:B------:R0:W1:Y:S02]  /*1ff70*/  SHFL.IDX P6, R14, R13, R12, R11 ;  /* 0x0000000c0d0e7389 */ /* 0x00006400000c000b */
[----:B01----:R-:W-:Y:S01]  /*1ff80*/  ENDCOLLECTIVE ;  /* 0x000000000000791b */ /* 0x003fe20003800000 */
.L_x_1394:
        /* <DEDUP_REMOVED lines=11> */
.L_x_1395:
[----:B------:R-:W-:Y:S02]  /*20040*/  IMAD.MOV.U32 R13, RZ, RZ, R9 ;  /* 0x000000ffff0d7224 */ /* 0x000fe400078e0009 */
[----:B------:R-:W-:Y:S02]  /*20050*/  IMAD.MOV.U32 R12, RZ, RZ, RZ ;  /* 0x000000ffff0c7224 */ /* 0x000fe400078e00ff */
[----:B------:R-:W-:-:S07]  /*20060*/  IMAD.MOV.U32 R4, RZ, RZ, R14 ;  /* 0x000000ffff047224 */ /* 0x000fce00078e000e */
[----:B------:R-:W-:Y:S05]  /*20070*/  WARPSYNC.COLLECTIVE R15, `(.L_x_1396) ;  /* 0x000000000f087348 */ /* 0x000fea0003c00000 */
[----:B------:R0:W1:Y:S02]  /*20080*/  SHFL.IDX P6, R14, R13, R12, R11 ;  /* 0x0000000c0d0e7389 */ /* 0x00006400000c000b */
[----:B01----:R-:W-:Y:S01]  /*20090*/  ENDCOLLECTIVE ;  /* 0x000000000000791b */ /* 0x003fe20003800000 */
.L_x_1396:
        /* <DEDUP_REMOVED lines=11> */
.L_x_1397:
[----:B------:R-:W-:Y:S02]  /*20150*/  IMAD.MOV.U32 R13, RZ, RZ, R9 ;  /* 0x000000ffff0d7224 */ /* 0x000fe400078e0009 */
[----:B------:R-:W-:Y:S02]  /*20160*/  IMAD.MOV.U32 R12, RZ, RZ, 0x1 ;  /* 0x00000001ff0c7424 */ /* 0x000fe400078e00ff */
[----:B------:R-:W-:-:S07]  /*20170*/  IMAD.MOV.U32 R2, RZ, RZ, R14 ;  /* 0x000000ffff027224 */ /* 0x000fce00078e000e */
[----:B------:R-:W-:Y:S05]  /*20180*/  WARPSYNC.COLLECTIVE R15, `(.L_x_1398) ;  /* 0x000000000f087348 */ /* 0x000fea0003c00000 */
[----:B------:R0:W1:Y:S02]  /*20190*/  SHFL.IDX P6, R14, R13, R12, R11 ;  /* 0x0000000c0d0e7389 */ /* 0x00006400000c000b */
[----:B01----:R-:W-:Y:S01]  /*201a0*/  ENDCOLLECTIVE ;  /* 0x000000000000791b */ /* 0x003fe20003800000 */
.L_x_1398:
        /* <DEDUP_REMOVED lines=11> */
.L_x_1399:
[----:B------:R-:W-:Y:S01]  /*20260*/  IMAD.MOV.U32 R8, RZ, RZ, R14 ;  /* 0x000000ffff087224 */ /* 0x000fe200078e000e */
[----:B------:R-:W-:Y:S06]  /*20270*/  BRA `(.L_x_1400) ;  /* 0xffffffac00987947 */ /* 0x000fec000383ffff */
.L_x_1253:
[----:B0-----:R0:W1:Y:S02]  /*20280*/  SYNCS.PHASECHK.TRANS64.TRYWAIT P2, [R19+URZ+0x22870], R0 ;  /* 0x02287000130075a7 */ /* 0x001064000804017f */
[----:B-1----:R-:W-:Y:S05]  /*20290*/  @!P2 NANOSLEEP.SYNCS 0x989680 ;  /* 0x009896800000a95d */ /* 0x002fea0003900000 */
[----:B------:R-:W1:Y:S02]  /*202a0*/  @!P2 SYNCS.PHASECHK.TRANS64 P2, [R19+URZ+0x22870], R0 ;  /* 0x022870001300a5a7 */ /* 0x000e64000804007f */
[----:B-1----:R-:W-:Y:S05]  /*202b0*/  @!P2 BRA `(.L_x_1253) ;  /* 0xfffffffc00f0a947 */ /* 0x002fea000383ffff */
[----:B------:R-:W-:Y:S05]  /*202c0*/  BRA `(.L_x_1401) ;  /* 0xffffffac00fc7947 */ /* 0x000fea000383ffff */
.L_x_1255:
[----:B0-----:R0:W1:Y:S02]  /*202d0*/  SYNCS.PHASECHK.TRANS64.TRYWAIT P2, [R19+URZ+0x22860], R2 ;  /* 0x02286002130075a7 */ /* 0x001064000804017f */
[----:B-1----:R-:W-:Y:S05]  /*202e0*/  @!P2 NANOSLEEP.SYNCS 0x989680 ;  /* 0x009896800000a95d */ /* 0x002fea0003900000 */
[----:B------:R-:W1:Y:S02]  /*202f0*/  @!P2 SYNCS.PHASECHK.TRANS64 P2, [R19+URZ+0x22860], R2 ;  /* 0x022860021300a5a7 */ /* 0x000e64000804007f */
[----:B-1----:R-:W-:Y:S05]  /*20300*/  @!P2 BRA `(.L_x_1255) ;  /* 0xfffffffc00f0a947 */ /* 0x002fea000383ffff */
[----:B------:R-:W-:Y:S05]  /*20310*/  BRA `(.L_x_1402) ;  /* 0xffffffb0000c7947 */ /* 0x000fea000383ffff */
.L_x_1263:
[----:B--2---:R2:W3:Y:S02]  /*20320*/  SYNCS.PHASECHK.TRANS64.TRYWAIT P2, [R18+URZ+0x22870], R3 ;  /* 0x02287003120075a7 */ /* 0x0044e4000804017f */
[----:B---3--:R-:W-:Y:S05]  /*20330*/  @!P2 NANOSLEEP.SYNCS 0x989680 ;  /* 0x009896800000a95d */ /* 0x008fea0003900000 */
[----:B------:R-:W3:Y:S02]  /*20340*/  @!P2 SYNCS.PHASECHK.TRANS64 P2, [R18+URZ+0x22870], R3 ;  /* 0x022870031200a5a7 */ /* 0x000ee4000804007f */
[----:B---3--:R-:W-:Y:S05]  /*20350*/  @!P2 BRA `(.L_x_1263) ;  /* 0xfffffffc00f0a947 */ /* 0x008fea000383ffff */
[----:B------:R-:W-:Y:S05]  /*20360*/  BRA `(.L_x_1403) ;  /* 0xffffffb400d07947 */ /* 0x000fea000383ffff */
.L_x_1265:
[----:B0-----:R0:W2:Y:S02]  /*20370*/  SYNCS.PHASECHK.TRANS64.TRYWAIT P2, [R18+URZ+0x22860], R3 ;  /* 0x02286003120075a7 */ /* 0x0010a4000804017f */
[----:B--2---:R-:W-:Y:S05]  /*20380*/  @!P2 NANOSLEEP.SYNCS 0x989680 ;  /* 0x009896800000a95d */ /* 0x004fea0003900000 */
[----:B------:R-:W2:Y:S02]  /*20390*/  @!P2 SYNCS.PHASECHK.TRANS64 P2, [R18+URZ+0x22860], R3 ;  /* 0x022860031200a5a7 */ /* 0x000ea4000804007f */
[----:B--2---:R-:W-:Y:S05]  /*203a0*/  @!P2 BRA `(.L_x_1265) ;  /* 0xfffffffc00f0a947 */ /* 0x004fea000383ffff */
[----:B------:R-:W-:Y:S05]  /*203b0*/  BRA `(.L_x_1404) ;  /* 0xffffffb400e07947 */ /* 0x000fea000383ffff */
.L_x_1272:
[----:B-1----:R1:W2:Y:S02]  /*203c0*/  SYNCS.PHASECHK.TRANS64.TRYWAIT P0, [R5+URZ+0x22820], R0 ;  /* 0x02282000050075a7 */ /* 0x0022a4000800017f */
[----:B--2---:R-:W-:Y:S05]  /*203d0*/  @!P0 NANOSLEEP.SYNCS 0x989680 ;  /* 0x009896800000895d */ /* 0x004fea0003900000 */
[----:B------:R-:W2:Y:S02]  /*203e0*/  @!P0 SYNCS.PHASECHK.TRANS64 P0, [R5+URZ+0x22820], R0 ;  /* 0x02282000050085a7 */ /* 0x000ea4000800007f */
[----:B--2---:R-:W-:Y:S05]  /*203f0*/  @!P0 BRA `(.L_x_1272) ;  /* 0xfffffffc00f08947 */ /* 0x004fea000383ffff */
[----:B------:R-:W-:Y:S05]  /*20400*/  BRA `(.L_x_1405) ;  /* 0xffffffbc00dc7947 */ /* 0x000fea000383ffff */
.L_x_1273:
[----:B------:R-:W2:Y:S01]  /*20410*/  S2R R2, SR_TID.X ;  /* 0x0000000000027919 */ /* 0x000ea20000002100 */
[----:B------:R-:W-:Y:S01]  /*20420*/  BSSY B0, `(.L_x_1406) ;  /* 0x000000a000007945 */ /* 0x000fe20003800000 */
[----:B------:R-:W-:Y:S02]  /*20430*/  IMAD.MOV.U32 R12, RZ, RZ, RZ ;  /* 0x000000ffff0c7224 */ /* 0x000fe400078e00ff */
[----:B------:R-:W-:Y:S02]  /*20440*/  IMAD.MOV.U32 R11, RZ, RZ, 0x1f ;  /* 0x0000001fff0b7424 */ /* 0x000fe400078e00ff */
[----:B------:R-:W-:Y:S01]  /*20450*/  IMAD.MOV.U32 R15, RZ, RZ, -0x1 ;  /* 0xffffffffff0f7424 */ /* 0x000fe200078e00ff */
[----:B--2---:R-:W-:-:S04]  /*20460*/  SHF.R.U32.HI R2, RZ, 0x5, R2 ;  /* 0x00000005ff027819 */ /* 0x004fc80000011602 */
[----:B------:R-:W-:-:S05]  /*20470*/  LOP3.LUT R2, R2, 0x3, RZ, 0xc0, !PT ;  /* 0x0000000302027812 */ /* 0x000fca00078ec0ff */
[----:B------:R-:W-:-:S07]  /*20480*/  IMAD.MOV.U32 R13, RZ, RZ, R2 ;  /* 0x000000ffff0d7224 */ /* 0x000fce00078e0002 */
[----:B01----:R-:W-:Y:S05]  /*20490*/  WARPSYNC.COLLECTIVE R15, `(.L_x_1407) ;  /* 0x000000000f087348 */ /* 0x003fea0003c00000 */
[----:B------:R2:W3:Y:S02]  /*204a0*/  SHFL.IDX P6, R14, R13, R12, R11 ;  /* 0x0000000c0d0e7389 */ /* 0x0004e400000c000b */
[----:B0123--:R-:W-:Y:S01]  /*204b0*/  ENDCOLLECTIVE ;  /* 0x000000000000791b */ /* 0x00ffe20003800000 */
.L_x_1407:
[----:B------:R-:W-:Y:S05]  /*204c0*/  BSYNC B0 ;  /* 0x0000000000007941 */ /* 0x000fea0003800000 */
.L_x_1406:
[----:B------:R-:W-:Y:S05]  /*204d0*/  BRA `(.L_x_1408) ;  /* 0xffffffbc00c47947 */ /* 0x000fea000383ffff */
.L_x_1276:
[----:B------:R-:W-:Y:S01]  /*204e0*/  BSSY B1, `(.L_x_1409) ;  /* 0x0000006000017945 */ /* 0x000fe20003800000 */
[----:B------:R-:W-:-:S07]  /*204f0*/  IMAD.MOV.U32 R15, RZ, RZ, -0x1 ;  /* 0xffffffffff0f7424 */ /* 0x000fce00078e00ff */
[----:B01----:R-:W-:Y:S05]  /*20500*/  WARPSYNC.COLLECTIVE R15, `(.L_x_1410) ;  /* 0x000000000f0c7348 */ /* 0x003fea0003c00000 */
[----:B------:R-:W-:Y:S02]  /*20510*/  ELECT P6, UR62, PT ;  /* 0x00000000003e782f */ /* 0x000fe400038c0000 */
[----:B------:R-:W-:Y:S01]  /*20520*/  MOV R14, UR62 ;  /* 0x0000003e000e7c02 */ /* 0x000fe20008000f00 */
[----:B01----:R-:W-:Y:S10]  /*20530*/  ENDCOLLECTIVE ;  /* 0x000000000000791b */ /* 0x003ff40003800000 */
.L_x_1410:
[----:B------:R-:W-:Y:S05]  /*20540*/  BSYNC B1 ;  /* 0x0000000000017941 */ /* 0x000fea0003800000 */
.L_x_1409:
[----:B------:R-:W-:Y:S05]  /*20550*/  BRA `(.L_x_1411) ;  /* 0xffffffbc00bc7947 */ /* 0x000fea000383ffff */
.L_x_1278:
[----:B-1----:R1:W2:Y:S02]  /*20560*/  SYNCS.PHASECHK.TRANS64.TRYWAIT P1, [R3+URZ+0x22840], R2 ;  /* 0x02284002030075a7 */ /* 0x0022a4000802017f */
[----:B--2---:R-:W-:Y:S05]  /*20570*/  @!P1 NANOSLEEP.SYNCS 0x989680 ;  /* 0x009896800000995d */ /* 0x004fea0003900000 */
[----:B------:R-:W2:Y:S02]  /*20580*/  @!P1 SYNCS.PHASECHK.TRANS64 P1, [R3+URZ+0x22840], R2 ;  /* 0x02284002030095a7 */ /* 0x000ea4000802007f */
[----:B--2---:R-:W-:Y:S05]  /*20590*/  @!P1 BRA `(.L_x_1278) ;  /* 0xfffffffc00f09947 */ /* 0x004fea000383ffff */
[----:B------:R-:W-:Y:S05]  /*205a0*/  BRA `(.L_x_1412) ;  /* 0xffffffbc00dc7947 */ /* 0x000fea000383ffff */
.L_x_1280:
[----:B--2---:R2:W3:Y:S02]  /*205b0*/  SYNCS.PHASECHK.TRANS64.TRYWAIT P1, [R29+URZ+0x22840], R0 ;  /* 0x022840001d0075a7 */ /* 0x0044e4000802017f */
[----:B---3--:R-:W-:Y:S05]  /*205c0*/  @!P1 NANOSLEEP.SYNCS 0x989680 ;  /* 0x009896800000995d */ /* 0x008fea0003900000 */
[----:B------:R-:W3:Y:S02]  /*205d0*/  @!P1 SYNCS.PHASECHK.TRANS64 P1, [R29+URZ+0x22840], R0 ;  /* 0x022840001d0095a7 */ /* 0x000ee4000802007f */
[----:B---3--:R-:W-:Y:S05]  /*205e0*/  @!P1 BRA `(.L_x_1280) ;  /* 0xfffffffc00f09947 */ /* 0x008fea000383ffff */
[----:B------:R-:W-:Y:S05]  /*205f0*/  BRA `(.L_x_1413) ;  /* 0xffffffbc00e87947 */ /* 0x000fea000383ffff */
.L_x_1282:
[----:B---3--:R3:W4:Y:S02]  /*20600*/  SYNCS.PHASECHK.TRANS64.TRYWAIT P1, [R3+URZ+0x22860], R2 ;  /* 0x02286002030075a7 */ /* 0x008724000802017f */
[----:B----4-:R-:W-:Y:S05]  /*20610*/  @!P1 NANOSLEEP.SYNCS 0x989680 ;  /* 0x009896800000995d */ /* 0x010fea0003900000 */
[----:B------:R-:W4:Y:S02]  /*20620*/  @!P1 SYNCS.PHASECHK.TRANS64 P1, [R3+URZ+0x22860], R2 ;  /* 0x02286002030095a7 */ /* 0x000f24000802007f */
[----:B----4-:R-:W-:Y:S05]  /*20630*/  @!P1 BRA `(.L_x_1282) ;  /* 0xfffffffc00f09947 */ /* 0x010fea000383ffff */
[----:B------:R-:W-:Y:S05]  /*20640*/  BRA `(.L_x_1414) ;  /* 0xffffffbc00e47947 */ /* 0x000fea000383ffff */
.L_x_1284:
[----:B----4-:R4:W0:Y:S02]  /*20650*/  SYNCS.PHASECHK.TRANS64.TRYWAIT P1, [R29+URZ+0x22860], R0 ;  /* 0x022860001d0075a7 */ /* 0x010824000802017f */
[----:B0-----:R-:W-:Y:S05]  /*20660*/  @!P1 NANOSLEEP.SYNCS 0x989680 ;  /* 0x009896800000995d */ /* 0x001fea0003900000 */
[----:B------:R-:W0:Y:S02]  /*20670*/  @!P1 SYNCS.PHASECHK.TRANS64 P1, [R29+URZ+0x22860], R0 ;  /* 0x022860001d0095a7 */ /* 0x000e24000802007f */
[----:B0-----:R-:W-:Y:S05]  /*20680*/  @!P1 BRA `(.L_x_1284) ;  /* 0xfffffffc00f09947 */ /* 0x001fea000383ffff */
[----:B------:R-:W-:Y:S05]  /*20690*/  BRA `(.L_x_1415) ;  /* 0xffffffbc00e07947 */ /* 0x000fea000383ffff */
.L_x_1286:
[----:B------:R0:W0:Y:S02]  /*206a0*/  SYNCS.PHASECHK.TRANS64.TRYWAIT P1, [R3+URZ+0x22880], R2 ;  /* 0x02288002030075a7 */ /* 0x000024000802017f */
[----:B0-----:R-:W-:Y:S05]  /*206b0*/  @!P1 NANOSLEEP.SYNCS 0x989680 ;  /* 0x009896800000995d */ /* 0x001fea0003900000 */
[----:B------:R-:W0:Y:S02]  /*206c0*/  @!P1 SYNCS.PHASECHK.TRANS64 P1, [R3+URZ+0x22880], R2 ;  /* 0x02288002030095a7 */ /* 0x000e24000802007f */
[----:B0-----:R-:W-:Y:S05]  /*206d0*/  @!P1 BRA `(.L_x_1286) ;  /* 0xfffffffc00f09947 */ /* 0x001fea000383ffff */
[----:B------:R-:W-:Y:S05]  /*206e0*/  BRA `(.L_x_1416) ;  /* 0xffffffbc00dc7947 */ /* 0x000fea000383ffff */
.L_x_1417:
        /* <DEDUP_REMOVED lines=9> */
.L_x_3625:


//--------------------- .text._ZN7cutlass13device_kernelIN5flash11enable_sm90INS1_16FlashAttnFwdSm90INS1_25CollectiveMainloopFwdSm90ILi2EN4cute5tupleIJNS5_1CILi1EEES8_S8_EEENS6_IJNS7_ILi128EEENS7_ILi160EEESA_EEELi128ENS_12float_e4m3_tEfNS_4arch4Sm90ELb0ELb1ELb1ELb1ELb1ELb0ELb0ELb1ELb1ELb1ELb0ELb0EEENS1_21CollectiveEpilogueFwdINS6_IJSA_SA_SB_EEES9_NS_10bfloat16_tESF_Li256ELb1ELb1ELb0ELb1EEENS1_36VarlenDynamicPersistentTileSchedulerILi128ELi160ELi256ELi128ELb0ELb1ELb1ELb1ELb0ELb1EEEEEEEEEvNT_6ParamsE --------------------------
	.section	.text._ZN7cutlass13device_kernelIN5flash11enable_sm90INS1_16FlashAttnFwdSm90INS1_25CollectiveMainloopFwdSm90ILi2EN4cute5tupleIJNS5_1CILi1EEES8_S8_EEENS6_IJNS7_ILi128EEENS7_ILi160EEESA_EEELi128ENS_12float_e4m3_tEfNS_4arch4Sm90ELb0ELb1ELb1ELb1ELb1ELb0ELb0ELb1ELb1ELb1ELb0ELb0EEENS1_21CollectiveEpilogueFwdINS6_IJSA_SA_SB_EEES9_NS_10bfloat16_tESF_Li256ELb1ELb1ELb0ELb1EEENS1_36VarlenDynamicPersistentTileSchedulerILi128ELi160ELi256ELi128ELb0ELb1ELb1ELb1ELb0ELb1EEEEEEEEEvNT_6ParamsE,"ax",@progbits
	.align	128
.text._ZN7cutlass13device_kernelIN5flash11enable_sm90INS1_16FlashAttnFwdSm90INS1_25CollectiveMainloopFwdSm90ILi2EN4cute5tupleIJNS5_1CILi1EEES8_S8_EEENS6_IJNS7_ILi128EEENS7_ILi160EEESA_EEELi128ENS_12float_e4m3_tEfNS_4arch4Sm90ELb0ELb1ELb1ELb1ELb1ELb0ELb0ELb1ELb1ELb1ELb0ELb0EEENS1_21CollectiveEpilogueFwdINS6_IJSA_SA_SB_EEES9_NS_10bfloat16_tESF_Li256ELb1ELb1ELb0ELb1EEENS1_36VarlenDynamicPersistentTileSchedulerILi128ELi160ELi256ELi128ELb0ELb1ELb1ELb1ELb0ELb1EEEEEEEEEvNT_6ParamsE:
        .type           _ZN7cutlass13device_kernelIN5flash11enable_sm90INS1_16FlashAttnFwdSm90INS1_25CollectiveMainloopFwdSm90ILi2EN4cute5tupleIJNS5_1CILi1EEES8_S8_EEENS6_IJNS7_ILi128EEENS7_ILi160EEESA_EEELi128ENS_12float_e4m3_tEfNS_4arch4Sm90ELb0ELb1ELb1ELb1ELb1ELb0ELb0ELb1ELb1ELb1ELb0ELb0EEENS1_21CollectiveEpilogueFwdINS6_IJSA_SA_SB_EEES9_NS_10bfloat16_tESF_Li256ELb1ELb1ELb0ELb1EEENS1_36VarlenDynamicPersistentTileSchedulerILi128ELi160ELi256ELi128ELb0ELb1ELb1ELb1ELb0ELb1EEEEEEEEEvNT_6ParamsE,@function
        .size           _ZN7cutlass13device_kernelIN5flash11enable_sm90INS1_16FlashAttnFwdSm90INS1_25CollectiveMainloopFwdSm90ILi2EN4cute5tupleIJNS5_1CILi1EEES8_S8_EEENS6_IJNS7_ILi128EEENS7_ILi160EEESA_EEELi128ENS_12float_e4m3_tEfNS_4arch4Sm90ELb0ELb1ELb1ELb1ELb1ELb0ELb0ELb1ELb1ELb1ELb0ELb0EEENS1_21CollectiveEpilogueFwdINS6_IJSA_SA_SB_EEES9_NS_10bfloat16_tESF_Li256ELb1ELb1ELb0ELb1EEENS1_36VarlenDynamicPersistentTileSchedulerILi128ELi160ELi256ELi128ELb0ELb1ELb1ELb1ELb0ELb1EEEEEEEEEvNT_6ParamsE,(.L_x_3626 - _ZN7cutlass13device_kernelIN5flash11enable_sm90INS1_16FlashAttnFwdSm90INS1_25CollectiveMainloopFwdSm90ILi2EN4cute5tupleIJNS5_1CILi1EEES8_S8_EEENS6_IJNS7_ILi128EEENS7_ILi160EEESA_EEELi128ENS_12float_e4m3_tEfNS_4arch4Sm90ELb0ELb1ELb1ELb1ELb1ELb0ELb0ELb1ELb1ELb1ELb0ELb0EEENS1_21CollectiveEpilogueFwdINS6_IJSA_SA_SB_EEES9_NS_10bfloat16_tESF_Li256ELb1ELb1ELb0ELb1EEENS1_36VarlenDynamicPersistentTileSchedulerILi128ELi160ELi256ELi128ELb0ELb1ELb1ELb1ELb0ELb1EEEEEEEEEvNT_6ParamsE)
        .other          _ZN7cutlass13device_kernelIN5flash11enable_sm90INS1_16FlashAttnFwdSm90INS1_25CollectiveMainloopFwdSm90ILi2EN4cute5tupleIJNS5_1CILi1EEES8_S8_EEENS6_IJNS7_ILi128EEENS7_ILi160EEESA_EEELi128ENS_12float_e4m3_tEfNS_4arch4Sm90ELb0ELb1ELb1ELb1ELb1ELb0ELb0ELb1ELb1ELb1ELb0ELb0EEENS1_21CollectiveEpilogueFwdINS6_IJSA_SA_SB_EEES9_NS_10bfloat16_tESF_Li256ELb1ELb1ELb0ELb1EEENS1_36VarlenDynamicPersistentTileSchedulerILi128ELi160ELi256ELi128ELb0ELb1ELb1ELb1ELb0ELb1EEEEEEEEEvNT_6ParamsE,@"STO_CUDA_ENTRY STV_DEFAULT"
_ZN7cutlass13device_kernelIN5flash11enable_sm90INS1_16FlashAttnFwdSm90INS1_25CollectiveMainloopFwdSm90ILi2EN4cute5tupleIJNS5_1CILi1EEES8_S8_EEENS6_IJNS7_ILi128EEENS7_ILi160EEESA_EEELi128ENS_12float_e4m3_tEfNS_4arch4Sm90ELb0ELb1ELb1ELb1ELb1ELb0ELb0ELb1ELb1ELb1ELb0ELb0EEENS1_21CollectiveEpilogueFwdINS6_IJSA_SA_SB_EEES9_NS_10bfloat16_tESF_Li256ELb1ELb1ELb0ELb1EEENS1_36VarlenDynamicPersistentTileSchedulerILi128ELi160ELi256ELi128ELb0ELb1ELb1ELb1ELb0ELb1EEEEEEEEEvNT_6ParamsE:
        /* <DEDUP_REMOVED lines=45> */
.L_x_1418:
        /* <DEDUP_REMOVED lines=22> */
.L_x_1419:
        /* <DEDUP_REMOVED lines=18> */
.L_x_1420:
        /* <DEDUP_REMOVED lines=22> */
.L_x_1421:
        /* <DEDUP_REMOVED lines=24> */
.L_x_1422:
        /* <DEDUP_REMOVED lines=8> */
.L_x_1424:
        /* <DEDUP_REMOVED lines=20> */
[----:B------:R-:W-:Y:S01]  /*09f0*/  ULOP3.LUT UR47, UR36, 0x1, URZ, 0xfc, !UPT ;  /* 0x00000001242f7892 */ /* 0x000fe2000f8efc3f */
[----:B------:R-:W-:Y:S01]  /*0a00*/  R2UR UR5, R9 ;  /* 0x00000000090572ca */ /* 0x000fe200000e0000 */
[----:B------:R-:W-:Y:S01]  /*0a10*/  UMOV UR46, URZ ;  /* 0x0000003f002e7c82 */ /* 0x000fe20008000000 */
[----:B------:R-:W-:Y:S01]  /*0a20*/  SHF.R.S32.HI R3, RZ, 0x1f, R198 ;  /* 0x0000001fff037819 */ /* 0x000fe200000114c6 */
[----:B------:R-:W-:Y:S01]  /*0a30*/  UMOV UR45, URZ ;  /* 0x0000003f002d7c82 */ /* 0x000fe20008000000 */
[----:B------:R-:W-:Y:S01]  /*0a40*/  R2UR UR49, R10 ;  /* 0x000000000a3172ca */ /* 0x000fe200000e0000 */
[----:B------:R-:W-:Y:S01]  /*0a50*/  UMOV UR44, URZ ;  /* 0x0000003f002c7c82 */ /* 0x000fe20008000000 */
[CC--:B------:R-:W-:Y:S02]  /*0a60*/  LEA.HI R0, R3.reuse, R198.reuse, RZ, 0x7 ;  /* 0x000000c603007211 */ /* 0x0c0fe400078f38ff */
[----:B------:R-:W-:-:S02]  /*0a70*/  LEA.HI R4, R3, R198, RZ, 0x5 ;  /* 0x000000c603047211 */ /* 0x000fc400078f28ff */
[----:B------:R-:W-:Y:S02]  /*0a80*/  LOP3.LUT R191, R0, 0xffffff80, RZ, 0xc0, !PT ;  /* 0xffffff8000bf7812 */ /* 0x000fe400078ec0ff */
[CC--:B------:R-:W-:Y:S01]  /*0a90*/  LEA.HI R2, R3.reuse, R198.reuse, RZ, 0x4 ;  /* 0x000000c603027211 */ /* 0x0c0fe200078f20ff */
[----:B------:R-:W-:Y:S01]  /*0aa0*/  IMAD.SHL.U32 R4, R4, 0x20, RZ ;  /* 0x0000002004047824 */ /* 0x000fe200078e00ff */
[-C--:B------:R-:W-:Y:S01]  /*0ab0*/  LEA.HI R11, R3, R198.reuse, RZ, 0x2 ;  /* 0x000000c6030b7211 */ /* 0x080fe200078f10ff */
[----:B------:R-:W-:Y:S01]  /*0ac0*/  IMAD.IADD R191, R198, 0x1, -R191 ;  /* 0x00000001c6bf7824 */ /* 0x000fe200078e0abf */
[----:B------:R-:W-:Y:S02]  /*0ad0*/  LOP3.LUT R5, R2, 0x3fffff0, RZ, 0xc0, !PT ;  /* 0x03fffff002057812 */ /* 0x000fe400078ec0ff */
[----:B------:R-:W-:Y:S02]  /*0ae0*/  LOP3.LUT R11, R11, 0xfffffffc, RZ, 0xc0, !PT ;  /* 0xfffffffc0b0b7812 */ /* 0x000fe400078ec0ff */
[----:B------:R-:W-:Y:S01]  /*0af0*/  SHF.R.S32.HI R6, RZ, 0x1f, R191 ;  /* 0x0000001fff067819 */ /* 0x000fe200000114bf */
[C---:B------:R-:W-:Y:S01]  /*0b00*/  IMAD.IADD R5, R198.reuse, 0x1, -R5 ;  /* 0x00000001c6057824 */ /* 0x040fe200078e0a05 */
[----:B------:R-:W-:Y:S01]  /*0b10*/  LEA.HI R3, R3, R198, RZ, 0x3 ;  /* 0x000000c603037211 */ /* 0x000fe200078f18ff */
[----:B------:R-:W-:Y:S01]  /*0b20*/  IMAD.IADD R11, R198, 0x1, -R11 ;  /* 0x00000001c60b7824 */ /* 0x000fe200078e0a0b */
[----:B------:R-:W-:-:S02]  /*0b30*/  LEA.HI R8, R6, R191, RZ, 0x2 ;  /* 0x000000bf06087211 */ /* 0x000fc400078f10ff */
[----:B------:R-:W-:Y:S02]  /*0b40*/  SHF.R.S32.HI R193, RZ, 0x7, R0 ;  /* 0x00000007ffc17819 */ /* 0x000fe40000011400 */
[--C-:B------:R-:W-:Y:S02]  /*0b50*/  SHF.R.S32.HI R9, RZ, 0x2, R8.reuse ;  /* 0x00000002ff097819 */ /* 0x100fe40000011408 */
[----:B------:R-:W-:Y:S02]  /*0b60*/  SHF.R.S32.HI R10, RZ, 0x1f, R8 ;  /* 0x0000001fff0a7819 */ /* 0x000fe40000011408 */
[----:B------:R-:W-:Y:S02]  /*0b70*/  LOP3.LUT R4, R4, 0xfffffc00, RZ, 0xc0, !PT ;  /* 0xfffffc0004047812 */ /* 0x000fe400078ec0ff */
[----:B------:R-:W-:Y:S02]  /*0b80*/  LEA.HI R10, R10, R9, RZ, 0x3 ;  /* 0x000000090a0a7211 */ /* 0x000fe400078f18ff */
[----:B------:R-:W-:Y:S01]  /*0b90*/  LOP3.LUT R189, R3, 0xfffffff8, RZ, 0xc0, !PT ;  /* 0xfffffff803bd7812 */ /* 0x000fe200078ec0ff */
[----:B------:R-:W-:Y:S01]  /*0ba0*/  IMAD R5, R5, 0x40, R4 ;  /* 0x0000004005057824 */ /* 0x000fe200078e0204 */
[----:B------:R-:W-:-:S02]  /*0bb0*/  SHF.R.S32.HI R7, RZ, 0x4, R2 ;  /* 0x00000004ff077819 */ /* 0x000fc40000011402 */
[----:B------:R-:W-:Y:S01]  /*0bc0*/  LOP3.LUT R10, R10, 0xfffffff8, RZ, 0xc0, !PT ;  /* 0xfffffff80a0a7812 */ /* 0x000fe200078ec0ff */
[----:B------:R-:W-:Y:S01]  /*0bd0*/  IMAD.IADD R189, R198, 0x1, -R189 ;  /* 0x00000001c6bd7824 */ /* 0x000fe200078e0abd */
[----:B------:R-:W-:Y:S02]  /*0be0*/  LEA.HI R6, R6, R191, RZ, 0x5 ;  /* 0x000000bf06067211 */ /* 0x000fe400078f28ff */
[----:B------:R-:W-:Y:S01]  /*0bf0*/  LEA.HI R0, R0, R193, RZ, 0x1 ;  /* 0x000000c100007211 */ /* 0x000fe200078f08ff */
[----:B------:R-:W-:Y:S01]  /*0c00*/  IMAD.IADD R9, R9, 0x1, -R10 ;  /* 0x0000000109097824 */ /* 0x000fe200078e0a0a */
[----:B------:R-:W-:Y:S01]  /*0c10*/  LEA.HI R2, R2, R7, RZ, 0x1 ;  /* 0x0000000702027211 */ /* 0x000fe200078f08ff */
[----:B------:R-:W-:Y:S01]  /*0c20*/  IMAD.SHL.U32 R23, R189, 0x8, RZ ;  /* 0x00000008bd177824 */ /* 0x000fe200078e00ff */
[----:B------:R-:W-:Y:S02]  /*0c30*/  SHF.R.S32.HI R6, RZ, 0x5, R6 ;  /* 0x00000005ff067819 */ /* 0x000fe40000011406 */
[----:B------:R-:W-:Y:S01]  /*0c40*/  LEA.HI R4, R11, R11, RZ, 0x1 ;  /* 0x0000000b0b047211 */ /* 0x000fe200078f08ff */
[----:B------:R-:W-:Y:S01]  /*0c50*/  VIADD R188, R23, 0x40 ;  /* 0x0000004017bc7836 */ /* 0x000fe20000000000 */
[----:B------:R-:W-:Y:S01]  /*0c60*/  LOP3.LUT R0, R0, 0x3fffffe, RZ, 0xc0, !PT ;  /* 0x03fffffe00007812 */ /* 0x000fe200078ec0ff */
[----:B------:R-:W-:Y:S01]  /*0c70*/  IMAD R9, R6, 0x10, R9 ;  /* 0x0000001006097824 */ /* 0x000fe200078e0209 */
[----:B------:R-:W-:-:S02]  /*0c80*/  LOP3.LUT R2, R2, 0x1ffffffe, RZ, 0xc0, !PT ;  /* 0x1ffffffe02027812 */ /* 0x000fc400078ec0ff */
[----:B------:R-:W-:Y:S01]  /*0c90*/  LOP3.LUT R4, R4, 0x1ffffffe, RZ, 0xc0, !PT ;  /* 0x1ffffffe04047812 */ /* 0x000fe200078ec0ff */
[----:B------:R-:W-:Y:S01]  /*0ca0*/  IMAD.IADD R0, R193, 0x1, -R0 ;  /* 0x00000001c1007824 */ /* 0x000fe200078e0a00 */
[----:B------:R-:W-:Y:S01]  /*0cb0*/  LOP3.LUT R8, R8, 0x7ffffffc, RZ, 0xc0, !PT ;  /* 0x7ffffffc08087812 */ /* 0x000fe200078ec0ff */
[----:B------:R-:W-:Y:S01]  /*0cc0*/  IMAD.IADD R2, R7, 0x1, -R2 ;  /* 0x0000000107027824 */ /* 0x000fe200078e0a02 */
[----:B------:R-:W-:Y:S01]  /*0cd0*/  SHF.R.S32.HI R190, RZ, 0x3, R3 ;  /* 0x00000003ffbe7819 */ /* 0x000fe20000011403 */
[----:B------:R-:W-:Y:S01]  /*0ce0*/  IMAD.IADD R11, R11, 0x1, -R4 ;  /* 0x000000010b0b7824 */ /* 0x000fe200078e0a04 */
[----:B------:R-:W-:Y:S01]  /*0cf0*/  SHF.R.S32.HI R197, RZ, 0x1f, R23 ;  /* 0x0000001fffc57819 */ /* 0x000fe20000011417 */
[----:B------:R-:W-:Y:S01]  /*0d00*/  IMAD R194, R0, 0x40, R9 ;  /* 0x0000004000c27824 */ /* 0x000fe200078e0209 */
[----:B------:R-:W-:Y:S01]  /*0d10*/  SHF.R.S32.HI R196, RZ, 0x1f, R188 ;  /* 0x0000001fffc47819 */ /* 0x000fe200000114bc */
[----:B------:R-:W-:Y:S02]  /*0d20*/  IMAD R195, R2, 0x8, R5 ;  /* 0x0000000802c37824 */ /* 0x000fe400078e0205 */
[----:B------:R-:W-:-:S02]  /*0d30*/  IMAD.IADD R19, R191, 0x1, -R8 ;  /* 0x00000001bf137824 */ /* 0x000fc400078e0a08 */
[----:B------:R-:W-:-:S07]  /*0d40*/  IMAD R22, R11, 0x8, R194 ;  /* 0x000000080b167824 */ /* 0x000fce00078e02c2 */
.L_x_1532:
[----:B------:R-:W-:Y:S01]  /*0d50*/  ULDC.64 UR6, c[0x0][0xa28] ;  /* 0x00028a0000067ab9 */ /* 0x000fe20000000a00 */
[----:B------:R-:W-:Y:S01]  /*0d60*/  IMAD.MOV.U32 R0, RZ, RZ, RZ ;  /* 0x000000ffff007224 */ /* 0x000fe200078e00ff */
[----:B------:R-:W-:Y:S01]  /*0d70*/  UISETP.NE.U32.AND UP0, UPT, UR6, URZ, UPT ;  /* 0x0000003f0600728c */ /* 0x000fe2000bf05070 */
[----:B------:R-:W-:-:S03]  /*0d80*/  ULDC UR4, c[0x0][0x424] ;  /* 0x0001090000047ab9 */ /* 0x000fc60000000800 */
[----:B------:R-:W-:-:S03]  /*0d90*/  UISETP.NE.AND.EX UP0, UPT, UR7, URZ, UPT, UP0 ;  /* 0x0000003f0700728c */ /* 0x000fc6000bf05300 */
[----:B------:R-:W-:Y:S02]  /*0da0*/  ULDC.64 UR6, c[0x0][0xa18] ;  /* 0x0002860000067ab9 */ /* 0x000fe40000000a00 */
[----:B------:R-:W-:Y:S01]  /*0db0*/  UISETP.NE.U32.AND UP1, UPT, UR6, URZ, UPT ;  /* 0x0000003f0600728c */ /* 0x000fe2000bf25070 */
[----:B------:R-:W-:-:S03]  /*0dc0*/  PLOP3.LUT P0, PT, PT, PT, UP0, 0x80, 0x0 ;  /* 0x000000000000781c */ /* 0x000fc60003f0f008 */
[----:B------:R-:W-:-:S03]  /*0dd0*/  UISETP.NE.AND.EX UP1, UPT, UR7, URZ, UPT, UP1 ;  /* 0x0000003f0700728c */ /* 0x000fc6000bf25310 */
[----:B------:R-:W-:Y:S02]  /*0de0*/  @UP0 ULDC.64 UR6, c[0x0][0xa28] ;  /* 0x00028a0000060ab9 */ /* 0x000fe40000000a00 */
[----:B------:R-:W-:Y:S01]  /*0df0*/  @UP0 UIMAD.WIDE UR6, UR48, 0x4, UR6 ;  /* 0x00000004300608a5 */ /* 0x000fe2000f8e0206 */
[----:B------:R-:W-:-:S05]  /*0e00*/  PLOP3.LUT P2, PT, PT, PT, UP1, 0x80, 0x0 ;  /* 0x000000000000781c */ /* 0x000fca0003f4f018 */
[----:B------:R-:W-:Y:S01]  /*0e10*/  @UP1 ULDC.64 UR8, c[0x0][0xa18] ;  /* 0x0002860000081ab9 */ /* 0x000fe20000000a00 */
[----:B0123--:R-:W-:Y:S02]  /*0e20*/  IMAD.U32 R4, RZ, RZ, UR6 ;  /* 0x00000006ff047e24 */ /* 0x00ffe4000f8e00ff */
[----:B------:R-:W-:Y:S01]  /*0e30*/  IMAD.U32 R5, RZ, RZ, UR7 ;  /* 0x00000007ff057e24 */ /* 0x000fe2000f8e00ff */
[----:B------:R-:W-:-:S04]  /*0e40*/  @UP1 UIMAD.WIDE UR6, UR48, 0x4, UR8 ;  /* 0x00000004300618a5 */ /* 0x000fc8000f8e0208 */
[----:B-----5:R0:W5:Y:S02]  /*0e50*/  @P0 LDG.E R0, desc[UR50][R4.64] ;  /* 0x0000003204000981 */ /* 0x020164000c1e1900 */
[----:B------:R-:W-:Y:S02]  /*0e60*/  IMAD.U32 R6, RZ, RZ, UR6 ;  /* 0x00000006ff067e24 */ /* 0x000fe4000f8e00ff */
[----:B------:R-:W-:Y:S01]  /*0e70*/  IMAD.U32 R7, RZ, RZ, UR7 ;  /* 0x00000007ff077e24 */ /* 0x000fe2000f8e00ff */
[----:B------:R-:W-:-:S04]  /*0e80*/  ULDC.64 UR6, c[0x0][0x418] ;  /* 0x0001060000067ab9 */ /* 0x000fc80000000a00 */
[----:B------:R0:W5:Y:S01]  /*0e90*/  @P2 LDG.E R18, desc[UR50][R6.64] ;  /* 0x0000003206122981 */ /* 0x000162000c1e1900 */
[----:B------:R-:W-:-:S04]  /*0ea0*/  UISETP.NE.U32.AND UP0, UPT, UR6, URZ, UPT ;  /* 0x0000003f0600728c */ /* 0x000fc8000bf05070 */
[----:B------:R-:W-:-:S03]  /*0eb0*/  UISETP.NE.AND.EX UP0, UPT, UR7, URZ, UPT, UP0 ;  /* 0x0000003f0700728c */ /* 0x000fc6000bf05300 */
[----:B------:R-:W-:Y:S01]  /*0ec0*/  ULDC.64 UR6, c[0x0][0xa20] ;  /* 0x0002880000067ab9 */ /* 0x000fe20000000a00 */
[----:B------:R-:W-:Y:S01]  /*0ed0*/  USEL UR4, UR4, 0x1, UP0 ;  /* 0x0000000104047887 */ /* 0x000fe20008000000 */
[----:B------:R-:W-:Y:S01]  /*0ee0*/  ISETP.NE.U32.AND P1, PT, RZ, UR6, PT ;  /* 0x00000006ff007c0c */ /* 0x000fe2000bf25070 */
[----:B------:R-:W-:Y:S02]  /*0ef0*/  ULDC UR6, c[0x0][0x2f0] ;  /* 0x0000bc0000067ab9 */ /* 0x000fe40000000800 */
[----:B------:R-:W-:Y:S01]  /*0f00*/  UIMAD UR4, UR4, UR6, URZ ;  /* 0x00000006040472a4 */ /* 0x000fe2000f8e023f */
[----:B------:R-:W-:Y:S01]  /*0f10*/  ISETP.NE.AND.EX P1, PT, RZ, UR7, PT, P1 ;  /* 0x00000007ff007c0c */ /* 0x000fe2000bf25310 */
[----:B0---4-:R-:W-:-:S12]  /*0f20*/  @P2 BRA `(.L_x_1425) ;  /* 0x0000000000302947 */ /* 0x011fd80003800000 */
[----:B------:R-:W-:Y:S01]  /*0f30*/  ULDC.64 UR6, c[0x0][0xa00] ;  /* 0x0002800000067ab9 */ /* 0x000fe20000000a00 */
[----:B-----5:R-:W0:Y:S01]  /*0f40*/  LDC R18, c[0x0][0x288] ;  /* 0x0000a200ff127b82 */ /* 0x020e220000000800 */
[----:B------:R-:W-:-:S04]  /*0f50*/  ISETP.NE.U32.AND P0, PT, RZ, UR6, PT ;  /* 0x00000006ff007c0c */ /* 0x000fc8000bf05070 */
[----:B------:R-:W-:-:S13]  /*0f60*/  ISETP.NE.AND.EX P0, PT, RZ, UR7, PT, P0 ;  /* 0x00000007ff007c0c */ /* 0x000fda000bf05300 */
[----:B------:R-:W-:Y:S05]  /*0f70*/  @!P0 BRA `(.L_x_1425) ;  /* 0x00000000001c8947 */ /* 0x000fea0003800000 */
[----:B------:R-:W-:Y:S02]  /*0f80*/  ULDC.64 UR6, c[0x0][0xa00] ;  /* 0x0002800000067ab9 */ /* 0x000fe40000000a00 */
[----:B------:R-:W-:-:S06]  /*0f90*/  UIMAD.WIDE UR6, UR48, 0x4, UR6 ;  /* 0x00000004300678a5 */ /* 0x000fcc000f8e0206 */
[----:B------:R-:W-:Y:S02]  /*0fa0*/  IMAD.U32 R4, RZ, RZ, UR6 ;  /* 0x00000006ff047e24 */ /* 0x000fe4000f8e00ff */
[----:B------:R-:W-:-:S05]  /*0fb0*/  IMAD.U32 R5, RZ, RZ, UR7 ;  /* 0x00000007ff057e24 */ /* 0x000fca000f8e00ff */
[----:B0-----:R-:W2:Y:S04]  /*0fc0*/  LDG.E R18, desc[UR50][R4.64] ;  /* 0x0000003204127981 */ /* 0x001ea8000c1e1900 */
[----:B------:R-:W2:Y:S02]  /*0fd0*/  LDG.E R3, desc[UR50][R4.64+0x4] ;  /* 0x0000043204037981 */ /* 0x000ea4000c1e1900 */
[----:B--2---:R-:W-:-:S07]  /*0fe0*/  IMAD.IADD R18, R3, 0x1, -R18 ;  /* 0x0000000103127824 */ /* 0x004fce00078e0a12 */
.L_x_1425:
[----:B------:R-:W-:Y:S01]  /*0ff0*/  IMAD.U32 R17, RZ, RZ, UR4 ;  /* 0x00000004ff117e24 */ /* 0x000fe2000f8e00ff */
[----:B------:R-:W-:Y:S01]  /*1000*/  UMOV UR37, UR49 ;  /* 0x0000003100257c82 */ /* 0x000fe20008000000 */
[----:B------:R-:W-:Y:S01]  /*1010*/  UMOV UR38, UR48 ;  /* 0x0000003000267c82 */ /* 0x000fe20008000000 */
[----:B------:R-:W-:Y:S05]  /*1020*/  @!P1 BRA `(.L_x_1426) ;  /* 0x0000000000189947 */ /* 0x000fea0003800000 */
[----:B------:R-:W-:Y:S02]  /*1030*/  ULDC.64 UR6, c[0x0][0xa20] ;  /* 0x0002880000067ab9 */ /* 0x000fe40000000a00 */
[----:B------:R-:W-:-:S06]  /*1040*/  UIMAD.WIDE UR6, UR48, 0x4, UR6 ;  /* 0x00000004300678a5 */ /* 0x000fcc000f8e0206 */
[----:B------:R-:W-:Y:S02]  /*1050*/  IMAD.U32 R4, RZ, RZ, UR6 ;  /* 0x00000006ff047e24 */ /* 0x000fe4000f8e00ff */
[----:B------:R-:W-:-:S05]  /*1060*/  IMAD.U32 R5, RZ, RZ, UR7 ;  /* 0x00000007ff057e24 */ /* 0x000fca000f8e00ff */
[----:B------:R1:W5:Y:S01]  /*1070*/  LDG.E R17, desc[UR50][R4.64] ;  /* 0x0000003204117981 */ /* 0x000362000c1e1900 */
[----:B------:R-:W-:Y:S05]  /*1080*/  BRA `(.L_x_1427) ;  /* 0x00000000002c7947 */ /* 0x000fea0003800000 */
.L_x_1426:
        /* <DEDUP_REMOVED lines=9> */
[----:B------:R-:W2:Y:S02]  /*1120*/  LDG.E R6, desc[UR50][R4.64+0x4] ;  /* 0x0000043204067981 */ /* 0x000ea4000c1e1900 */
[----:B--2---:R-:W-:-:S07]  /*1130*/  IMAD.IADD R17, R6, 0x1, -R17 ;  /* 0x0000000106117824 */ /* 0x004fce00078e0a11 */
.L_x_1427:
[----:B------:R-:W2:Y:S01]  /*1140*/  LDC R192, c[0x0][0x448] ;  /* 0x00011200ffc07b82 */ /* 0x000ea20000000800 */
[----:B------:R-:W-:Y:S01]  /*1150*/  USHF.L.U32 UR39, UR5, 0x7, URZ ;  /* 0x0000000705277899 */ /* 0x000fe2000800063f */
[----:B-----5:R-:W-:Y:S01]  /*1160*/  IMAD.IADD R17, R17, 0x1, -R0 ;  /* 0x0000000111117824 */ /* 0x020fe200078e0a00 */
[----:B------:R-:W-:Y:S02]  /*1170*/  LOP3.LUT R2, R2, 0xffffffef, RZ, 0xc0, !PT ;  /* 0xffffffef02027812 */ /* 0x000fe400078ec0ff */
[----:B------:R-:W-:Y:S02]  /*1180*/  UIADD3 UR4, UR39, 0x7f, URZ ;  /* 0x0000007f27047890 */ /* 0x000fe4000fffe03f */
[----:B01----:R-:W-:Y:S01]  /*1190*/  IADD3 R5, R17, 0x1, -R18 ;  /* 0x0000000111057810 */ /* 0x003fe20007ffe812 */
[----:B------:R-:W0:Y:S03]  /*11a0*/  LDC.64 R6, c[0x0][0x9e0] ;  /* 0x00027800ff067b82 */ /* 0x000e260000000a00 */
[----:B------:R-:W-:Y:S01]  /*11b0*/  IMAD.U32 R0, RZ, RZ, UR4 ;  /* 0x00000004ff007e24 */ /* 0x000fe2000f8e00ff */
[----:B--2---:R-:W-:-:S02]  /*11c0*/  ISETP.NE.AND P2, PT, R192, 0x1, PT ;  /* 0x00000001c000780c */ /* 0x004fc40003f45270 */
[----:B0-----:R-:W-:-:S11]  /*11d0*/  ISETP.GE.AND P1, PT, R7, 0x1, PT ;  /* 0x000000010700780c */ /* 0x001fd60003f26270 */
[----:B------:R-:W0:Y:S01]  /*11e0*/  @P2 LDC R3, c[0x0][0x44c] ;  /* 0x00011300ff032b82 */ /* 0x000e220000000800 */
[----:B------:R-:W-:-:S04]  /*11f0*/  @P2 LOP3.LUT R2, R2, 0x10, RZ, 0xfc, !PT ;  /* 0x0000001002022812 */ /* 0x000fc800078efcff */
[----:B------:R-:W-:-:S03]  /*1200*/  LOP3.LUT R2, R2, 0xfffffff7, RZ, 0xc0, !PT ;  /* 0xfffffff702027812 */ /* 0x000fc600078ec0ff */
[----:B------:R-:W1:Y:S01]  /*1210*/  @P2 LDC R4, c[0x0][0x450] ;  /* 0x00011400ff042b82 */ /* 0x000e620000000800 */
[----:B------:R-:W-:Y:S01]  /*1220*/  @P1 LOP3.LUT R2, R2, 0x8, RZ, 0xfc, !PT ;  /* 0x0000000802021812 */ /* 0x000fe200078efcff */
[----:B0-----:R-:W-:-:S05]  /*1230*/  @P2 IMAD.HI.U32 R3, R3, UR4, RZ ;  /* 0x0000000403032c27 */ /* 0x001fca000f8e00ff */
[----:B-1----:R-:W-:-:S05]  /*1240*/  @P2 SHF.R.U32.HI R0, RZ, R4, R3 ;  /* 0x00000004ff002219 */ /* 0x002fca0000011603 */
        /* <DEDUP_REMOVED lines=13> */
.L_x_1429:
[----:B------:R-:W-:-:S13]  /*1320*/  ISETP.NE.AND P0, PT, R7, 0x1, PT ;  /* 0x000000010700780c */ /* 0x000fda0003f05270 */
[----:B------:R-:W0:Y:S02]  /*1330*/  @P0 LDC.64 R4, c[0x0][0x9e8] ;  /* 0x00027a00ff040b82 */ /* 0x000e240000000a00 */
[----:B0-----:R-:W-:-:S05]  /*1340*/  @P0 IMAD.HI.U32 R4, R3, R4, RZ ;  /* 0x0000000403040227 */ /* 0x001fca00078e00ff */
[----:B------:R-:W-:-:S07]  /*1350*/  @P0 SHF.R.U32.HI R3, RZ, R5, R4 ;  /* 0x00000005ff030219 */ /* 0x000fce0000011604 */
.L_x_1430:
[----:B------:R-:W-:-:S05]  /*1360*/  IMAD R3, R3, R7, R7 ;  /* 0x0000000703037224 */ /* 0x000fca00078e0207 */
[----:B------:R-:W-:-:S07]  /*1370*/  VIMNMX R0, R0, R3, PT ;  /* 0x0000000300007248 */ /* 0x000fce0003fe0100 */
.L_x_1428:
[----:B------:R-:W0:Y:S01]  /*1380*/  @P2 LDC R5, c[0x0][0x44c] ;  /* 0x00011300ff052b82 */ /* 0x000e220000000800 */
[----:B------:R-:W-:Y:S01]  /*1390*/  IMAD.U32 R4, RZ, RZ, UR39 ;  /* 0x00000027ff047e24 */ /* 0x000fe2000f8e00ff */
[----:B------:R-:W-:Y:S01]  /*13a0*/  ULDC UR4, c[0x0][0x9dc] ;  /* 0x0002770000047ab9 */ /* 0x000fe20000000800 */
[----:B------:R-:W-:Y:S02]  /*13b0*/  VIADD R3, R0, 0x9f ;  /* 0x0000009f00037836 */ /* 0x000fe40000000000 */
[C---:B------:R-:W-:Y:S02]  /*13c0*/  IMAD.IADD R105, R17.reuse, 0x1, -R18 ;  /* 0x0000000111697824 */ /* 0x040fe400078e0a12 */
[----:B------:R-:W-:Y:S01]  /*13d0*/  VIADD R0, R17, 0x9f ;  /* 0x0000009f11007836 */ /* 0x000fe20000000000 */
        /* <DEDUP_REMOVED lines=23> */
.L_x_1432:
[----:B------:R-:W-:-:S13]  /*1550*/  ISETP.NE.AND P0, PT, R7, 0x1, PT ;  /* 0x000000010700780c */ /* 0x000fda0003f05270 */
[----:B------:R-:W0:Y:S02]  /*1560*/  @P0 LDC.64 R4, c[0x0][0x9e8] ;  /* 0x00027a00ff040b82 */ /* 0x000e240000000a00 */
[----:B0-----:R-:W-:-:S05]  /*1570*/  @P0 IMAD.HI.U32 R0, R6, R4, RZ ;  /* 0x0000000406000227 */ /* 0x001fca00078e00ff */
[----:B------:R-:W-:-:S07]  /*1580*/  @P0 SHF.R.U32.HI R6, RZ, R5, R0 ;  /* 0x00000005ff060219 */ /* 0x000fce0000011600 */
.L_x_1433:
[----:B------:R-:W-:-:S05]  /*1590*/  IMAD R6, R6, R7, RZ ;  /* 0x0000000706067224 */ /* 0x000fca00078e02ff */
[----:B------:R-:W-:-:S13]  /*15a0*/  R2UR UR5, R6 ;  /* 0x00000000060572ca */ /* 0x000fda00000e0000 */
[----:B------:R-:W-:-:S04]  /*15b0*/  UISETP.LT.AND UP0, UPT, UR4, UR5, UPT ;  /* 0x000000050400728c */ /* 0x000fc8000bf01270 */
[----:B------:R-:W-:-:S12]  /*15c0*/  USEL UR4, UR4, UR5, !UP0 ;  /* 0x0000000504047287 */ /* 0x000fd8000c000000 */
.L_x_1431:
        /* <DEDUP_REMOVED lines=38> */
[----:B------:R-:W-:Y:S01]  /*1830*/  CS2R R92, SRZ ;  /* 0x00000000005c7805 */ /* 0x000fe2000001ff00 */
[----:B------:R-:W-:Y:S01]  /*1840*/  IMAD.MOV.U32 R64, RZ, RZ, RZ ;  /* 0x000000ffff407224 */ /* 0x000fe200078e00ff */
[----:B------:R-:W-:Y:S01]  /*1850*/  CS2R R94, SRZ ;  /* 0x00000000005e7805 */ /* 0x000fe2000001ff00 */
[----:B------:R-:W-:-:S02]  /*1860*/  IMAD.MOV.U32 R72, RZ, RZ, RZ ;  /* 0x000000ffff487224 */ /* 0x000fc400078e00ff */
[----:B------:R-:W-:Y:S01]  /*1870*/  IMAD.MOV.U32 R97, RZ, RZ, RZ ;  /* 0x000000ffff617224 */ /* 0x000fe200078e00ff */
        /* <DEDUP_REMOVED lines=32> */
.L_x_1435:
        /* <DEDUP_REMOVED lines=16> */
[----:B------:R-:W-:Y:S02]  /*1b80*/  @UP0 UIMAD.WIDE.U32 UR8, UR48, UR16, URZ ;  /* 0x00000010300802a5 */ /* 0x000fe4000f8e003f */
[----:B------:R-:W-:-:S02]  /*1b90*/  @UP0 UIMAD UR17, UR48, UR17, UR10 ;  /* 0x00000011301102a4 */ /* 0x000fc4000f8e020a */
[----:B------:R-:W-:Y:S02]  /*1ba0*/  @UP0 USHF.R.S32.HI UR16, URZ, 0x1f, UR49 ;  /* 0x0000001f3f100899 */ /* 0x000fe40008011431 */
[----:B------:R-:W-:Y:S02]  /*1bb0*/  @UP1 UIMAD.WIDE.U32 UR10, UR48, UR14, URZ ;  /* 0x0000000e300a12a5 */ /* 0x000fe4000f8e003f */
[----:B------:R-:W-:Y:S02]  /*1bc0*/  @UP1 UIMAD UR18, UR48, UR15, UR12 ;  /* 0x0000000f301212a4 */ /* 0x000fe4000f8e020c */
[----:B------:R-:W-:Y:S01]  /*1bd0*/  @UP1 USHF.R.S32.HI UR19, URZ, 0x1f, UR49 ;  /* 0x0000001f3f131899 */ /* 0x000fe20008011431 */
[----:B------:R-:W-:Y:S01]  /*1be0*/  @UP0 ULDC.64 UR14, c[0x0][0x9b0] ;  /* 0x00026c00000e0ab9 */ /* 0x000fe20000000a00 */
[----:B------:R-:W-:Y:S01]  /*1bf0*/  @UP1 ULDC.64 UR12, c[0x0][0x9c0] ;  /* 0x00027000000c1ab9 */ /* 0x000fe20000000a00 */
[----:B------:R-:W-:Y:S02]  /*1c00*/  @UP0 UIMAD UR16, UR16, UR14, URZ ;  /* 0x0000000e101002a4 */ /* 0x000fe4000f8e023f */
[----:B------:R-:W-:-:S02]  /*1c10*/  @UP0 UIADD3 UR9, UR9, UR17, URZ ;  /* 0x0000001109090290 */ /* 0x000fc4000fffe03f */
[----:B------:R-:W-:Y:S02]  /*1c20*/  @UP1 UIMAD UR17, UR19, UR12, URZ ;  /* 0x0000000c131112a4 */ /* 0x000fe4000f8e023f */
[----:B------:R-:W-:Y:S02]  /*1c30*/  @UP1 UIADD3 UR11, UR11, UR18, URZ ;  /* 0x000000120b0b1290 */ /* 0x000fe4000fffe03f */
[----:B------:R-:W-:Y:S02]  /*1c40*/  @UP0 UIMAD UR16, UR49, UR15, UR16 ;  /* 0x0000000f311002a4 */ /* 0x000fe4000f8e0210 */
[----:B------:R-:W-:Y:S02]  /*1c50*/  @UP0 UIMAD.WIDE.U32 UR14, UR49, UR14, UR8 ;  /* 0x0000000e310e02a5 */ /* 0x000fe4000f8e0008 */
[----:B------:R-:W-:Y:S02]  /*1c60*/  @UP1 UIMAD UR8, UR49, UR13, UR17 ;  /* 0x0000000d310812a4 */ /* 0x000fe4000f8e0211 */
        /* <DEDUP_REMOVED lines=25> */
.L_x_1638:
[----:B------:R-:W-:Y:S05]  /*1e00*/  @!P0 BRA `(.L_x_1437) ;  /* 0x0000000000048947 */ /* 0x000fea0003800000 */
[----:B------:R-:W-:Y:S01]  /*1e10*/  BPT.TRAP 0x1 ;  /* 0x000000040000795c */ /* 0x000fe20000300000 */
.L_x_1437:
[----:B------:R-:W-:Y:S02]  /*1e20*/  IMAD.U32 R106, RZ, RZ, UR44 ;  /* 0x0000002cff6a7e24 */ /* 0x000fe4000f8e00ff */
[----:B0-----:R-:W-:-:S03]  /*1e30*/  IMAD.U32 R3, RZ, RZ, UR45 ;  /* 0x0000002dff037e24 */ /* 0x001fc6000f8e00ff */
[----:B------:R-:W-:Y:S02]  /*1e40*/  LEA R106, R106, UR43, 0x3 ;  /* 0x0000002b6a6a7c11 */ /* 0x000fe4000f8e18ff */
[----:B------:R-:W-:-:S04]  /*1e50*/  SHF.L.U32 R3, R3, 0x1f, RZ ;  /* 0x0000001f03037819 */ /* 0x000fc800000006ff */
[----:B------:R0:W1:Y:S01]  /*1e60*/  SYNCS.PHASECHK.TRANS64.TRYWAIT P1, [R106+URZ+0x22830], R3 ;  /* 0x022830036a0075a7 */ /* 0x000062000802017f */
[----:B------:R-:W-:Y:S05]  /*1e70*/  @!P0 BRA `(.L_x_1438) ;  /* 0x0000000000048947 */ /* 0x000fea0003800000 */
[----:B------:R-:W-:Y:S01]  /*1e80*/  BPT.TRAP 0x1 ;  /* 0x000000040000795c */ /* 0x000fe20000300000 */
.L_x_1438:
[----:B-1----:R-:W-:Y:S05]  /*1e90*/  @P1 BRA `(.L_x_1439) ;  /* 0x0000000000081947 */ /* 0x002fea0003800000 */
[----:B------:R-:W1:Y:S02]  /*1ea0*/  SYNCS.PHASECHK.TRANS64.TRYWAIT P1, [R106+URZ+0x22830], R3 ;  /* 0x022830036a0075a7 */ /* 0x000e64000802017f */
[----:B-1----:R-:W-:Y:S05]  /*1eb0*/  @!P1 BRA `(.L_x_1440) ;  /* 0x000001c000b09947 */ /* 0x002fea0003800000 */
.L_x_1439:
        /* <DEDUP_REMOVED lines=135> */
.L_x_1441:
[----:B------:R-:W-:Y:S01]  /*2730*/  ISETP.NE.AND P2, PT, R192, 0x1, PT ;  /* 0x00000001c000780c */ /* 0x000fe20003f45270 */
        /* <DEDUP_REMOVED lines=9> */
[----:B------:R-:W-:Y:S01]  /*27d0*/  R2UR UR6, R106 ;  /* 0x000000006a0672ca */ /* 0x000fe200000e0000 */
[----:B------:R-:W-:Y:S01]  /*27e0*/  FMUL.FTZ R91, R0, R96 ;  /* 0x00000060005b7220 */ /* 0x000fe20000410000 */
[----:B01----:R-:W-:Y:S01]  /*27f0*/  VIADD R106, R22, UR39 ;  /* 0x00000027166a7c36 */ /* 0x003fe20008000000 */
[----:B------:R-:W0:Y:S01]  /*2800*/  @P2 LDC R27, c[0x0][0x44c] ;  /* 0x00011300ff1b2b82 */ /* 0x000e220000000800 */
[C---:B------:R-:W-:Y:S01]  /*2810*/  FMUL.FTZ R96, R0.reuse, R73 ;  /* 0x0000004900607220 */ /* 0x040fe20000410000 */
[C---:B------:R-:W-:Y:S01]  /*2820*/  FMUL.FTZ R73, R0.reuse, R86 ;  /* 0x0000005600497220 */ /* 0x040fe20000410000 */
[C---:B------:R-:W-:Y:S01]  /*2830*/  FMUL.FTZ R86, R0.reuse, R26 ;  /* 0x0000001a00567220 */ /* 0x040fe20000410000 */
[C---:B------:R-:W-:Y:S01]  /*2840*/  FMUL.FTZ R32, R0.reuse, R32 ;  /* 0x0000002000207220 */ /* 0x040fe20000410000 */
[C---:B------:R-:W-:Y:S01]  /*2850*/  FMUL.FTZ R29, R0.reuse, R29 ;  /* 0x0000001d001d7220 */ /* 0x040fe20000410000 */
[C---:B------:R-:W-:Y:S01]  /*2860*/  FMUL.FTZ R13, R0.reuse, R74 ;  /* 0x0000004a000d7220 */ /* 0x040fe20000410000 */
[C---:B------:R-:W-:Y:S01]  /*2870*/  FMUL.FTZ R20, R0.reuse, R79 ;  /* 0x0000004f00147220 */ /* 0x040fe20000410000 */
[----:B------:R-:W1:Y:S01]  /*2880*/  @P2 LDC R31, c[0x0][0x450] ;  /* 0x00011400ff1f2b82 */ /* 0x000e620000000800 */
[----:B------:R-:W2:Y:S01]  /*2890*/  MUFU.TANH R119, R32 ;  /* 0x0000002000777308 */ /* 0x000ea20000002400 */
[----:B------:R-:W-:Y:S01]  /*28a0*/  UIADD3 UR6, UR6, 0x22840, URZ ;  /* 0x0002284006067890 */ /* 0x000fe2000fffe03f */
[C---:B------:R-:W-:Y:S01]  /*28b0*/  FMUL.FTZ R9, R0.reuse, R98 ;  /* 0x0000006200097220 */ /* 0x040fe20000410000 */
[C---:B------:R-:W-:Y:S01]  /*28c0*/  FMUL.FTZ R79, R0.reuse, R84 ;  /* 0x00000054004f7220 */ /* 0x040fe20000410000 */
[C---:B------:R-:W-:Y:S01]  /*28d0*/  FMUL.FTZ R74, R0.reuse, R87 ;  /* 0x00000057004a7220 */ /* 0x040fe20000410000 */
[C---:B------:R-:W-:Y:S01]  /*28e0*/  FMUL.FTZ R24, R0.reuse, R24 ;  /* 0x0000001800187220 */ /* 0x040fe20000410000 */
[C---:B------:R-:W-:Y:S01]  /*28f0*/  FMUL.FTZ R25, R0.reuse, R25 ;  /* 0x0000001900197220 */ /* 0x040fe20000410000 */
[C---:B------:R-:W-:Y:S01]  /*2900*/  FMUL.FTZ R3, R0.reuse, R90 ;  /* 0x0000005a00037220 */ /* 0x040fe20000410000 */
[----:B------:R3:W4:Y:S01]  /*2910*/  MUFU.TANH R118, R29 ;  /* 0x0000001d00767308 */ /* 0x0007220000002400 */
        /* <DEDUP_REMOVED lines=10> */
[----:B---3--:R-:W-:Y:S02]  /*29c0*/  IMAD.MOV.U32 R29, RZ, RZ, -0xa0 ;  /* 0xffffff60ff1d7424 */ /* 0x008fe400078e00ff */
        /* <DEDUP_REMOVED lines=56> */
[----:B------:R1:W0:Y:S01]  /*2d50*/  MUFU.TANH R117, R28 ;  /* 0x0000001c00757308 */ /* 0x0002220000002400 */
[----:B------:R-:W-:Y:S01]  /*2d60*/  ULDC UR30, c[0x0][0x9dc] ;  /* 0x00027700001e7ab9 */ /* 0x000fe20000000800 */
[----:B------:R-:W-:Y:S01]  /*2d70*/  SYNCS.ARRIVE.TRANS64.RED.A1T0 RZ, [UR6], RZ ;  /* 0x000000ffffff79a7 */ /* 0x000fe20008100406 */
[----:B------:R-:W-:Y:S01]  /*2d80*/  ULOP3.LUT UR6, URZ, UR30, URZ, 0x33, !UPT ;  /* 0x0000001e3f067292 */ /* 0x000fe2000f8e333f */
[----:B------:R-:W-:Y:S01]  /*2d90*/  IADD3 R31, -R18, R29, R17 ;  /* 0x0000001d121f7210 */ /* 0x000fe20007ffe111 */
[----:B------:R-:W-:Y:S01]  /*2da0*/  ULDC UR7, c[0x0][0x9e0] ;  /* 0x0002780000077ab9 */ /* 0x000fe20000000800 */
[----:B------:R-:W-:-:S02]  /*2db0*/  VIADD R126, R30, 0xffffffff ;  /* 0xffffffff1e7e7836 */ /* 0x000fc40000000000 */
[----:B------:R-:W2:Y:S01]  /*2dc0*/  MUFU.TANH R6, R6 ;  /* 0x0000000600067308 */ /* 0x000ea20000002400 */
[----:B-1----:R-:W-:Y:S02]  /*2dd0*/  IMAD R28, R104, -0xa0, R17 ;  /* 0xffffff60681c7824 */ /* 0x002fe400078e0211 */
[C---:B------:R-:W-:Y:S02]  /*2de0*/  VIADD R124, R31.reuse, UR7 ;  /* 0x000000071f7c7c36 */ /* 0x040fe40008000000 */
[----:B------:R-:W-:Y:S02]  /*2df0*/  VIADD R28, R28, 0xa0 ;  /* 0x000000a01c1c7836 */ /* 0x000fe40000000000 */
[----:B------:R-:W-:Y:S01]  /*2e00*/  VIADD R125, R31, UR6 ;  /* 0x000000061f7d7c36 */ /* 0x000fe20008000000 */
[----:B------:R-:W1:Y:S01]  /*2e10*/  MUFU.TANH R88, R88 ;  /* 0x0000005800587308 */ /* 0x000e620000002400 */
[----:B------:R-:W-:Y:S02]  /*2e20*/  IMAD R123, R19, -0x2, R28 ;  /* 0xfffffffe137b7824 */ /* 0x000fe400078e021c */
[----:B------:R-:W-:-:S02]  /*2e30*/  VIADD R128, R29, 0xffffffff ;  /* 0xffffffff1d807836 */ /* 0x000fc40000000000 */
[----:B0-----:R-:W-:Y:S01]  /*2e40*/  IMAD.IADD R112, R125, 0x1, R32 ;  /* 0x000000017d707824 */ /* 0x001fe200078e0220 */
[----:B------:R-:W-:Y:S02]  /*2e50*/  VIADDMNMX R111, R32, R124, R123, PT ;  /* 0x0000007c206f7246 */ /* 0x000fe4000380017b */
        /* <DEDUP_REMOVED lines=59> */
[----:B------:R0:W0:Y:S08]  /*3210*/  MUFU.TANH R114, R53 ;  /* 0x0000003500727308 */ /* 0x0000300000002400 */
[----:B------:R-:W0:Y:S08]  /*3220*/  MUFU.TANH R69, R69 ;  /* 0x0000004500457308 */ /* 0x000e300000002400 */
[----:B------:R-:W0:Y:S08]  /*3230*/  MUFU.TANH R71, R71 ;  /* 0x0000004700477308 */ /* 0x000e300000002400 */
[----:B------:R-:W0:Y:S08]  /*3240*/  MUFU.TANH R86, R86 ;  /* 0x0000005600567308 */ /* 0x000e300000002400 */
[----:B------:R-:W0:Y:S08]  /*3250*/  MUFU.TANH R97, R97 ;  /* 0x0000006100617308 */ /* 0x000e300000002400 */
[----:B------:R-:W0:Y:S08]  /*3260*/  MUFU.TANH R99, R99 ;  /* 0x0000006300637308 */ /* 0x000e300000002400 */
[----:B------:R-:W0:Y:S08]  /*3270*/  MUFU.TANH R101, R101 ;  /* 0x0000006500657308 */ /* 0x000e300000002400 */
        /* <DEDUP_REMOVED lines=8> */
[----:B------:R-:W-:Y:S01]  /*3300*/  IADD3 R31, -R18, R17, R32 ;  /* 0x00000011121f7210 */ /* 0x000fe20007ffe120 */
        /* <DEDUP_REMOVED lines=12> */
.L_x_1444:
[----:B------:R-:W-:Y:S02]  /*33d0*/  ULDC UR6, c[0x0][0x9e4] ;  /* 0x0002790000067ab9 */ /* 0x000fe40000000800 */
[----:B------:R-:W-:-:S05]  /*33e0*/  IMAD.U32 R30, RZ, RZ, UR6 ;  /* 0x00000006ff1e7e24 */ /* 0x000fca000f8e00ff */
[----:B------:R-:W-:-:S13]  /*33f0*/  ISETP.NE.AND P1, PT, R30, 0x1, PT ;  /* 0x000000011e00780c */ /* 0x000fda0003f25270 */
[----:B------:R-:W1:Y:S02]  /*3400*/  @P1 LDC.64 R28, c[0x0][0x9e8] ;  /* 0x00027a00ff1c1b82 */ /* 0x000e640000000a00 */
[----:B-1----:R-:W-:-:S05]  /*3410*/  @P1 IMAD.HI.U32 R28, R31, R28, RZ ;  /* 0x0000001c1f1c1227 */ /* 0x002fca00078e00ff */
[----:B------:R-:W-:-:S07]  /*3420*/  @P1 SHF.R.U32.HI R31, RZ, R29, R28 ;  /* 0x0000001dff1f1219 */ /* 0x000fce000001161c */
.L_x_1445:
[----:B------:R-:W-:Y:S05]  /*3430*/  BSYNC B0 ;  /* 0x0000000000007941 */ /* 0x000fea0003800000 */
.L_x_1443:
[----:B------:R-:W-:-:S05]  /*3440*/  IMAD R31, R31, R30, R128 ;  /* 0x0000001e1f1f7224 */ /* 0x000fca00078e0280 */
[----:B------:R-:W-:Y:S02]  /*3450*/  VIADDMNMX R111, R31, R30, R111, PT ;  /* 0x0000001e1f6f7246 */ /* 0x000fe4000380016f */
[----:B------:R-:W-:-:S07]  /*3460*/  VIMNMX R112, R112, R31, !PT ;  /* 0x0000001f70707248 */ /* 0x000fce0007fe0100 */
.L_x_1442:
[C---:B------:R-:W-:Y:S01]  /*3470*/  ISETP.GE.AND P1, PT, R126.reuse, 0x2, PT ;  /* 0x000000027e00780c */ /* 0x040fe20003f26270 */
[----:B------:R-:W1:Y:S01]  /*3480*/  SHFL.IDX PT, R106, R106, 0x1, 0x1c1f ;  /* 0x003c1f006a6a7f89 */ /* 0x000e6200000e0000 */
        /* <DEDUP_REMOVED lines=8> */
[----:B0-----:R-:W-:Y:S02]  /*3510*/  FSEL R89, R89, -INF , !P3 ;  /* 0xff80000059597808 */ /* 0x001fe40005800000 */
        /* <DEDUP_REMOVED lines=202> */
.L_x_1448:
[----:B------:R-:W-:Y:S02]  /*41c0*/  ULDC UR6, c[0x0][0x9e4] ;  /* 0x0002790000067ab9 */ /* 0x000fe40000000800 */
[----:B------:R-:W-:-:S05]  /*41d0*/  IMAD.U32 R76, RZ, RZ, UR6 ;  /* 0x00000006ff4c7e24 */ /* 0x000fca000f8e00ff */
[----:B------:R-:W-:-:S13]  /*41e0*/  ISETP.NE.AND P6, PT, R76, 0x1, PT ;  /* 0x000000014c00780c */ /* 0x000fda0003fc5270 */
[----:B------:R-:W0:Y:S02]  /*41f0*/  @P6 LDC.64 R48, c[0x0][0x9e8] ;  /* 0x00027a00ff306b82 */ /* 0x000e240000000a00 */
[----:B0-----:R-:W-:-:S05]  /*4200*/  @P6 IMAD.HI.U32 R48, R75, R48, RZ ;  /* 0x000000304b306227 */ /* 0x001fca00078e00ff */
[----:B------:R-:W-:-:S07]  /*4210*/  @P6 SHF.R.U32.HI R75, RZ, R49, R48 ;  /* 0x00000031ff4b6219 */ /* 0x000fce0000011630 */
.L_x_1449:
[----:B------:R-:W-:Y:S05]  /*4220*/  BSYNC B0 ;  /* 0x0000000000007941 */ /* 0x000fea0003800000 */
.L_x_1447:
[----:B------:R-:W-:-:S05]  /*4230*/  IMAD R75, R75, R76, R128 ;  /* 0x0000004c4b4b7224 */ /* 0x000fca00078e0280 */
[----:B------:R-:W-:Y:S02]  /*4240*/  VIADDMNMX R66, R75, R76, R66, PT ;  /* 0x0000004c4b427246 */ /* 0x000fe40003800142 */
[----:B------:R-:W-:-:S07]  /*4250*/  VIMNMX R68, R68, R75, !PT ;  /* 0x0000004b44447248 */ /* 0x000fce0007fe0100 */
.L_x_1446:
        /* <DEDUP_REMOVED lines=122> */
[C---:B------:R-:W-:Y:S01]  /*4a00*/  ISETP.LT.OR P3, PT, R66.reuse, 0x92, P3 ;  /* 0x000000924200780c */ /* 0x040fe20001f61670 */
[----:B------:R-:W0:Y:S01]  /*4a10*/  SHFL.BFLY PT, R10, R9, 0x2, 0x1f ;  /* 0x0c401f00090a7f89 */ /* 0x000e2200000e0000 */
[C---:B------:R-:W-:Y:S02]  /*4a20*/  ISETP.LT.OR P1, PT, R66.reuse, 0x51, P1 ;  /* 0x000000514200780c */ /* 0x040fe40000f21670 */
[----:B------:R-:W-:Y:S02]  /*4a30*/  ISETP.LT.OR P4, PT, R66, 0x99, P4 ;  /* 0x000000994200780c */ /* 0x000fe40002781670 */
[----:B------:R-:W-:Y:S02]  /*4a40*/  FSEL R60, R60, -INF , !P1 ;  /* 0xff8000003c3c7808 */ /* 0x000fe40004800000 */
[----:B------:R-:W-:-:S02]  /*4a50*/  ISETP.NE.AND P1, PT, R102, RZ, PT ;  /* 0x000000ff6600720c */ /* 0x000fc40003f25270 */
[----:B------:R-:W-:Y:S02]  /*4a60*/  FSEL R25, R25, -INF , !P3 ;  /* 0xff80000019197808 */ /* 0x000fe40005800000 */
[----:B------:R-:W-:-:S04]  /*4a70*/  ISETP.GT.AND P1, PT, R68, 0x51, !P1 ;  /* 0x000000514400780c */ /* 0x000fc80004f24270 */
        /* <DEDUP_REMOVED lines=52> */
[----:B------:R-:W-:Y:S01]  /*4dc0*/  FSEL R76, R97, -INF , !P1 ;  /* 0xff800000614c7808 */ /* 0x000fe20004800000 */
[----:B------:R-:W-:Y:S01]  /*4dd0*/  IMAD.U32 R97, RZ, RZ, UR28 ;  /* 0x0000001cff617e24 */ /* 0x000fe2000f8e00ff */
[----:B------:R-:W-:Y:S02]  /*4de0*/  ISETP.GT.AND P1, PT, R68, 0x88, !P2 ;  /* 0x000000884400780c */ /* 0x000fe40005724270 */
[----:B------:R-:W-:Y:S01]  /*4df0*/  ISETP.NE.AND P2, PT, R118, RZ, PT ;  /* 0x000000ff7600720c */ /* 0x000fe20003f45270 */
[----:B------:R-:W-:-:S01]  /*4e00*/  FFMA.FTZ R97, R10, R97, -8 ;  /* 0xc10000000a617423 */ /* 0x000fc20000010061 */
[----:B------:R-:W-:-:S04]  /*4e10*/  ISETP.LT.OR P1, PT, R66, 0x89, P1 ;  /* 0x000000894200780c */ /* 0x000fc80000f21670 */
[----:B------:R-:W-:Y:S02]  /*4e20*/  FSEL R77, R99, -INF , !P1 ;  /* 0xff800000634d7808 */ /* 0x000fe40004800000 */
[----:B------:R-:W-:Y:S02]  /*4e30*/  ISETP.GT.AND P1, PT, R68, 0x89, !P6 ;  /* 0x000000894400780c */ /* 0x000fe40007724270 */
[----:B------:R-:W-:Y:S02]  /*4e40*/  FSEL R99, R3, -INF , !P5 ;  /* 0xff80000003637808 */ /* 0x000fe40006800000 */
[----:B------:R-:W-:Y:S02]  /*4e50*/  ISETP.LT.OR P1, PT, R66, 0x8a, P1 ;  /* 0x0000008a4200780c */ /* 0x000fe40000f21670 */
[----:B------:R-:W-:Y:S02]  /*4e60*/  ISETP.NE.AND P6, PT, R119, RZ, PT ;  /* 0x000000ff7700720c */ /* 0x000fe40003fc5270 */
[----:B------:R-:W-:-:S02]  /*4e70*/  FSEL R79, R101, -INF , !P1 ;  /* 0xff800000654f7808 */ /* 0x000fc40004800000 */
[----:B------:R-:W-:-:S04]  /*4e80*/  FSETP.NEU.FTZ.AND P1, PT, R10, -INF , PT ;  /* 0xff8000000a00780b */ /* 0x000fc80003f3d000 */
[----:B------:R-:W-:Y:S02]  /*4e90*/  FSEL R97, R97, RZ, P1 ;  /* 0x000000ff61617208 */ /* 0x000fe40000800000 */
[C---:B------:R-:W-:Y:S02]  /*4ea0*/  ISETP.GT.AND P1, PT, R68.reuse, 0x90, !P2 ;  /* 0x000000904400780c */ /* 0x040fe40005724270 */
[----:B------:R-:W-:Y:S01]  /*4eb0*/  ISETP.GT.AND P2, PT, R68, 0x99, !P6 ;  /* 0x000000994400780c */ /* 0x000fe20007744270 */
        /* <DEDUP_REMOVED lines=10> */
[----:B------:R-:W-:Y:S01]  /*4f60*/  ISETP.LT.OR P1, PT, R66, 0x91, P1 ;  /* 0x000000914200780c */ /* 0x000fe20000f21670 */
[--C-:B------:R-:W-:Y:S01]  /*4f70*/  FFMA.FTZ R87, R91, UR28, -R97.reuse ;  /* 0x0000001c5b577c23 */ /* 0x100fe20008010861 */
[----:B------:R-:W-:Y:S01]  /*4f80*/  FMNMX.FTZ R92, R8, R9, !PT ;  /* 0x00000009085c7209 */ /* 0x000fe20007810000 */
[--C-:B------:R-:W-:Y:S01]  /*4f90*/  FFMA.FTZ R91, R95, UR28, -R97.reuse ;  /* 0x0000001c5f5b7c23 */ /* 0x100fe20008010861 */
[----:B------:R-:W-:-:S01]  /*4fa0*/  FFMA.FTZ R95, R47, UR28, -R97 ;  /* 0x0000001c2f5f7c23 */ /* 0x000fc20008010861 */
        /* <DEDUP_REMOVED lines=33> */
[----:B------:R1:W-:Y:S01]  /*51c0*/  MUFU.EX2 R27, R95 ;  /* 0x0000005f001b7308 */ /* 0x0003e20000000800 */
[----:B------:R-:W-:Y:S01]  /*51d0*/  FMNMX.FTZ R9, R21, R94, !PT ;  /* 0x0000005e15097209 */ /* 0x000fe20007810000 */
[--C-:B------:R-:W-:Y:S01]  /*51e0*/  FFMA.FTZ R31, R31, UR28, -R97.reuse ;  /* 0x0000001c1f1f7c23 */ /* 0x100fe20008010861 */
[----:B------:R-:W-:-:S01]  /*51f0*/  FFMA.FTZ R30, R30, UR28, -R97 ;  /* 0x0000001c1e1e7c23 */ /* 0x000fc20008010861 */
[--C-:B------:R-:W-:Y:S01]  /*5200*/  FFMA.FTZ R29, R29, UR28, -R97.reuse ;  /* 0x0000001c1d1d7c23 */ /* 0x100fe20008010861 */
[----:B------:R-:W-:Y:S01]  /*5210*/  FMNMX.FTZ R94, R72, R9, !PT ;  /* 0x00000009485e7209 */ /* 0x000fe20007810000 */
[--C-:B------:R-:W-:Y:S01]  /*5220*/  FFMA.FTZ R28, R28, UR28, -R97.reuse ;  /* 0x0000001c1c1c7c23 */ /* 0x100fe20008010861 */
[----:B------:R-:W-:Y:S01]  /*5230*/  ISETP.NE.AND P6, PT, R192, 0x1, PT ;  /* 0x00000001c000780c */ /* 0x000fe20003fc5270 */
[----:B------:R-:W-:Y:S01]  /*5240*/  MUFU.EX2 R87, R87 ;  /* 0x0000005700577308 */ /* 0x000fe20000000800 */
[----:B------:R-:W-:Y:S01]  /*5250*/  FMNMX.FTZ R9, R73, R94, !PT ;  /* 0x0000005e49097209 */ /* 0x000fe20007810000 */
[----:B-1----:R-:W-:Y:S01]  /*5260*/  FFMA.FTZ R95, R6, UR28, -R97 ;  /* 0x0000001c065f7c23 */ /* 0x002fe20008010861 */
[----:B0-----:R-:W-:-:S02]  /*5270*/  F2FP.SATFINITE.E4M3.F32.PACK_AB_MERGE_C R184, R86, R85, RZ ;  /* 0x0000005556b8723e */ /* 0x001fc400048070ff */
[----:B------:R-:W-:Y:S02]  /*5280*/  FMNMX.FTZ R9, R74, R9, !PT ;  /* 0x000000094a097209 */ /* 0x000fe40007810000 */
[----:B------:R-:W-:Y:S01]  /*5290*/  F2FP.SATFINITE.E4M3.F32.PACK_AB_MERGE_C R184, R84, R3, R184 ;  /* 0x0000000354b8723e */ /* 0x000fe200048070b8 */
[----:B------:R-:W-:Y:S01]  /*52a0*/  MUFU.EX2 R88, R88 ;  /* 0x0000005800587308 */ /* 0x000fe20000000800 */
[----:B------:R-:W-:-:S04]  /*52b0*/  FMNMX.FTZ R70, R56, R9, !PT ;  /* 0x0000000938467209 */ /* 0x000fc80007810000 */
[----:B------:R-:W-:-:S03]  /*52c0*/  FMNMX.FTZ R9, R57, R70, !PT ;  /* 0x0000004639097209 */ /* 0x000fc60007810000 */
[----:B------:R-:W-:Y:S01]  /*52d0*/  MUFU.EX2 R89, R89 ;  /* 0x0000005900597308 */ /* 0x000fe20000000800 */
[----:B------:R-:W-:-:S04]  /*52e0*/  FMNMX.FTZ R70, R58, R9, !PT ;  /* 0x000000093a467209 */ /* 0x000fc80007810000 */
[----:B------:R-:W-:Y:S01]  /*52f0*/  FMNMX.FTZ R9, R59, R70, !PT ;  /* 0x000000463b097209 */ /* 0x000fe20007810000 */
[----:B------:R-:W-:-:S01]  /*5300*/  FFMA.FTZ R70, R65, UR28, -R97 ;  /* 0x0000001c41467c23 */ /* 0x000fc20008010861 */
[----:B------:R-:W-:Y:S01]  /*5310*/  FFMA.FTZ R65, R50, UR28, -R97 ;  /* 0x0000001c32417c23 */ /* 0x000fe20008010861 */
[----:B------:R-:W0:Y:S01]  /*5320*/  MUFU.EX2 R90, R90 ;  /* 0x0000005a005a7308 */ /* 0x000e220000000800 */
[----:B------:R-:W-:-:S04]  /*5330*/  FMNMX.FTZ R94, R60, R9, !PT ;  /* 0x000000093c5e7209 */ /* 0x000fc80007810000 */
[----:B------:R-:W-:-:S03]  /*5340*/  FMNMX.FTZ R9, R61, R94, !PT ;  /* 0x0000005e3d097209 */ /* 0x000fc60007810000 */
[----:B------:R-:W-:Y:S01]  /*5350*/  MUFU.EX2 R91, R91 ;  /* 0x0000005b005b7308 */ /* 0x000fe20000000800 */
[----:B------:R-:W-:-:S04]  /*5360*/  FMNMX.FTZ R94, R62, R9, !PT ;  /* 0x000000093e5e7209 */ /* 0x000fc80007810000 */
[----:B------:R-:W-:Y:S01]  /*5370*/  FMNMX.FTZ R9, R63, R94, !PT ;  /* 0x0000005e3f097209 */ /* 0x000fe20007810000 */
[----:B------:R-:W-:-:S01]  /*5380*/  FFMA.FTZ R94, R55, UR28, -R97 ;  /* 0x0000001c375e7c23 */ /* 0x000fc20008010861 */
[----:B------:R-:W-:Y:S01]  /*5390*/  FSEL R55, R26, -INF , !P2 ;  /* 0xff8000001a377808 */ /* 0x000fe20005000000 */
[----:B------:R-:W-:-:S01]  /*53a0*/  FFMA.FTZ R26, R46, UR28, -R97 ;  /* 0x0000001c2e1a7c23 */ /* 0x000fc20008010861 */
[----:B------:R-:W-:Y:S01]  /*53b0*/  FMNMX.FTZ R50, R40, R9, !PT ;  /* 0x0000000928327209 */ /* 0x000fe20007810000 */
[----:B------:R-:W-:Y:S01]  /*53c0*/  MUFU.EX2 R92, R96 ;  /* 0x00000060005c7308 */ /* 0x000fe20000000800 */
[----:B0-----:R-:W-:Y:S02]  /*53d0*/  F2FP.SATFINITE.E4M3.F32.PACK_AB_MERGE_C R186, R90, R89, RZ ;  /* 0x000000595aba723e */ /* 0x001fe400048070ff */
[----:B------:R-:W-:Y:S01]  /*53e0*/  FMNMX.FTZ R9, R41, R50, !PT ;  /* 0x0000003229097209 */ /* 0x000fe20007810000 */
[----:B------:R-:W-:-:S01]  /*53f0*/  FFMA.FTZ R50, R54, UR28, -R97 ;  /* 0x0000001c36327c23 */ /* 0x000fc20008010861 */
[----:B------:R-:W-:-:S02]  /*5400*/  F2FP.SATFINITE.E4M3.F32.PACK_AB_MERGE_C R186, R88, R87, R186 ;  /* 0x0000005758ba723e */ /* 0x000fc400048070ba */
        /* <DEDUP_REMOVED lines=13> */
[----:B------:R-:W-:Y:S01]  /*54e0*/  MUFU.EX2 R78, R78 ;  /* 0x0000004e004e7308 */ /* 0x000fe20000000800 */
[----:B------:R-:W-:Y:S02]  /*54f0*/  FSEL R54, R24, -INF , !P1 ;  /* 0xff80000018367808 */ /* 0x000fe40004800000 */
[----:B------:R-:W-:-:S04]  /*5500*/  FMNMX.FTZ R9, R79, R68, !PT ;  /* 0x000000444f097209 */ /* 0x000fc80007810000 */
[----:B------:R-:W-:Y:S01]  /*5510*/  FMNMX.FTZ R68, R54, R9, !PT ;  /* 0x0000000936447209 */ /* 0x000fe20007810000 */
[----:B------:R-:W-:Y:S03]  /*5520*/  MUFU.EX2 R93, R93 ;  /* 0x0000005d005d7308 */ /* 0x000fe60000000800 */
[----:B------:R-:W-:-:S04]  /*5530*/  FMNMX.FTZ R68, R25, R68, !PT ;  /* 0x0000004419447209 */ /* 0x000fc80007810000 */
[----:B------:R-:W-:Y:S01]  /*5540*/  FMNMX.FTZ R68, R47, R68, !PT ;  /* 0x000000442f447209 */ /* 0x000fe20007810000 */
[----:B------:R-:W-:Y:S03]  /*5550*/  MUFU.EX2 R67, R67 ;  /* 0x0000004300437308 */ /* 0x000fe60000000800 */
[----:B------:R-:W-:-:S05]  /*5560*/  FMNMX.FTZ R68, R55, R68, !PT ;  /* 0x0000004437447209 */ /* 0x000fca0007810000 */
[----:B------:R-:W0:Y:S01]  /*5570*/  SHFL.BFLY PT, R9, R68, 0x2, 0x1f ;  /* 0x0c401f0044097f89 */ /* 0x000e2200000e0000 */
        /* <DEDUP_REMOVED lines=247> */
.L_x_1451:
[----:B------:R-:W-:Y:S02]  /*64f0*/  ULDC UR14, c[0x0][0x9e4] ;  /* 0x00027900000e7ab9 */ /* 0x000fe40000000800 */
[----:B------:R-:W-:-:S11]  /*6500*/  UISETP.NE.AND UP0, UPT, UR14, 0x1, UPT ;  /* 0x000000010e00788c */ /* 0x000fd6000bf05270 */
[----:B------:R-:W-:Y:S02]  /*6510*/  @UP0 ULDC.64 UR18, c[0x0][0x9e8] ;  /* 0x00027a0000120ab9 */ /* 0x000fe40000000a00 */
[----:B------:R-:W-:-:S04]  /*6520*/  UIMAD.WIDE.U32 UR6, UR11, UR18, URZ ;  /* 0x000000120b0672a5 */ /* 0x000fc8000f8e003f */
[----:B------:R-:W-:-:S12]  /*6530*/  @UP0 USHF.R.U32.HI UR11, URZ, UR19, UR7 ;  /* 0x000000133f0b0299 */ /* 0x000fd80008011607 */
.L_x_1452:
[----:B------:R-:W-:-:S04]  /*6540*/  UIMAD UR11, UR11, UR14, UR14 ;  /* 0x0000000e0b0b72a4 */ /* 0x000fc8000f8e020e */
[----:B------:R-:W-:-:S04]  /*6550*/  UISETP.LT.AND UP0, UPT, UR10, UR11, UPT ;  /* 0x0000000b0a00728c */ /* 0x000fc8000bf01270 */
[----:B------:R-:W-:-:S12]  /*6560*/  USEL UR10, UR10, UR11, UP0 ;  /* 0x0000000b0a0a7287 */ /* 0x000fd80008000000 */
.L_x_1450:
        /* <DEDUP_REMOVED lines=48> */
.L_x_1472:
[----:B------:R-:W-:Y:S01]  /*6870*/  ISETP.NE.AND P2, PT, RZ, UR42, PT ;  /* 0x0000002aff007c0c */ /* 0x000fe2000bf45270 */
[----:B------:R-:W-:-:S04]  /*6880*/  UISETP.NE.AND UP0, UPT, UR33, 0x1, UPT ;  /* 0x000000012100788c */ /* 0x000fc8000bf05270 */
[----:B------:R-:W-:-:S04]  /*6890*/  USEL UR45, URZ, 0x1, UP0 ;  /* 0x000000013f2d7887 */ /* 0x000fc80008000000 */
[----:B------:R-:W-:-:S04]  /*68a0*/  ULOP3.LUT UR45, UR34, UR45, URZ, 0x3c, !UPT ;  /* 0x0000002d222d7292 */ /* 0x000fc8000f8e3c3f */
[----:B------:R-:W-:Y:S08]  /*68b0*/  @P2 BRA `(.L_x_1454) ;  /* 0x0000000000382947 */ /* 0x000ff00003800000 */
[----:B------:R-:W-:Y:S05]  /*68c0*/  @!P0 BRA `(.L_x_1455) ;  /* 0x0000000000048947 */ /* 0x000fea0003800000 */
[----:B------:R-:W-:Y:S01]  /*68d0*/  BPT.TRAP 0x1 ;  /* 0x000000040000795c */ /* 0x000fe20000300000 */
.L_x_1455:
        /* <DEDUP_REMOVED lines=9> */
.L_x_1456:
[----:B-1----:R-:W-:Y:S05]  /*6970*/  @P1 BRA `(.L_x_1454) ;  /* 0x0000000000081947 */ /* 0x002fea0003800000 */
[----:B------:R-:W1:Y:S02]  /*6980*/  SYNCS.PHASECHK.TRANS64.TRYWAIT P1, [UR6+0x22830], R9 ;  /* 0x02283009ff0075a7 */ /* 0x000e640008020146 */
[----:B-1----:R-:W-:Y:S05]  /*6990*/  @!P1 BRA `(.L_x_1457) ;  /* 0x00000178000c9947 */ /* 0x002fea0003800000 */
.L_x_1454:
        /* <DEDUP_REMOVED lines=132> */
.L_x_1459:
[----:B------:R-:W-:Y:S01]  /*71e0*/  ULEA UR6, UR33, UR43, 0x3 ;  /* 0x0000002b21067291 */ /* 0x000fe2000f8e183f */
[----:B------:R-:W-:-:S05]  /*71f0*/  IMAD.U32 R9, RZ, RZ, UR34 ;  /* 0x00000022ff097e24 */ /* 0x000fca000f8e00ff */
[----:B------:R-:W-:-:S04]  /*7200*/  SHF.L.U32 R9, R9, 0x1f, RZ ;  /* 0x0000001f09097819 */ /* 0x000fc800000006ff */
[----:B------:R0:W1:Y:S01]  /*7210*/  SYNCS.PHASECHK.TRANS64.TRYWAIT P1, [UR6+0x22850], R9 ;  /* 0x02285009ff0075a7 */ /* 0x0000620008020146 */
[----:B------:R-:W-:Y:S05]  /*7220*/  @!P0 BRA `(.L_x_1460) ;  /* 0x0000000000048947 */ /* 0x000fea0003800000 */
[----:B------:R-:W-:Y:S01]  /*7230*/  BPT.TRAP 0x1 ;  /* 0x000000040000795c */ /* 0x000fe20000300000 */
.L_x_1460:
[----:B-1----:R-:W-:Y:S05]  /*7240*/  @P1 BRA `(.L_x_1458) ;  /* 0x0000000000081947 */ /* 0x002fea0003800000 */
[----:B------:R-:W1:Y:S02]  /*7250*/  SYNCS.PHASECHK.TRANS64.TRYWAIT P1, [UR6+0x22850], R9 ;  /* 0x02285009ff0075a7 */ /* 0x000e640008020146 */
[----:B-1----:R-:W-:Y:S05]  /*7260*/  @!P1 BRA `(.L_x_1461) ;  /* 0x0000016c00f09947 */ /* 0x002fea0003800000 */
.L_x_1458:
        /* <DEDUP_REMOVED lines=36> */
.L_x_1462:
[----:B------:R-:W-:Y:S01]  /*74b0*/  ISETP.NE.AND P2, PT, R192, 0x1, PT ;  /* 0x00000001c000780c */ /* 0x000fe20003f45270 */
[C---:B------:R-:W-:Y:S01]  /*74c0*/  FMUL.FTZ R21, R0.reuse, R167 ;  /* 0x000000a700157220 */ /* 0x040fe20000410000 */
[C---:B------:R-:W-:Y:S01]  /*74d0*/  FMUL.FTZ R167, R0.reuse, R88 ;  /* 0x0000005800a77220 */ /* 0x040fe20000410000 */
[----:B------:R-:W-:Y:S01]  /*74e0*/  FMUL.FTZ R168, R0, R89 ;  /* 0x0000005900a87220 */ /* 0x000fe20000410000 */
[----:B------:R-:W-:Y:S02]  /*74f0*/  VIADD R173, R22, UR39 ;  /* 0x0000002716ad7c36 */ /* 0x000fe40008000000 */
[C---:B0-----:R-:W-:Y:S01]  /*7500*/  FMUL.FTZ R9, R0.reuse, R154 ;  /* 0x0000009a00097220 */ /* 0x041fe20000410000 */
[C---:B------:R-:W-:Y:S01]  /*7510*/  FMUL.FTZ R154, R0.reuse, R156 ;  /* 0x0000009c009a7220 */ /* 0x040fe20000410000 */
[C---:B------:R-:W-:Y:S01]  /*7520*/  FMUL.FTZ R156, R0.reuse, R160 ;  /* 0x000000a0009c7220 */ /* 0x040fe20000410000 */
[C---:B------:R-:W-:Y:S01]  /*7530*/  FMUL.FTZ R160, R0.reuse, R136 ;  /* 0x0000008800a07220 */ /* 0x040fe20000410000 */
[----:B------:R-:W-:Y:S01]  /*7540*/  ULEA UR6, UR44, UR43, 0x3 ;  /* 0x0000002b2c067291 */ /* 0x000fe2000f8e183f */
        /* <DEDUP_REMOVED lines=86> */
[----:B------:R-:W-:Y:S01]  /*7ab0*/  ULOP3.LUT UR6, URZ, UR30, URZ, 0x33, !UPT ;  /* 0x0000001e3f067292 */ /* 0x000fe2000f8e333f */
[----:B------:R-:W-:Y:S01]  /*7ac0*/  VIADD R176, R88, 0xffffffff ;  /* 0xffffffff58b07836 */ /* 0x000fe20000000000 */
[----:B------:R-:W-:-:S04]  /*7ad0*/  IADD3 R179, -R18, R88, R17 ;  /* 0x0000005812b37210 */ /* 0x000fc80007ffe111 */
        /* <DEDUP_REMOVED lines=84> */
[----:B------:R-:W-:Y:S01]  /*8020*/  IADD3 R99, -R18, R17, R99 ;  /* 0x0000001112637210 */ /* 0x000fe20007ffe163 */
        /* <DEDUP_REMOVED lines=11> */
.L_x_1465:
[----:B------:R-:W-:-:S05]  /*80e0*/  IMAD.U32 R98, RZ, RZ, UR29 ;  /* 0x0000001dff627e24 */ /* 0x000fca000f8e00ff */
[----:B------:R-:W-:-:S13]  /*80f0*/  ISETP.NE.AND P1, PT, R98, 0x1, PT ;  /* 0x000000016200780c */ /* 0x000fda0003f25270 */
[----:B------:R-:W1:Y:S02]  /*8100*/  @P1 LDC.64 R88, c[0x0][0x9e8] ;  /* 0x00027a00ff581b82 */ /* 0x000e640000000a00 */
[----:B-1----:R-:W-:-:S05]  /*8110*/  @P1 IMAD.HI.U32 R88, R99, R88, RZ ;  /* 0x0000005863581227 */ /* 0x002fca00078e00ff */
[----:B------:R-:W-:-:S07]  /*8120*/  @P1 SHF.R.U32.HI R99, RZ, R89, R88 ;  /* 0x00000059ff631219 */ /* 0x000fce0000011658 */
.L_x_1466:
[----:B------:R-:W-:Y:S05]  /*8130*/  BSYNC B0 ;  /* 0x0000000000007941 */ /* 0x000fea0003800000 */
.L_x_1464:
[----:B------:R-:W-:-:S05]  /*8140*/  IMAD R99, R99, R98, R176 ;  /* 0x0000006263637224 */ /* 0x000fca00078e02b0 */
[----:B------:R-:W-:Y:S02]  /*8150*/  VIADDMNMX R180, R99, R98, R180, PT ;  /* 0x0000006263b47246 */ /* 0x000fe400038001b4 */
[----:B------:R-:W-:-:S07]  /*8160*/  VIMNMX R181, R181, R99, !PT ;  /* 0x00000063b5b57248 */ /* 0x000fce0007fe0100 */
.L_x_1463:
        /* <DEDUP_REMOVED lines=113> */
[----:B0-----:R-:W-:Y:S01]  /*8880*/  IMAD.IADD R149, R178, 0x1, R163 ;  /* 0x00000001b2957824 */ /* 0x001fe200078e02a3 */
        /* <DEDUP_REMOVED lines=133> */
.L_x_1469:
[----:B------:R-:W-:-:S05]  /*90e0*/  IMAD.U32 R164, RZ, RZ, UR29 ;  /* 0x0000001dffa47e24 */ /* 0x000fca000f8e00ff */
[----:B------:R-:W-:-:S13]  /*90f0*/  ISETP.NE.AND P6, PT, R164, 0x1, PT ;  /* 0x00000001a400780c */ /* 0x000fda0003fc5270 */
[----:B------:R-:W0:Y:S02]  /*9100*/  @P6 LDC.64 R88, c[0x0][0x9e8] ;  /* 0x00027a00ff586b82 */ /* 0x000e240000000a00 */
[----:B0-----:R-:W-:-:S05]  /*9110*/  @P6 IMAD.HI.U32 R88, R163, R88, RZ ;  /* 0x00000058a3586227 */ /* 0x001fca00078e00ff */
[----:B------:R-:W-:-:S07]  /*9120*/  @P6 SHF.R.U32.HI R163, RZ, R89, R88 ;  /* 0x00000059ffa36219 */ /* 0x000fce0000011658 */
.L_x_1470:
[----:B------:R-:W-:Y:S05]  /*9130*/  BSYNC B0 ;  /* 0x0000000000007941 */ /* 0x000fea0003800000 */
.L_x_1468:
[----:B------:R-:W-:-:S05]  /*9140*/  IMAD R176, R163, R164, R176 ;  /* 0x000000a4a3b07224 */ /* 0x000fca00078e02b0 */
[----:B------:R-:W-:Y:S02]  /*9150*/  VIADDMNMX R149, R176, R164, R149, PT ;  /* 0x000000a4b0957246 */ /* 0x000fe40003800195 */
[----:B------:R-:W-:-:S07]  /*9160*/  VIMNMX R11, R11, R176, !PT ;  /* 0x000000b00b0b7248 */ /* 0x000fce0007fe0100 */
.L_x_1467:
        /* <DEDUP_REMOVED lines=133> */
[----:B0-----:R-:W-:Y:S02]  /*99c0*/  FMNMX.FTZ R10, R163, R10, !PT ;  /* 0x0000000aa30a7209 */ /* 0x001fe40007810000 */
        /* <DEDUP_REMOVED lines=66> */
[----:B------:R-:W-:Y:S02]  /*9df0*/  FMNMX.FTZ R163, R164, R7, !PT ;  /* 0x00000007a4a37209 */ /* 0x000fe40007810000 */
[----:B------:R-:W-:Y:S02]  /*9e00*/  FSEL R9, R9, RZ, P1 ;  /* 0x000000ff09097208 */ /* 0x000fe40000800000 */
[----:B------:R-:W-:Y:S02]  /*9e10*/  FMNMX.FTZ R163, R88, R163, !PT ;  /* 0x000000a358a37209 */ /* 0x000fe40007810000 */
[----:B------:R-:W-:Y:S01]  /*9e20*/  ISETP.LT.OR P2, PT, R149, 0x9a, P2 ;  /* 0x0000009a9500780c */ /* 0x000fe20001741670 */
[----:B------:R-:W-:-:S01]  /*9e30*/  FFMA.FTZ R89, R151, UR28, -R9 ;  /* 0x0000001c97597c23 */ /* 0x000fc20008010809 */
[--C-:B------:R-:W-:Y:S01]  /*9e40*/  FFMA.FTZ R151, R154, UR28, -R9.reuse ;  /* 0x0000001c9a977c23 */ /* 0x100fe20008010809 */
[----:B------:R-:W-:-:S01]  /*9e50*/  FFMA.FTZ R154, R153, UR28, -R9 ;  /* 0x0000001c999a7c23 */ /* 0x000fc20008010809 */
[----:B------:R-:W-:Y:S01]  /*9e60*/  FMNMX.FTZ R166, R12, R163, !PT ;  /* 0x000000a30ca67209 */ /* 0x000fe20007810000 */
[----:B------:R-:W-:-:S01]  /*9e70*/  FFMA.FTZ R153, R156, UR28, -R9 ;  /* 0x0000001c9c997c23 */ /* 0x000fc20008010809 */
        /* <DEDUP_REMOVED lines=13> */
[----:B------:R-:W-:Y:S01]  /*9f50*/  FSEL R97, R97, -INF , !P2 ;  /* 0xff80000061617808 */ /* 0x000fe20005000000 */
[----:B------:R0:W-:Y:S01]  /*9f60*/  MUFU.EX2 R162, R163 ;  /* 0x000000a300a27308 */ /* 0x0001e20000000800 */
        /* <DEDUP_REMOVED lines=34> */
[----:B0-----:R-:W-:-:S01]  /*a190*/  FFMA.FTZ R163, R150, UR28, -R9 ;  /* 0x0000001c96a37c23 */ /* 0x001fc20008010809 */
        /* <DEDUP_REMOVED lines=36> */
[----:B------:R-:W-:Y:S01]  /*a3e0*/  FSEL R161, R10, RZ, P1 ;  /* 0x000000ff0aa17208 */ /* 0x000fe20000800000 */
[----:B------:R-:W-:Y:S01]  /*a3f0*/  MUFU.EX2 R99, R99 ;  /* 0x0000006300637308 */ /* 0x000fe20000000800 */
[----:B------:R-:W-:-:S03]  /*a400*/  FMNMX.FTZ R148, R97, R148, !PT ;  /* 0x0000009461947209 */ /* 0x000fc60007810000 */
[----:B------:R-:W-:Y:S02]  /*a410*/  FADD.FTZ R161, -R161, R6 ;  /* 0x00000006a1a17221 */ /* 0x000fe40000010100 */
        /* <DEDUP_REMOVED lines=13> */
[----:B------:R-:W-:-:S01]  /*a4f0*/  FFMA.FTZ R149, R9, R148, -8 ;  /* 0xc100000009957423 */ /* 0x000fc20000010094 */
[----:B------:R-:W-:Y:S01]  /*a500*/  FMUL.FTZ R148, R161, UR28 ;  /* 0x0000001ca1947c20 */ /* 0x000fe20008410000 */
[----:B------:R-:W-:Y:S03]  /*a510*/  MUFU.EX2 R114, R114 ;  /* 0x0000007200727308 */ /* 0x000fe60000000800 */
[----:B------:R-:W-:-:S05]  /*a520*/  FSEL R149, R149, RZ, P1 ;  /* 0x000000ff95957208 */ /* 0x000fca0000800000 */
[--C-:B------:R-:W-:Y:S01]  /*a530*/  FFMA.FTZ R161, R88, UR28, -R149.reuse ;  /* 0x0000001c58a17c23 */ /* 0x100fe20008010895 */
[----:B------:R-:W-:-:S01]  /*a540*/  FFMA.FTZ R88, R136, UR28, -R149 ;  /* 0x0000001c88587c23 */ /* 0x000fc20008010895 */
[--C-:B------:R-:W-:Y:S01]  /*a550*/  FFMA.FTZ R136, R138, UR28, -R149.reuse ;  /* 0x0000001c8a887c23 */ /* 0x100fe20008010895 */
        /* <DEDUP_REMOVED lines=63> */
[----:B------:R-:W-:-:S06]  /*a950*/  FADD.FTZ R127, R162, R127 ;  /* 0x0000007fa27f7221 */ /* 0x000fcc0000010000 */
        /* <DEDUP_REMOVED lines=14> */
[----:B------:R-:W-:-:S06]  /*aa40*/  FADD.FTZ R4, R98, R127 ;  /* 0x0000007f62047221 */ /* 0x000fcc0000010000 */
        /* <DEDUP_REMOVED lines=84> */
[----:B------:R-:W2:Y:S08]  /*af90*/  MUFU.EX2 R131, R131 ;  /* 0x0000008300837308 */ /* 0x000eb00000000800 */
[----:B------:R-:W3:Y:S08]  /*afa0*/  MUFU.EX2 R92, R92 ;  /* 0x0000005c005c7308 */ /* 0x000ef00000000800 */
[----:B------:R-:W4:Y:S08]  /*afb0*/  MUFU.EX2 R130, R130 ;  /* 0x0000008200827308 */ /* 0x000f300000000800 */
[----:B------:R0:W5:Y:S08]  /*afc0*/  MUFU.EX2 R93, R94 ;  /* 0x0000005e005d7308 */ /* 0x0001700000000800 */
[----:B------:R-:W5:Y:S01]  /*afd0*/  MUFU.EX2 R129, R129 ;  /* 0x0000008100817308 */ /* 0x000f620000000800 */
[----:B0-----:R-:W-:-:S01]  /*afe0*/  FADD.FTZ R94, R132, R3 ;  /* 0x00000003845e7221 */ /* 0x001fc20000010000 */
[----:B-1----:R-:W-:-:S03]  /*aff0*/  FADD.FTZ R3, R164, R4 ;  /* 0x00000004a4037221 */ /* 0x002fc60000010000 */
[----:B--2---:R-:W-:Y:S01]  /*b000*/  FADD.FTZ R95, R131, R94 ;  /* 0x0000005e835f7221 */ /* 0x004fe20000010000 */
        /* <DEDUP_REMOVED lines=11> */
.L_x_1471:
        /* <DEDUP_REMOVED lines=115> */
.L_x_1453:
        /* <DEDUP_REMOVED lines=25> */
.L_x_1474:
[----:B------:R-:W-:Y:S02]  /*b980*/  ULDC UR14, c[0x0][0x9e4] ;  /* 0x00027900000e7ab9 */ /* 0x000fe40000000800 */
[----:B------:R-:W-:-:S11]  /*b990*/  UISETP.NE.AND UP0, UPT, UR14, 0x1, UPT ;  /* 0x000000010e00788c */ /* 0x000fd6000bf05270 */
[----:B------:R-:W-:Y:S02]  /*b9a0*/  @UP0 ULDC.64 UR18, c[0x0][0x9e8] ;  /* 0x00027a0000120ab9 */ /* 0x000fe40000000a00 */
[----:B------:R-:W-:-:S04]  /*b9b0*/  UIMAD.WIDE.U32 UR6, UR10, UR18, URZ ;  /* 0x000000120a0672a5 */ /* 0x000fc8000f8e003f */
[----:B------:R-:W-:-:S12]  /*b9c0*/  @UP0 USHF.R.U32.HI UR10, URZ, UR19, UR7 ;  /* 0x000000133f0a0299 */ /* 0x000fd80008011607 */
.L_x_1475:
[----:B------:R-:W-:-:S04]  /*b9d0*/  UIMAD UR10, UR10, UR14, URZ ;  /* 0x0000000e0a0a72a4 */ /* 0x000fc8000f8e023f */
[----:B------:R-:W-:-:S04]  /*b9e0*/  UISETP.LT.AND UP0, UPT, UR11, UR10, UPT ;  /* 0x0000000a0b00728c */ /* 0x000fc8000bf01270 */
[----:B------:R-:W-:-:S12]  /*b9f0*/  USEL UR11, UR11, UR10, !UP0 ;  /* 0x0000000a0b0b7287 */ /* 0x000fd8000c000000 */
.L_x_1473:
        /* <DEDUP_REMOVED lines=13> */
.L_x_1487:
[----:B------:R-:W-:Y:S01]  /*bad0*/  ISETP.NE.AND P2, PT, RZ, UR42, PT ;  /* 0x0000002aff007c0c */ /* 0x000fe2000bf45270 */
[----:B------:R-:W-:-:S04]  /*bae0*/  UISETP.NE.AND UP0, UPT, UR30, 0x1, UPT ;  /* 0x000000011e00788c */ /* 0x000fc8000bf05270 */
[----:B------:R-:W-:-:S04]  /*baf0*/  USEL UR45, URZ, 0x1, UP0 ;  /* 0x000000013f2d7887 */ /* 0x000fc80008000000 */
[----:B------:R-:W-:-:S04]  /*bb00*/  ULOP3.LUT UR45, UR31, UR45, URZ, 0x3c, !UPT ;  /* 0x0000002d1f2d7292 */ /* 0x000fc8000f8e3c3f */
[----:B------:R-:W-:Y:S08]  /*bb10*/  @P2 BRA `(.L_x_1477) ;  /* 0x0000000000382947 */ /* 0x000ff00003800000 */
[----:B------:R-:W-:Y:S05]  /*bb20*/  @!P0 BRA `(.L_x_1478) ;  /* 0x0000000000048947 */ /* 0x000fea0003800000 */
[----:B------:R-:W-:Y:S01]  /*bb30*/  BPT.TRAP 0x1 ;  /* 0x000000040000795c */ /* 0x000fe20000300000 */
.L_x_1478:
        /* <DEDUP_REMOVED lines=9> */
.L_x_1479:
[----:B-1----:R-:W-:Y:S05]  /*bbd0*/  @P1 BRA `(.L_x_1477) ;  /* 0x0000000000081947 */ /* 0x002fea0003800000 */
[----:B------:R-:W1:Y:S02]  /*bbe0*/  SYNCS.PHASECHK.TRANS64.TRYWAIT P1, [UR6+0x22830], R9 ;  /* 0x02283009ff0075a7 */ /* 0x000e640008020146 */
[----:B-1----:R-:W-:Y:S05]  /*bbf0*/  @!P1 BRA `(.L_x_1480) ;  /* 0x0000012400a49947 */ /* 0x002fea0003800000 */
.L_x_1477:
        /* <DEDUP_REMOVED lines=132> */
.L_x_1482:
[----:B------:R-:W-:Y:S01]  /*c440*/  ULEA UR6, UR30, UR43, 0x3 ;  /* 0x0000002b1e067291 */ /* 0x000fe2000f8e183f */
[----:B------:R-:W-:-:S05]  /*c450*/  IMAD.U32 R9, RZ, RZ, UR31 ;  /* 0x0000001fff097e24 */ /* 0x000fca000f8e00ff */
[----:B------:R-:W-:-:S04]  /*c460*/  SHF.L.U32 R9, R9, 0x1f, RZ ;  /* 0x0000001f09097819 */ /* 0x000fc800000006ff */
[----:B------:R0:W1:Y:S01]  /*c470*/  SYNCS.PHASECHK.TRANS64.TRYWAIT P1, [UR6+0x22850], R9 ;  /* 0x02285009ff0075a7 */ /* 0x0000620008020146 */
[----:B------:R-:W-:Y:S05]  /*c480*/  @!P0 BRA `(.L_x_1483) ;  /* 0x0000000000048947 */ /* 0x000fea0003800000 */
[----:B------:R-:W-:Y:S01]  /*c490*/  BPT.TRAP 0x1 ;  /* 0x000000040000795c */ /* 0x000fe20000300000 */
.L_x_1483:
[----:B-1----:R-:W-:Y:S05]  /*c4a0*/  @P1 BRA `(.L_x_1481) ;  /* 0x0000000000081947 */ /* 0x002fea0003800000 */
[----:B------:R-:W1:Y:S02]  /*c4b0*/  SYNCS.PHASECHK.TRANS64.TRYWAIT P1, [UR6+0x22850], R9 ;  /* 0x02285009ff0075a7 */ /* 0x000e640008020146 */
[----:B-1----:R-:W-:Y:S05]  /*c4c0*/  @!P1 BRA `(.L_x_1484) ;  /* 0x0000011c00889947 */ /* 0x002fea0003800000 */
.L_x_1481:
        /* <DEDUP_REMOVED lines=36> */
.L_x_1485:
        /* <DEDUP_REMOVED lines=24> */
[----:B------:R-:W-:Y:S01]  /*c890*/  FMUL.FTZ R126, R0, R128 ;  /* 0x00000080007e7220 */ /* 0x000fe20000410000 */
[----:B-1----:R-:W-:Y:S01]  /*c8a0*/  FMNMX.FTZ R10, R12, R7, !PT ;  /* 0x000000070c0a7209 */ /* 0x002fe20007810000 */
        /* <DEDUP_REMOVED lines=8> */
[----:B0-----:R-:W-:Y:S01]  /*c930*/  FMNMX.FTZ R9, R13, R6, !PT ;  /* 0x000000060d097209 */ /* 0x001fe20007810000 */
[C---:B------:R-:W-:Y:S01]  /*c940*/  FMUL.FTZ R159, R0.reuse, R166 ;  /* 0x000000a6009f7220 */ /* 0x040fe20000410000 */
[C---:B------:R-:W-:Y:S01]  /*c950*/  FMUL.FTZ R127, R0.reuse, R129 ;  /* 0x00000081007f7220 */ /* 0x040fe20000410000 */
[C---:B------:R-:W-:Y:S01]  /*c960*/  FMUL.FTZ R134, R0.reuse, R108 ;  /* 0x0000006c00867220 */ /* 0x040fe20000410000 */
[----:B------:R-:W0:Y:S01]  /*c970*/  MUFU.TANH R15, R15 ;  /* 0x0000000f000f7308 */ /* 0x000e220000002400 */
        /* <DEDUP_REMOVED lines=52> */
[----:B------:R-:W-:Y:S01]  /*ccc0*/  FMUL.FTZ R174, R0, R101 ;  /* 0x0000006500ae7220 */ /* 0x000fe20000410000 */
[----:B------:R-:W-:Y:S01]  /*ccd0*/  IMAD.U32 R175, RZ, RZ, UR28 ;  /* 0x0000001cffaf7e24 */ /* 0x000fe2000f8e00ff */
[----:B------:R-:W-:Y:S01]  /*cce0*/  ULEA UR6, UR44, UR43, 0x3 ;  /* 0x0000002b2c067291 */ /* 0x000fe2000f8e183f */
[----:B------:R-:W2:Y:S01]  /*ccf0*/  MUFU.TANH R156, R156 ;  /* 0x0000009c009c7308 */ /* 0x000ea20000002400 */
[----:B-1----:R-:W-:-:S02]  /*cd00*/  FMNMX.FTZ R115, R155, R114, !PT ;  /* 0x000000729b737209 */ /* 0x002fc40007810000 */
[----:B------:R-:W-:-:S04]  /*cd10*/  UIADD3 UR6, UR6, 0x22840, URZ ;  /* 0x0002284006067890 */ /* 0x000fc8000fffe03f */
[----:B------:R-:W-:Y:S01]  /*cd20*/  UPRMT UR6, UR41, 0x654, UR6 ;  /* 0x0000065429067896 */ /* 0x000fe20008000006 */
[----:B------:R-:W1:Y:S01]  /*cd30*/  MUFU.TANH R157, R157 ;  /* 0x0000009d009d7308 */ /* 0x000e620000002400 */
[----:B0-----:R-:W-:-:S07]  /*cd40*/  FMNMX.FTZ R10, R154, R9, !PT ;  /* 0x000000099a0a7209 */ /* 0x001fce0007810000 */
[----:B------:R-:W0:Y:S01]  /*cd50*/  MUFU.TANH R159, R159 ;  /* 0x0000009f009f7308 */ /* 0x000e220000002400 */
[----:B--2---:R-:W-:Y:S01]  /*cd60*/  FMNMX.FTZ R88, R156, R115, !PT ;  /* 0x000000739c587209 */ /* 0x004fe20007810000 */
[----:B------:R-:W-:Y:S06]  /*cd70*/  SYNCS.ARRIVE.TRANS64.RED.A1T0 RZ, [UR6], RZ ;  /* 0x000000ffffff79a7 */ /* 0x000fec0008100406 */
[----:B------:R-:W2:Y:S01]  /*cd80*/  MUFU.TANH R158, R158 ;  /* 0x0000009e009e7308 */ /* 0x000ea20000002400 */
[----:B-1----:R-:W-:-:S07]  /*cd90*/  FMNMX.FTZ R9, R157, R10, !PT ;  /* 0x0000000a9d097209 */ /* 0x002fce0007810000 */
[----:B------:R-:W1:Y:S01]  /*cda0*/  MUFU.TANH R160, R160 ;  /* 0x000000a000a07308 */ /* 0x000e620000002400 */
[----:B0-----:R-:W-:Y:S01]  /*cdb0*/  FMNMX.FTZ R89, R159, R88, !PT ;  /* 0x000000589f597209 */ /* 0x001fe20007810000 */
[----:B------:R-:W-:-:S06]  /*cdc0*/  FMUL.FTZ R88, R0, R90 ;  /* 0x0000005a00587220 */ /* 0x000fcc0000410000 */
[----:B------:R-:W0:Y:S01]  /*cdd0*/  MUFU.TANH R136, R136 ;  /* 0x0000008800887308 */ /* 0x000e220000002400 */
[----:B--2---:R-:W-:-:S07]  /*cde0*/  FMNMX.FTZ R9, R158, R9, !PT ;  /* 0x000000099e097209 */ /* 0x004fce0007810000 */
[----:B------:R-:W2:Y:S01]  /*cdf0*/  MUFU.TANH R138, R138 ;  /* 0x0000008a008a7308 */ /* 0x000ea20000002400 */
[----:B-1----:R-:W-:-:S07]  /*ce00*/  FMNMX.FTZ R89, R160, R89, !PT ;  /* 0x00000059a0597209 */ /* 0x002fce0007810000 */
[----:B------:R-:W1:Y:S01]  /*ce10*/  MUFU.TANH R137, R137 ;  /* 0x0000008900897308 */ /* 0x000e620000002400 */
[----:B0-----:R-:W-:-:S07]  /*ce20*/  FMNMX.FTZ R10, R136, R9, !PT ;  /* 0x00000009880a7209 */ /* 0x001fce0007810000 */
[----:B------:R-:W0:Y:S01]  /*ce30*/  MUFU.TANH R139, R139 ;  /* 0x0000008b008b7308 */ /* 0x000e220000002400 */
[----:B--2---:R-:W-:Y:S01]  /*ce40*/  FMNMX.FTZ R90, R138, R89, !PT ;  /* 0x000000598a5a7209 */ /* 0x004fe20007810000 */
[----:B------:R-:W-:-:S06]  /*ce50*/  FMUL.FTZ R89, R0, R91 ;  /* 0x0000005b00597220 */ /* 0x000fcc0000410000 */
[----:B------:R-:W2:Y:S01]  /*ce60*/  MUFU.TANH R140, R140 ;  /* 0x0000008c008c7308 */ /* 0x000ea20000002400 */
[----:B-1----:R-:W-:-:S07]  /*ce70*/  FMNMX.FTZ R9, R137, R10, !PT ;  /* 0x0000000a89097209 */ /* 0x002fce0007810000 */
[----:B------:R-:W1:Y:S01]  /*ce80*/  MUFU.TANH R142, R142 ;  /* 0x0000008e008e7308 */ /* 0x000e620000002400 */
[----:B0-----:R-:W-:-:S07]  /*ce90*/  FMNMX.FTZ R115, R139, R90, !PT ;  /* 0x0000005a8b737209 */ /* 0x001fce0007810000 */
[----:B------:R-:W0:Y:S01]  /*cea0*/  MUFU.TANH R141, R141 ;  /* 0x0000008d008d7308 */ /* 0x000e220000002400 */
[----:B--2---:R-:W-:-:S07]  /*ceb0*/  FMNMX.FTZ R10, R140, R9, !PT ;  /* 0x000000098c0a7209 */ /* 0x004fce0007810000 */
        /* <DEDUP_REMOVED lines=26> */
[----:B-1----:R-:W-:Y:S01]  /*d060*/  FMNMX.FTZ R92, R120, R91, !PT ;  /* 0x0000005b785c7209 */ /* 0x002fe20007810000 */
[----:B------:R-:W-:-:S06]  /*d070*/  FMUL.FTZ R91, R0, R95 ;  /* 0x0000005f005b7220 */ /* 0x000fcc0000410000 */
        /* <DEDUP_REMOVED lines=91> */
[----:B--2---:R-:W-:Y:S02]  /*d630*/  FMNMX.FTZ R10, R94, R9, !PT ;  /* 0x000000095e0a7209 */ /* 0x004fe40007810000 */
[----:B-1----:R-:W-:Y:S02]  /*d640*/  FMNMX.FTZ R97, R174, R97, !PT ;  /* 0x00000061ae617209 */ /* 0x002fe40007810000 */
[----:B0-----:R-:W-:-:S03]  /*d650*/  FMNMX.FTZ R96, R95, R10, !PT ;  /* 0x0000000a5f607209 */ /* 0x001fc60007810000 */
        /* <DEDUP_REMOVED lines=35> */
[--C-:B------:R-:W-:Y:S01]  /*d890*/  FFMA.FTZ R114, R161, UR28, -R175.reuse ;  /* 0x0000001ca1727c23 */ /* 0x100fe200080108af */
[----:B------:R-:W-:-:S01]  /*d8a0*/  FFMA.FTZ R100, R136, UR28, -R175 ;  /* 0x0000001c88647c23 */ /* 0x000fc200080108af */
[----:B------:R-:W-:Y:S01]  /*d8b0*/  MUFU.EX2 R6, R6 ;  /* 0x0000000600067308 */ /* 0x000fe20000000800 */
[----:B------:R-:W-:-:S01]  /*d8c0*/  FFMA.FTZ R138, R138, UR28, -R158 ;  /* 0x0000001c8a8a7c23 */ /* 0x000fc2000801089e */
[----:B------:R-:W-:Y:S01]  /*d8d0*/  FFMA.FTZ R139, R139, UR28, -R158 ;  /* 0x0000001c8b8b7c23 */ /* 0x000fe2000801089e */
[----:B------:R-:W-:-:S01]  /*d8e0*/  FFMA.FTZ R102, R140, UR28, -R175 ;  /* 0x0000001c8c667c23 */ /* 0x000fc200080108af */
[----:B------:R-:W-:Y:S01]  /*d8f0*/  FFMA.FTZ R142, R142, UR28, -R158 ;  /* 0x0000001c8e8e7c23 */ /* 0x000fe2000801089e */
[----:B------:R-:W-:-:S01]  /*d900*/  FFMA.FTZ R103, R141, UR28, -R175 ;  /* 0x0000001c8d677c23 */ /* 0x000fc200080108af */
[--C-:B------:R-:W-:Y:S01]  /*d910*/  FFMA.FTZ R143, R143, UR28, -R158.reuse ;  /* 0x0000001c8f8f7c23 */ /* 0x100fe2000801089e */
        /* <DEDUP_REMOVED lines=43> */
[--C-:B------:R-:W-:Y:S01]  /*dbd0*/  FFMA.FTZ R110, R110, UR28, -R158.reuse ;  /* 0x0000001c6e6e7c23 */ /* 0x100fe2000801089e */
        /* <DEDUP_REMOVED lines=171> */
.L_x_1486:
        /* <DEDUP_REMOVED lines=115> */
.L_x_1476:
        /* <DEDUP_REMOVED lines=9> */
[----:B------:R-:W-:-:S05]  /*ee50*/  ULDC UR30, c[0x0][0x9e0] ;  /* 0x00027800001e7ab9 */ /* 0x000fca0000000800 */
.L_x_1507:
        /* <DEDUP_REMOVED lines=9> */
.L_x_1490:
[----:B------:R-:W-:Y:S01]  /*eef0*/  ULEA UR6, UR44, UR43, 0x3 ;  /* 0x0000002b2c067291 */ /* 0x000fe2000f8e183f */
[----:B------:R-:W-:-:S05]  /*ef00*/  IMAD.U32 R9, RZ, RZ, UR45 ;  /* 0x0000002dff097e24 */ /* 0x000fca000f8e00ff */
[----:B------:R-:W-:-:S04]  /*ef10*/  SHF.L.U32 R9, R9, 0x1f, RZ ;  /* 0x0000001f09097819 */ /* 0x000fc800000006ff */
[----:B------:R0:W1:Y:S01]  /*ef20*/  SYNCS.PHASECHK.TRANS64.TRYWAIT P1, [UR6+0x22830], R9 ;  /* 0x02283009ff0075a7 */ /* 0x0000620008020146 */
[----:B------:R-:W-:Y:S05]  /*ef30*/  @!P0 BRA `(.L_x_1491) ;  /* 0x0000000000048947 */ /* 0x000fea0003800000 */
[----:B------:R-:W-:Y:S01]  /*ef40*/  BPT.TRAP 0x1 ;  /* 0x000000040000795c */ /* 0x000fe20000300000 */
.L_x_1491:
[----:B-1----:R-:W-:Y:S05]  /*ef50*/  @P1 BRA `(.L_x_1489) ;  /* 0x0000000000081947 */ /* 0x002fea0003800000 */
[----:B------:R-:W1:Y:S02]  /*ef60*/  SYNCS.PHASECHK.TRANS64.TRYWAIT P1, [UR6+0x22830], R9 ;  /* 0x02283009ff0075a7 */ /* 0x000e640008020146 */
[----:B-1----:R-:W-:Y:S05]  /*ef70*/  @!P1 BRA `(.L_x_1492) ;  /* 0x000000f000f49947 */ /* 0x002fea0003800000 */
.L_x_1489:
        /* <DEDUP_REMOVED lines=129> */
.L_x_1494:
[----:B------:R-:W-:Y:S01]  /*f790*/  ULEA UR6, UR32, UR43, 0x3 ;  /* 0x0000002b20067291 */ /* 0x000fe2000f8e183f */
[----:B------:R-:W-:-:S05]  /*f7a0*/  IMAD.U32 R9, RZ, RZ, UR33 ;  /* 0x00000021ff097e24 */ /* 0x000fca000f8e00ff */
[----:B------:R-:W-:-:S04]  /*f7b0*/  SHF.L.U32 R9, R9, 0x1f, RZ ;  /* 0x0000001f09097819 */ /* 0x000fc800000006ff */
[----:B------:R0:W1:Y:S01]  /*f7c0*/  SYNCS.PHASECHK.TRANS64.TRYWAIT P1, [UR6+0x22850], R9 ;  /* 0x02285009ff0075a7 */ /* 0x0000620008020146 */
[----:B------:R-:W-:Y:S05]  /*f7d0*/  @!P0 BRA `(.L_x_1495) ;  /* 0x0000000000048947 */ /* 0x000fea0003800000 */
[----:B------:R-:W-:Y:S01]  /*f7e0*/  BPT.TRAP 0x1 ;  /* 0x000000040000795c */ /* 0x000fe20000300000 */
.L_x_1495:
[----:B-1----:R-:W-:Y:S05]  /*f7f0*/  @P1 BRA `(.L_x_1493) ;  /* 0x0000000000081947 */ /* 0x002fea0003800000 */
[----:B------:R-:W1:Y:S02]  /*f800*/  SYNCS.PHASECHK.TRANS64.TRYWAIT P1, [UR6+0x22850], R9 ;  /* 0x02285009ff0075a7 */ /* 0x000e640008020146 */
[----:B-1----:R-:W-:Y:S05]  /*f810*/  @!P1 BRA `(.L_x_1496) ;  /* 0x000000e800e49947 */ /* 0x002fea0003800000 */
.L_x_1493:
        /* <DEDUP_REMOVED lines=36> */
.L_x_1497:
        /* <DEDUP_REMOVED lines=195> */
.L_x_1500:
[----:B------:R-:W-:-:S05]  /*10690*/  IMAD.U32 R101, RZ, RZ, UR29 ;  /* 0x0000001dff657e24 */ /* 0x000fca000f8e00ff */
[----:B------:R-:W-:-:S13]  /*106a0*/  ISETP.NE.AND P1, PT, R101, 0x1, PT ;  /* 0x000000016500780c */ /* 0x000fda0003f25270 */
[----:B------:R-:W1:Y:S02]  /*106b0*/  @P1 LDC.64 R88, c[0x0][0x9e8] ;  /* 0x00027a00ff581b82 */ /* 0x000e640000000a00 */
[----:B-1----:R-:W-:-:S05]  /*106c0*/  @P1 IMAD.HI.U32 R88, R98, R88, RZ ;  /* 0x0000005862581227 */ /* 0x002fca00078e00ff */
[----:B------:R-:W-:-:S07]  /*106d0*/  @P1 SHF.R.U32.HI R98, RZ, R89, R88 ;  /* 0x00000059ff621219 */ /* 0x000fce0000011658 */
.L_x_1501:
[----:B------:R-:W-:Y:S05]  /*106e0*/  BSYNC B0 ;  /* 0x0000000000007941 */ /* 0x000fea0003800000 */
.L_x_1499:
[----:B------:R-:W-:-:S05]  /*106f0*/  IMAD R98, R98, R101, R177 ;  /* 0x0000006562627224 */ /* 0x000fca00078e02b1 */
[----:B------:R-:W-:Y:S02]  /*10700*/  VIADDMNMX R180, R98, R101, R180, PT ;  /* 0x0000006562b47246 */ /* 0x000fe400038001b4 */
[----:B------:R-:W-:-:S07]  /*10710*/  VIMNMX R181, R181, R98, !PT ;  /* 0x00000062b5b57248 */ /* 0x000fce0007fe0100 */
.L_x_1498:
        /* <DEDUP_REMOVED lines=247> */
.L_x_1504:
[----:B------:R-:W-:-:S05]  /*11690*/  IMAD.U32 R164, RZ, RZ, UR29 ;  /* 0x0000001dffa47e24 */ /* 0x000fca000f8e00ff */
[----:B------:R-:W-:-:S13]  /*116a0*/  ISETP.NE.AND P6, PT, R164, 0x1, PT ;  /* 0x00000001a400780c */ /* 0x000fda0003fc5270 */
[----:B------:R-:W0:Y:S02]  /*116b0*/  @P6 LDC.64 R88, c[0x0][0x9e8] ;  /* 0x00027a00ff586b82 */ /* 0x000e240000000a00 */
[----:B0-----:R-:W-:-:S05]  /*116c0*/  @P6 IMAD.HI.U32 R88, R163, R88, RZ ;  /* 0x00000058a3586227 */ /* 0x001fca00078e00ff */
[----:B------:R-:W-:-:S07]  /*116d0*/  @P6 SHF.R.U32.HI R163, RZ, R89, R88 ;  /* 0x00000059ffa36219 */ /* 0x000fce0000011658 */
.L_x_1505:
[----:B------:R-:W-:Y:S05]  /*116e0*/  BSYNC B0 ;  /* 0x0000000000007941 */ /* 0x000fea0003800000 */
.L_x_1503:
[----:B------:R-:W-:-:S05]  /*116f0*/  IMAD R88, R163, R164, R177 ;  /* 0x000000a4a3587224 */ /* 0x000fca00078e02b1 */
[----:B------:R-:W-:Y:S02]  /*11700*/  VIADDMNMX R149, R88, R164, R149, PT ;  /* 0x000000a458957246 */ /* 0x000fe40003800195 */
[----:B------:R-:W-:-:S07]  /*11710*/  VIMNMX R11, R11, R88, !PT ;  /* 0x000000580b0b7248 */ /* 0x000fce0007fe0100 */
.L_x_1502:
        /* <DEDUP_REMOVED lines=501> */
.L_x_1506:
        /* <DEDUP_REMOVED lines=115> */
.L_x_1488:
[----:B------:R-:W-:Y:S06]  /*13da0*/  BAR.ARV 0x8, 0x180 ;  /* 0x0206000000007b1d */ /* 0x000fec0000002000 */
[----:B------:R-:W-:Y:S05]  /*13db0*/  @!P0 BRA `(.L_x_1508) ;  /* 0x0000000000048947 */ /* 0x000fea0003800000 */
[----:B------:R-:W-:Y:S01]  /*13dc0*/  BPT.TRAP 0x1 ;  /* 0x000000040000795c */ /* 0x000fe20000300000 */
.L_x_1508:
[----:B------:R-:W-:Y:S01]  /*13dd0*/  ULEA UR9, UR44, UR43, 0x3 ;  /* 0x0000002b2c097291 */ /* 0x000fe2000f8e183f */
[----:B------:R-:W-:-:S05]  /*13de0*/  IMAD.U32 R0, RZ, RZ, UR45 ;  /* 0x0000002dff007e24 */ /* 0x000fca000f8e00ff */
[----:B------:R-:W-:-:S04]  /*13df0*/  SHF.L.U32 R0, R0, 0x1f, RZ ;  /* 0x0000001f00007819 */ /* 0x000fc800000006ff */
[----:B------:R0:W1:Y:S01]  /*13e00*/  SYNCS.PHASECHK.TRANS64.TRYWAIT P1, [UR9+0x22850], R0 ;  /* 0x02285000ff0075a7 */ /* 0x0000620008020149 */
[----:B------:R-:W-:Y:S05]  /*13e10*/  @!P0 BRA `(.L_x_1509) ;  /* 0x0000000000048947 */ /* 0x000fea0003800000 */
[----:B------:R-:W-:Y:S01]  /*13e20*/  BPT.TRAP 0x1 ;  /* 0x000000040000795c */ /* 0x000fe20000300000 */
.L_x_1509:
[----:B-1----:R-:W-:Y:S05]  /*13e30*/  @P1 BRA `(.L_x_1510) ;  /* 0x0000000000081947 */ /* 0x002fea0003800000 */
[----:B------:R-:W1:Y:S02]  /*13e40*/  SYNCS.PHASECHK.TRANS64.TRYWAIT P1, [UR9+0x22850], R0 ;  /* 0x02285000ff0075a7 */ /* 0x000e640008020149 */
[----:B-1----:R-:W-:Y:S05]  /*13e50*/  @!P1 BRA `(.L_x_1511) ;  /* 0x000000a4006c9947 */ /* 0x002fea0003800000 */
.L_x_1510:
        /* <DEDUP_REMOVED lines=11> */
[----:B------:R-:W-:-:S04]  /*13f10*/  PLOP3.LUT P1, PT, PT, PT, UP0, 0x80, 0x0 ;  /* 0x000000000000781c */ /* 0x000fc80003f2f008 */
[----:B------:R-:W-:Y:S02]  /*13f20*/  @UP0 ULDC.64 UR12, c[0x0][0x9c8] ;  /* 0x00027200000c0ab9 */ /* 0x000fe40000000a00 */
[----:B------:R-:W-:Y:S01]  /*13f30*/  UMOV UR6, UR8 ;  /* 0x0000000800067c82 */ /* 0x000fe20008000000 */
[----:B------:R-:W-:-:S09]  /*13f40*/  @UP0 UIMAD.WIDE.U32 UR4, UR48, UR12, URZ ;  /* 0x0000000c300402a5 */ /* 0x000fd2000f8e003f */
[----:B------:R-:W-:Y:S01]  /*13f50*/  QGMMA.64x128x32.F32.E4M3.E4M3 R24, R184, gdesc[UR4], R24, gsb0 ;  /* 0x01e00004b8187df3 */ /* 0x000fe20008000818 */
[----:B------:R-:W-:Y:S01]  /*13f60*/  UIADD3 UR6, UR8, 0x100, URZ ;  /* 0x0000010008067890 */ /* 0x000fe2000fffe03f */
[----:B------:R-:W-:Y:S01]  /*13f70*/  UMOV UR7, 0xc0000010 ;  /* 0xc000001000077882 */ /* 0x000fe20000000000 */
[----:B------:R-:W-:Y:S02]  /*13f80*/  WARPGROUP.DEPBAR.LE gsb0, 0x0 ;  /* 0x00008000000079c5 */ /* 0x000fe40000010000 */
[----:B------:R-:W-:-:S07]  /*13f90*/  WARPGROUP.ARRIVE ;  /* 0x00000000000079c5 */ /* 0x000fce0000000000 */
        /* <DEDUP_REMOVED lines=69> */
.L_x_1512:
        /* <DEDUP_REMOVED lines=74> */
.L_x_1434:
[----:B------:R-:W0:Y:S01]  /*14890*/  S2R R7, SR_CgaCtaId ;  /* 0x0000000000077919 */ /* 0x000e220000008800 */
[----:B------:R-:W-:Y:S01]  /*148a0*/  MOV R4, 0x400 ;  /* 0x0000040000047802 */ /* 0x000fe20000000f00 */
[----:B------:R-:W-:Y:S01]  /*148b0*/  BSSY B0, `(.L_x_1513) ;  /* 0x0000277000007945 */ /* 0x000fe20003800000 */
[----:B------:R-:W-:Y:S02]  /*148c0*/  BAR.SYNC.DEFER_BLOCKING 0x5, 0x180 ;  /* 0x0146000000007b1d */ /* 0x000fe40000010000 */
[----:B0-----:R-:W-:-:S05]  /*148d0*/  LEA R4, R7, R4, 0x18 ;  /* 0x0000000407047211 */ /* 0x001fca00078ec0ff */
[----:B------:R-:W0:Y:S02]  /*148e0*/  LDS.128 R32, [R4+0x228d0] ;  /* 0x0228d00004207984 */ /* 0x000e240000000c00 */
[----:B0-----:R-:W-:Y:S02]  /*148f0*/  R2UR UR5, R33 ;  /* 0x00000000210572ca */ /* 0x001fe400000e0000 */
[----:B------:R-:W-:Y:S02]  /*14900*/  R2UR UR49, R34 ;  /* 0x00000000223172ca */ /* 0x000fe400000e0000 */
        /* <DEDUP_REMOVED lines=9> */
[----:B------:R-:W0:Y:S01]  /*149a0*/  S2R R33, SR_SWINHI ;  /* 0x0000000000217919 */ /* 0x000e220000002f00 */
[----:B------:R-:W-:Y:S01]  /*149b0*/  F2FP.BF16.F32.PACK_AB R9, R84, R9 ;  /* 0x000000095409723e */ /* 0x000fe200000010ff */
[----:B------:R-:W-:Y:S02]  /*149c0*/  ULDC.64 UR6, c[0x0][0xc00] ;  /* 0x0003000000067ab9 */ /* 0x000fe40000000a00 */
[----:B------:R1:W2:Y:S01]  /*149d0*/  LDG.E.CONSTANT R17, desc[UR50][R6.64] ;  /* 0x0000003206117981 */ /* 0x0002a2000c1e9900 */
[----:B------:R-:W-:Y:S01]  /*149e0*/  F2FP.BF16.F32.PACK_AB R10, R85, R10 ;  /* 0x0000000a550a723e */ /* 0x000fe200000010ff */
[----:B------:R-:W-:Y:S01]  /*149f0*/  UISETP.NE.U32.AND UP0, UPT, UR6, URZ, UPT ;  /* 0x0000003f0600728c */ /* 0x000fe2000bf05070 */
[----:B------:R-:W-:Y:S02]  /*14a00*/  F2FP.BF16.F32.PACK_AB R29, R60, R29 ;  /* 0x0000001d3c1d723e */ /* 0x000fe400000010ff */
[----:B------:R-:W-:Y:S01]  /*14a10*/  F2FP.BF16.F32.PACK_AB R25, R62, R25 ;  /* 0x000000193e19723e */ /* 0x000fe200000010ff */
[----:B------:R-:W-:Y:S01]  /*14a20*/  UISETP.NE.AND.EX UP0, UPT, UR7, URZ, UPT, UP0 ;  /* 0x0000003f0700728c */ /* 0x000fe2000bf05300 */
[----:B------:R-:W-:-:S02]  /*14a30*/  F2FP.BF16.F32.PACK_AB R5, R86, R5 ;  /* 0x000000055605723e */ /* 0x000fc400000010ff */
[----:B------:R-:W-:Y:S01]  /*14a40*/  F2FP.BF16.F32.PACK_AB R31, R46, R31 ;  /* 0x0000001f2e1f723e */ /* 0x000fe200000010ff */
[----:B------:R-:W-:Y:S01]  /*14a50*/  ULDC.64 UR6, c[0x0][0xc00] ;  /* 0x0003000000067ab9 */ /* 0x000fe20000000a00 */
[----:B-1----:R-:W-:Y:S01]  /*14a60*/  LOP3.LUT P0, R6, R18, 0x3, RZ, 0xc0, !PT ;  /* 0x0000000312067812 */ /* 0x002fe2000780c0ff */
[----:B------:R-:W-:Y:S01]  /*14a70*/  UIMAD.WIDE UR6, UR38, 0x4, UR6 ;  /* 0x00000004260678a5 */ /* 0x000fe2000f8e0206 */
[----:B------:R-:W-:Y:S02]  /*14a80*/  F2FP.BF16.F32.PACK_AB R18, R87, R8 ;  /* 0x000000085712723e */ /* 0x000fe400000010ff */
[----:B------:R-:W-:Y:S02]  /*14a90*/  ISETP.EQ.OR P0, PT, R6, 0x3, !P0 ;  /* 0x000000030600780c */ /* 0x000fe40004702670 */
[----:B------:R-:W-:Y:S02]  /*14aa0*/  F2FP.BF16.F32.PACK_AB R38, R47, R38 ;  /* 0x000000262f26723e */ /* 0x000fe400000010ff */
[----:B------:R-:W-:-:S02]  /*14ab0*/  SEL R60, R9, R10, P0 ;  /* 0x0000000a093c7207 */ /* 0x000fc40000000000 */
[----:B------:R-:W-:Y:S02]  /*14ac0*/  SEL R62, R10, R9, P0 ;  /* 0x000000090a3e7207 */ /* 0x000fe40000000000 */
[----:B------:R-:W-:Y:S02]  /*14ad0*/  F2FP.BF16.F32.PACK_AB R11, R78, R11 ;  /* 0x0000000b4e0b723e */ /* 0x000fe400000010ff */
[----:B------:R-:W-:Y:S02]  /*14ae0*/  F2FP.BF16.F32.PACK_AB R12, R79, R12 ;  /* 0x0000000c4f0c723e */ /* 0x000fe400000010ff */
[----:B------:R-:W-:Y:S02]  /*14af0*/  SEL R86, R5, R18, P0 ;  /* 0x0000001205567207 */ /* 0x000fe40000000000 */
[----:B------:R-:W-:Y:S02]  /*14b00*/  MOV R6, R4 ;  /* 0x0000000400067202 */ /* 0x000fe40000000f00 */
[----:B0-----:R-:W-:-:S02]  /*14b10*/  MOV R7, R33 ;  /* 0x0000002100077202 */ /* 0x001fc40000000f00 */
[----:B------:R-:W-:Y:S02]  /*14b20*/  F2FP.BF16.F32.PACK_AB R15, R70, R15 ;  /* 0x0000000f460f723e */ /* 0x000fe400000010ff */
[----:B------:R-:W-:Y:S01]  /*14b30*/  SEL R18, R18, R5, P0 ;  /* 0x0000000512127207 */ /* 0x000fe20000000000 */
[----:B------:R-:W-:Y:S01]  /*14b40*/  IMAD.WIDE R8, R195, 0x2, R6 ;  /* 0x00000002c3087825 */ /* 0x000fe200078e0206 */
[----:B------:R-:W-:Y:S02]  /*14b50*/  SEL R70, R31, R38, P0 ;  /* 0x000000261f467207 */ /* 0x000fe40000000000 */
[----:B------:R-:W-:Y:S02]  /*14b60*/  SEL R82, R11, R12, P0 ;  /* 0x0000000c0b527207 */ /* 0x000fe40000000000 */
[----:B------:R-:W-:Y:S02]  /*14b70*/  SEL R84, R12, R11, P0 ;  /* 0x0000000b0c547207 */ /* 0x000fe40000000000 */
[----:B------:R-:W-:-:S02]  /*14b80*/  LOP3.LUT R5, R8, 0x380, RZ, 0xc0, !PT ;  /* 0x0000038008057812 */ /* 0x000fc400078ec0ff */
[----:B------:R-:W-:Y:S02]  /*14b90*/  F2FP.BF16.F32.PACK_AB R37, R52, R37 ;  /* 0x000000253425723e */ /* 0x000fe400000010ff */
[----:B------:R-:W-:Y:S02]  /*14ba0*/  F2FP.BF16.F32.PACK_AB R36, R53, R36 ;  /* 0x000000243524723e */ /* 0x000fe400000010ff */
[----:B------:R-:W-:Y:S02]  /*14bb0*/  F2FP.BF16.F32.PACK_AB R28, R61, R28 ;  /* 0x0000001c3d1c723e */ /* 0x000fe400000010ff */
[----:B------:R-:W-:Y:S02]  /*14bc0*/  F2FP.BF16.F32.PACK_AB R13, R76, R13 ;  /* 0x0000000d4c0d723e */ /* 0x000fe400000010ff */
[----:B------:R-:W-:Y:S02]  /*14bd0*/  F2FP.BF16.F32.PACK_AB R14, R77, R14 ;  /* 0x0000000e4d0e723e */ /* 0x000fe400000010ff */
[----:B------:R-:W-:-:S02]  /*14be0*/  SEL R38, R38, R31, P0 ;  /* 0x0000001f26267207 */ /* 0x000fc40000000000 */
[C---:B------:R-:W-:Y:S02]  /*14bf0*/  IADD3 R12, P6, R8.reuse, 0x20, RZ ;  /* 0x00000020080c7810 */ /* 0x040fe40007fde0ff */
[----:B------:R-:W-:Y:S02]  /*14c00*/  IADD3 R31, P1, R8, 0x40, RZ ;  /* 0x00000040081f7810 */ /* 0x000fe40007f3e0ff */
[----:B------:R-:W-:Y:S02]  /*14c10*/  F2FP.BF16.F32.PACK_AB R41, R41, R56 ;  /* 0x000000382929723e */ /* 0x000fe400000010ff */
[----:B------:R-:W-:Y:S02]  /*14c20*/  SHF.R.U64 R5, R5, 0x3, RZ ;  /* 0x0000000305057819 */ /* 0x000fe400000012ff */
[----:B------:R-:W-:Y:S02]  /*14c30*/  SEL R42, R37, R36, P0 ;  /* 0x00000024252a7207 */ /* 0x000fe40000000000 */
[----:B------:R-:W-:-:S02]  /*14c40*/  SEL R46, R29, R28, P0 ;  /* 0x0000001c1d2e7207 */ /* 0x000fc40000000000 */
[----:B------:R-:W-:Y:S01]  /*14c50*/  SEL R50, R28, R29, P0 ;  /* 0x0000001d1c327207 */ /* 0x000fe20000000000 */
[----:B------:R-:W-:Y:S01]  /*14c60*/  IMAD.X R29, RZ, RZ, R9, P6 ;  /* 0x000000ffff1d7224 */ /* 0x000fe200030e0609 */
[----:B------:R-:W-:Y:S02]  /*14c70*/  SEL R56, R13, R14, P0 ;  /* 0x0000000e0d387207 */ /* 0x000fe40000000000 */
[----:B------:R-:W-:Y:S02]  /*14c80*/  SEL R58, R14, R13, P0 ;  /* 0x0000000d0e3a7207 */ /* 0x000fe40000000000 */
[----:B------:R-:W-:Y:S02]  /*14c90*/  LOP3.LUT R10, R12, 0x380, RZ, 0xc0, !PT ;  /* 0x000003800c0a7812 */ /* 0x000fe400078ec0ff */
[----:B------:R-:W-:Y:S02]  /*14ca0*/  F2FP.BF16.F32.PACK_AB R95, R92, R95 ;  /* 0x0000005f5c5f723e */ /* 0x000fe400000010ff */
[----:B------:R-:W-:-:S02]  /*14cb0*/  F2FP.BF16.F32.PACK_AB R91, R88, R91 ;  /* 0x0000005b585b723e */ /* 0x000fc400000010ff */
[----:B------:R-:W-:Y:S02]  /*14cc0*/  SEL R36, R36, R37, P0 ;  /* 0x0000002524247207 */ /* 0x000fe40000000000 */
[----:B------:R-:W-:Y:S02]  /*14cd0*/  LOP3.LUT R14, R31, 0x380, RZ, 0xc0, !PT ;  /* 0x000003801f0e7812 */ /* 0x000fe400078ec0ff */
[C---:B------:R-:W-:Y:S02]  /*14ce0*/  IADD3 R33, P2, R8.reuse, 0x60, RZ ;  /* 0x0000006008217810 */ /* 0x040fe40007f5e0ff */
[C---:B------:R-:W-:Y:S02]  /*14cf0*/  IADD3 R88, P3, R8.reuse, 0x4000, RZ ;  /* 0x0000400008587810 */ /* 0x040fe40007f7e0ff */
[C---:B------:R-:W-:Y:S02]  /*14d00*/  IADD3 R35, P4, R8.reuse, 0x4020, RZ ;  /* 0x0000402008237810 */ /* 0x040fe40007f9e0ff */
[----:B------:R-:W-:-:S02]  /*14d10*/  IADD3 R37, P5, R8, 0x4040, RZ ;  /* 0x0000404008257810 */ /* 0x000fc40007fbe0ff */
[----:B------:R-:W-:Y:S02]  /*14d20*/  IADD3 R92, P6, R8, 0x4060, RZ ;  /* 0x00004060085c7810 */ /* 0x000fe40007fde0ff */
[----:B------:R-:W-:Y:S01]  /*14d30*/  LOP3.LUT R8, R5, R8, RZ, 0x3c, !PT ;  /* 0x0000000805087212 */ /* 0x000fe200078e3cff */
[--C-:B------:R-:W-:Y:S01]  /*14d40*/  IMAD.X R13, RZ, RZ, R9.reuse, P5 ;  /* 0x000000ffff0d7224 */ /* 0x100fe200028e0609 */
[----:B------:R-:W-:Y:S01]  /*14d50*/  F2FP.BF16.F32.PACK_AB R26, R63, R26 ;  /* 0x0000001a3f1a723e */ /* 0x000fe200000010ff */
[----:B------:R-:W-:Y:S01]  /*14d60*/  IMAD.X R11, RZ, RZ, R9, P6 ;  /* 0x000000ffff0b7224 */ /* 0x000fe200030e0609 */
[----:B------:R-:W-:Y:S02]  /*14d70*/  F2FP.BF16.F32.PACK_AB R20, R71, R20 ;  /* 0x000000144714723e */ /* 0x000fe400000010ff */
[----:B------:R-:W-:Y:S02]  /*14d80*/  SHF.R.U64 R5, R10, 0x3, RZ ;  /* 0x000000030a057819 */ /* 0x000fe400000012ff */
[----:B------:R-:W-:-:S02]  /*14d90*/  SHF.R.U64 R10, R14, 0x3, RZ ;  /* 0x000000030e0a7819 */ /* 0x000fc400000012ff */
[----:B------:R-:W-:Y:S02]  /*14da0*/  SEL R74, R25, R26, P0 ;  /* 0x0000001a194a7207 */ /* 0x000fe40000000000 */
[----:B------:R-:W-:Y:S01]  /*14db0*/  SEL R76, R26, R25, P0 ;  /* 0x000000191a4c7207 */ /* 0x000fe20000000000 */
[--C-:B------:R-:W-:Y:S01]  /*14dc0*/  IMAD.X R25, RZ, RZ, R9.reuse, P2 ;  /* 0x000000ffff197224 */ /* 0x100fe200010e0609 */
[----:B------:R-:W-:Y:S02]  /*14dd0*/  SEL R78, R15, R20, P0 ;  /* 0x000000140f4e7207 */ /* 0x000fe40000000000 */
[----:B------:R-:W-:Y:S01]  /*14de0*/  SEL R80, R20, R15, P0 ;  /* 0x0000000f14507207 */ /* 0x000fe20000000000 */
[----:B------:R-:W-:Y:S01]  /*14df0*/  IMAD.X R15, RZ, RZ, R9, P4 ;  /* 0x000000ffff0f7224 */ /* 0x000fe200020e0609 */
[----:B------:R-:W-:Y:S02]  /*14e00*/  LOP3.LUT R20, R33, 0x380, RZ, 0xc0, !PT ;  /* 0x0000038021147812 */ /* 0x000fe400078ec0ff */
[----:B------:R-:W-:-:S02]  /*14e10*/  LOP3.LUT R28, R5, R12, RZ, 0x3c, !PT ;  /* 0x0000000c051c7212 */ /* 0x000fc400078e3cff */
[----:B------:R-:W-:Y:S02]  /*14e20*/  LOP3.LUT R26, R10, R31, RZ, 0x3c, !PT ;  /* 0x0000001f0a1a7212 */ /* 0x000fe400078e3cff */
[----:B------:R-:W-:Y:S02]  /*14e30*/  LOP3.LUT R5, R88, 0x380, RZ, 0xc0, !PT ;  /* 0x0000038058057812 */ /* 0x000fe400078ec0ff */
[----:B------:R-:W-:Y:S02]  /*14e40*/  LOP3.LUT R10, R35, 0x380, RZ, 0xc0, !PT ;  /* 0x00000380230a7812 */ /* 0x000fe400078ec0ff */
[----:B------:R-:W-:Y:S02]  /*14e50*/  LOP3.LUT R31, R92, 0x380, RZ, 0xc0, !PT ;  /* 0x000003805c1f7812 */ /* 0x000fe400078ec0ff */
[----:B------:R-:W-:Y:S02]  /*14e60*/  F2FP.BF16.F32.PACK_AB R21, R68, R21 ;  /* 0x000000154415723e */ /* 0x000fe400000010ff */
[----:B------:R-:W-:-:S02]  /*14e70*/  F2FP.BF16.F32.PACK_AB R24, R69, R24 ;  /* 0x000000184518723e */ /* 0x000fc400000010ff */
[----:B------:R-:W-:Y:S02]  /*14e80*/  LOP3.LUT R12, R37, 0x380, RZ, 0xc0, !PT ;  /* 0x00000380250c7812 */ /* 0x000fe400078ec0ff */
[----:B------:R-:W-:Y:S02]  /*14e90*/  SHF.R.U64 R14, R20, 0x3, RZ ;  /* 0x00000003140e7819 */ /* 0x000fe400000012ff */
[----:B------:R-:W-:Y:S02]  /*14ea0*/  F2FP.BF16.F32.PACK_AB R94, R94, R97 ;  /* 0x000000615e5e723e */ /* 0x000fe400000010ff */
[----:B------:R-:W-:Y:S02]  /*14eb0*/  F2FP.BF16.F32.PACK_AB R90, R90, R93 ;  /* 0x0000005d5a5a723e */ /* 0x000fe400000010ff */
[----:B------:R-:W-:Y:S02]  /*14ec0*/  F2FP.BF16.F32.PACK_AB R27, R54, R27 ;  /* 0x0000001b361b723e */ /* 0x000fe400000010ff */
[----:B------:R-:W-:-:S02]  /*14ed0*/  F2FP.BF16.F32.PACK_AB R30, R55, R30 ;  /* 0x0000001e371e723e */ /* 0x000fc400000010ff */
[----:B------:R-:W-:Y:S02]  /*14ee0*/  SHF.R.U64 R5, R5, 0x3, RZ ;  /* 0x0000000305057819 */ /* 0x000fe400000012ff */
[----:B------:R-:W-:Y:S02]  /*14ef0*/  SHF.R.U64 R10, R10, 0x3, RZ ;  /* 0x000000030a0a7819 */ /* 0x000fe400000012ff */
[----:B------:R-:W-:Y:S02]  /*14f00*/  F2FP.BF16.F32.PACK_AB R57, R57, R72 ;  /* 0x000000483939723e */ /* 0x000fe400000010ff */
[----:B------:R-:W-:Y:S02]  /*14f10*/  F2FP.BF16.F32.PACK_AB R64, R49, R64 ;  /* 0x000000403140723e */ /* 0x000fe400000010ff */
[----:B------:R-:W-:Y:S02]  /*14f20*/  F2FP.BF16.F32.PACK_AB R44, R44, R89 ;  /* 0x000000592c2c723e */ /* 0x000fe400000010ff */
[----:B------:R-:W-:-:S02]  /*14f30*/  F2FP.BF16.F32.PACK_AB R45, R45, R40 ;  /* 0x000000282d2d723e */ /* 0x000fc400000010ff */
[----:B------:R-:W-:Y:S02]  /*14f40*/  SHF.R.U64 R31, R31, 0x3, RZ ;  /* 0x000000031f1f7819 */ /* 0x000fe400000012ff */
[----:B------:R-:W-:Y:S02]  /*14f50*/  F2FP.BF16.F32.PACK_AB R48, R39, R48 ;  /* 0x000000302730723e */ /* 0x000fe400000010ff */
[----:B------:R-:W-:Y:S02]  /*14f60*/  SEL R52, R21, R24, P0 ;  /* 0x0000001815347207 */ /* 0x000fe40000000000 */
[----:B------:R-:W-:Y:S01]  /*14f70*/  SEL R54, R24, R21, P0 ;  /* 0x0000001518367207 */ /* 0x000fe20000000000 */
[----:B------:R-:W-:Y:S01]  /*14f80*/  IMAD.X R21, RZ, RZ, R9, P3 ;  /* 0x000000ffff157224 */ /* 0x000fe200018e0609 */
[----:B------:R-:W-:Y:S02]  /*14f90*/  SHF.R.U64 R12, R12, 0x3, RZ ;  /* 0x000000030c0c7819 */ /* 0x000fe400000012ff */
[----:B------:R-:W-:-:S02]  /*14fa0*/  LOP3.LUT R24, R14, R33, RZ, 0x3c, !PT ;  /* 0x000000210e187212 */ /* 0x000fc400078e3cff */
[----:B------:R-:W-:Y:S02]  /*14fb0*/  SEL R32, R94, R95, P0 ;  /* 0x0000005f5e207207 */ /* 0x000fe40000000000 */
[----:B------:R-:W-:Y:S02]  /*14fc0*/  SEL R34, R90, R91, P0 ;  /* 0x0000005b5a227207 */ /* 0x000fe40000000000 */
[----:B------:R-:W-:Y:S02]  /*14fd0*/  SEL R72, R27, R30, P0 ;  /* 0x0000001e1b487207 */ /* 0x000fe40000000000 */
[----:B------:R-:W-:Y:S02]  /*14fe0*/  LOP3.LUT R20, R5, R88, RZ, 0x3c, !PT ;  /* 0x0000005805147212 */ /* 0x000fe400078e3cff */
[----:B------:R-:W-:Y:S02]  /*14ff0*/  LOP3.LUT R14, R10, R35, RZ, 0x3c, !PT ;  /* 0x000000230a0e7212 */ /* 0x000fe400078e3cff */
[----:B------:R-:W-:-:S02]  /*15000*/  SEL R94, R95, R94, P0 ;  /* 0x0000005e5f5e7207 */ /* 0x000fc40000000000 */
[----:B------:R-:W-:Y:S02]  /*15010*/  SEL R90, R91, R90, P0 ;  /* 0x0000005a5b5a7207 */ /* 0x000fe40000000000 */
[----:B------:R-:W-:Y:S02]  /*15020*/  SEL R40, R44, R45, P0 ;  /* 0x0000002d2c287207 */ /* 0x000fe40000000000 */
[----:B------:R-:W-:Y:S02]  /*15030*/  SEL R66, R57, R64, P0 ;  /* 0x0000004039427207 */ /* 0x000fe40000000000 */
[----:B------:R-:W-:Y:S01]  /*15040*/  SEL R30, R30, R27, P0 ;  /* 0x0000001b1e1e7207 */ /* 0x000fe20000000000 */
[----:B------:R-:W-:Y:S01]  /*15050*/  IMAD.X R27, RZ, RZ, R9, P1 ;  /* 0x000000ffff1b7224 */ /* 0x000fe200008e0609 */
[----:B------:R-:W-:Y:S02]  /*15060*/  LOP3.LUT R10, R31, R92, RZ, 0x3c, !PT ;  /* 0x0000005c1f0a7212 */ /* 0x000fe400078e3cff */
[----:B------:R-:W-:-:S02]  /*15070*/  SEL R44, R45, R44, P0 ;  /* 0x0000002c2d2c7207 */ /* 0x000fc40000000000 */
[----:B------:R-:W-:Y:S02]  /*15080*/  SEL R64, R64, R57, P0 ;  /* 0x0000003940407207 */ /* 0x000fe40000000000 */
[----:B------:R-:W-:Y:S02]  /*15090*/  SEL R68, R41, R48, P0 ;  /* 0x0000003029447207 */ /* 0x000fe40000000000 */
[----:B------:R-:W-:Y:S02]  /*150a0*/  LOP3.LUT R12, R12, R37, RZ, 0x3c, !PT ;  /* 0x000000250c0c7212 */ /* 0x000fe400078e3cff */
[----:B------:R-:W-:Y:S02]  /*150b0*/  SEL R48, R48, R41, P0 ;  /* 0x0000002930307207 */ /* 0x000fe40000000000 */
[----:B------:R-:W-:Y:S02]  /*150c0*/  MOV R53, R20 ;  /* 0x0000001400357202 */ /* 0x000fe40000000f00 */
[----:B------:R-:W-:-:S02]  /*150d0*/  MOV R59, R8 ;  /* 0x00000008003b7202 */ /* 0x000fc40000000f00 */
[----:B------:R-:W-:Y:S02]  /*150e0*/  MOV R20, R10 ;  /* 0x0000000a00147202 */ /* 0x000fe40000000f00 */
[----:B------:R-:W-:Y:S02]  /*150f0*/  MOV R55, R24 ;  /* 0x0000001800377202 */ /* 0x000fe40000000f00 */
[----:B------:R-:W-:Y:S02]  /*15100*/  MOV R51, R14 ;  /* 0x0000000e00337202 */ /* 0x000fe40000000f00 */
[----:B------:R-:W-:Y:S02]  /*15110*/  MOV R49, R12 ;  /* 0x0000000c00317202 */ /* 0x000fe40000000f00 */
[----:B------:R-:W-:Y:S02]  /*15120*/  MOV R45, R26 ;  /* 0x0000001a002d7202 */ /* 0x000fe40000000f00 */
[----:B------:R-:W-:-:S02]  /*15130*/  MOV R57, R28 ;  /* 0x0000001c00397202 */ /* 0x000fc40000000f00 */
[----:B------:R-:W-:Y:S02]  /*15140*/  PLOP3.LUT P2, PT, PT, PT, UP0, 0x80, 0x0 ;  /* 0x000000000000781c */ /* 0x000fe40003f4f008 */
[----:B--2---:R-:W-:Y:S01]  /*15150*/  LOP3.LUT R5, R17, 0x2, RZ, 0x3c, !PT ;  /* 0x0000000211057812 */ /* 0x004fe200078e3cff */
[----:B------:R-:W-:Y:S04]  /*15160*/  SHFL.IDX PT, R32, R32, R17, 0x1c1f ;  /* 0x001c1f1120207589 */ /* 0x000fe800000e0000 */
[----:B------:R-:W-:Y:S04]  /*15170*/  SHFL.IDX PT, R34, R34, R17, 0x1c1f ;  /* 0x001c1f1122227589 */ /* 0x000fe800000e0000 */
[----:B------:R-:W0:Y:S04]  /*15180*/  SHFL.IDX PT, R9, R94, R5, 0x1c1f ;  /* 0x001c1f055e097589 */ /* 0x000e2800000e0000 */
[----:B------:R-:W1:Y:S04]  /*15190*/  SHFL.IDX PT, R11, R90, R5, 0x1c1f ;  /* 0x001c1f055a0b7589 */ /* 0x000e6800000e0000 */
[----:B------:R-:W-:Y:S04]  /*151a0*/  SHFL.IDX PT, R40, R40, R17, 0x1c1f ;  /* 0x001c1f1128287589 */ /* 0x000fe800000e0000 */
[----:B------:R-:W-:Y:S04]  /*151b0*/  SHFL.IDX PT, R42, R42, R17, 0x1c1f ;  /* 0x001c1f112a2a7589 */ /* 0x000fe800000e0000 */
[----:B------:R-:W-:Y:S04]  /*151c0*/  SHFL.IDX PT, R66, R66, R17, 0x1c1f ;  /* 0x001c1f1142427589 */ /* 0x000fe800000e0000 */
[----:B------:R-:W2:Y:S04]  /*151d0*/  SHFL.IDX PT, R13, R44, R5, 0x1c1f ;  /* 0x001c1f052c0d7589 */ /* 0x000ea800000e0000 */
[----:B------:R-:W3:Y:S01]  /*151e0*/  SHFL.IDX PT, R15, R36, R5, 0x1c1f ;  /* 0x001c1f05240f7589 */ /* 0x000ee200000e0000 */
[----:B0-----:R-:W-:-:S02]  /*151f0*/  SEL R8, R32, R9, P0 ;  /* 0x0000000920087207 */ /* 0x001fc40000000000 */
[----:B------:R-:W-:Y:S01]  /*15200*/  SEL R10, R9, R32, P0 ;  /* 0x00000020090a7207 */ /* 0x000fe20000000000 */
[----:B------:R-:W0:Y:S01]  /*15210*/  SHFL.IDX PT, R25, R64, R5, 0x1c1f ;  /* 0x001c1f0540197589 */ /* 0x000e2200000e0000 */
[----:B-1----:R-:W-:Y:S02]  /*15220*/  SEL R12, R34, R11, P0 ;  /* 0x0000000b220c7207 */ /* 0x002fe40000000000 */
[----:B------:R-:W-:Y:S01]  /*15230*/  SEL R14, R11, R34, P0 ;  /* 0x000000220b0e7207 */ /* 0x000fe20000000000 */
[----:B------:R-:W-:Y:S04]  /*15240*/  SHFL.IDX PT, R68, R68, R17, 0x1c1f ;  /* 0x001c1f1144447589 */ /* 0x000fe800000e0000 */
[----:B------:R-:W1:Y:S04]  /*15250*/  SHFL.IDX PT, R27, R48, R5, 0x1c1f ;  /* 0x001c1f05301b7589 */ /* 0x000e6800000e0000 */
[----:B------:R-:W-:Y:S04]  /*15260*/  SHFL.IDX PT, R70, R70, R17, 0x1c1f ;  /* 0x001c1f1146467589 */ /* 0x000fe800000e0000 */
[----:B------:R-:W4:Y:S01]  /*15270*/  SHFL.IDX PT, R29, R38, R5, 0x1c1f ;  /* 0x001c1f05261d7589 */ /* 0x000f2200000e0000 */
[----:B--2---:R-:W-:-:S02]  /*15280*/  SEL R24, R40, R13, P0 ;  /* 0x0000000d28187207 */ /* 0x004fc40000000000 */
[----:B------:R-:W-:Y:S01]  /*15290*/  SEL R26, R13, R40, P0 ;  /* 0x000000280d1a7207 */ /* 0x000fe20000000000 */
[----:B------:R-:W-:Y:S01]  /*152a0*/  SHFL.IDX PT, R72, R72, R17, 0x1c1f ;  /* 0x001c1f1148487589 */ /* 0x000fe200000e0000 */
[----:B---3--:R-:W-:-:S03]  /*152b0*/  SEL R28, R42, R15, P0 ;  /* 0x0000000f2a1c7207 */ /* 0x008fc60000000000 */
[----:B------:R2:W3:Y:S01]  /*152c0*/  SHFL.IDX PT, R31, R30, R5, 0x1c1f ;  /* 0x001c1f051e1f7589 */ /* 0x0004e200000e0000 */
[----:B0-----:R-:W-:Y:S02]  /*152d0*/  SEL R9, R66, R25, P0 ;  /* 0x0000001942097207 */ /* 0x001fe40000000000 */
[----:B------:R-:W-:Y:S01]  /*152e0*/  SEL R11, R25, R66, P0 ;  /* 0x00000042190b7207 */ /* 0x000fe20000000000 */
[----:B------:R-:W-:Y:S01]  /*152f0*/  BAR.SYNC.DEFER_BLOCKING 0x1, 0x100 ;  /* 0x0044000000007b1d */ /* 0x000fe20000010000 */
[----:B-1----:R-:W-:Y:S02]  /*15300*/  SEL R13, R68, R27, P0 ;  /* 0x0000001b440d7207 */ /* 0x002fe40000000000 */
[----:B--2---:R-:W-:-:S03]  /*15310*/  SEL R30, R15, R42, P0 ;  /* 0x0000002a0f1e7207 */ /* 0x004fc60000000000 */
[----:B------:R-:W-:Y:S01]  /*15320*/  SHFL.IDX PT, R46, R46, R17, 0x1c1f ;  /* 0x001c1f112e2e7589 */ /* 0x000fe200000e0000 */
[----:B------:R-:W-:-:S03]  /*15330*/  SEL R15, R27, R68, P0 ;  /* 0x000000441b0f7207 */ /* 0x000fc60000000000 */
[----:B------:R-:W-:Y:S01]  /*15340*/  SHFL.IDX PT, R52, R52, R17, 0x1c1f ;  /* 0x001c1f1134347589 */ /* 0x000fe200000e0000 */
[----:B----4-:R-:W-:Y:S02]  /*15350*/  SEL R25, R70, R29, P0 ;  /* 0x0000001d46197207 */ /* 0x010fe40000000000 */
[----:B------:R-:W-:Y:S01]  /*15360*/  SEL R27, R29, R70, P0 ;  /* 0x000000461d1b7207 */ /* 0x000fe20000000000 */
[----:B------:R-:W-:Y:S04]  /*15370*/  SHFL.IDX PT, R56, R56, R17, 0x1c1f ;  /* 0x001c1f1138387589 */ /* 0x000fe800000e0000 */
[----:B------:R-:W-:Y:S01]  /*15380*/  SHFL.IDX PT, R74, R74, R17, 0x1c1f ;  /* 0x001c1f114a4a7589 */ /* 0x000fe200000e0000 */
[----:B---3--:R-:W-:Y:S02]  /*15390*/  SEL R29, R72, R31, P0 ;  /* 0x0000001f481d7207 */ /* 0x008fe40000000000 */
[----:B------:R-:W-:Y:S01]  /*153a0*/  SEL R31, R31, R72, P0 ;  /* 0x000000481f1f7207 */ /* 0x000fe20000000000 */
[----:B------:R-:W0:Y:S04]  /*153b0*/  SHFL.IDX PT, R21, R50, R5, 0x1c1f ;  /* 0x001c1f0532157589 */ /* 0x000e2800000e0000 */
[----:B------:R-:W1:Y:S04]  /*153c0*/  SHFL.IDX PT, R33, R54, R5, 0x1c1f ;  /* 0x001c1f0536217589 */ /* 0x000e6800000e0000 */
[----:B------:R-:W2:Y:S04]  /*153d0*/  SHFL.IDX PT, R35, R58, R5, 0x1c1f ;  /* 0x001c1f053a237589 */ /* 0x000ea800000e0000 */
[----:B------:R-:W-:Y:S04]  /*153e0*/  SHFL.IDX PT, R47, R76, R5, 0x1c1f ;  /* 0x001c1f054c2f7589 */ /* 0x000fe800000e0000 */
[----:B------:R-:W-:Y:S04]  /*153f0*/  SHFL.IDX PT, R60, R60, R17, 0x1c1f ;  /* 0x001c1f113c3c7589 */ /* 0x000fe800000e0000 */
[----:B------:R-:W-:Y:S04]  /*15400*/  SHFL.IDX PT, R78, R78, R17, 0x1c1f ;  /* 0x001c1f114e4e7589 */ /* 0x000fe800000e0000 */
[----:B------:R-:W3:Y:S01]  /*15410*/  SHFL.IDX PT, R37, R62, R5, 0x1c1f ;  /* 0x001c1f053e257589 */ /* 0x000ee200000e0000 */
[----:B0-----:R-:W-:-:S02]  /*15420*/  SEL R44, R46, R21, P0 ;  /* 0x000000152e2c7207 */ /* 0x001fc40000000000 */
[----:B------:R-:W-:Y:S01]  /*15430*/  SEL R46, R21, R46, P0 ;  /* 0x0000002e152e7207 */ /* 0x000fe20000000000 */
[----:B------:R-:W0:Y:S01]  /*15440*/  SHFL.IDX PT, R39, R80, R5, 0x1c1f ;  /* 0x001c1f0550277589 */ /* 0x000e2200000e0000 */
[----:B-1----:R-:W-:Y:S02]  /*15450*/  SEL R32, R52, R33, P0 ;  /* 0x0000002134207207 */ /* 0x002fe40000000000 */
[----:B------:R-:W-:Y:S01]  /*15460*/  SEL R34, R33, R52, P0 ;  /* 0x0000003421227207 */ /* 0x000fe20000000000 */
[----:B------:R-:W-:Y:S01]  /*15470*/  SHFL.IDX PT, R82, R82, R17, 0x1c1f ;  /* 0x001c1f1152527589 */ /* 0x000fe200000e0000 */
[----:B--2---:R-:W-:Y:S02]  /*15480*/  SEL R36, R56, R35, P0 ;  /* 0x0000002338247207 */ /* 0x004fe40000000000 */
[----:B------:R-:W-:Y:S01]  /*15490*/  SEL R38, R35, R56, P0 ;  /* 0x0000003823267207 */ /* 0x000fe20000000000 */
[----:B------:R-:W1:Y:S04]  /*154a0*/  SHFL.IDX PT, R41, R84, R5, 0x1c1f ;  /* 0x001c1f0554297589 */ /* 0x000e6800000e0000 */
[----:B------:R-:W-:Y:S04]  /*154b0*/  SHFL.IDX PT, R86, R86, R17, 0x1c1f ;  /* 0x001c1f1156567589 */ /* 0x000fe800000e0000 */
[----:B------:R2:W4:Y:S04]  /*154c0*/  SHFL.IDX PT, R43, R18, R5, 0x1c1f ;  /* 0x001c1f05122b7589 */ /* 0x00052800000e0000 */
[----:B------:R1:W-:Y:S01]  /*154d0*/  STSM.16.M88.4 [R59], R8 ;  /* 0x000000083b007844 */ /* 0x0003e20000000200 */
[----:B---3--:R-:W-:-:S02]  /*154e0*/  SEL R40, R60, R37, P0 ;  /* 0x000000253c287207 */ /* 0x008fc40000000000 */
[----:B------:R-:W-:Y:S01]  /*154f0*/  SEL R42, R37, R60, P0 ;  /* 0x0000003c252a7207 */ /* 0x000fe20000000000 */
[----:B------:R-:W-:Y:S01]  /*15500*/  STSM.16.M88.4 [R57], R12 ;  /* 0x0000000c39007844 */ /* 0x000fe20000000200 */
[----:B0-----:R-:W-:Y:S01]  /*15510*/  SEL R33, R78, R39, P0 ;  /* 0x000000274e217207 */ /* 0x001fe20000000000 */
[----:B------:R-:W-:Y:S01]  /*15520*/  UMOV UR4, URZ ;  /* 0x0000003f00047c82 */ /* 0x000fe20008000000 */
[----:B------:R-:W-:Y:S01]  /*15530*/  SEL R35, R39, R78, P0 ;  /* 0x0000004e27237207 */ /* 0x000fe20000000000 */
[----:B------:R0:W-:Y:S01]  /*15540*/  STSM.16.M88.4 [R45], R24 ;  /* 0x000000182d007844 */ /* 0x0001e20000000200 */
[----:B------:R-:W-:Y:S01]  /*15550*/  ULDC UR8, c[0x0][0xa88] ;  /* 0x0002a20000087ab9 */ /* 0x000fe20000000800 */
[----:B--2---:R-:W2:Y:S01]  /*15560*/  LDC R18, c[0x0][0xbe8] ;  /* 0x0002fa00ff127b82 */ /* 0x004ea20000000800 */
[----:B-1----:R-:W-:Y:S01]  /*15570*/  SEL R37, R82, R41, P0 ;  /* 0x0000002952257207 */ /* 0x002fe20000000000 */
[----:B------:R1:W-:Y:S01]  /*15580*/  STSM.16.M88.4 [R55], R28 ;  /* 0x0000001c37007844 */ /* 0x0003e20000000200 */
[----:B------:R-:W-:Y:S01]  /*15590*/  SEL R39, R41, R82, P0 ;  /* 0x0000005229277207 */ /* 0x000fe20000000000 */
[----:B------:R-:W-:-:S02]  /*155a0*/  IMAD.U32 R8, RZ, RZ, UR6 ;  /* 0x00000006ff087e24 */ /* 0x000fc4000f8e00ff */
[----:B------:R-:W-:Y:S01]  /*155b0*/  IMAD.U32 R9, RZ, RZ, UR7 ;  /* 0x00000007ff097e24 */ /* 0x000fe2000f8e00ff */
[----:B------:R-:W-:Y:S01]  /*155c0*/  ULDC.64 UR6, c[0x0][0xc08] ;  /* 0x0003020000067ab9 */ /* 0x000fe20000000a00 */
[----:B----4-:R-:W-:Y:S02]  /*155d0*/  SEL R41, R86, R43, P0 ;  /* 0x0000002b56297207 */ /* 0x010fe40000000000 */
[----:B------:R-:W-:Y:S02]  /*155e0*/  SEL R43, R43, R86, P0 ;  /* 0x000000562b2b7207 */ /* 0x000fe40000000000 */
[----:B0-----:R-:W-:Y:S02]  /*155f0*/  SEL R45, R74, R47, P0 ;  /* 0x0000002f4a2d7207 */ /* 0x001fe40000000000 */
[----:B------:R-:W-:-:S05]  /*15600*/  SEL R47, R47, R74, P0 ;  /* 0x0000004a2f2f7207 */ /* 0x000fca0000000000 */
[----:B------:R1:W-:Y:S04]  /*15610*/  STSM.16.M88.4 [R53], R44 ;  /* 0x0000002c35007844 */ /* 0x0003e80000000200 */
[----:B------:R1:W-:Y:S04]  /*15620*/  STSM.16.M88.4 [R51], R32 ;  /* 0x0000002033007844 */ /* 0x0003e80000000200 */
[----:B------:R1:W-:Y:S04]  /*15630*/  STSM.16.M88.4 [R49], R36 ;  /* 0x0000002431007844 */ /* 0x0003e80000000200 */
[----:B------:R1:W-:Y:S01]  /*15640*/  STSM.16.M88.4 [R20], R40 ;  /* 0x0000002814007844 */ /* 0x0003e20000000200 */
[----:B------:R-:W-:Y:S06]  /*15650*/  BAR.SYNC.DEFER_BLOCKING 0x1, 0x100 ;  /* 0x0044000000007b1d */ /* 0x000fec0000010000 */
[----:B------:R-:W3:Y:S01]  /*15660*/  @P2 LDG.E R5, desc[UR50][R8.64] ;  /* 0x0000003208052981 */ /* 0x000ee2000c1e1900 */
[----:B------:R-:W-:Y:S01]  /*15670*/  UISETP.NE.U32.AND UP1, UPT, UR6, URZ, UPT ;  /* 0x0000003f0600728c */ /* 0x000fe2000bf25070 */
[----:B--2---:R-:W-:-:S03]  /*15680*/  ISETP.NE.AND P1, PT, R18, 0x1, PT ;  /* 0x000000011200780c */ /* 0x004fc60003f25270 */
[----:B------:R-:W-:-:S06]  /*15690*/  UISETP.NE.AND.EX UP1, UPT, UR7, URZ, UPT, UP1 ;  /* 0x0000003f0700728c */ /* 0x000fcc000bf25310 */
[----:B------:R-:W-:-:S04]  /*156a0*/  PLOP3.LUT P0, PT, PT, PT, UP1, 0x80, 0x0 ;  /* 0x000000000000781c */ /* 0x000fc80003f0f018 */
[----:B------:R-:W0:Y:S01]  /*156b0*/  @P1 LDC R10, c[0x0][0xbec] ;  /* 0x0002fb00ff0a1b82 */ /* 0x000e220000000800 */
[----:B------:R-:W-:Y:S02]  /*156c0*/  @UP1 ULDC.64 UR6, c[0x0][0xc08] ;  /* 0x0003020000061ab9 */ /* 0x000fe40000000a00 */
[----:B------:R-:W-:-:S05]  /*156d0*/  @UP1 UIMAD.WIDE UR6, UR38, 0x4, UR6 ;  /* 0x00000004260618a5 */ /* 0x000fca000f8e0206 */
[----:B------:R-:W2:Y:S01]  /*156e0*/  @P1 LDC R12, c[0x0][0xbf0] ;  /* 0x0002fc00ff0c1b82 */ /* 0x000ea20000000800 */
[----:B------:R-:W-:Y:S02]  /*156f0*/  IMAD.U32 R14, RZ, RZ, UR6 ;  /* 0x00000006ff0e7e24 */ /* 0x000fe4000f8e00ff */
[----:B------:R-:W-:Y:S01]  /*15700*/  IMAD.U32 R15, RZ, RZ, UR7 ;  /* 0x00000007ff0f7e24 */ /* 0x000fe2000f8e00ff */
[----:B---3--:R-:W-:Y:S01]  /*15710*/  @P2 R2UR UR4, R5 ;  /* 0x00000000050422ca */ /* 0x008fe200000e0000 */
[----:B------:R-:W-:-:S06]  /*15720*/  IMAD.U32 R5, RZ, RZ, UR8 ;  /* 0x00000008ff057e24 */ /* 0x000fcc000f8e00ff */
[----:B------:R1:W5:Y:S01]  /*15730*/  @P0 LDG.E R5, desc[UR50][R14.64] ;  /* 0x000000320e050981 */ /* 0x000362000c1e1900 */
[----:B0-2---:R-:W-:Y:S07]  /*15740*/  @P0 BRA `(.L_x_1515) ;  /* 0x0000000000100947 */ /* 0x005fee0003800000 */
[----:B------:R-:W-:Y:S05]  /*15750*/  @!P2 BRA `(.L_x_1515) ;  /* 0x00000000000ca947 */ /* 0x000fea0003800000 */
[----:B-1----:R-:W2:Y:S04]  /*15760*/  LDG.E R14, desc[UR50][R8.64] ;  /* 0x00000032080e7981 */ /* 0x002ea8000c1e1900 */
[----:B-----5:R-:W2:Y:S02]  /*15770*/  LDG.E R5, desc[UR50][R8.64+0x4] ;  /* 0x0000043208057981 */ /* 0x020ea4000c1e1900 */
[----:B--2---:R-:W-:-:S07]  /*15780*/  IMAD.IADD R5, R5, 0x1, -R14 ;  /* 0x0000000105057824 */ /* 0x004fce00078e0a0e */
.L_x_1515:
[----:B------:R-:W-:Y:S01]  /*15790*/  USHF.R.S32.HI UR16, URZ, 0x1f, UR37 ;  /* 0x0000001f3f107899 */ /* 0x000fe20008011425 */
[----:B------:R-:W-:Y:S01]  /*157a0*/  VIADD R13, R22, UR39 ;  /* 0x00000027160d7c36 */ /* 0x000fe20008000000 */
[----:B------:R-:W-:Y:S01]  /*157b0*/  ULDC.64 UR12, c[0x0][0xb90] ;  /* 0x0002e400000c7ab9 */ /* 0x000fe20000000a00 */
[----:B------:R-:W-:Y:S01]  /*157c0*/  USHF.R.S32.HI UR15, URZ, 0x1f, UR38 ;  /* 0x0000001f3f0f7899 */ /* 0x000fe20008011426 */
[----:B------:R-:W-:Y:S01]  /*157d0*/  VIADD R26, R194, UR39 ;  /* 0x00000027c21a7c36 */ /* 0x000fe20008000000 */
[----:B------:R-:W-:Y:S01]  /*157e0*/  USHF.R.S32.HI UR7, URZ, 0x1f, UR4 ;  /* 0x0000001f3f077899 */ /* 0x000fe20008011404 */
[----:B------:R-:W-:Y:S01]  /*157f0*/  @P1 IMAD.HI.U32 R9, R13, R10, RZ ;  /* 0x0000000a0d091227 */ /* 0x000fe200078e00ff */
[----:B------:R-:W-:Y:S01]  /*15800*/  UIMAD UR10, UR16, UR12, URZ ;  /* 0x0000000c100a72a4 */ /* 0x000fe2000f8e023f */
[----:B------:R-:W-:Y:S01]  /*15810*/  UMOV UR6, UR4 ;  /* 0x0000000400067c82 */ /* 0x000fe20008000000 */
[----:B------:R-:W-:Y:S01]  /*15820*/  USEL UR15, UR15, URZ, !UP0 ;  /* 0x0000003f0f0f7287 */ /* 0x000fe2000c000000 */
[----:B------:R-:W-:Y:S01]  /*15830*/  IMAD.MOV.U32 R8, RZ, RZ, R13 ;  /* 0x000000ffff087224 */ /* 0x000fe200078e000d */
[----:B------:R-:W-:Y:S01]  /*15840*/  UIMAD.WIDE.U32 UR8, UR37, UR12, UR6 ;  /* 0x0000000c250872a5 */ /* 0x000fe2000f8e0006 */
[----:B------:R-:W-:Y:S01]  /*15850*/  @P1 SHF.R.U32.HI R8, RZ, R12, R9 ;  /* 0x0000000cff081219 */ /* 0x000fe20000011609 */
[----:B------:R-:W-:Y:S01]  /*15860*/  UIMAD UR10, UR37, UR13, UR10 ;  /* 0x0000000d250a72a4 */ /* 0x000fe2000f8e020a */
[----:B------:R-:W-:Y:S01]  /*15870*/  IMAD R9, R190, 0x40, R23 ;  /* 0x00000040be097824 */ /* 0x000fe200078e0217 */
[----:B------:R-:W-:Y:S01]  /*15880*/  USEL UR14, UR38, URZ, !UP0 ;  /* 0x0000003f260e7287 */ /* 0x000fe2000c000000 */
[----:B-1---5:R-:W-:Y:S01]  /*15890*/  IMAD R51, R5, R18, RZ ;  /* 0x0000001205337224 */ /* 0x022fe200078e02ff */
[----:B------:R-:W-:Y:S01]  /*158a0*/  ULDC.64 UR12, c[0x0][0xb98] ;  /* 0x0002e600000c7ab9 */ /* 0x000fe20000000a00 */
[----:B------:R-:W-:Y:S01]  /*158b0*/  UIADD3 UR9, UR9, UR10, URZ ;  /* 0x0000000a09097290 */ /* 0x000fe2000fffe03f */
[----:B------:R-:W-:Y:S01]  /*158c0*/  IMAD.MOV R11, RZ, RZ, -R8 ;  /* 0x000000ffff0b7224 */ /* 0x000fe200078e0a08 */
[----:B------:R-:W-:Y:S01]  /*158d0*/  UIMAD UR6, UR15, UR12, URZ ;  /* 0x0000000c0f0672a4 */ /* 0x000fe2000f8e023f */
[----:B------:R-:W-:Y:S01]  /*158e0*/  IMAD.WIDE R6, R9, 0x2, R6 ;  /* 0x0000000209067825 */ /* 0x000fe200078e0206 */
[----:B------:R-:W-:Y:S01]  /*158f0*/  UIMAD.WIDE.U32 UR8, UR14, UR12, UR8 ;  /* 0x0000000c0e0872a5 */ /* 0x000fe2000f8e0008 */
[----:B------:R-:W-:Y:S01]  /*15900*/  SHF.R.S32.HI R9, RZ, 0x1f, R8 ;  /* 0x0000001fff097819 */ /* 0x000fe20000011408 */
[----:B------:R-:W-:Y:S01]  /*15910*/  UIMAD UR6, UR14, UR13, UR6 ;  /* 0x0000000d0e0672a4 */ /* 0x000fe2000f8e0206 */
[----:B------:R-:W-:Y:S01]  /*15920*/  IMAD R11, R18, R11, R13 ;  /* 0x0000000b120b7224 */ /* 0x000fe200078e020d */
[----:B------:R-:W-:Y:S01]  /*15930*/  IADD3 R13, P3, R6, 0x2000, RZ ;  /* 0x00002000060d7810 */ /* 0x000fe20007f7e0ff */
[----:B------:R-:W-:Y:S01]  /*15940*/  ULDC.64 UR10, c[0x0][0xaa0] ;  /* 0x0002a800000a7ab9 */ /* 0x000fe20000000a00 */
[----:B------:R-:W-:-:S02]  /*15950*/  IADD3 R8, P2, R8, UR8, RZ ;  /* 0x0000000808087c10 */ /* 0x000fc4000ff5e0ff */
[----:B------:R-:W-:Y:S01]  /*15960*/  IMAD.U32 R12, RZ, RZ, UR6 ;  /* 0x00000006ff0c7e24 */ /* 0x000fe2000f8e00ff */
[----:B------:R-:W-:Y:S02]  /*15970*/  SHF.R.S32.HI R10, RZ, 0x1f, R11 ;  /* 0x0000001fff0a7819 */ /* 0x000fe4000001140b */
[----:B------:R-:W-:Y:S02]  /*15980*/  IADD3 R25, P0, R6, 0x1000, RZ ;  /* 0x0000100006197810 */ /* 0x000fe40007f1e0ff */
[----:B------:R-:W-:Y:S01]  /*15990*/  IADD3.X R9, R9, UR9, R12, P2, !PT ;  /* 0x0000000909097c10 */ /* 0x000fe200097fe40c */
[----:B------:R-:W-:Y:S01]  /*159a0*/  ULDC.64 UR8, c[0x0][0xb88] ;  /* 0x0002e20000087ab9 */ /* 0x000fe20000000a00 */
[----:B------:R-:W-:Y:S01]  /*159b0*/  LOP3.LUT R12, R13, 0x380, RZ, 0xc0, !PT ;  /* 0x000003800d0c7812 */ /* 0x000fe200078ec0ff */
[----:B------:R-:W-:Y:S01]  /*159c0*/  IMAD R10, R10, UR8, RZ ;  /* 0x000000080a0a7c24 */ /* 0x000fe2000f8e02ff */
[----:B------:R-:W-:Y:S01]  /*159d0*/  LOP3.LUT R24, R25, 0x380, RZ, 0xc0, !PT ;  /* 0x0000038019187812 */ /* 0x000fe200078ec0ff */
[----:B------:R-:W-:Y:S01]  /*159e0*/  IMAD.WIDE.U32 R8, R11, UR8, R8 ;  /* 0x000000080b087c25 */ /* 0x000fe2000f8e0008 */
[----:B------:R-:W-:-:S02]  /*159f0*/  SHF.R.U64 R12, R12, 0x3, RZ ;  /* 0x000000030c0c7819 */ /* 0x000fc400000012ff */
[----:B------:R-:W-:Y:S01]  /*15a00*/  SHF.R.U64 R24, R24, 0x3, RZ ;  /* 0x0000000318187819 */ /* 0x000fe200000012ff */
[----:B------:R-:W-:Y:S01]  /*15a10*/  IMAD R15, R11, UR9, R10 ;  /* 0x000000090b0f7c24 */ /* 0x000fe2000f8e020a */
[----:B------:R-:W-:Y:S01]  /*15a20*/  LOP3.LUT R12, R12, R13, RZ, 0x3c, !PT ;  /* 0x0000000d0c0c7212 */ /* 0x000fe200078e3cff */
[----:B------:R-:W-:Y:S01]  /*15a30*/  ULDC.64 UR8, c[0x0][0xb50] ;  /* 0x0002d40000087ab9 */ /* 0x000fe20000000a00 */
[----:B------:R-:W-:Y:S01]  /*15a40*/  IADD3 R11, P2, R6, 0x3000, RZ ;  /* 0x00003000060b7810 */ /* 0x000fe20007f5e0ff */
[----:B------:R-:W-:Y:S01]  /*15a50*/  IMAD.IADD R13, R9, 0x1, R15 ;  /* 0x00000001090d7824 */ /* 0x000fe200078e020f */
[----:B------:R-:W-:Y:S01]  /*15a60*/  LEA R15, P4, R8, UR8, 0x2 ;  /* 0x00000008080f7c11 */ /* 0x000fe2000f8810ff */
[----:B------:R-:W-:Y:S01]  /*15a70*/  VIADD R10, R26, 0x8 ;  /* 0x000000081a0a7836 */ /* 0x000fe20000000000 */
[----:B------:R-:W-:Y:S01]  /*15a80*/  LOP3.LUT R24, R24, R25, RZ, 0x3c, !PT ;  /* 0x0000001918187212 */ /* 0x000fe200078e3cff */
[----:B------:R-:W-:Y:S01]  /*15a90*/  IMAD.X R25, RZ, RZ, R7, P0 ;  /* 0x000000ffff197224 */ /* 0x000fe200000e0607 */
[----:B------:R-:W-:Y:S01]  /*15aa0*/  LEA.HI.X R17, R8, UR9, R13, 0x2, P4 ;  /* 0x0000000908117c11 */ /* 0x000fe2000a0f140d */
[----:B------:R-:W-:Y:S01]  /*15ab0*/  SHFL.IDX PT, R20, R15, RZ, 0x1c1f ;  /* 0x001c1fff0f147589 */ /* 0x000fe200000e0000 */
[----:B------:R-:W-:Y:S01]  /*15ac0*/  LOP3.LUT R9, R11, 0x380, RZ, 0xc0, !PT ;  /* 0x000003800b097812 */ /* 0x000fe200078ec0ff */
[--C-:B------:R-:W-:Y:S01]  /*15ad0*/  IMAD.X R13, RZ, RZ, R7.reuse, P3 ;  /* 0x000000ffff0d7224 */ /* 0x100fe200018e0607 */
[----:B------:R-:W-:Y:S01]  /*15ae0*/  LOP3.LUT P0, RZ, R191, 0x3, RZ, 0xc0, !PT ;  /* 0x00000003bfff7812 */ /* 0x000fe2000780c0ff */
[----:B------:R-:W0:Y:S01]  /*15af0*/  SHFL.IDX PT, R21, R17, RZ, 0x1c1f ;  /* 0x001c1fff11157589 */ /* 0x000e2200000e0000 */
[----:B------:R-:W-:Y:S01]  /*15b00*/  SHF.R.U64 R8, R9, 0x3, RZ ;  /* 0x0000000309087819 */ /* 0x000fe200000012ff */
[----:B------:R-:W-:Y:S01]  /*15b10*/  IMAD.X R9, RZ, RZ, R7, P2 ;  /* 0x000000ffff097224 */ /* 0x000fe200010e0607 */
[----:B------:R-:W-:Y:S01]  /*15b20*/  ISETP.GE.OR P2, PT, R26, R51, P0 ;  /* 0x000000331a00720c */ /* 0x000fe20000746670 */
[----:B------:R-:W-:Y:S01]  /*15b30*/  SHFL.IDX PT, R48, R15, 0x1, 0x1c1f ;  /* 0x003c1f000f307f89 */ /* 0x000fe200000e0000 */
[----:B------:R-:W-:-:S02]  /*15b40*/  IADD3 R14, P3, R6, 0x7000, RZ ;  /* 0x00007000060e7810 */ /* 0x000fc40007f7e0ff */
[----:B------:R-:W-:Y:S01]  /*15b50*/  ISETP.GE.OR P0, PT, R10, R51, P0 ;  /* 0x000000330a00720c */ /* 0x000fe20000706670 */
[----:B------:R-:W1:Y:S01]  /*15b60*/  SHFL.IDX PT, R49, R17, 0x1, 0x1c1f ;  /* 0x003c1f0011317f89 */ /* 0x000e6200000e0000 */
[----:B------:R-:W-:Y:S01]  /*15b70*/  LOP3.LUT R5, R14, 0x380, RZ, 0xc0, !PT ;  /* 0x000003800e057812 */ /* 0x000fe200078ec0ff */
[----:B------:R-:W-:Y:S01]  /*15b80*/  UIMAD UR8, UR7, UR10, URZ ;  /* 0x0000000a070872a4 */ /* 0x000fe2000f8e023f */
[C---:B------:R-:W-:Y:S01]  /*15b90*/  IADD3 R45, P6, R6.reuse, 0x4000, RZ ;  /* 0x00004000062d7810 */ /* 0x040fe20007fde0ff */
[----:B------:R-:W-:Y:S01]  /*15ba0*/  IMAD.X R33, RZ, RZ, R7, P3 ;  /* 0x000000ffff217224 */ /* 0x000fe200018e0607 */
[----:B------:R-:W-:Y:S02]  /*15bb0*/  SHF.R.U64 R5, R5, 0x3, RZ ;  /* 0x0000000305057819 */ /* 0x000fe400000012ff */
[----:B------:R-:W-:Y:S02]  /*15bc0*/  IADD3 R41, P5, R6, 0x5000, RZ ;  /* 0x0000500006297810 */ /* 0x000fe40007fbe0ff */
[----:B------:R-:W-:-:S02]  /*15bd0*/  LOP3.LUT R32, R5, R14, RZ, 0x3c, !PT ;  /* 0x0000000e05207212 */ /* 0x000fc400078e3cff */
[----:B------:R-:W2:Y:S01]  /*15be0*/  @P1 LDC R5, c[0x0][0xbf0] ;  /* 0x0002fc00ff051b82 */ /* 0x000ea20000000800 */
[----:B------:R-:W-:Y:S02]  /*15bf0*/  IADD3 R37, P4, R6, 0x6000, RZ ;  /* 0x0000600006257810 */ /* 0x000fe40007f9e0ff */
[----:B------:R-:W-:Y:S01]  /*15c00*/  LOP3.LUT R8, R8, R11, RZ, 0x3c, !PT ;  /* 0x0000000b08087212 */ /* 0x000fe200078e3cff */
[----:B0-----:R0:W-:Y:S01]  /*15c10*/  @!P2 ST.E desc[UR50][R20.64], R3 ;  /* 0x000000031400a985 */ /* 0x0011e2000c101932 */
[----:B------:R-:W-:Y:S01]  /*15c20*/  UIMAD.WIDE.U32 UR6, UR4, UR10, URZ ;  /* 0x0000000a040672a5 */ /* 0x000fe2000f8e003f */
[----:B------:R-:W-:Y:S01]  /*15c30*/  LOP3.LUT R11, R6, 0x380, RZ, 0xc0, !PT ;  /* 0x00000380060b7812 */ /* 0x000fe200078ec0ff */
[----:B------:R-:W-:Y:S01]  /*15c40*/  UIMAD UR8, UR4, UR11, UR8 ;  /* 0x0000000b040872a4 */ /* 0x000fe2000f8e0208 */
[----:B------:R-:W-:Y:S02]  /*15c50*/  LOP3.LUT R44, R45, 0x380, RZ, 0xc0, !PT ;  /* 0x000003802d2c7812 */ /* 0x000fe400078ec0ff */
[----:B------:R-:W-:Y:S01]  /*15c60*/  ULDC.64 UR10, c[0x0][0xae8] ;  /* 0x0002ba00000a7ab9 */ /* 0x000fe20000000a00 */
[----:B------:R-:W-:Y:S01]  /*15c70*/  LOP3.LUT R40, R41, 0x380, RZ, 0xc0, !PT ;  /* 0x0000038029287812 */ /* 0x000fe200078ec0ff */
[----:B-1----:R1:W-:Y:S01]  /*15c80*/  @!P0 ST.E desc[UR50][R48.64], R0 ;  /* 0x0000000030008985 */ /* 0x0023e2000c101932 */
[----:B------:R-:W-:Y:S01]  /*15c90*/  LOP3.LUT R36, R37, 0x380, RZ, 0xc0, !PT ;  /* 0x0000038025247812 */ /* 0x000fe200078ec0ff */
[----:B0-----:R-:W0:Y:S01]  /*15ca0*/  @P1 LDC R20, c[0x0][0xbec] ;  /* 0x0002fb00ff141b82 */ /* 0x001e220000000800 */
[----:B------:R-:W-:Y:S01]  /*15cb0*/  UIADD3 UR7, UR7, UR8, URZ ;  /* 0x0000000807077290 */ /* 0x000fe2000fffe03f */
[----:B------:R-:W-:Y:S01]  /*15cc0*/  SHF.R.U64 R11, R11, 0x3, RZ ;  /* 0x000000030b0b7819 */ /* 0x000fe200000012ff */
[----:B------:R-:W-:Y:S01]  /*15cd0*/  UIMAD UR4, UR16, UR10, URZ ;  /* 0x0000000a100472a4 */ /* 0x000fe2000f8e023f */
[----:B------:R-:W-:-:S02]  /*15ce0*/  SHF.R.U64 R44, R44, 0x3, RZ ;  /* 0x000000032c2c7819 */ /* 0x000fc400000012ff */
[----:B------:R-:W-:Y:S01]  /*15cf0*/  SHF.R.U64 R40, R40, 0x3, RZ ;  /* 0x0000000328287819 */ /* 0x000fe200000012ff */
[----:B-1----:R-:W-:Y:S01]  /*15d00*/  IMAD R0, R189, 0x20, R190 ;  /* 0x00000020bd007824 */ /* 0x002fe200078e02be */
[----:B------:R-:W-:Y:S01]  /*15d10*/  UIMAD UR4, UR37, UR11, UR4 ;  /* 0x0000000b250472a4 */ /* 0x000fe2000f8e0204 */
[----:B------:R-:W-:Y:S01]  /*15d20*/  SHF.R.U64 R36, R36, 0x3, RZ ;  /* 0x0000000324247819 */ /* 0x000fe200000012ff */
[----:B------:R-:W-:Y:S01]  /*15d30*/  UIMAD.WIDE.U32 UR6, UR37, UR10, UR6 ;  /* 0x0000000a250672a5 */ /* 0x000fe2000f8e0006 */
[----:B------:R-:W-:Y:S01]  /*15d40*/  VIADD R17, R0, UR39 ;  /* 0x0000002700117c36 */ /* 0x000fe20008000000 */
[----:B------:R-:W-:Y:S01]  /*15d50*/  ULDC.64 UR8, c[0x0][0xaf0] ;  /* 0x0002bc0000087ab9 */ /* 0x000fe20000000a00 */
[----:B------:R-:W-:Y:S01]  /*15d60*/  LOP3.LUT R6, R11, R6, RZ, 0x3c, !PT ;  /* 0x000000060b067212 */ /* 0x000fe200078e3cff */
[----:B------:R-:W-:Y:S01]  /*15d70*/  UIADD3 UR7, UR7, UR4, URZ ;  /* 0x0000000407077290 */ /* 0x000fe2000fffe03f */
[----:B------:R-:W-:Y:S01]  /*15d80*/  IMAD.MOV.U32 R3, RZ, RZ, R17 ;  /* 0x000000ffff037224 */ /* 0x000fe200078e0011 */
[----:B------:R-:W-:Y:S01]  /*15d90*/  UIMAD UR4, UR15, UR8, URZ ;  /* 0x000000080f0472a4 */ /* 0x000fe2000f8e023f */
[----:B------:R-:W-:Y:S01]  /*15da0*/  LOP3.LUT R44, R44, R45, RZ, 0x3c, !PT ;  /* 0x0000002d2c2c7212 */ /* 0x000fe200078e3cff */
[----:B------:R-:W5:Y:S01]  /*15db0*/  LD.E.128 R24, desc[UR50][R24.64] ;  /* 0x0000003218187980 */ /* 0x000f62000c101d00 */
[----:B------:R-:W-:-:S02]  /*15dc0*/  LOP3.LUT R40, R40, R41, RZ, 0x3c, !PT ;  /* 0x0000002928287212 */ /* 0x000fc400078e3cff */
[----:B------:R-:W-:Y:S01]  /*15dd0*/  LOP3.LUT R36, R36, R37, RZ, 0x3c, !PT ;  /* 0x0000002524247212 */ /* 0x000fe200078e3cff */
[----:B------:R-:W5:Y:S01]  /*15de0*/  LD.E.128 R12, desc[UR50][R12.64] ;  /* 0x000000320c0c7980 */ /* 0x000f62000c101d00 */
[----:B0-----:R-:W-:Y:S01]  /*15df0*/  @P1 IMAD.HI.U32 R0, R17, R20, RZ ;  /* 0x0000001411001227 */ /* 0x001fe200078e00ff */
[----:B------:R-:W-:Y:S02]  /*15e00*/  UIMAD UR4, UR14, UR9, UR4 ;  /* 0x000000090e0472a4 */ /* 0x000fe4000f8e0204 */
[----:B------:R-:W-:Y:S01]  /*15e10*/  UIMAD.WIDE.U32 UR6, UR14, UR8, UR6 ;  /* 0x000000080e0672a5 */ /* 0x000fe2000f8e0006 */
[--C-:B------:R-:W-:Y:S01]  /*15e20*/  IMAD.X R45, RZ, RZ, R7.reuse, P6 ;  /* 0x000000ffff2d7224 */ /* 0x100fe200030e0607 */
[----:B--2---:R-:W-:Y:S01]  /*15e30*/  @P1 SHF.R.U32.HI R3, RZ, R5, R0 ;  /* 0x00000005ff031219 */ /* 0x004fe20000011600 */
[--C-:B------:R-:W-:Y:S01]  /*15e40*/  IMAD.X R41, RZ, RZ, R7.reuse, P5 ;  /* 0x000000ffff297224 */ /* 0x100fe200028e0607 */
[----:B------:R-:W-:Y:S01]  /*15e50*/  UIADD3 UR4, UR7, UR4, URZ ;  /* 0x0000000407047290 */ /* 0x000fe2000fffe03f */
[----:B------:R-:W-:Y:S01]  /*15e60*/  IMAD.X R37, RZ, RZ, R7, P4 ;  /* 0x000000ffff257224 */ /* 0x000fe200020e0607 */
[--C-:B------:R-:W-:Y:S01]  /*15e70*/  SHF.R.S32.HI R0, RZ, 0x1f, R3.reuse ;  /* 0x0000001fff007819 */ /* 0x100fe20000011403 */
[----:B------:R-:W-:Y:S01]  /*15e80*/  IMAD.MOV R5, RZ, RZ, -R3 ;  /* 0x000000ffff057224 */ /* 0x000fe200078e0a03 */
[----:B------:R-:W-:Y:S01]  /*15e90*/  ULDC.64 UR8, c[0x0][0xae0] ;  /* 0x0002b80000087ab9 */ /* 0x000fe20000000a00 */
[----:B------:R0:W5:Y:S02]  /*15ea0*/  LD.E.128 R28, desc[UR50][R6.64] ;  /* 0x00000032061c7980 */ /* 0x000164000c101d00 */
[----:B------:R-:W-:-:S02]  /*15eb0*/  IMAD R0, R0, UR8, RZ ;  /* 0x0000000800007c24 */ /* 0x000fc4000f8e02ff */
[----:B------:R-:W-:Y:S01]  /*15ec0*/  IMAD R5, R18, R5, R17 ;  /* 0x0000000512057224 */ /* 0x000fe200078e0211 */
[----:B------:R-:W5:Y:S01]  /*15ed0*/  LD.E.128 R8, desc[UR50][R8.64] ;  /* 0x0000003208087980 */ /* 0x000f62000c101d00 */
[----:B------:R-:W-:-:S03]  /*15ee0*/  IMAD R17, R3, UR9, R0 ;  /* 0x0000000903117c24 */ /* 0x000fc6000f8e0200 */
[----:B------:R-:W5:Y:S01]  /*15ef0*/  LD.E.128 R44, desc[UR50][R44.64] ;  /* 0x000000322c2c7980 */ /* 0x000f62000c101d00 */
[----:B0-----:R-:W-:Y:S02]  /*15f00*/  IMAD.U32 R7, RZ, RZ, UR7 ;  /* 0x00000007ff077e24 */ /* 0x001fe4000f8e00ff */
[----:B------:R-:W-:Y:S01]  /*15f10*/  IMAD.U32 R6, RZ, RZ, UR6 ;  /* 0x00000006ff067e24 */ /* 0x000fe2000f8e00ff */
[----:B------:R-:W5:Y:S01]  /*15f20*/  LD.E.128 R40, desc[UR50][R40.64] ;  /* 0x0000003228287980 */ /* 0x000f62000c101d00 */
[----:B------:R-:W-:Y:S01]  /*15f30*/  IMAD.U32 R7, RZ, RZ, UR4 ;  /* 0x00000004ff077e24 */ /* 0x000fe2000f8e00ff */
[----:B------:R-:W-:Y:S01]  /*15f40*/  SHF.R.S32.HI R0, RZ, 0x1f, R5 ;  /* 0x0000001fff007819 */ /* 0x000fe20000011405 */
[----:B------:R-:W-:Y:S01]  /*15f50*/  ULDC.64 UR6, c[0x0][0xad8] ;  /* 0x0002b60000067ab9 */ /* 0x000fe20000000a00 */
[----:B------:R-:W5:Y:S01]  /*15f60*/  LD.E.128 R36, desc[UR50][R36.64] ;  /* 0x0000003224247980 */ /* 0x000f62000c101d00 */
[----:B------:R-:W-:-:S03]  /*15f70*/  IMAD.WIDE.U32 R6, R3, UR8, R6 ;  /* 0x0000000803067c25 */ /* 0x000fc6000f8e0006 */
[----:B------:R-:W5:Y:S01]  /*15f80*/  LD.E.128 R32, desc[UR50][R32.64] ;  /* 0x0000003220207980 */ /* 0x000f62000c101d00 */
[----:B------:R-:W-:Y:S01]  /*15f90*/  @!PT LDS RZ, [RZ] ;  /* 0x00000000fffff984 */ /* 0x000fe20000000800 */
[----:B------:R-:W-:Y:S01]  /*15fa0*/  @!PT LDS RZ, [RZ] ;  /* 0x00000000fffff984 */ /* 0x000fe20000000800 */
[----:B------:R-:W-:Y:S01]  /*15fb0*/  @!PT LDS RZ, [RZ] ;  /* 0x00000000fffff984 */ /* 0x000fe20000000800 */
[----:B------:R-:W-:Y:S01]  /*15fc0*/  @!PT LDS RZ, [RZ] ;  /* 0x00000000fffff984 */ /* 0x000fe20000000800 */
[----:B------:R0:W-:Y:S06]  /*15fd0*/  MEMBAR.ALL.CTA ;  /* 0x0000000000007992 */ /* 0x0001ec0000008000 */
[----:B0-----:R-:W0:Y:S01]  /*15fe0*/  FENCE.VIEW.ASYNC.S ;  /* 0x00000000000073c6 */ /* 0x001e220000000000 */
[----:B------:R-:W-:Y:S02]  /*15ff0*/  IMAD.IADD R7, R7, 0x1, R17 ;  /* 0x0000000107077824 */ /* 0x000fe400078e0211 */
[----:B------:R-:W-:-:S02]  /*16000*/  IMAD R18, R0, UR6, RZ ;  /* 0x0000000600127c24 */ /* 0x000fc4000f8e02ff */
[----:B------:R-:W-:Y:S02]  /*16010*/  VIADD R20, R190, UR39 ;  /* 0x00000027be147c36 */ /* 0x000fe40008000000 */
[C---:B------:R-:W-:Y:S02]  /*16020*/  IMAD R3, R5.reuse, UR7, R18 ;  /* 0x0000000705037c24 */ /* 0x040fe4000f8e0212 */
[----:B------:R-:W-:Y:S01]  /*16030*/  IMAD.WIDE.U32 R6, R5, UR6, R6 ;  /* 0x0000000605067c25 */ /* 0x000fe2000f8e0006 */
[C---:B------:R-:W-:Y:S01]  /*16040*/  ISETP.GE.AND P2, PT, R20.reuse, R51, PT ;  /* 0x000000331400720c */ /* 0x040fe20003f46270 */
[----:B------:R-:W-:Y:S02]  /*16050*/  ULDC.64 UR6, c[0x0][0xa80] ;  /* 0x0002a00000067ab9 */ /* 0x000fe40000000a00 */
[----:B------:R-:W-:Y:S01]  /*16060*/  VIADD R0, R20, 0x20 ;  /* 0x0000002014007836 */ /* 0x000fe20000000000 */
[----:B------:R-:W-:Y:S01]  /*16070*/  LEA R17, P3, R6, UR6, 0x1 ;  /* 0x0000000606117c11 */ /* 0x000fe2000f8608ff */
[----:B------:R-:W-:-:S02]  /*16080*/  IMAD.IADD R3, R7, 0x1, R3 ;  /* 0x0000000107037824 */ /* 0x000fc400078e0203 */
[----:B------:R-:W-:Y:S01]  /*16090*/  VIADD R4, R4, 0x22820 ;  /* 0x0002282004047836 */ /* 0x000fe20000000000 */
[-C--:B------:R-:W-:Y:S01]  /*160a0*/  ISETP.GE.AND P0, PT, R0, R51.reuse, PT ;  /* 0x000000330000720c */ /* 0x080fe20003f06270 */
[----:B------:R-:W-:Y:S01]  /*160b0*/  VIADD R0, R20, 0x40 ;  /* 0x0000004014007836 */ /* 0x000fe20000000000 */
[----:B------:R-:W-:Y:S02]  /*160c0*/  LEA.HI.X R3, R6, UR7, R3, 0x1, P3 ;  /* 0x0000000706037c11 */ /* 0x000fe400098f0c03 */
[----:B------:R-:W-:Y:S01]  /*160d0*/  PRMT R4, RZ, 0x654, R4 ;  /* 0x00000654ff047816 */ /* 0x000fe20000000004 */
[----:B0-----:R0:W1:Y:S01]  /*160e0*/  SHFL.IDX PT, R6, R17, RZ, 0x181f ;  /* 0x00181fff11067589 */ /* 0x00106200000e0000 */
        /* <DEDUP_REMOVED lines=14> */
.L_x_1517:
[----:B------:R-:W-:Y:S05]  /*161d0*/  BSYNC B1 ;  /* 0x0000000000017941 */ /* 0x000fea0003800000 */
.L_x_1516:
        /* <DEDUP_REMOVED lines=13> */
.L_x_1519:
[----:B------:R-:W-:Y:S05]  /*162b0*/  BSYNC B1 ;  /* 0x0000000000017941 */ /* 0x000fea0003800000 */
.L_x_1518:
        /* <DEDUP_REMOVED lines=13> */
.L_x_1521:
[----:B------:R-:W-:Y:S05]  /*16390*/  BSYNC B1 ;  /* 0x0000000000017941 */ /* 0x000fea0003800000 */
.L_x_1520:
[----:B0-----:R-:W-:Y:S01]  /*163a0*/  VIADD R0, R20, 0x60 ;  /* 0x0000006014007836 */ /* 0x001fe20000000000 */
[----:B--2-4-:R-:W4:Y:S04]  /*163b0*/  SHFL.IDX PT, R3, R3, 0x3, 0x181f ;  /* 0x00781f0003037f89 */ /* 0x014f2800000e0000 */
[----:B------:R-:W-:Y:S01]  /*163c0*/  ISETP.GE.AND P0, PT, R0, R51, PT ;  /* 0x000000330000720c */ /* 0x000fe20003f06270 */
[----:B------:R-:W0:-:S12]  /*163d0*/  SHFL.IDX PT, R17, R17, 0x3, 0x181f ;  /* 0x00781f0011117f89 */ /* 0x000e1800000e0000 */
[----:B------:R-:W-:Y:S05]  /*163e0*/  @P0 BRA `(.L_x_1522) ;  /* 0x0000000c000c0947 */ /* 0x000fea0003800000 */
[----:B------:R-:W-:Y:S02]  /*163f0*/  ULDC UR4, c[0x0][0xac8] ;  /* 0x0002b20000047ab9 */ /* 0x000fe40000000800 */
[----:B------:R-:W-:-:S13]  /*16400*/  ISETP.GE.AND P1, PT, R23, UR4, PT ;  /* 0x0000000417007c0c */ /* 0x000fda000bf26270 */
[----:B0--3--:R-:W-:-:S04]  /*16410*/  @!P1 LEA R4, P0, R23, R17, 0x1 ;  /* 0x0000001117049211 */ /* 0x009fc800078008ff */
[----:B----4-:R-:W-:Y:S02]  /*16420*/  @!P1 LEA.HI.X R5, R23, R3, R197, 0x1, P0 ;  /* 0x0000000317059211 */ /* 0x010fe400000f0cc5 */
[----:B------:R-:W-:-:S03]  /*16430*/  ISETP.GE.AND P0, PT, R188, UR4, PT ;  /* 0x00000004bc007c0c */ /* 0x000fc6000bf06270 */
[----:B-----5:R0:W-:Y:S10]  /*16440*/  @!P1 ST.E.128 desc[UR50][R4.64], R8 ;  /* 0x0000000804009985 */ /* 0x0201f4000c101d32 */
[----:B------:R-:W-:Y:S05]  /*16450*/  @P0 BRA `(.L_x_1522) ;  /* 0x0000000800f00947 */ /* 0x000fea0003800000 */
[----:B0-----:R-:W-:-:S04]  /*16460*/  LEA R4, P0, R188, R17, 0x1 ;  /* 0x00000011bc047211 */ /* 0x001fc800078008ff */
[----:B------:R-:W-:-:S05]  /*16470*/  LEA.HI.X R5, R188, R3, R196, 0x1, P0 ;  /* 0x00000003bc057211 */ /* 0x000fca00000f0cc4 */
[----:B------:R0:W-:Y:S01]  /*16480*/  ST.E.128 desc[UR50][R4.64], R32 ;  /* 0x0000002004007985 */ /* 0x0001e2000c101d32 */
[----:B------:R-:W-:Y:S05]  /*16490*/  BRA `(.L_x_1522) ;  /* 0x0000000800e07947 */ /* 0x000fea0003800000 */
.L_x_1514:
        /* <DEDUP_REMOVED lines=11> */
[----:B------:R-:W-:Y:S01]  /*16550*/  UISETP.NE.U32.AND UP1, UPT, UR6, URZ, UPT ;  /* 0x0000003f0600728c */ /* 0x000fe2000bf25070 */
[----:B------:R-:W-:Y:S02]  /*16560*/  IMAD.U32 R0, RZ, RZ, UR4 ;  /* 0x00000004ff007e24 */ /* 0x000fe4000f8e00ff */
[----:B------:R-:W2:Y:S01]  /*16570*/  @P2 LDG.E R3, desc[UR50][R4.64] ;  /* 0x0000003204032981 */ /* 0x000ea2000c1e1900 */
[----:B------:R-:W-:-:S06]  /*16580*/  UISETP.NE.AND.EX UP1, UPT, UR7, URZ, UPT, UP1 ;  /* 0x0000003f0700728c */ /* 0x000fcc000bf25310 */
        /* <DEDUP_REMOVED lines=11> */
[----:B--2---:R-:W-:Y:S01]  /*16640*/  @P2 R2UR UR4, R3 ;  /* 0x00000000030422ca */ /* 0x004fe200000e0000 */
[----:B01----:R-:W-:-:S14]  /*16650*/  @P3 BRA `(.L_x_1523) ;  /* 0x0000000000103947 */ /* 0x003fdc0003800000 */
[----:B------:R-:W-:Y:S05]  /*16660*/  @!P2 BRA `(.L_x_1523) ;  /* 0x00000000000ca947 */ /* 0x000fea0003800000 */
[----:B------:R-:W2:Y:S04]  /*16670*/  LDG.E R3, desc[UR50][R4.64] ;  /* 0x0000003204037981 */ /* 0x000ea8000c1e1900 */
[----:B-----5:R-:W2:Y:S02]  /*16680*/  LDG.E R0, desc[UR50][R4.64+0x4] ;  /* 0x0000043204007981 */ /* 0x020ea4000c1e1900 */
[----:B--2---:R-:W-:-:S07]  /*16690*/  IMAD.IADD R0, R0, 0x1, -R3 ;  /* 0x0000000100007824 */ /* 0x004fce00078e0a03 */
.L_x_1523:
[----:B------:R-:W-:Y:S01]  /*166a0*/  USHF.R.S32.HI UR6, URZ, 0x1f, UR38 ;  /* 0x0000001f3f067899 */ /* 0x000fe20008011426 */
[----:B------:R-:W-:Y:S01]  /*166b0*/  BSSY B1, `(.L_x_1524) ;  /* 0x000002e000017945 */ /* 0x000fe20003800000 */
[----:B------:R-:W-:Y:S02]  /*166c0*/  USHF.R.S32.HI UR9, URZ, 0x1f, UR4 ;  /* 0x0000001f3f097899 */ /* 0x000fe40008011404 */
[----:B------:R-:W-:Y:S02]  /*166d0*/  USEL UR11, UR38, URZ, !UP0 ;  /* 0x0000003f260b7287 */ /* 0x000fe4000c000000 */
[----:B------:R-:W-:Y:S01]  /*166e0*/  USEL UR12, UR6, URZ, !UP0 ;  /* 0x0000003f060c7287 */ /* 0x000fe2000c000000 */
[----:B------:R-:W-:Y:S11]  /*166f0*/  @P1 BRA `(.L_x_1525) ;  /* 0x0000000000a41947 */ /* 0x000ff60003800000 */
[----:B------:R-:W0:Y:S01]  /*16700*/  S2R R4, SR_TID.X ;  /* 0x0000000000047919 */ /* 0x000e220000002100 */
[----:B------:R-:W1:Y:S01]  /*16710*/  LDC R5, c[0x0][0xbe8] ;  /* 0x0002fa00ff057b82 */ /* 0x000e620000000800 */
[----:B------:R-:W-:Y:S02]  /*16720*/  IMAD.U32 R6, RZ, RZ, UR39 ;  /* 0x00000027ff067e24 */ /* 0x000fe4000f8e00ff */
[----:B-1---5:R-:W-:-:S03]  /*16730*/  IMAD R3, R0, R5, RZ ;  /* 0x0000000500037224 */ /* 0x022fc600078e02ff */
[----:B0-----:R-:W-:-:S04]  /*16740*/  IADD3 R6, R6, -0x80, R4 ;  /* 0xffffff8006067810 */ /* 0x001fc80007ffe004 */
[----:B------:R-:W-:-:S13]  /*16750*/  ISETP.GE.AND P1, PT, R6, R3, PT ;  /* 0x000000030600720c */ /* 0x000fda0003f26270 */
[----:B------:R-:W-:Y:S05]  /*16760*/  @P1 BRA `(.L_x_1525) ;  /* 0x0000000000881947 */ /* 0x000fea0003800000 */
[----:B------:R-:W-:Y:S01]  /*16770*/  ISETP.NE.AND P1, PT, R5, 0x1, PT ;  /* 0x000000010500780c */ /* 0x000fe20003f25270 */
[----:B------:R-:W-:Y:S01]  /*16780*/  ULDC.64 UR14, c[0x0][0xb90] ;  /* 0x0002e400000e7ab9 */ /* 0x000fe20000000a00 */
[----:B------:R-:W-:Y:S01]  /*16790*/  UMOV UR6, UR4 ;  /* 0x0000000400067c82 */ /* 0x000fe20008000000 */
[----:B------:R-:W-:Y:S01]  /*167a0*/  UIMAD UR8, UR10, UR14, URZ ;  /* 0x0000000e0a0872a4 */ /* 0x000fe2000f8e023f */
[----:B------:R-:W-:Y:S01]  /*167b0*/  IMAD.MOV.U32 R4, RZ, RZ, R6 ;  /* 0x000000ffff047224 */ /* 0x000fe200078e0006 */
[----:B------:R-:W-:Y:S02]  /*167c0*/  UMOV UR7, UR9 ;  /* 0x0000000900077c82 */ /* 0x000fe40008000000 */
[----:B------:R-:W-:Y:S02]  /*167d0*/  UIMAD.WIDE.U32 UR6, UR37, UR14, UR6 ;  /* 0x0000000e250672a5 */ /* 0x000fe4000f8e0006 */
[----:B------:R-:W-:-:S03]  /*167e0*/  UIMAD UR8, UR37, UR15, UR8 ;  /* 0x0000000f250872a4 */ /* 0x000fc6000f8e0208 */
[----:B------:R-:W-:Y:S01]  /*167f0*/  ULDC.64 UR14, c[0x0][0xb98] ;  /* 0x0002e600000e7ab9 */ /* 0x000fe20000000a00 */
[----:B------:R-:W0:Y:S01]  /*16800*/  @P1 LDC R3, c[0x0][0xbec] ;  /* 0x0002fb00ff031b82 */ /* 0x000e220000000800 */
[----:B------:R-:W-:Y:S02]  /*16810*/  UIADD3 UR7, UR7, UR8, URZ ;  /* 0x0000000807077290 */ /* 0x000fe4000fffe03f */
[----:B------:R-:W-:Y:S02]  /*16820*/  UIMAD UR8, UR12, UR14, URZ ;  /* 0x0000000e0c0872a4 */ /* 0x000fe4000f8e023f */
[----:B------:R-:W-:Y:S02]  /*16830*/  UIMAD.WIDE.U32 UR6, UR11, UR14, UR6 ;  /* 0x0000000e0b0672a5 */ /* 0x000fe4000f8e0006 */
[----:B------:R-:W-:Y:S01]  /*16840*/  UIMAD UR8, UR11, UR15, UR8 ;  /* 0x0000000f0b0872a4 */ /* 0x000fe2000f8e0208 */
[----:B------:R-:W1:Y:S02]  /*16850*/  @P1 LDC R8, c[0x0][0xbf0] ;  /* 0x0002fc00ff081b82 */ /* 0x000e640000000800 */
[----:B------:R-:W-:Y:S01]  /*16860*/  ULDC.64 UR14, c[0x0][0xb88] ;  /* 0x0002e200000e7ab9 */ /* 0x000fe20000000a00 */
[----:B0-----:R-:W-:-:S05]  /*16870*/  @P1 IMAD.HI.U32 R3, R6, R3, RZ ;  /* 0x0000000306031227 */ /* 0x001fca00078e00ff */
        /* <DEDUP_REMOVED lines=17> */
.L_x_1525:
[----:B------:R-:W-:Y:S05]  /*16990*/  BSYNC B1 ;  /* 0x0000000000017941 */ /* 0x000fea0003800000 */
.L_x_1524:
[----:B------:R-:W1:Y:S01]  /*169a0*/  @P0 LDC R5, c[0x0][0xbf0] ;  /* 0x0002fc00ff050b82 */ /* 0x000e620000000800 */
[----:B------:R-:W-:Y:S01]  /*169b0*/  ULDC.64 UR14, c[0x0][0xaa0] ;  /* 0x0002a800000e7ab9 */ /* 0x000fe20000000a00 */
[----:B0-----:R-:W-:Y:S01]  /*169c0*/  IMAD R3, R189, 0x20, R190 ;  /* 0x00000020bd037824 */ /* 0x001fe200078e02be */
[----:B------:R-:W-:Y:S01]  /*169d0*/  UIMAD UR8, UR9, UR14, URZ ;  /* 0x0000000e090872a4 */ /* 0x000fe2000f8e023f */
[----:B------:R-:W-:Y:S01]  /*169e0*/  BSSY B1, `(.L_x_1526) ;  /* 0x0000039000017945 */ /* 0x000fe20003800000 */
[----:B------:R-:W-:Y:S01]  /*169f0*/  UIMAD.WIDE.U32 UR6, UR4, UR14, URZ ;  /* 0x0000000e040672a5 */ /* 0x000fe2000f8e003f */
[----:B------:R-:W-:Y:S01]  /*16a00*/  VIADD R8, R3, UR39 ;  /* 0x0000002703087c36 */ /* 0x000fe20008000000 */
[----:B------:R-:W-:-:S03]  /*16a10*/  UIMAD UR8, UR4, UR15, UR8 ;  /* 0x0000000f040872a4 */ /* 0x000fc6000f8e0208 */
[----:B------:R-:W-:Y:S01]  /*16a20*/  ULDC.64 UR14, c[0x0][0xae8] ;  /* 0x0002ba00000e7ab9 */ /* 0x000fe20000000a00 */
[----:B------:R-:W-:Y:S01]  /*16a30*/  UIADD3 UR7, UR7, UR8, URZ ;  /* 0x0000000807077290 */ /* 0x000fe2000fffe03f */
[----:B------:R-:W-:Y:S01]  /*16a40*/  @P0 IMAD.HI.U32 R4, R8, R9, RZ ;  /* 0x0000000908040227 */ /* 0x000fe200078e00ff */
[----:B------:R-:W-:Y:S02]  /*16a50*/  UIMAD UR4, UR10, UR14, URZ ;  /* 0x0000000e0a0472a4 */ /* 0x000fe4000f8e023f */
        /* <DEDUP_REMOVED lines=13> */
[----:B------:R-:W-:Y:S02]  /*16b30*/  IMAD.U32 R5, RZ, RZ, UR7 ;  /* 0x00000007ff057e24 */ /* 0x000fe4000f8e00ff */
[----:B------:R-:W-:Y:S02]  /*16b40*/  IMAD R6, R4, UR8, RZ ;  /* 0x0000000804067c24 */ /* 0x000fe4000f8e02ff */
[----:B------:R-:W-:Y:S01]  /*16b50*/  IMAD.U32 R4, RZ, RZ, UR6 ;  /* 0x00000006ff047e24 */ /* 0x000fe2000f8e00ff */
[----:B------:R-:W-:Y:S01]  /*16b60*/  ULDC.64 UR6, c[0x0][0xad8] ;  /* 0x0002b60000067ab9 */ /* 0x000fe20000000a00 */
[----:B------:R-:W-:Y:S02]  /*16b70*/  IMAD.U32 R5, RZ, RZ, UR4 ;  /* 0x00000004ff057e24 */ /* 0x000fe4000f8e00ff */
[----:B------:R-:W-:Y:S02]  /*16b80*/  IMAD R7, R11, R7, R8 ;  /* 0x000000070b077224 */ /* 0x000fe400078e0208 */
[----:B------:R-:W-:-:S02]  /*16b90*/  IMAD R9, R3, UR9, R6 ;  /* 0x0000000903097c24 */ /* 0x000fc4000f8e0206 */
[----:B------:R-:W-:Y:S01]  /*16ba0*/  IMAD.WIDE.U32 R4, R3, UR8, R4 ;  /* 0x0000000803047c25 */ /* 0x000fe2000f8e0004 */
[----:B------:R-:W-:-:S03]  /*16bb0*/  SHF.R.S32.HI R3, RZ, 0x1f, R7 ;  /* 0x0000001fff037819 */ /* 0x000fc60000011407 */
[----:B------:R-:W-:Y:S02]  /*16bc0*/  IMAD.IADD R5, R5, 0x1, R9 ;  /* 0x0000000105057824 */ /* 0x000fe400078e0209 */
[----:B------:R-:W-:Y:S02]  /*16bd0*/  IMAD R6, R3, UR6, RZ ;  /* 0x0000000603067c24 */ /* 0x000fe4000f8e02ff */
[----:B------:R-:W-:Y:S02]  /*16be0*/  VIADD R8, R190, UR39 ;  /* 0x00000027be087c36 */ /* 0x000fe40008000000 */
[----:B-----5:R-:W-:Y:S02]  /*16bf0*/  IMAD R11, R0, R11, RZ ;  /* 0x0000000b000b7224 */ /* 0x020fe400078e02ff */
        /* <DEDUP_REMOVED lines=23> */
.L_x_1527:
[----:B------:R-:W-:Y:S05]  /*16d70*/  BSYNC B1 ;  /* 0x0000000000017941 */ /* 0x000fea0003800000 */
.L_x_1526:
        /* <DEDUP_REMOVED lines=13> */
.L_x_1529:
[----:B------:R-:W-:Y:S05]  /*16e50*/  BSYNC B1 ;  /* 0x0000000000017941 */ /* 0x000fea0003800000 */
.L_x_1528:
        /* <DEDUP_REMOVED lines=13> */
.L_x_1531:
[----:B------:R-:W-:Y:S05]  /*16f30*/  BSYNC B1 ;  /* 0x0000000000017941 */ /* 0x000fea0003800000 */
.L_x_1530:
[----:B0-----:R-:W-:Y:S01]  /*16f40*/  VIADD R0, R8, 0x60 ;  /* 0x0000006008007836 */ /* 0x001fe20000000000 */
[----:B--2-4-:R-:W0:Y:S04]  /*16f50*/  SHFL.IDX PT, R3, R3, 0x3, 0x181f ;  /* 0x00781f0003037f89 */ /* 0x014e2800000e0000 */
[----:B------:R-:W-:Y:S01]  /*16f60*/  ISETP.GE.AND P0, PT, R0, R11, PT ;  /* 0x0000000b0000720c */ /* 0x000fe20003f06270 */
[----:B-1-3--:R1:W2:-:S12]  /*16f70*/  SHFL.IDX PT, R4, R6, 0x3, 0x181f ;  /* 0x00781f0006047f89 */ /* 0x00a29800000e0000 */
[----:B-1----:R-:W-:Y:S05]  /*16f80*/  @P0 BRA `(.L_x_1522) ;  /* 0x0000000000240947 */ /* 0x002fea0003800000 */
[----:B------:R-:W-:Y:S02]  /*16f90*/  ULDC UR4, c[0x0][0xac8] ;  /* 0x0002b20000047ab9 */ /* 0x000fe40000000800 */
[----:B------:R-:W-:Y:S02]  /*16fa0*/  ISETP.GE.AND P2, PT, R23, UR4, PT ;  /* 0x0000000417007c0c */ /* 0x000fe4000bf46270 */
[----:B------:R-:W-:-:S11]  /*16fb0*/  ISETP.GE.AND P3, PT, R188, UR4, PT ;  /* 0x00000004bc007c0c */ /* 0x000fd6000bf66270 */
[CC--:B--2---:R-:W-:Y:S02]  /*16fc0*/  @!P2 LEA R6, P0, R23.reuse, R4.reuse, 0x1 ;  /* 0x000000041706a211 */ /* 0x0c4fe400078008ff */
[C---:B------:R-:W-:Y:S02]  /*16fd0*/  @!P3 LEA R4, P1, R188.reuse, R4, 0x1 ;  /* 0x00000004bc04b211 */ /* 0x040fe400078208ff */
[-C--:B0-----:R-:W-:Y:S02]  /*16fe0*/  @!P2 LEA.HI.X R7, R23, R3.reuse, R197, 0x1, P0 ;  /* 0x000000031707a211 */ /* 0x081fe400000f0cc5 */
[----:B------:R-:W-:-:S03]  /*16ff0*/  @!P3 LEA.HI.X R5, R188, R3, R196, 0x1, P1 ;  /* 0x00000003bc05b211 */ /* 0x000fc600008f0cc4 */
[----:B------:R1:W-:Y:S04]  /*17000*/  @!P2 ST.E.128 desc[UR50][R6.64], RZ ;  /* 0x000000ff0600a985 */ /* 0x0003e8000c101d32 */
[----:B------:R1:W-:Y:S02]  /*17010*/  @!P3 ST.E.128 desc[UR50][R4.64], RZ ;  /* 0x000000ff0400b985 */ /* 0x0003e4000c101d32 */
.L_x_1522:
[----:B------:R-:W-:Y:S05]  /*17020*/  BSYNC B0 ;  /* 0x0000000000007941 */ /* 0x000fea0003800000 */
.L_x_1513:
[----:B------:R-:W-:Y:S02]  /*17030*/  ULDC UR4, c[0x0][0xc3c] ;  /* 0x00030f0000047ab9 */ /* 0x000fe40000000800 */
[----:B------:R-:W-:-:S06]  /*17040*/  UISETP.GE.AND UP0, UPT, UR48, UR4, UPT ;  /* 0x000000043000728c */ /* 0x000fcc000bf06270 */
[----:B------:R-:W-:-:S13]  /*17050*/  PLOP3.LUT P0, PT, PT, PT, UP0, 0x80, 0x0 ;  /* 0x000000000000781c */ /* 0x000fda0003f0f008 */
[----:B------:R-:W-:Y:S05]  /*17060*/  @!P0 BRA `(.L_x_1532) ;  /* 0xfffffe9c00388947 */ /* 0x000fea000383ffff */
[----:B------:R-:W-:Y:S05]  /*17070*/  EXIT ;  /* 0x000000000000794d */ /* 0x000fea0003800000 */
.L_x_1423:
        /* <DEDUP_REMOVED lines=25> */
[----:B------:R-:W-:Y:S01]  /*17210*/  IMAD.MOV.U32 R24, RZ, RZ, RZ ;  /* 0x000000ffff187224 */ /* 0x000fe200078e00ff */
[C---:B------:R-:W-:Y:S02]  /*17220*/  ISETP.GE.U32.AND P2, PT, R5.reuse, 0x2, PT ;  /* 0x000000020500780c */ /* 0x040fe40003f46070 */
        /* <DEDUP_REMOVED lines=18> */
[----:B------:R-:W0:Y:S03]  /*17350*/  S2R R7, SR_CTAID.X ;  /* 0x0000000000077919 */ /* 0x000e260000002500 */
[----:B------:R-:W1:Y:S02]  /*17360*/  SHFL.IDX PT, R4, R8, 0x1f, 0x1f ;  /* 0x03e01f0008047f89 */ /* 0x000e6400000e0000 */
[----:B-1----:R-:W-:Y:S02]  /*17370*/  IMAD R6, R4, R9, RZ ;  /* 0x0000000904067224 */ /* 0x002fe400078e02ff */
[----:B------:R-:W-:Y:S02]  /*17380*/  IMAD.MOV.U32 R4, RZ, RZ, RZ ;  /* 0x000000ffff047224 */ /* 0x000fe400078e00ff */
[----:B------:R-:W-:Y:S01]  /*17390*/  IMAD.MOV.U32 R3, RZ, RZ, R6 ;  /* 0x000000ffff037224 */ /* 0x000fe200078e0006 */
[----:B0-----:R-:W-:-:S13]  /*173a0*/  ISETP.GT.AND P6, PT, R6, R7, PT ;  /* 0x000000070600720c */ /* 0x001fda0003fc4270 */
[----:B------:R-:W-:Y:S05]  /*173b0*/  @P6 BRA `(.L_x_1534) ;  /* 0x0000000000906947 */ /* 0x000fea0003800000 */
[----:B------:R-:W-:Y:S01]  /*173c0*/  IMAD.MOV.U32 R6, RZ, RZ, R3 ;  /* 0x000000ffff067224 */ /* 0x000fe200078e0003 */
[----:B------:R-:W-:Y:S01]  /*173d0*/  ULDC UR4, c[0x0][0xc3c] ;  /* 0x00030f0000047ab9 */ /* 0x000fe20000000800 */
[----:B------:R-:W-:-:S07]  /*173e0*/  IMAD.MOV.U32 R4, RZ, RZ, RZ ;  /* 0x000000ffff047224 */ /* 0x000fce00078e00ff */
.L_x_1538:
[----:B------:R-:W-:-:S05]  /*173f0*/  VIADD R4, R4, 0x1f ;  /* 0x0000001f04047836 */ /* 0x000fca0000000000 */
[----:B------:R-:W-:-:S13]  /*17400*/  ISETP.GE.AND P6, PT, R4, UR4, PT ;  /* 0x0000000404007c0c */ /* 0x000fda000bfc6270 */
[----:B------:R-:W-:Y:S05]  /*17410*/  @P6 BRA `(.L_x_1535) ;  /* 0x0000000400d86947 */ /* 0x000fea0003800000 */
[----:B------:R-:W-:Y:S01]  /*17420*/  IMAD.IADD R9, R5, 0x1, R4 ;  /* 0x0000000105097824 */ /* 0x000fe200078e0204 */
[----:B------:R-:W-:Y:S01]  /*17430*/  BSSY B0, `(.L_x_1536) ;  /* 0x0000007000007945 */ /* 0x000fe20003800000 */
[----:B------:R-:W-:-:S03]  /*17440*/  IMAD.MOV.U32 R0, RZ, RZ, RZ ;  /* 0x000000ffff007224 */ /* 0x000fc600078e00ff */
[----:B------:R-:W-:-:S13]  /*17450*/  ISETP.GE.OR P6, PT, R9, UR4, !P0 ;  /* 0x0000000409007c0c */ /* 0x000fda000c7c6670 */
[----:B------:R-:W-:Y:S05]  /*17460*/  @P6 BRA `(.L_x_1537) ;  /* 0x00000000000c6947 */ /* 0x000fea0003800000 */
[----:B------:R-:W0:Y:S02]  /*17470*/  LDC.64 R2, c[0x0][0xc80] ;  /* 0x00032000ff027b82 */ /* 0x000e240000000a00 */
[----:B0-----:R-:W-:-:S05]  /*17480*/  IMAD.WIDE R2, R9, 0x4, R2 ;  /* 0x0000000409027825 */ /* 0x001fca00078e0202 */
[----:B------:R0:W5:Y:S02]  /*17490*/  LDG.E R0, desc[UR50][R2.64] ;  /* 0x0000003202007981 */ /* 0x000164000c1e1900 */
.L_x_1537:
[----:B------:R-:W-:Y:S05]  /*174a0*/  BSYNC B0 ;  /* 0x0000000000007941 */ /* 0x000fea0003800000 */
.L_x_1536:
[----:B0----5:R-:W0:Y:S02]  /*174b0*/  SHFL.UP PT, R2, R0, 0x1, RZ ;  /* 0x0420000000027989 */ /* 0x021e2400000e00ff */
        /* <DEDUP_REMOVED lines=20> */
.L_x_1534:
[----:B------:R-:W-:-:S04]  /*17600*/  IMAD.IADD R14, R6, 0x1, -R3 ;  /* 0x00000001060e7824 */ /* 0x000fc800078e0a03 */
[----:B------:R-:W-:-:S05]  /*17610*/  IMAD R2, R8, R9, R14 ;  /* 0x0000000908027224 */ /* 0x000fca00078e020e */
[----:B------:R-:W-:Y:S02]  /*17620*/  ISETP.GT.AND P0, PT, R2, R7, PT ;  /* 0x000000070200720c */ /* 0x000fe40003f04270 */
[----:B------:R-:W0:Y:S11]  /*17630*/  LDC.64 R2, c[0x0][0xc90] ;  /* 0x00032400ff027b82 */ /* 0x000e360000000a00 */
[----:B------:R-:W-:-:S04]  /*17640*/  VOTE.ANY R10, PT, !P0 ;  /* 0x00000000000a7806 */ /* 0x000fc800040e0100 */
[----:B------:R-:W1:Y:S02]  /*17650*/  POPC R15, R10 ;  /* 0x0000000a000f7309 */ /* 0x000e640000000000 */
[----:B-1----:R-:W-:-:S04]  /*17660*/  IMAD.IADD R27, R15, 0x1, R4 ;  /* 0x000000010f1b7824 */ /* 0x002fc800078e0204 */
[----:B0-----:R-:W-:-:S05]  /*17670*/  IMAD.WIDE R2, R27, 0x4, R2 ;  /* 0x000000041b027825 */ /* 0x001fca00078e0202 */
[----:B------:R-:W2:Y:S01]  /*17680*/  LDG.E R6, desc[UR50][R2.64] ;  /* 0x0000003202067981 */ /* 0x000ea2000c1e1900 */
[----:B------:R-:W-:-:S03]  /*17690*/  ISETP.NE.AND P0, PT, R10, RZ, PT ;  /* 0x000000ff0a00720c */ /* 0x000fc60003f05270 */
[----:B------:R-:W0:Y:S02]  /*176a0*/  SHFL.IDX PT, R0, R0, R15, 0x1f ;  /* 0x00001f0f00007589 */ /* 0x000e2400000e0000 */
[----:B0-----:R-:W-:-:S13]  /*176b0*/  R2UR UR7, R0 ;  /* 0x00000000000772ca */ /* 0x001fda00000e0000 */
[----:B--2---:R-:W-:-:S05]  /*176c0*/  IMAD R4, R6, UR7, RZ ;  /* 0x0000000706047c24 */ /* 0x004fca000f8e02ff */
[----:B------:R-:W-:-:S04]  /*176d0*/  IABS R13, R4 ;  /* 0x00000004000d7213 */ /* 0x000fc80000000000 */
[----:B------:R-:W0:Y:S08]  /*176e0*/  I2F.RP R11, R13 ;  /* 0x0000000d000b7306 */ /* 0x000e300000209400 */
[----:B0-----:R-:W0:Y:S02]  /*176f0*/  MUFU.RCP R11, R11 ;  /* 0x0000000b000b7308 */ /* 0x001e240000001000 */
[----:B0-----:R-:W-:-:S06]  /*17700*/  VIADD R12, R11, 0xffffffe ;  /* 0x0ffffffe0b0c7836 */ /* 0x001fcc0000000000 */
[----:B------:R0:W1:Y:S01]  /*17710*/  F2I.FTZ.U32.TRUNC.NTZ R3, R12 ;  /* 0x0000000c00037305 */ /* 0x000062000021f000 */
[----:B------:R-:W-:Y:S05]  /*17720*/  @!P0 BRA `(.L_x_1539) ;  /* 0x0000000000088947 */ /* 0x000fea0003800000 */
[----:B------:R-:W-:-:S05]  /*17730*/  VIADD R11, R15, 0xffffffff ;  /* 0xffffffff0f0b7836 */ /* 0x000fca0000000000 */
[----:B------:R2:W3:Y:S02]  /*17740*/  SHFL.IDX PT, R24, R8, R11, 0x1f ;  /* 0x00001f0b08187589 */ /* 0x0004e400000e0000 */
.L_x_1539:
[----:B---3--:R-:W-:Y:S01]  /*17750*/  IMAD R24, R24, R9, R14 ;  /* 0x0000000918187224 */ /* 0x008fe200078e020e */
[----:B------:R-:W-:Y:S01]  /*17760*/  IABS R2, R4 ;  /* 0x0000000400027213 */ /* 0x000fe20000000000 */
[----:B-1----:R-:W-:Y:S02]  /*17770*/  IMAD.MOV R0, RZ, RZ, -R3 ;  /* 0x000000ffff007224 */ /* 0x002fe400078e0a03 */
[----:B--2---:R-:W-:Y:S02]  /*17780*/  IMAD.IADD R11, R7, 0x1, -R24 ;  /* 0x00000001070b7824 */ /* 0x004fe400078e0a18 */
[----:B------:R-:W-:Y:S02]  /*17790*/  IMAD.MOV R8, RZ, RZ, -R2 ;  /* 0x000000ffff087224 */ /* 0x000fe400078e0a02 */
[----:B------:R-:W-:Y:S01]  /*177a0*/  IMAD R7, R0, R13, RZ ;  /* 0x0000000d00077224 */ /* 0x000fe200078e02ff */
[----:B------:R-:W-:Y:S01]  /*177b0*/  IABS R0, R11 ;  /* 0x0000000b00007213 */ /* 0x000fe20000000000 */
[----:B------:R-:W-:-:S04]  /*177c0*/  IMAD.MOV.U32 R2, RZ, RZ, RZ ;  /* 0x000000ffff027224 */ /* 0x000fc800078e00ff */
[----:B------:R-:W-:-:S04]  /*177d0*/  IMAD.HI.U32 R2, R3, R7, R2 ;  /* 0x0000000703027227 */ /* 0x000fc800078e0002 */
[----:B------:R-:W-:Y:S02]  /*177e0*/  IMAD.MOV.U32 R3, RZ, RZ, R0 ;  /* 0x000000ffff037224 */ /* 0x000fe400078e0000 */
        /* <DEDUP_REMOVED lines=13> */
[----:B------:R-:W-:Y:S02]  /*178c0*/  IMAD R26, R6, R2, RZ ;  /* 0x00000002061a7224 */ /* 0x000fe400078e02ff */
[----:B------:R-:W-:Y:S02]  /*178d0*/  IMAD.MOV R7, RZ, RZ, -R2 ;  /* 0x000000ffff077224 */ /* 0x000fe400078e0a02 */
[----:B------:R-:W-:Y:S02]  /*178e0*/  IMAD.MOV R0, RZ, RZ, -R26 ;  /* 0x000000ffff007224 */ /* 0x000fe400078e0a1a */
[----:B------:R-:W-:-:S03]  /*178f0*/  IMAD R7, R4, R7, R11 ;  /* 0x0000000704077224 */ /* 0x000fc600078e020b */
[----:B------:R-:W-:Y:S01]  /*17900*/  VIADDMNMX R0, R0, R9, R6, PT ;  /* 0x0000000900007246 */ /* 0x000fe20003800106 */
[----:B------:R-:W-:Y:S01]  /*17910*/  IMAD.IADD R26, R7, 0x1, R26 ;  /* 0x00000001071a7824 */ /* 0x000fe200078e021a */
[----:B------:R-:W-:Y:S02]  /*17920*/  IABS R2, R7 ;  /* 0x0000000700027213 */ /* 0x000fe40000000000 */
[----:B------:R-:W-:Y:S02]  /*17930*/  R2UR UR9, R0 ;  /* 0x00000000000972ca */ /* 0x000fe400000e0000 */
[----:B------:R-:W-:-:S11]  /*17940*/  R2UR UR8, R2 ;  /* 0x00000000020872ca */ /* 0x000fd600000e0000 */
[----:B------:R-:W-:-:S04]  /*17950*/  IABS R9, UR9 ;  /* 0x0000000900097c13 */ /* 0x000fc80008000000 */
[----:B------:R-:W1:Y:S01]  /*17960*/  I2F.RP R0, R9 ;  /* 0x0000000900007306 */ /* 0x000e620000209400 */
[----:B------:R-:W-:-:S07]  /*17970*/  R2UR UR6, R9 ;  /* 0x00000000090672ca */ /* 0x000fce00000e0000 */
[----:B-1----:R-:W1:Y:S02]  /*17980*/  MUFU.RCP R0, R0 ;  /* 0x0000000000007308 */ /* 0x002e640000001000 */
[----:B-1----:R-:W-:Y:S01]  /*17990*/  VIADD R3, R0, 0xffffffe ;  /* 0x0ffffffe00037836 */ /* 0x002fe20000000000 */
[----:B------:R-:W-:-:S05]  /*179a0*/  IABS R0, UR9 ;  /* 0x0000000900007c13 */ /* 0x000fca0008000000 */
[----:B------:R-:W1:Y:S01]  /*179b0*/  F2I.FTZ.U32.TRUNC.NTZ R3, R3 ;  /* 0x0000000300037305 */ /* 0x000e62000021f000 */
[----:B------:R-:W-:Y:S01]  /*179c0*/  IMAD.MOV R0, RZ, RZ, -R0 ;  /* 0x000000ffff007224 */ /* 0x000fe200078e0a00 */
[----:B-1----:R-:W-:-:S13]  /*179d0*/  R2UR UR5, R3 ;  /* 0x00000000030572ca */ /* 0x002fda00000e0000 */
[----:B------:R-:W-:-:S04]  /*179e0*/  UIADD3 UR4, URZ, -UR5, URZ ;  /* 0x800000053f047290 */ /* 0x000fc8000fffe03f */
[----:B------:R-:W-:-:S03]  /*179f0*/  UIMAD UR6, UR4, UR6, URZ ;  /* 0x00000006040672a4 */ /* 0x000fc6000f8e023f */
[----:B------:R-:W-:Y:S02]  /*17a00*/  UMOV UR4, URZ ;  /* 0x0000003f00047c82 */ /* 0x000fe40008000000 */
[----:B------:R-:W-:-:S04]  /*17a10*/  UIMAD.WIDE.U32 UR4, UR5, UR6, UR4 ;  /* 0x00000006050472a5 */ /* 0x000fc8000f8e0004 */
[----:B------:R-:W-:-:S06]  /*17a20*/  UIMAD.WIDE.U32 UR4, UR5, UR8, URZ ;  /* 0x00000008050472a5 */ /* 0x000fcc000f8e003f */
[----:B------:R-:W-:Y:S01]  /*17a30*/  IMAD.U32 R3, RZ, RZ, UR5 ;  /* 0x00000005ff037e24 */ /* 0x000fe2000f8e00ff */
[----:B------:R-:W-:-:S03]  /*17a40*/  R2UR UR4, R7 ;  /* 0x00000000070472ca */ /* 0x000fc600000e0000 */
[----:B------:R-:W-:Y:S02]  /*17a50*/  IMAD R0, R0, R3, UR8 ;  /* 0x0000000800007e24 */ /* 0x000fe4000f8e0203 */
[----:B------:R-:W-:-:S03]  /*17a60*/  IMAD R3, RZ, RZ, -UR9 ;  /* 0x80000009ff037e24 */ /* 0x000fc6000f8e02ff */
[----:B------:R-:W-:-:S05]  /*17a70*/  ISETP.GT.U32.AND P0, PT, R9, R0, PT ;  /* 0x000000000900720c */ /* 0x000fca0003f04070 */
[----:B------:R-:W-:-:S08]  /*17a80*/  ULOP3.LUT UR4, UR4, UR9, URZ, 0x3c, !UPT ;  /* 0x0000000904047292 */ /* 0x000fd0000f8e3c3f */
[----:B------:R-:W-:Y:S01]  /*17a90*/  VOTEU.ANY UP1, P0 ;  /* 0x00000000003f7886 */ /* 0x000fe20000020100 */
[----:B------:R-:W-:-:S04]  /*17aa0*/  PLOP3.LUT P0, PT, PT, PT, UP1, 0x80, 0x0 ;  /* 0x000000000000781c */ /* 0x000fc80003f0f018 */
[----:B------:R-:W-:Y:S02]  /*17ab0*/  @!UP1 UIADD3 UR5, UR5, 0x1, URZ ;  /* 0x0000000105059890 */ /* 0x000fe4000fffe03f */
[----:B------:R-:W-:-:S07]  /*17ac0*/  UISETP.GE.AND UP1, UPT, UR4, URZ, UPT ;  /* 0x0000003f0400728c */ /* 0x000fce000bf26270 */
[----:B------:R-:W-:-:S05]  /*17ad0*/  @!P0 IMAD.IADD R0, R0, 0x1, -R9 ;  /* 0x0000000100008824 */ /* 0x000fca00078e0a09 */
[----:B------:R-:W-:-:S13]  /*17ae0*/  ISETP.GE.U32.AND P0, PT, R0, R9, PT ;  /* 0x000000090000720c */ /* 0x000fda0003f06070 */
[----:B------:R-:W-:-:S05]  /*17af0*/  VOTEU.ANY UP0, P0 ;  /* 0x00000000003f7886 */ /* 0x000fca0000000100 */
[----:B------:R-:W-:Y:S02]  /*17b00*/  @UP0 UIADD3 UR5, UR5, 0x1, URZ ;  /* 0x0000000105050890 */ /* 0x000fe4000fffe03f */
[----:B------:R-:W-:Y:S02]  /*17b10*/  UISETP.NE.AND UP0, UPT, UR9, URZ, UPT ;  /* 0x0000003f0900728c */ /* 0x000fe4000bf05270 */
[----:B------:R-:W-:-:S09]  /*17b20*/  @!UP1 UIADD3 UR5, -UR5, URZ, URZ ;  /* 0x0000003f05059290 */ /* 0x000fd2000fffe13f */
[----:B------:R-:W-:-:S04]  /*17b30*/  @!UP0 ULOP3.LUT UR5, URZ, UR9, URZ, 0x33, !UPT ;  /* 0x000000093f058292 */ /* 0x000fc8000f8e333f */
[----:B------:R-:W-:Y:S02]  /*17b40*/  ULOP3.LUT UR4, URZ, UR5, URZ, 0x33, !UPT ;  /* 0x000000053f047292 */ /* 0x000fe4000f8e333f */
[----:B------:R-:W-:Y:S02]  /*17b50*/  IMAD R26, R3, UR5, R26 ;  /* 0x00000005031a7c24 */ /* 0x000fe4000f8e021a */
[----:B------:R-:W-:Y:S01]  /*17b60*/  UIADD3 UR4, UR7, UR4, URZ ;  /* 0x0000000407047290 */ /* 0x000fe2000fffe03f */
[----:B------:R-:W-:Y:S11]  /*17b70*/  BRA `(.L_x_1540) ;  /* 0x0000000000107947 */ /* 0x000ff60003800000 */
.L_x_1535:
[----:B------:R-:W0:Y:S01]  /*17b80*/  LDC R27, c[0x0][0xc3c] ;  /* 0x00030f00ff1b7b82 */ /* 0x000e220000000800 */
[----:B------:R-:W-:Y:S01]  /*17b90*/  IMAD.MOV.U32 R24, RZ, RZ, R7 ;  /* 0x000000ffff187224 */ /* 0x000fe200078e0007 */
[----:B------:R-:W-:Y:S01]  /*17ba0*/  UMOV UR4, URZ ;  /* 0x0000003f00047c82 */ /* 0x000fe20008000000 */
[----:B------:R-:W-:-:S07]  /*17bb0*/  IMAD.MOV.U32 R26, RZ, RZ, RZ ;  /* 0x000000ffff1a7224 */ /* 0x000fce00078e00ff */
.L_x_1540:
[----:B------:R-:W-:Y:S01]  /*17bc0*/  ISETP.NE.AND P0, PT, R5, RZ, PT ;  /* 0x000000ff0500720c */ /* 0x000fe20003f05270 */
[----:B------:R-:W-:-:S12]  /*17bd0*/  IMAD.U32 R25, RZ, RZ, UR4 ;  /* 0x00000004ff197e24 */ /* 0x000fd8000f8e00ff */
[----:B------:R-:W1:Y:S01]  /*17be0*/  @!P0 S2R R3, SR_CgaCtaId ;  /* 0x0000000000038919 */ /* 0x000e620000008800 */
[----:B------:R-:W-:-:S04]  /*17bf0*/  @!P0 MOV R0, 0x400 ;  /* 0x0000040000008802 */ /* 0x000fc80000000f00 */
[----:B-1----:R-:W-:-:S05]  /*17c00*/  @!P0 LEA R0, R3, R0, 0x18 ;  /* 0x0000000003008211 */ /* 0x002fca00078ec0ff */
[----:B0-----:R0:W-:Y:S01]  /*17c10*/  @!P0 STS.128 [R0+0x228d0], R24 ;  /* 0x0228d01800008388 */ /* 0x0011e20000000c00 */
[----:B------:R-:W-:Y:S06]  /*17c20*/  BAR.ARV 0x5, 0x180 ;  /* 0x0146000000007b1d */ /* 0x000fec0000002000 */
.L_x_1533:
[----:B------:R1:W-:Y:S01]  /*17c30*/  STL [R1+0x1c], RZ ;  /* 0x00001cff01007387 */ /* 0x0003e20000100800 */
[----:B------:R-:W-:Y:S01]  /*17c40*/  ULDC UR5, c[0x0][0xc3c] ;  /* 0x00030f0000057ab9 */ /* 0x000fe20000000800 */
[----:B------:R-:W-:Y:S01]  /*17c50*/  IMAD.MOV.U32 R36, RZ, RZ, 0x1 ;  /* 0x00000001ff247424 */ /* 0x000fe200078e00ff */
[----:B------:R-:W-:Y:S01]  /*17c60*/  ISETP.GE.AND P0, PT, R27, UR5, PT ;  /* 0x000000051b007c0c */ /* 0x000fe2000bf06270 */
[----:B------:R-:W-:-:S12]  /*17c70*/  IMAD.MOV.U32 R32, RZ, RZ, RZ ;  /* 0x000000ffff207224 */ /* 0x000fd800078e00ff */
[----:B-1----:R-:W-:Y:S05]  /*17c80*/  @P0 BRA `(.L_x_1541) ;  /* 0x00000060001c0947 */ /* 0x002fea0003800000 */
[----:B------:R-:W1:Y:S01]  /*17c90*/  S2R R10, SR_TID.X ;  /* 0x00000000000a7919 */ /* 0x000e620000002100 */
[----:B------:R-:W2:Y:S01]  /*17ca0*/  S2UR UR5, SR_CgaCtaId ;  /* 0x00000000000579c3 */ /* 0x000ea20000008800 */
[----:B------:R-:W-:Y:S01]  /*17cb0*/  MOV R17, 0x400 ;  /* 0x0000040000117802 */ /* 0x000fe20000000f00 */
[----:B------:R-:W-:Y:S01]  /*17cc0*/  IMAD.MOV.U32 R36, RZ, RZ, 0x1 ;  /* 0x00000001ff247424 */ /* 0x000fe200078e00ff */
[----:B------:R-:W-:Y:S01]  /*17cd0*/  ULOP3.LUT UR43, UR36, 0x2, URZ, 0xfc, !UPT ;  /* 0x00000002242b7892 */ /* 0x000fe2000f8efc3f */
[----:B------:R-:W-:Y:S01]  /*17ce0*/  IMAD.MOV.U32 R32, RZ, RZ, RZ ;  /* 0x000000ffff207224 */ /* 0x000fe200078e00ff */
[----:B------:R-:W-:Y:S01]  /*17cf0*/  ULOP3.LUT UR44, UR36, 0x1, URZ, 0xfc, !UPT ;  /* 0x00000001242c7892 */ /* 0x000fe2000f8efc3f */
[----:B------:R-:W-:Y:S01]  /*17d00*/  ULDC UR45, c[0x0][0xc] ;  /* 0x00000300002d7ab9 */ /* 0x000fe20000000800 */
[C---:B-1----:R-:W-:Y:S01]  /*17d10*/  IMAD.SHL.U32 R2, R10.reuse, 0x80, RZ ;  /* 0x000000800a027824 */ /* 0x042fe200078e00ff */
[C---:B------:R-:W-:Y:S01]  /*17d20*/  LOP3.LUT R8, R10.reuse, 0x7f, RZ, 0xc0, !PT ;  /* 0x0000007f0a087812 */ /* 0x040fe200078ec0ff */
[C---:B------:R-:W-:Y:S01]  /*17d30*/  IMAD.SHL.U32 R4, R10.reuse, 0x20, RZ ;  /* 0x000000200a047824 */ /* 0x040fe200078e00ff */
[C---:B------:R-:W-:Y:S01]  /*17d40*/  LOP3.LUT P0, RZ, R10.reuse, 0x4, RZ, 0xc0, !PT ;  /* 0x000000040aff7812 */ /* 0x040fe2000780c0ff */
[C---:B------:R-:W-:Y:S01]  /*17d50*/  IMAD.SHL.U32 R6, R10.reuse, 0x4, RZ ;  /* 0x000000040a067824 */ /* 0x040fe200078e00ff */
[----:B0-----:R-:W-:Y:S01]  /*17d60*/  SHF.R.U32.HI R0, RZ, 0x5, R8 ;  /* 0x00000005ff007819 */ /* 0x001fe20000011608 */
[----:B------:R-:W-:Y:S01]  /*17d70*/  IMAD.SHL.U32 R30, R10, 0x10, RZ ;  /* 0x000000100a1e7824 */ /* 0x000fe200078e00ff */
[----:B------:R-:W-:Y:S01]  /*17d80*/  LOP3.LUT R3, R2, 0x380, RZ, 0xc0, !PT ;  /* 0x0000038002037812 */ /* 0x000fe200078ec0ff */
[----:B------:R-:W-:Y:S01]  /*17d90*/  IMAD.SHL.U32 R9, R10, 0x2, RZ ;  /* 0x000000020a097824 */ /* 0x000fe200078e00ff */
[----:B------:R-:W-:-:S02]  /*17da0*/  LOP3.LUT R5, R4, 0x80, RZ, 0xc0, !PT ;  /* 0x0000008004057812 */ /* 0x000fc400078ec0ff */
[----:B------:R-:W-:Y:S01]  /*17db0*/  LOP3.LUT R7, R4, 0x60, RZ, 0xc0, !PT ;  /* 0x0000006004077812 */ /* 0x000fe200078ec0ff */
[----:B------:R-:W-:Y:S01]  /*17dc0*/  IMAD R3, R0, 0x10, R3 ;  /* 0x0000001000037824 */ /* 0x000fe200078e0203 */
[----:B------:R-:W-:Y:S02]  /*17dd0*/  LOP3.LUT R5, R5, 0x10, R10, 0xf8, !PT ;  /* 0x0000001005057812 */ /* 0x000fe400078ef80a */
[----:B------:R-:W-:Y:S01]  /*17de0*/  LOP3.LUT R4, R4, 0x100, RZ, 0xc0, !PT ;  /* 0x0000010004047812 */ /* 0x000fe200078ec0ff */
[----:B------:R-:W-:Y:S01]  /*17df0*/  IMAD R7, R0, 0x200, R7 ;  /* 0x0000020000077824 */ /* 0x000fe200078e0207 */
[----:B------:R-:W-:Y:S02]  /*17e00*/  LOP3.LUT R5, R5, 0x10, R6, 0x78, !PT ;  /* 0x0000001005057812 */ /* 0x000fe400078e7806 */
[----:B------:R-:W-:Y:S02]  /*17e10*/  LOP3.LUT R0, R30, 0x3f0, RZ, 0xc0, !PT ;  /* 0x000003f01e007812 */ /* 0x000fe400078ec0ff */
[----:B------:R-:W-:-:S02]  /*17e20*/  LOP3.LUT R3, R3, 0x70, R30, 0x78, !PT ;  /* 0x0000007003037812 */ /* 0x000fc400078e781e */
[----:B------:R-:W-:Y:S02]  /*17e30*/  LOP3.LUT R9, R0, 0x70, R9, 0x78, !PT ;  /* 0x0000007000097812 */ /* 0x000fe400078e7809 */
[----:B------:R-:W-:Y:S02]  /*17e40*/  IADD3 R4, R5, R7, R4 ;  /* 0x0000000705047210 */ /* 0x000fe40007ffe004 */
[----:B------:R-:W-:Y:S01]  /*17e50*/  LOP3.LUT R0, R3, 0xc00, R2, 0xf8, !PT ;  /* 0x00000c0003007812 */ /* 0x000fe200078ef802 */
[----:B--2---:R-:W-:Y:S01]  /*17e60*/  IMAD.U32 R3, RZ, RZ, UR5 ;  /* 0x00000005ff037e24 */ /* 0x004fe2000f8e00ff */
[----:B------:R-:W-:Y:S01]  /*17e70*/  SHF.R.U32.HI R2, RZ, 0x3, R8 ;  /* 0x00000003ff027819 */ /* 0x000fe20000011608 */
[----:B------:R-:W-:Y:S03]  /*17e80*/  STL [R1+0xc], R4 ;  /* 0x00000c0401007387 */ /* 0x000fe60000100800 */
[----:B------:R-:W-:Y:S01]  /*17e90*/  LEA R17, R3, R17, 0x18 ;  /* 0x0000001103117211 */ /* 0x000fe200078ec0ff */
[----:B------:R0:W-:Y:S04]  /*17ea0*/  STL [R1+0x10], R0 ;  /* 0x0000100001007387 */ /* 0x0001e80000100800 */
[----:B------:R-:W-:Y:S04]  /*17eb0*/  STL [R1+0x1c], RZ ;  /* 0x00001cff01007387 */ /* 0x000fe80000100800 */
[----:B------:R1:W-:Y:S01]  /*17ec0*/  STL [R1+0x4], R3 ;  /* 0x0000040301007387 */ /* 0x0003e20000100800 */
[----:B0-----:R-:W-:-:S05]  /*17ed0*/  IMAD.MOV.U32 R0, RZ, RZ, 0x40 ;  /* 0x00000040ff007424 */ /* 0x001fca00078e00ff */
[----:B------:R-:W-:Y:S02]  /*17ee0*/  SEL R0, R0, 0xffffffc0, !P0 ;  /* 0xffffffc000007807 */ /* 0x000fe40004000000 */
[--C-:B-1----:R-:W-:Y:S02]  /*17ef0*/  LOP3.LUT R3, R2, 0x70, R30.reuse, 0xf8, !PT ;  /* 0x0000007002037812 */ /* 0x102fe400078ef81e */
[----:B------:R-:W-:Y:S01]  /*17f00*/  LOP3.LUT R2, R9, 0x400, R30, 0xf8, !PT ;  /* 0x0000040009027812 */ /* 0x000fe200078ef81e */
[----:B------:R0:W-:Y:S01]  /*17f10*/  STL [R1+0x14], R0 ;  /* 0x0000140001007387 */ /* 0x0001e20000100800 */
[----:B------:R-:W-:Y:S02]  /*17f20*/  LOP3.LUT R30, R30, 0x70, RZ, 0xc0, !PT ;  /* 0x000000701e1e7812 */ /* 0x000fe400078ec0ff */
[----:B------:R-:W-:Y:S01]  /*17f30*/  LOP3.LUT R3, R3, 0x80, RZ, 0xfc, !PT ;  /* 0x0000008003037812 */ /* 0x000fe200078efcff */
[----:B------:R1:W-:Y:S01]  /*17f40*/  STL [R1+0x8], R2 ;  /* 0x0000080201007387 */ /* 0x0003e20000100800 */
[----:B0-----:R-:W-:-:S05]  /*17f50*/  IMAD.IADD R0, R17, 0x1, R2 ;  /* 0x0000000111007824 */ /* 0x001fca00078e0202 */
[----:B------:R1:W-:Y:S02]  /*17f60*/  STL [R1+0x18], R0 ;  /* 0x0000180001007387 */ /* 0x0003e40000100800 */
.L_x_1620:
[----:B0-----:R-:W0:Y:S08]  /*17f70*/  LDC.64 R4, c[0x0][0xa18] ;  /* 0x00028600ff047b82 */ /* 0x001e300000000a00 */
[----:B-12---:R-:W1:Y:S08]  /*17f80*/  LDC.64 R2, c[0x0][0xa28] ;  /* 0x00028a00ff027b82 */ /* 0x006e700000000a00 */
[----:B------:R-:W2:Y:S01]  /*17f90*/  LDC.64 R6, c[0x0][0xa00] ;  /* 0x00028000ff067b82 */ /* 0x000ea20000000a00 */
[----:B0-----:R-:W-:-:S07]  /*17fa0*/  ISETP.NE.U32.AND P1, PT, R4, RZ, PT ;  /* 0x000000ff0400720c */ /* 0x001fce0003f25070 */
[----:B------:R-:W0:Y:S01]  /*17fb0*/  LDC.64 R8, c[0x0][0xa00] ;  /* 0x00028000ff087b82 */ /* 0x000e220000000a00 */
[----:B------:R-:W-:Y:S02]  /*17fc0*/  ISETP.NE.AND.EX P2, PT, R5, RZ, PT, P1 ;  /* 0x000000ff0500720c */ /* 0x000fe40003f45310 */
[----:B-1----:R-:W-:-:S04]  /*17fd0*/  ISETP.NE.U32.AND P0, PT, R2, RZ, PT ;  /* 0x000000ff0200720c */ /* 0x002fc80003f05070 */
[----:B------:R-:W-:Y:S02]  /*17fe0*/  ISETP.NE.AND.EX P0, PT, R3, RZ, PT, P0 ;  /* 0x000000ff0300720c */ /* 0x000fe40003f05300 */
[----:B--2---:R-:W-:-:S05]  /*17ff0*/  ISETP.NE.U32.AND P1, PT, R6, RZ, PT ;  /* 0x000000ff0600720c */ /* 0x004fca0003f25070 */
[----:B------:R-:W1:Y:S01]  /*18000*/  @P2 LDC.64 R2, c[0x0][0xa18] ;  /* 0x00028600ff022b82 */ /* 0x000e620000000a00 */
[----:B------:R-:W-:-:S07]  /*18010*/  ISETP.NE.AND.EX P3, PT, R7, RZ, PT, P1 ;  /* 0x000000ff0700720c */ /* 0x000fce0003f65310 */
[----:B------:R-:W2:Y:S01]  /*18020*/  @P0 LDC.64 R4, c[0x0][0xa28] ;  /* 0x00028a00ff040b82 */ /* 0x000ea20000000a00 */
[----:B------:R-:W-:Y:S02]  /*18030*/  IMAD.MOV.U32 R22, RZ, RZ, RZ ;  /* 0x000000ffff167224 */ /* 0x000fe400078e00ff */
[----:B-1----:R-:W-:-:S05]  /*18040*/  @P2 IMAD.WIDE R2, R27, 0x4, R2 ;  /* 0x000000041b022825 */ /* 0x002fca00078e0202 */
[----:B------:R0:W3:Y:S01]  /*18050*/  @P2 LDG.E R0, desc[UR50][R2.64] ;  /* 0x0000003202002981 */ /* 0x0000e2000c1e1900 */
[----:B--2---:R-:W-:-:S06]  /*18060*/  @P0 IMAD.WIDE R4, R27, 0x4, R4 ;  /* 0x000000041b040825 */ /* 0x004fcc00078e0204 */
[----:B------:R1:W5:Y:S01]  /*18070*/  @P0 LDG.E R4, desc[UR50][R4.64] ;  /* 0x0000003204040981 */ /* 0x000362000c1e1900 */
[----:B0-----:R-:W-:Y:S01]  /*18080*/  IMAD.WIDE R2, R27, 0x4, R8 ;  /* 0x000000041b027825 */ /* 0x001fe200078e0208 */
[----:B------:R-:W-:-:S04]  /*18090*/  LOP3.LUT R16, R16, 0xfffffbff, RZ, 0xc0, !PT ;  /* 0xfffffbff10107812 */ /* 0x000fc800078ec0ff */
[----:B------:R1:W5:Y:S01]  /*180a0*/  @P3 LDG.E R22, desc[UR50][R2.64] ;  /* 0x0000003202163981 */ /* 0x000362000c1e1900 */
[----:B------:R-:W-:Y:S02]  /*180b0*/  @P3 LOP3.LUT R16, R16, 0x400, RZ, 0xfc, !PT ;  /* 0x0000040010103812 */ /* 0x000fe400078efcff */
[----:B---3--:R-:W-:Y:S01]  /*180c0*/  @P2 R2UR UR38, R0 ;  /* 0x00000000002622ca */ /* 0x008fe200000e0000 */
[----:B-1----:R-:W-:-:S14]  /*180d0*/  @P2 BRA `(.L_x_1542) ;  /* 0x00000000001c2947 */ /* 0x002fdc0003800000 */
[----:B------:R-:W-:Y:S01]  /*180e0*/  ULDC UR38, c[0x0][0x288] ;  /* 0x0000a20000267ab9 */ /* 0x000fe20000000800 */
[----:B------:R-:W-:Y:S05]  /*180f0*/  @!P3 BRA `(.L_x_1542) ;  /* 0x000000000014b947 */ /* 0x000fea0003800000 */
[----:B------:R-:W2:Y:S04]  /*18100*/  LDG.E R5, desc[UR50][R2.64] ;  /* 0x0000003202057981 */ /* 0x000ea8000c1e1900 */
[----:B------:R-:W3:Y:S01]  /*18110*/  LDG.E R0, desc[UR50][R2.64+0x4] ;  /* 0x0000043202007981 */ /* 0x000ee2000c1e1900 */
[----:B--2---:R-:W-:Y:S02]  /*18120*/  R2UR UR5, R5 ;  /* 0x00000000050572ca */ /* 0x004fe400000e0000 */
[----:B---3--:R-:W-:-:S13]  /*18130*/  R2UR UR38, R0 ;  /* 0x00000000002672ca */ /* 0x008fda00000e0000 */
[----:B------:R-:W-:-:S12]  /*18140*/  UIADD3 UR38, -UR5, UR38, URZ ;  /* 0x0000002605267290 */ /* 0x000fd8000fffe13f */
.L_x_1542:
[----:B------:R-:W-:Y:S01]  /*18150*/  ULDC.64 UR6, c[0x0][0x418] ;  /* 0x0001060000067ab9 */ /* 0x000fe20000000a00 */
[----:B------:R-:W-:Y:S01]  /*18160*/  UMOV UR37, URZ ;  /* 0x0000003f00257c82 */ /* 0x000fe20008000000 */
[----:B------:R-:W-:Y:S01]  /*18170*/  UISETP.NE.U32.AND UP0, UPT, UR6, URZ, UPT ;  /* 0x0000003f0600728c */ /* 0x000fe2000bf05070 */
[----:B-----5:R-:W-:Y:S01]  /*18180*/  @P0 R2UR UR37, R4 ;  /* 0x00000000042502ca */ /* 0x020fe200000e0000 */
[----:B------:R-:W-:Y:S01]  /*18190*/  ULDC UR5, c[0x0][0x424] ;  /* 0x0001090000057ab9 */ /* 0x000fe20000000800 */
[----:B------:R-:W-:Y:S01]  /*181a0*/  ULDC UR40, c[0x0][0x2f0] ;  /* 0x0000bc0000287ab9 */ /* 0x000fe20000000800 */
[----:B------:R-:W-:-:S03]  /*181b0*/  UISETP.NE.AND.EX UP0, UPT, UR7, URZ, UPT, UP0 ;  /* 0x0000003f0700728c */ /* 0x000fc6000bf05300 */
[----:B------:R-:W-:Y:S01]  /*181c0*/  ULDC.64 UR6, c[0x0][0xa20] ;  /* 0x0002880000067ab9 */ /* 0x000fe20000000a00 */
[----:B------:R-:W-:Y:S01]  /*181d0*/  USEL UR5, UR5, 0x1, UP0 ;  /* 0x0000000105057887 */ /* 0x000fe20008000000 */
[----:B------:R-:W-:-:S03]  /*181e0*/  ISETP.NE.U32.AND P0, PT, RZ, UR6, PT ;  /* 0x00000006ff007c0c */ /* 0x000fc6000bf05070 */
[----:B------:R-:W-:Y:S01]  /*181f0*/  UIMAD UR40, UR5, UR40, URZ ;  /* 0x00000028052872a4 */ /* 0x000fe2000f8e023f */
[----:B------:R-:W-:-:S13]  /*18200*/  ISETP.NE.AND.EX P0, PT, RZ, UR7, PT, P0 ;  /* 0x00000007ff007c0c */ /* 0x000fda000bf05300 */
[----:B------:R-:W-:Y:S05]  /*18210*/  @!P0 BRA `(.L_x_1543) ;  /* 0x0000000000148947 */ /* 0x000fea0003800000 */
[----:B------:R-:W0:Y:S02]  /*18220*/  LDC.64 R2, c[0x0][0xa20] ;  /* 0x00028800ff027b82 */ /* 0x000e240000000a00 */
[----:B0-----:R-:W-:-:S06]  /*18230*/  IMAD.WIDE R2, R27, 0x4, R2 ;  /* 0x000000041b027825 */ /* 0x001fcc00078e0202 */
[----:B------:R-:W2:Y:S02]  /*18240*/  LDG.E R2, desc[UR50][R2.64] ;  /* 0x0000003202027981 */ /* 0x000ea4000c1e1900 */
[----:B--2---:R-:W-:Y:S01]  /*18250*/  R2UR UR40, R2 ;  /* 0x00000000022872ca */ /* 0x004fe200000e0000 */
[----:B------:R-:W-:-:S14]  /*18260*/  BRA `(.L_x_1544) ;  /* 0x00000000002c7947 */ /* 0x000fdc0003800000 */
.L_x_1543:
        /* <DEDUP_REMOVED lines=11> */
.L_x_1544:
[----:B------:R-:W-:Y:S01]  /*18320*/  ULDC UR5, c[0x0][0x448] ;  /* 0x0001120000057ab9 */ /* 0x000fe20000000800 */
[----:B------:R-:W-:Y:S02]  /*18330*/  USHF.L.U32 UR39, UR4, 0x7, URZ ;  /* 0x0000000704277899 */ /* 0x000fe4000800063f */
[----:B------:R-:W-:Y:S02]  /*18340*/  UISETP.NE.AND UP0, UPT, UR5, 0x1, UPT ;  /* 0x000000010500788c */ /* 0x000fe4000bf05270 */
[----:B------:R-:W-:Y:S01]  /*18350*/  UIADD3 UR8, UR39, 0x7f, URZ ;  /* 0x0000007f27087890 */ /* 0x000fe2000fffe03f */
[----:B------:R-:W-:Y:S01]  /*18360*/  ULDC.64 UR4, c[0x0][0x9e0] ;  /* 0x0002780000047ab9 */ /* 0x000fe20000000a00 */
[----:B------:R-:W-:Y:S02]  /*18370*/  UP2UR UR46, UPR, URZ, 0x1 ;  /* 0x000000013f2e7883 */ /* 0x000fe40008000000 */
[----:B------:R-:W-:-:S05]  /*18380*/  UIADD3 UR40, -UR37, UR40, URZ ;  /* 0x0000002825287290 */ /* 0x000fca000fffe13f */
[----:B------:R-:W-:Y:S01]  /*18390*/  @UP0 ULDC UR6, c[0x0][0x44c] ;  /* 0x0001130000060ab9 */ /* 0x000fe20000000800 */
[----:B------:R-:W-:Y:S01]  /*183a0*/  @UP0 ULDC UR10, c[0x0][0x450] ;  /* 0x00011400000a0ab9 */ /* 0x000fe20000000800 */
[----:B------:R-:W-:Y:S02]  /*183b0*/  UIMAD.WIDE.U32 UR6, UR8, UR6, URZ ;  /* 0x00000006080672a5 */ /* 0x000fe4000f8e003f */
[----:B------:R-:W-:Y:S02]  /*183c0*/  UIADD3 UR9, UR40, 0x1, -UR38 ;  /* 0x0000000128097890 */ /* 0x000fe4000fffe826 */
[----:B------:R-:W-:Y:S02]  /*183d0*/  @UP0 USHF.R.U32.HI UR8, URZ, UR10, UR7 ;  /* 0x0000000a3f080299 */ /* 0x000fe40008011607 */
[----:B------:R-:W-:Y:S02]  /*183e0*/  UISETP.GE.AND UP0, UPT, UR5, 0x1, UPT ;  /* 0x000000010500788c */ /* 0x000fe4000bf06270 */
[----:B------:R-:W-:-:S04]  /*183f0*/  UIADD3 UR9, UR9, UR8, URZ ;  /* 0x0000000809097290 */ /* 0x000fc8000fffe03f */
[----:B------:R-:W-:Y:S01]  /*18400*/  PLOP3.LUT P1, PT, PT, PT, UP0, 0x80, 0x0 ;  /* 0x000000000000781c */ /* 0x000fe20003f2f008 */
[----:B------:R-:W-:-:S12]  /*18410*/  UIADD3 UR4, UR9, UR4, URZ ;  /* 0x0000000409047290 */ /* 0x000fd8000fffe03f */
[----:B------:R-:W-:Y:S05]  /*18420*/  @!P1 BRA `(.L_x_1545) ;  /* 0x0000000000449947 */ /* 0x000fea0003800000 */
        /* <DEDUP_REMOVED lines=10> */
.L_x_1546:
[----:B------:R-:W-:-:S11]  /*184d0*/  UISETP.NE.AND UP0, UPT, UR5, 0x1, UPT ;  /* 0x000000010500788c */ /* 0x000fd6000bf05270 */
[----:B------:R-:W-:Y:S02]  /*184e0*/  @UP0 ULDC.64 UR10, c[0x0][0x9e8] ;  /* 0x00027a00000a0ab9 */ /* 0x000fe40000000a00 */
[----:B------:R-:W-:-:S04]  /*184f0*/  UIMAD.WIDE.U32 UR6, UR8, UR10, URZ ;  /* 0x0000000a080672a5 */ /* 0x000fc8000f8e003f */
[----:B------:R-:W-:-:S12]  /*18500*/  @UP0 USHF.R.U32.HI UR8, URZ, UR11, UR7 ;  /* 0x0000000b3f080299 */ /* 0x000fd80008011607 */
.L_x_1547:
[----:B------:R-:W-:-:S04]  /*18510*/  UIMAD UR8, UR8, UR5, UR5 ;  /* 0x00000005080872a4 */ /* 0x000fc8000f8e0205 */
[----:B------:R-:W-:-:S04]  /*18520*/  UISETP.LT.AND UP0, UPT, UR4, UR8, UPT ;  /* 0x000000080400728c */ /* 0x000fc8000bf01270 */
[----:B------:R-:W-:-:S12]  /*18530*/  USEL UR4, UR4, UR8, UP0 ;  /* 0x0000000804047287 */ /* 0x000fd80008000000 */
.L_x_1545:
[----:B------:R-:W-:Y:S02]  /*18540*/  UISETP.NE.AND UP0, UPT, UR46, URZ, UPT ;  /* 0x0000003f2e00728c */ /* 0x000fe4000bf05270 */
[----:B------:R-:W-:Y:S02]  /*18550*/  UIADD3 UR6, UR40, 0x9f, URZ ;  /* 0x0000009f28067890 */ /* 0x000fe4000fffe03f */
[----:B------:R-:W-:Y:S02]  /*18560*/  UIADD3 UR8, UR4, 0x9f, URZ ;  /* 0x0000009f04087890 */ /* 0x000fe4000fffe03f */
[----:B------:R-:W-:Y:S02]  /*18570*/  UIMAD.WIDE UR6, UR6, 0x66666667, URZ ;  /* 0x66666667060678a5 */ /* 0x000fe4000f8e023f */
[----:B------:R-:W-:Y:S02]  /*18580*/  UIMAD.WIDE UR8, UR8, 0x66666667, URZ ;  /* 0x66666667080878a5 */ /* 0x000fe4000f8e023f */
[----:B------:R-:W-:Y:S01]  /*18590*/  USHF.R.U32.HI UR4, URZ, 0x1f, UR7 ;  /* 0x0000001f3f047899 */ /* 0x000fe20008011607 */
[----:B------:R-:W-:Y:S01]  /*185a0*/  @UP0 ULDC UR10, c[0x0][0x44c] ;  /* 0x00011300000a0ab9 */ /* 0x000fe20000000800 */
[----:B------:R-:W-:-:S02]  /*185b0*/  USHF.R.U32.HI UR6, URZ, 0x1f, UR9 ;  /* 0x0000001f3f067899 */ /* 0x000fc40008011609 */
[----:B------:R-:W-:Y:S01]  /*185c0*/  UIMAD.WIDE.U32 UR10, UR39, UR10, URZ ;  /* 0x0000000a270a72a5 */ /* 0x000fe2000f8e003f */
[----:B------:R-:W-:Y:S01]  /*185d0*/  @UP0 ULDC UR13, c[0x0][0x450] ;  /* 0x00011400000d0ab9 */ /* 0x000fe20000000800 */
[----:B------:R-:W-:Y:S02]  /*185e0*/  UMOV UR12, UR39 ;  /* 0x00000027000c7c82 */ /* 0x000fe40008000000 */
[----:B------:R-:W-:Y:S02]  /*185f0*/  @UP0 USHF.R.U32.HI UR12, URZ, UR13, UR11 ;  /* 0x0000000d3f0c0299 */ /* 0x000fe4000801160b */
[----:B------:R-:W-:Y:S02]  /*18600*/  ULEA.HI.SX32 UR4, UR7, UR4, 0x1a ;  /* 0x0000000407047291 */ /* 0x000fe4000f8fd23f */
[----:B------:R-:W-:Y:S02]  /*18610*/  ULEA.HI.SX32 UR6, UR9, UR6, 0x1a ;  /* 0x0000000609067291 */ /* 0x000fe4000f8fd23f */
[----:B------:R-:W-:-:S02]  /*18620*/  UIADD3 UR7, UR12, UR40, -UR38 ;  /* 0x000000280c077290 */ /* 0x000fc4000fffe826 */
[----:B------:R-:W-:Y:S01]  /*18630*/  UISETP.LT.AND UP0, UPT, UR4, UR6, UPT ;  /* 0x000000060400728c */ /* 0x000fe2000bf01270 */
[----:B------:R-:W-:Y:S02]  /*18640*/  ULDC UR8, c[0x0][0x9dc] ;  /* 0x0002770000087ab9 */ /* 0x000fe40000000800 */
[----:B------:R-:W-:Y:S02]  /*18650*/  UIADD3 UR8, UR7, -UR8, URZ ;  /* 0x8000000807087290 */ /* 0x000fe4000fffe03f */
[----:B------:R-:W-:Y:S01]  /*18660*/  USEL UR41, UR4, UR6, UP0 ;  /* 0x0000000604297287 */ /* 0x000fe20008000000 */
        /* <DEDUP_REMOVED lines=12> */
.L_x_1549:
[----:B------:R-:W-:-:S11]  /*18730*/  UISETP.NE.AND UP0, UPT, UR5, 0x1, UPT ;  /* 0x000000010500788c */ /* 0x000fd6000bf05270 */
[----:B------:R-:W-:Y:S02]  /*18740*/  @UP0 ULDC.64 UR10, c[0x0][0x9e8] ;  /* 0x00027a00000a0ab9 */ /* 0x000fe40000000a00 */
[----:B------:R-:W-:-:S04]  /*18750*/  UIMAD.WIDE.U32 UR6, UR4, UR10, URZ ;  /* 0x0000000a040672a5 */ /* 0x000fc8000f8e003f */
[----:B------:R-:W-:-:S12]  /*18760*/  @UP0 USHF.R.U32.HI UR4, URZ, UR11, UR7 ;  /* 0x0000000b3f040299 */ /* 0x000fd80008011607 */
.L_x_1550:
[----:B------:R-:W-:-:S04]  /*18770*/  UIMAD UR4, UR4, UR5, URZ ;  /* 0x00000005040472a4 */ /* 0x000fc8000f8e023f */
[----:B------:R-:W-:-:S04]  /*18780*/  UISETP.LT.AND UP0, UPT, UR8, UR4, UPT ;  /* 0x000000040800728c */ /* 0x000fc8000bf01270 */
[----:B------:R-:W-:-:S12]  /*18790*/  USEL UR8, UR8, UR4, !UP0 ;  /* 0x0000000408087287 */ /* 0x000fd8000c000000 */
.L_x_1548:
        /* <DEDUP_REMOVED lines=26> */
.L_x_1552:
        /* <DEDUP_REMOVED lines=20> */
.L_x_1555:
[----:B------:R-:W-:Y:S05]  /*18a80*/  BSYNC B6 ;  /* 0x0000000000067941 */ /* 0x000fea0003800000 */
.L_x_1554:
        /* <DEDUP_REMOVED lines=22> */
.L_x_1557:
[----:B------:R-:W-:Y:S05]  /*18bf0*/  BSYNC B6 ;  /* 0x0000000000067941 */ /* 0x000fea0003800000 */
.L_x_1556:
        /* <DEDUP_REMOVED lines=20> */
.L_x_1559:
[----:B------:R-:W-:Y:S05]  /*18d40*/  BSYNC B6 ;  /* 0x0000000000067941 */ /* 0x000fea0003800000 */
.L_x_1558:
        /* <DEDUP_REMOVED lines=19> */
.L_x_1561:
[----:B------:R-:W-:Y:S05]  /*18e80*/  BSYNC B6 ;  /* 0x0000000000067941 */ /* 0x000fea0003800000 */
.L_x_1560:
[----:B------:R-:W0:Y:S01]  /*18e90*/  LDC.64 R2, c[0x0][0x9f8] ;  /* 0x00027e00ff027b82 */ /* 0x000e220000000a00 */
[----:B------:R-:W-:-:S07]  /*18ea0*/  IMAD.MOV.U32 R35, RZ, RZ, R27 ;  /* 0x000000ffff237224 */ /* 0x000fce00078e001b */
[----:B------:R-:W1:Y:S01]  /*18eb0*/  LDC R18, c[0x0][0x430] ;  /* 0x00010c00ff127b82 */ /* 0x000e620000000800 */
[----:B0-----:R-:W-:-:S04]  /*18ec0*/  ISETP.NE.U32.AND P0, PT, R2, RZ, PT ;  /* 0x000000ff0200720c */ /* 0x001fc80003f05070 */
[----:B------:R-:W-:-:S13]  /*18ed0*/  ISETP.NE.AND.EX P0, PT, R3, RZ, PT, P0 ;  /* 0x000000ff0300720c */ /* 0x000fda0003f05300 */
[----:B------:R-:W0:Y:S02]  /*18ee0*/  @P0 LDC.64 R2, c[0x0][0x9f8] ;  /* 0x00027e00ff020b82 */ /* 0x000e240000000a00 */
[----:B0-----:R-:W-:-:S05]  /*18ef0*/  @P0 IMAD.WIDE R2, R27, 0x4, R2 ;  /* 0x000000041b020825 */ /* 0x001fca00078e0202 */
[----:B------:R0:W5:Y:S01]  /*18f00*/  @P0 LDG.E R35, desc[UR50][R2.64] ;  /* 0x0000003202230981 */ /* 0x000162000c1e1900 */
[----:B-1----:R-:W-:Y:S01]  /*18f10*/  ISETP.NE.AND P2, PT, R18, 0x1, PT ;  /* 0x000000011200780c */ /* 0x002fe20003f45270 */
[----:B------:R-:W-:Y:S01]  /*18f20*/  UMOV UR4, 0xffffffff ;  /* 0xffffffff00047882 */ /* 0x000fe20000000000 */
[----:B------:R-:W-:-:S11]  /*18f30*/  LOP3.LUT R16, R16, 0xfffffff7, RZ, 0xc0, !PT ;  /* 0xfffffff710107812 */ /* 0x000fd600078ec0ff */
[----:B------:R-:W-:Y:S01]  /*18f40*/  @P2 LOP3.LUT R16, R16, 0x8, RZ, 0xfc, !PT ;  /* 0x0000000810102812 */ /* 0x000fe200078efcff */
[----:B0-----:R-:W-:Y:S06]  /*18f50*/  BRA.DIV UR4, `(.L_x_1562) ;  /* 0x0000005604447947 */ /* 0x001fec000b800000 */
.L_x_1640:
[----:B------:R-:W0:Y:S01]  /*18f60*/  S2R R0, SR_TID.X ;  /* 0x0000000000007919 */ /* 0x000e220000002100 */
[----:B------:R-:W-:Y:S01]  /*18f70*/  UMOV UR4, 0xa0 ;  /* 0x000000a000047882 */ /* 0x000fe20000000000 */
[----:B------:R-:W1:Y:S01]  /*18f80*/  @P2 LDC R3, c[0x0][0x434] ;  /* 0x00010d00ff032b82 */ /* 0x000e620000000800 */
[----:B------:R-:W-:Y:S01]  /*18f90*/  UIMAD UR4, UR41, UR4, -0xa0 ;  /* 0xffffff60290474a4 */ /* 0x000fe2000f8e0204 */
[----:B------:R-:W2:Y:S01]  /*18fa0*/  S2R R9, SR_TID.X ;  /* 0x0000000000097919 */ /* 0x000ea20000002100 */
[----:B-----5:R-:W-:-:S05]  /*18fb0*/  SHF.R.S32.HI R13, RZ, 0x1f, R35 ;  /* 0x0000001fff0d7819 */ /* 0x020fca0000011423 */
[----:B------:R-:W3:Y:S01]  /*18fc0*/  @P2 LDC R5, c[0x0][0x438] ;  /* 0x00010e00ff052b82 */ /* 0x000ee20000000800 */
[----:B------:R4:W-:Y:S01]  /*18fd0*/  STL [R1], R13 ;  /* 0x0000000d01007387 */ /* 0x0009e20000100800 */
[----:B0-----:R-:W-:Y:S01]  /*18fe0*/  LOP3.LUT R0, R0, 0x7f, RZ, 0xc0, !PT ;  /* 0x0000007f00007812 */ /* 0x001fe200078ec0ff */
[----:B--2---:R-:W-:-:S03]  /*18ff0*/  IMAD.SHL.U32 R12, R9, 0x10, RZ ;  /* 0x00000010090c7824 */ /* 0x004fc600078e00ff */
[----:B------:R-:W-:Y:S01]  /*19000*/  SHF.R.U32.HI R10, RZ, 0x3, R0 ;  /* 0x00000003ff0a7819 */ /* 0x000fe20000011600 */
[----:B------:R-:W-:-:S03]  /*19010*/  IMAD.SHL.U32 R9, R9, 0x10, RZ ;  /* 0x0000001009097824 */ /* 0x000fc600078e00ff */
[C---:B------:R-:W-:Y:S02]  /*19020*/  LOP3.LUT R12, R10.reuse, 0x70, R12, 0xf8, !PT ;  /* 0x000000700a0c7812 */ /* 0x040fe400078ef80c */
[----:B------:R-:W-:Y:S02]  /*19030*/  LOP3.LUT R9, R10, 0x70, R9, 0xf8, !PT ;  /* 0x000000700a097812 */ /* 0x000fe400078ef809 */
[----:B------:R-:W-:-:S05]  /*19040*/  LOP3.LUT R12, R12, 0x80, RZ, 0xfc, !PT ;  /* 0x000000800c0c7812 */ /* 0x000fca00078efcff */
[----:B------:R-:W-:-:S05]  /*19050*/  VIADD R0, R12, UR4 ;  /* 0x000000040c007c36 */ /* 0x000fca0008000000 */
[C---:B------:R-:W-:Y:S01]  /*19060*/  ISETP.GE.AND P0, PT, R0.reuse, UR40, PT ;  /* 0x0000002800007c0c */ /* 0x040fe2000bf06270 */
[----:B------:R-:W-:-:S03]  /*19070*/  VIADD R0, R0, UR37 ;  /* 0x0000002500007c36 */ /* 0x000fc60008000000 */
[----:B------:R-:W-:Y:S01]  /*19080*/  ISETP.GT.U32.OR P0, PT, R12, 0x9f, P0 ;  /* 0x0000009f0c00780c */ /* 0x000fe20000704470 */
[----:B-1----:R-:W-:-:S04]  /*19090*/  @P2 IMAD.HI.U32 R2, R0, R3, RZ ;  /* 0x0000000300022227 */ /* 0x002fc800078e00ff */
[----:B------:R-:W-:Y:S01]  /*190a0*/  IMAD.MOV.U32 R8, RZ, RZ, R0 ;  /* 0x000000ffff087224 */ /* 0x000fe200078e0000 */
[----:B---3--:R-:W-:-:S07]  /*190b0*/  @P2 SHF.R.U32.HI R8, RZ, R5, R2 ;  /* 0x00000005ff082219 */ /* 0x008fce0000011602 */
        /* <DEDUP_REMOVED lines=9> */
[----:B------:R-:W-:-:S03]  /*19150*/  VIADD R4, R9, UR4 ;  /* 0x0000000409047c36 */ /* 0x000fc60008000000 */
[----:B------:R-:W-:Y:S02]  /*19160*/  @!P0 LEA.HI.X R11, R2, R5, R3, 0x2, P1 ;  /* 0x00000005020b8211 */ /* 0x000fe400008f1403 */
[C---:B------:R-:W-:Y:S01]  /*19170*/  ISETP.GE.AND P1, PT, R4.reuse, UR40, PT ;  /* 0x0000002804007c0c */ /* 0x040fe2000bf26270 */
[----:B------:R-:W0:Y:S01]  /*19180*/  @P2 LDC R3, c[0x0][0x434] ;  /* 0x00010d00ff032b82 */ /* 0x000e220000000800 */
[----:B------:R-:W-:-:S04]  /*19190*/  VIADD R4, R4, UR37 ;  /* 0x0000002504047c36 */ /* 0x000fc80008000000 */
[----:B------:R-:W-:-:S03]  /*191a0*/  IMAD.MOV.U32 R9, RZ, RZ, R4 ;  /* 0x000000ffff097224 */ /* 0x000fc600078e0004 */
[----:B------:R-:W1:Y:S08]  /*191b0*/  @P2 LDC R5, c[0x0][0x438] ;  /* 0x00010e00ff052b82 */ /* 0x000e700000000800 */
[----:B------:R-:W2:Y:S01]  /*191c0*/  @!P1 LDC.64 R6, c[0x0][0x428] ;  /* 0x00010a00ff069b82 */ /* 0x000ea20000000a00 */
[----:B0-----:R-:W-:-:S05]  /*191d0*/  @P2 IMAD.HI.U32 R2, R4, R3, RZ ;  /* 0x0000000304022227 */ /* 0x001fca00078e00ff */
[----:B-1----:R-:W-:Y:S01]  /*191e0*/  @P2 SHF.R.U32.HI R9, RZ, R5, R2 ;  /* 0x00000005ff092219 */ /* 0x002fe20000011602 */
[----:B------:R-:W-:-:S03]  /*191f0*/  IMAD.MOV.U32 R5, RZ, RZ, RZ ;  /* 0x000000ffff057224 */ /* 0x000fc600078e00ff */
[----:B------:R-:W-:-:S03]  /*19200*/  @!P1 SHF.R.S32.HI R3, RZ, 0x1f, R9 ;  /* 0x0000001fff039819 */ /* 0x000fc60000011409 */
[----:B------:R0:W5:Y:S01]  /*19210*/  @!P0 LDG.E R5, desc[UR50][R10.64] ;  /* 0x000000320a058981 */ /* 0x000162000c1e1900 */
[----:B--2---:R-:W-:-:S04]  /*19220*/  @!P1 IMAD R2, R13, R6, RZ ;  /* 0x000000060d029224 */ /* 0x004fc800078e02ff */
[----:B0-----:R-:W-:Y:S02]  /*19230*/  @!P1 IMAD R10, R35, R7, R2 ;  /* 0x00000007230a9224 */ /* 0x001fe400078e0202 */
[----:B------:R-:W-:-:S04]  /*19240*/  @!P1 IMAD.MOV.U32 R2, RZ, RZ, R9 ;  /* 0x000000ffff029224 */ /* 0x000fc800078e0009 */
[----:B------:R-:W-:Y:S02]  /*19250*/  @!P1 IMAD.WIDE.U32 R2, R35, R6, R2 ;  /* 0x0000000623029225 */ /* 0x000fe400078e0002 */
[----:B------:R-:W0:Y:S02]  /*19260*/  @!P1 LDC.64 R6, c[0x0][0x418] ;  /* 0x00010600ff069b82 */ /* 0x000e240000000a00 */
[----:B------:R-:W-:Y:S02]  /*19270*/  @!P1 IMAD.IADD R3, R3, 0x1, R10 ;  /* 0x0000000103039824 */ /* 0x000fe400078e020a */
[----:B----4-:R-:W-:Y:S01]  /*19280*/  IMAD.MOV R13, RZ, RZ, -R8 ;  /* 0x000000ffff0d7224 */ /* 0x010fe200078e0a08 */
[----:B------:R-:W-:Y:S02]  /*19290*/  LOP3.LUT R16, R16, 0xfffffffd, RZ, 0xc0, !PT ;  /* 0xfffffffd10107812 */ /* 0x000fe400078ec0ff */
[----:B0-----:R-:W-:Y:S01]  /*192a0*/  @!P1 LEA R10, P0, R2, R6, 0x2 ;  /* 0x00000006020a9211 */ /* 0x001fe200078010ff */
[----:B------:R-:W-:-:S03]  /*192b0*/  IMAD R6, R18, R13, R0 ;  /* 0x0000000d12067224 */ /* 0x000fc600078e0200 */
[----:B------:R-:W-:Y:S01]  /*192c0*/  @!P1 LEA.HI.X R11, R2, R7, R3, 0x2, P0 ;  /* 0x00000007020b9211 */ /* 0x000fe200000f1403 */
[----:B------:R-:W-:Y:S01]  /*192d0*/  IMAD.U32 R0, RZ, RZ, UR43 ;  /* 0x0000002bff007e24 */ /* 0x000fe2000f8e00ff */
[----:B------:R-:W-:Y:S01]  /*192e0*/  ISETP.GT.U32.AND P0, PT, R12, 0x9f, PT ;  /* 0x0000009f0c00780c */ /* 0x000fe20003f04070 */
[----:B------:R-:W-:-:S03]  /*192f0*/  IMAD.MOV.U32 R7, RZ, RZ, RZ ;  /* 0x000000ffff077224 */ /* 0x000fc600078e00ff */
[----:B------:R-:W-:Y:S01]  /*19300*/  ISETP.NE.AND P2, PT, R0, 0x3, PT ;  /* 0x000000030000780c */ /* 0x000fe20003f45270 */
[----:B------:R-:W-:Y:S02]  /*19310*/  IMAD.MOV R3, RZ, RZ, -R9 ;  /* 0x000000ffff037224 */ /* 0x000fe400078e0a09 */
[----:B------:R-:W-:Y:S01]  /*19320*/  IMAD.U32 R0, RZ, RZ, UR41 ;  /* 0x00000029ff007e24 */ /* 0x000fe2000f8e00ff */
[----:B------:R0:W5:Y:S01]  /*19330*/  @!P1 LDG.E R7, desc[UR50][R10.64] ;  /* 0x000000320a079981 */ /* 0x000162000c1e1900 */
[----:B------:R-:W-:Y:S01]  /*19340*/  IMAD R8, R18, R3, R4 ;  /* 0x0000000312087224 */ /* 0x000fe200078e0204 */
[----:B------:R-:W-:-:S03]  /*19350*/  SHF.R.S32.HI R37, RZ, 0x1f, R26 ;  /* 0x0000001fff257819 */ /* 0x000fc6000001141a */
[----:B------:R-:W-:-:S04]  /*19360*/  @P0 LOP3.LUT R16, R16, 0x2, RZ, 0xfc, !PT ;  /* 0x0000000210100812 */ /* 0x000fc800078efcff */
[----:B------:R-:W-:Y:S01]  /*19370*/  LOP3.LUT R16, R16, 0xfffffffb, RZ, 0xc0, !PT ;  /* 0xfffffffb10107812 */ /* 0x000fe200078ec0ff */
[----:B0-----:R-:W-:-:S03]  /*19380*/  VIADD R11, R0, 0xffffffff ;  /* 0xffffffff000b7836 */ /* 0x001fc60000000000 */
[----:B------:R-:W-:Y:S01]  /*19390*/  @P2 LOP3.LUT R16, R16, 0x4, RZ, 0xfc, !PT ;  /* 0x0000000410102812 */ /* 0x000fe200078efcff */
[----:B------:R-:W-:Y:S06]  /*193a0*/  @!P2 BRA `(.L_x_1563) ;  /* 0x000000000004a947 */ /* 0x000fec0003800000 */
[----:B------:R-:W-:Y:S01]  /*193b0*/  BPT.TRAP 0x1 ;  /* 0x000000040000795c */ /* 0x000fe20000300000 */
.L_x_1563:
[----:B------:R-:W-:Y:S01]  /*193c0*/  IMAD R0, R32, 0x8, R17 ;  /* 0x0000000820007824 */ /* 0x000fe200078e0211 */
[----:B------:R-:W-:Y:S01]  /*193d0*/  SHF.L.U32 R29, R36, 0x1f, RZ ;  /* 0x0000001f241d7819 */ /* 0x000fe200000006ff */
[----:B------:R-:W-:Y:S01]  /*193e0*/  BSSY B0, `(.L_x_1564) ;  /* 0x0000004000007945 */ /* 0x000fe20003800000 */
[----:B------:R-:W-:Y:S02]  /*193f0*/  SHF.R.S32.HI R21, RZ, 0x1f, R8 ;  /* 0x0000001fff157819 */ /* 0x000fe40000011408 */
[----:B------:R-:W0:Y:S02]  /*19400*/  SYNCS.PHASECHK.TRANS64.TRYWAIT P0, [R0+URZ+0x22880], R29 ;  /* 0x0228801d000075a7 */ /* 0x000e24000800017f */
[----:B0-----:R-:W-:Y:S05]  /*19410*/  @!P0 BRA `(.L_x_1565) ;  /* 0x0000005000408947 */ /* 0x001fea0003800000 */
.L_x_1641:
[----:B------:R-:W-:Y:S05]  /*19420*/  BSYNC B0 ;  /* 0x0000000000007941 */ /* 0x000fea0003800000 */
.L_x_1564:
[----:B------:R-:W2:Y:S01]  /*19430*/  LDL R12, [R1+0x8] ;  /* 0x00000800010c7983 */ /* 0x000ea20000100800 */
[----:B------:R-:W-:Y:S01]  /*19440*/  ULDC.64 UR4, c[0x0][0x328] ;  /* 0x0000ca0000047ab9 */ /* 0x000fe20000000a00 */
[----:B-----5:R-:W-:Y:S01]  /*19450*/  SHF.R.S32.HI R23, RZ, 0x1f, R7 ;  /* 0x0000001fff177819 */ /* 0x020fe20000011407 */
[----:B------:R-:W-:Y:S01]  /*19460*/  IMAD R3, R21, UR4, RZ ;  /* 0x0000000415037c24 */ /* 0x000fe2000f8e02ff */
[----:B------:R-:W-:Y:S01]  /*19470*/  ULDC.64 UR6, c[0x0][0x338] ;  /* 0x0000ce0000067ab9 */ /* 0x000fe20000000a00 */
[----:B------:R-:W1:Y:S01]  /*19480*/  LDC R13, c[0x0][0x2f4] ;  /* 0x0000bd00ff0d7b82 */ /* 0x000e620000000800 */
[----:B------:R-:W-:Y:S01]  /*19490*/  ULDC.64 UR8, c[0x0][0x330] ;  /* 0x0000cc0000087ab9 */ /* 0x000fe20000000a00 */
[C---:B------:R-:W-:Y:S01]  /*194a0*/  IMAD R4, R8.reuse, UR5, R3 ;  /* 0x0000000508047c24 */ /* 0x040fe2000f8e0203 */
[----:B------:R-:W-:Y:S01]  /*194b0*/  ULDC.64 UR10, c[0x0][0x318] ;  /* 0x0000c600000a7ab9 */ /* 0x000fe20000000a00 */
[----:B------:R-:W-:Y:S01]  /*194c0*/  IMAD.WIDE.U32 R2, R8, UR4, RZ ;  /* 0x0000000408027c25 */ /* 0x000fe2000f8e00ff */
[----:B------:R-:W-:-:S02]  /*194d0*/  SHF.R.S32.HI R25, RZ, 0x1f, R6 ;  /* 0x0000001fff197819 */ /* 0x000fc40000011406 */
[----:B------:R-:W-:Y:S01]  /*194e0*/  SHF.R.S32.HI R28, RZ, 0x1f, R5 ;  /* 0x0000001fff1c7819 */ /* 0x000fe20000011405 */
        /* <DEDUP_REMOVED lines=8> */
[----:B------:R-:W-:Y:S01]  /*19570*/  IMAD.WIDE.U32 R2, R26, UR8, R2 ;  /* 0x000000081a027c25 */ /* 0x000fe2000f8e0002 */
[----:B-1----:R-:W-:-:S03]  /*19580*/  ISETP.GE.AND P1, PT, R30, R13, PT ;  /* 0x0000000d1e00720c */ /* 0x002fc60003f26270 */
[----:B------:R-:W-:Y:S01]  /*19590*/  IMAD R4, R25, UR4, RZ ;  /* 0x0000000419047c24 */ /* 0x000fe2000f8e02ff */
[----:B------:R-:W-:-:S03]  /*195a0*/  IADD3 R9, P0, R2, UR10, RZ ;  /* 0x0000000a02097c10 */ /* 0x000fc6000ff1e0ff */
[C---:B------:R-:W-:Y:S01]  /*195b0*/  IMAD R4, R6.reuse, UR5, R4 ;  /* 0x0000000506047c24 */ /* 0x040fe2000f8e0204 */
[----:B------:R-:W-:Y:S01]  /*195c0*/  IADD3.X R10, R3, UR11, R20, P0, !PT ;  /* 0x0000000b030a7c10 */ /* 0x000fe200087fe414 */
[----:B------:R-:W-:Y:S01]  /*195d0*/  IMAD.WIDE.U32 R2, R6, UR4, RZ ;  /* 0x0000000406027c25 */ /* 0x000fe2000f8e00ff */
[----:B------:R-:W-:Y:S01]  /*195e0*/  ISETP.GE.AND P0, PT, R30, R13, PT ;  /* 0x0000000d1e00720c */ /* 0x000fe20003f06270 */
[----:B------:R-:W-:Y:S01]  /*195f0*/  UMOV UR4, 0xffffffff ;  /* 0xffffffff00047882 */ /* 0x000fe20000000000 */
[----:B------:R-:W1:Y:S01]  /*19600*/  S2R R13, SR_TID.X ;  /* 0x00000000000d7919 */ /* 0x000e620000002100 */
[----:B------:R-:W-:Y:S01]  /*19610*/  IMAD.IADD R3, R3, 0x1, R4 ;  /* 0x0000000103037824 */ /* 0x000fe200078e0204 */
[----:B------:R-:W-:Y:S01]  /*19620*/  @P1 LOP3.LUT R16, R16, 0x1, RZ, 0xfc, !PT ;  /* 0x0000000110101812 */ /* 0x000fe200078efcff */
[----:B------:R-:W-:Y:S02]  /*19630*/  IMAD R4, R28, UR6, RZ ;  /* 0x000000061c047c24 */ /* 0x000fe4000f8e02ff */
[----:B------:R-:W-:Y:S01]  /*19640*/  IMAD.WIDE.U32 R2, R5, UR6, R2 ;  /* 0x0000000605027c25 */ /* 0x000fe2000f8e0002 */
[----:B------:R-:W-:-:S03]  /*19650*/  LOP3.LUT R16, R16, 0xffffff7f, RZ, 0xc0, !PT ;  /* 0xffffff7f10107812 */ /* 0x000fc600078ec0ff */
[----:B------:R-:W-:-:S04]  /*19660*/  IMAD R4, R5, UR7, R4 ;  /* 0x0000000705047c24 */ /* 0x000fc8000f8e0204 */
[----:B------:R-:W-:Y:S02]  /*19670*/  IMAD.IADD R3, R3, 0x1, R4 ;  /* 0x0000000103037824 */ /* 0x000fe400078e0204 */
[----:B------:R-:W-:-:S03]  /*19680*/  IMAD.WIDE.U32 R2, R26, UR8, R2 ;  /* 0x000000081a027c25 */ /* 0x000fc6000f8e0002 */
[----:B------:R-:W-:Y:S01]  /*19690*/  IADD3 R19, P1, R2, UR10, RZ ;  /* 0x0000000a02137c10 */ /* 0x000fe2000ff3e0ff */
[----:B------:R-:W-:-:S03]  /*196a0*/  IMAD.MOV.U32 R2, RZ, RZ, -0xa0 ;  /* 0xffffff60ff027424 */ /* 0x000fc600078e00ff */
[----:B------:R-:W-:Y:S01]  /*196b0*/  IADD3.X R20, R20, UR11, R3, P1, !PT ;  /* 0x0000000b14147c10 */ /* 0x000fe20008ffe403 */
[----:B------:R-:W-:Y:S01]  /*196c0*/  IMAD R11, R11, R2, UR40 ;  /* 0x000000280b0b7e24 */ /* 0x000fe2000f8e0202 */
[----:B-1----:R-:W-:-:S04]  /*196d0*/  LOP3.LUT R13, R13, 0x7f, RZ, 0xc0, !PT ;  /* 0x0000007f0d0d7812 */ /* 0x002fc800078ec0ff */
[----:B------:R-:W-:-:S05]  /*196e0*/  SHF.R.U32.HI R13, RZ, 0x3, R13 ;  /* 0x00000003ff0d7819 */ /* 0x000fca000001160d */
[----:B------:R-:W-:-:S05]  /*196f0*/  IMAD.IADD R18, R11, 0x1, -R13 ;  /* 0x000000010b127824 */ /* 0x000fca00078e0a0d */
[----:B------:R-:W-:-:S13]  /*19700*/  ISETP.GE.AND P1, PT, R18, 0x1, PT ;  /* 0x000000011200780c */ /* 0x000fda0003f26270 */
[----:B------:R-:W-:Y:S01]  /*19710*/  @P1 LOP3.LUT R16, R16, 0x80, RZ, 0xfc, !PT ;  /* 0x0000008010101812 */ /* 0x000fe200078efcff */
[----:B--2---:R-:W-:Y:S01]  /*19720*/  IMAD R4, R32, 0x5000, R12 ;  /* 0x0000500020047824 */ /* 0x004fe200078e020c */
[----:B------:R-:W-:Y:S06]  /*19730*/  BRA.DIV UR4, `(.L_x_1566) ;  /* 0x0000004e048c7947 */ /* 0x000fec000b800000 */
[----:B------:R-:W1:Y:S01]  /*19740*/  SHFL.IDX PT, R2, R9, RZ, 0x181f ;  /* 0x00181fff09027589 */ /* 0x000e6200000e0000 */
[----:B------:R-:W-:Y:S01]  /*19750*/  IMAD.IADD R4, R17, 0x1, R4 ;  /* 0x0000000111047824 */ /* 0x000fe200078e0204 */
[----:B------:R-:W-:Y:S02]  /*19760*/  ISETP.GE.AND P3, PT, R18, 0x41, PT ;  /* 0x000000411200780c */ /* 0x000fe40003f66270 */
        /* <DEDUP_REMOVED lines=74> */
.L_x_1663:
        /* <DEDUP_REMOVED lines=9> */
.L_x_1567:
        /* <DEDUP_REMOVED lines=11> */
.L_x_1568:
[----:B------:R1:W-:Y:S01]  /*19d50*/  SYNCS.ARRIVE.TRANS64.A1T0 RZ, [R0+URZ+0x22870], RZ ;  /* 0x022870ff00ff79a7 */ /* 0x0003e2000810003f */
[----:B------:R-:W-:Y:S05]  /*19d60*/  @!P6 BRA `(.L_x_1569) ;  /* 0x000000000004e947 */ /* 0x000fea0003800000 */
[----:B------:R-:W-:Y:S01]  /*19d70*/  BPT.TRAP 0x1 ;  /* 0x000000040000795c */ /* 0x000fe20000300000 */
.L_x_1569:
[----:B------:R-:W2:Y:S01]  /*19d80*/  SYNCS.PHASECHK.TRANS64.TRYWAIT P0, [R0+URZ+0x22840], R29 ;  /* 0x0228401d000075a7 */ /* 0x000ea2000800017f */
[----:B------:R-:W-:Y:S04]  /*19d90*/  BSSY B0, `(.L_x_1570) ;  /* 0x0000002000007945 */ /* 0x000fe80003800000 */
[----:B--2---:R-:W-:Y:S05]  /*19da0*/  @!P0 BRA `(.L_x_1571) ;  /* 0x0000005400148947 */ /* 0x004fea0003800000 */
.L_x_1664:
[----:B------:R-:W-:Y:S05]  /*19db0*/  BSYNC B0 ;  /* 0x0000000000007941 */ /* 0x000fea0003800000 */
.L_x_1570:
        /* <DEDUP_REMOVED lines=17> */
[----:B------:R-:W-:Y:S01]  /*19ed0*/  IMAD R25, R25, UR4, RZ ;  /* 0x0000000419197c24 */ /* 0x000fe2000f8e02ff */
[----:B---3--:R-:W-:Y:S02]  /*19ee0*/  ISETP.GE.AND P2, PT, R30, R11, PT ;  /* 0x0000000b1e00720c */ /* 0x008fe40003f46270 */
[----:B------:R-:W-:Y:S01]  /*19ef0*/  IADD3.X R7, R3, UR11, R9, P0, !PT ;  /* 0x0000000b03077c10 */ /* 0x000fe200087fe409 */
[C---:B------:R-:W-:Y:S02]  /*19f00*/  IMAD R10, R6.reuse, UR5, R25 ;  /* 0x00000005060a7c24 */ /* 0x040fe4000f8e0219 */
        /* <DEDUP_REMOVED lines=25> */
[----:B----4-:R-:W-:Y:S02]  /*1a0a0*/  @P1 IMAD.X R3, RZ, RZ, R2, P0 ;  /* 0x000000ffff031224 */ /* 0x010fe400000e0602 */
[----:B------:R-:W-:Y:S01]  /*1a0b0*/  @P1 IMAD.MOV.U32 R2, RZ, RZ, R10 ;  /* 0x000000ffff021224 */ /* 0x000fe200078e000a */
[----:B---3--:R-:W-:-:S04]  /*1a0c0*/  @P5 IADD3 R14, P0, R30, R14, RZ ;  /* 0x0000000e1e0e5210 */ /* 0x008fc80007f1e0ff */
        /* <DEDUP_REMOVED lines=13> */
[----:B------:R-:W-:Y:S01]  /*1a1a0*/  @P4 IMAD.MOV.U32 R3, RZ, RZ, R9 ;  /* 0x000000ffff034224 */ /* 0x000fe200078e0009 */
[----:B------:R-:W3:Y:S04]  /*1a1b0*/  SHFL.IDX PT, R14, R8, 0x4, 0x181f ;  /* 0x00981f00080e7f89 */ /* 0x000ee800000e0000 */
        /* <DEDUP_REMOVED lines=13> */
[----:B------:R-:W-:Y:S01]  /*1a290*/  @P5 IMAD.MOV.U32 R3, RZ, RZ, R9 ;  /* 0x000000ffff035224 */ /* 0x000fe200078e0009 */
[----:B------:R-:W3:Y:S04]  /*1a2a0*/  SHFL.IDX PT, R14, R8, 0x6, 0x181f ;  /* 0x00d81f00080e7f89 */ /* 0x000ee800000e0000 */
        /* <DEDUP_REMOVED lines=12> */
[----:B------:R-:W-:Y:S01]  /*1a370*/  SHFL.IDX PT, R7, R5, 0x1, 0x181f ;  /* 0x00381f0005077f89 */ /* 0x000fe200000e0000 */
[----:B------:R-:W-:-:S03]  /*1a380*/  @P3 IMAD.MOV.U32 R3, RZ, RZ, R9 ;  /* 0x000000ffff033224 */ /* 0x000fc600078e0009 */
        /* <DEDUP_REMOVED lines=9> */
.L_x_1686:
        /* <DEDUP_REMOVED lines=9> */
.L_x_1573:
        /* <DEDUP_REMOVED lines=11> */
.L_x_1574:
[----:B------:R3:W-:Y:S02]  /*1a560*/  SYNCS.ARRIVE.TRANS64.A1T0 RZ, [R0+URZ+0x22830], RZ ;  /* 0x022830ff00ff79a7 */ /* 0x0007e4000810003f */
[----:B------:R-:W-:Y:S05]  /*1a570*/  WARPSYNC.ALL ;  /* 0x0000000000007948 */ /* 0x000fea0003800000 */
[----:B0123--:R-:W-:Y:S01]  /*1a580*/  SHF.R.S32.HI R0, RZ, 0x1f, R22 ;  /* 0x0000001fff007819 */ /* 0x00ffe20000011416 */
[----:B------:R-:W-:Y:S01]  /*1a590*/  ULDC.64 UR4, c[0x0][0x298] ;  /* 0x0000a60000047ab9 */ /* 0x000fe20000000a00 */
[----:B------:R-:W-:Y:S03]  /*1a5a0*/  BSSY B6, `(.L_x_1575) ;  /* 0x0000019000067945 */ /* 0x000fe60003800000 */
[----:B------:R-:W-:-:S02]  /*1a5b0*/  IMAD R3, R0, UR4, RZ ;  /* 0x0000000400037c24 */ /* 0x000fc4000f8e02ff */
[----:B------:R-:W-:Y:S02]  /*1a5c0*/  VIADD R0, R17, 0x14400 ;  /* 0x0001440011007836 */ /* 0x000fe40000000000 */
[C---:B------:R-:W-:Y:S02]  /*1a5d0*/  IMAD R3, R22.reuse, UR5, R3 ;  /* 0x0000000516037c24 */ /* 0x040fe4000f8e0203 */
[----:B------:R-:W-:Y:S01]  /*1a5e0*/  IMAD.WIDE.U32 R22, R22, UR4, RZ ;  /* 0x0000000416167c25 */ /* 0x000fe2000f8e00ff */
[----:B------:R-:W-:Y:S01]  /*1a5f0*/  BAR.SYNC.DEFER_BLOCKING 0x8, 0x180 ;  /* 0x0206000000007b1d */ /* 0x000fe20000010000 */
[----:B------:R-:W-:Y:S02]  /*1a600*/  LOP3.LUT P0, RZ, R0, 0x3ff, RZ, 0xc0, !PT ;  /* 0x000003ff00ff7812 */ /* 0x000fe4000780c0ff */
[----:B------:R-:W-:-:S11]  /*1a610*/  IMAD.IADD R18, R23, 0x1, R3 ;  /* 0x0000000117127824 */ /* 0x000fd600078e0203 */
        /* <DEDUP_REMOVED lines=17> */
.L_x_1576:
[----:B------:R-:W-:Y:S05]  /*1a730*/  BSYNC B6 ;  /* 0x0000000000067941 */ /* 0x000fea0003800000 */
.L_x_1575:
[----:B------:R0:W5:Y:S01]  /*1a740*/  LDL R10, [R1+0x18] ;  /* 0x00001800010a7983 */ /* 0x0001620000100800 */
[----:B------:R-:W-:Y:S01]  /*1a750*/  UISETP.NE.AND UP0, UPT, UR46, URZ, UPT ;  /* 0x0000003f2e00728c */ /* 0x000fe2000bf05270 */
[----:B------:R-:W-:Y:S01]  /*1a760*/  IMAD.MOV.U32 R2, RZ, RZ, R22 ;  /* 0x000000ffff027224 */ /* 0x000fe200078e0016 */
[----:B------:R-:W-:Y:S01]  /*1a770*/  ULDC.64 UR4, c[0x0][0x2d8] ;  /* 0x0000b60000047ab9 */ /* 0x000fe20000000a00 */
[----:B------:R-:W1:Y:S01]  /*1a780*/  S2R R19, SR_TID.X ;  /* 0x0000000000137919 */ /* 0x000e620000002100 */
[----:B------:R-:W-:Y:S01]  /*1a790*/  IMAD R5, R37, UR4, RZ ;  /* 0x0000000425057c24 */ /* 0x000fe2000f8e02ff */
[----:B------:R-:W-:Y:S01]  /*1a7a0*/  LOP3.LUT P6, RZ, R16, 0x400, RZ, 0xc0, !PT ;  /* 0x0000040010ff7812 */ /* 0x000fe200078cc0ff */
[----:B------:R-:W-:Y:S01]  /*1a7b0*/  IMAD.MOV.U32 R3, RZ, RZ, R18 ;  /* 0x000000ffff037224 */ /* 0x000fe200078e0012 */
[----:B------:R-:W-:Y:S01]  /*1a7c0*/  PLOP3.LUT P0, PT, PT, PT, UP0, 0x80, 0x0 ;  /* 0x000000000000781c */ /* 0x000fe20003f0f008 */
[C---:B------:R-:W-:Y:S01]  /*1a7d0*/  IMAD R5, R26.reuse, UR5, R5 ;  /* 0x000000051a057c24 */ /* 0x040fe2000f8e0205 */
[----:B------:R-:W-:Y:S01]  /*1a7e0*/  SHF.R.S32.HI R0, RZ, 0x1f, R27 ;  /* 0x0000001fff007819 */ /* 0x000fe2000001141b */
[----:B------:R-:W-:Y:S01]  /*1a7f0*/  IMAD.WIDE.U32 R2, R26, UR4, R2 ;  /* 0x000000041a027c25 */ /* 0x000fe2000f8e0002 */
[----:B------:R-:W-:Y:S01]  /*1a800*/  PLOP3.LUT P1, PT, PT, PT, UP0, 0x80, 0x0 ;  /* 0x000000000000781c */ /* 0x000fe20003f2f008 */
[----:B------:R-:W-:Y:S01]  /*1a810*/  @UP0 ULDC UR6, c[0x0][0x44c] ;  /* 0x0001130000060ab9 */ /* 0x000fe20000000800 */
[----:B------:R-:W-:Y:S01]  /*1a820*/  SEL R4, R0, RZ, !P6 ;  /* 0x000000ff00047207 */ /* 0x000fe20007000000 */
[----:B------:R-:W-:Y:S01]  /*1a830*/  IMAD.IADD R3, R3, 0x1, R5 ;  /* 0x0000000103037824 */ /* 0x000fe200078e0205 */
[----:B------:R-:W-:Y:S01]  /*1a840*/  ULDC.64 UR4, c[0x0][0x2e0] ;  /* 0x0000b80000047ab9 */ /* 0x000fe20000000a00 */
[----:B------:R-:W2:Y:S01]  /*1a850*/  LDC R5, c[0x0][0x448] ;  /* 0x00011200ff057b82 */ /* 0x000ea20000000800 */
[----:B------:R-:W-:-:S02]  /*1a860*/  SEL R7, R27, RZ, !P6 ;  /* 0x000000ff1b077207 */ /* 0x000fc40007000000 */
[C---:B-1----:R-:W-:Y:S01]  /*1a870*/  LOP3.LUT R20, R19.reuse, 0x7f, RZ, 0xc0, !PT ;  /* 0x0000007f13147812 */ /* 0x042fe200078ec0ff */
[----:B------:R-:W-:-:S03]  /*1a880*/  IMAD.SHL.U32 R19, R19, 0x10, RZ ;  /* 0x0000001013137824 */ /* 0x000fc600078e00ff */
[----:B------:R-:W-:-:S04]  /*1a890*/  SHF.R.U32.HI R20, RZ, 0x3, R20 ;  /* 0x00000003ff147819 */ /* 0x000fc80000011614 */
[----:B------:R-:W-:-:S05]  /*1a8a0*/  LOP3.LUT R19, R20, 0x70, R19, 0xf8, !PT ;  /* 0x0000007014137812 */ /* 0x000fca00078ef813 */
[----:B------:R-:W-:-:S04]  /*1a8b0*/  VIADD R0, R19, UR39 ;  /* 0x0000002713007c36 */ /* 0x000fc80008000000 */
[----:B------:R-:W-:Y:S01]  /*1a8c0*/  @P0 IMAD.HI.U32 R8, R0, UR6, RZ ;  /* 0x0000000600080c27 */ /* 0x000fe2000f8e00ff */
[----:B------:R-:W-:-:S03]  /*1a8d0*/  @UP0 ULDC UR6, c[0x0][0x450] ;  /* 0x0001140000060ab9 */ /* 0x000fc60000000800 */
[----:B------:R-:W-:Y:S02]  /*1a8e0*/  IMAD R6, R4, UR4, RZ ;  /* 0x0000000404067c24 */ /* 0x000fe4000f8e02ff */
[----:B------:R-:W-:Y:S01]  /*1a8f0*/  IMAD.MOV.U32 R4, RZ, RZ, R0 ;  /* 0x000000ffff047224 */ /* 0x000fe200078e0000 */
[----:B------:R-:W-:Y:S01]  /*1a900*/  @P1 SHF.R.U32.HI R4, RZ, UR6, R8 ;  /* 0x00000006ff041c19 */ /* 0x000fe20008011608 */
[----:B------:R-:W-:-:S03]  /*1a910*/  IMAD R9, R7, UR5, R6 ;  /* 0x0000000507097c24 */ /* 0x000fc6000f8e0206 */
[----:B------:R-:W-:Y:S01]  /*1a920*/  SHF.R.S32.HI R6, RZ, 0x1f, R4 ;  /* 0x0000001fff067819 */ /* 0x000fe20000011404 */
[----:B------:R-:W-:Y:S01]  /*1a930*/  IMAD.WIDE.U32 R2, R7, UR4, R2 ;  /* 0x0000000407027c25 */ /* 0x000fe2000f8e0002 */
[----:B------:R-:W-:Y:S01]  /*1a940*/  ULDC.64 UR4, c[0x0][0x2d0] ;  /* 0x0000b40000047ab9 */ /* 0x000fe20000000a00 */
[----:B------:R-:W1:Y:S02]  /*1a950*/  S2R R19, SR_TID.X ;  /* 0x0000000000137919 */ /* 0x000e640000002100 */
[----:B------:R-:W-:Y:S02]  /*1a960*/  IMAD R7, R6, UR4, RZ ;  /* 0x0000000406077c24 */ /* 0x000fe4000f8e02ff */
[----:B------:R-:W-:Y:S02]  /*1a970*/  IMAD.IADD R3, R3, 0x1, R9 ;  /* 0x0000000103037824 */ /* 0x000fe400078e0209 */
[----:B------:R-:W-:Y:S02]  /*1a980*/  IMAD R9, R4, UR5, R7 ;  /* 0x0000000504097c24 */ /* 0x000fe4000f8e0207 */
[----:B------:R-:W-:-:S04]  /*1a990*/  IMAD.MOV R7, RZ, RZ, -R4 ;  /* 0x000000ffff077224 */ /* 0x000fc800078e0a04 */
[----:B--2---:R-:W-:Y:S02]  /*1a9a0*/  IMAD R7, R5, R7, R0 ;  /* 0x0000000705077224 */ /* 0x004fe400078e0200 */
[----:B------:R-:W-:Y:S01]  /*1a9b0*/  IMAD.WIDE.U32 R2, R4, UR4, R2 ;  /* 0x0000000404027c25 */ /* 0x000fe2000f8e0002 */
[----:B------:R-:W-:Y:S02]  /*1a9c0*/  ULDC.64 UR4, c[0x0][0x2c8] ;  /* 0x0000b20000047ab9 */ /* 0x000fe40000000a00 */
[----:B------:R-:W-:Y:S01]  /*1a9d0*/  SHF.R.S32.HI R0, RZ, 0x1f, R7 ;  /* 0x0000001fff007819 */ /* 0x000fe20000011407 */
[----:B------:R-:W-:-:S04]  /*1a9e0*/  IMAD.IADD R3, R3, 0x1, R9 ;  /* 0x0000000103037824 */ /* 0x000fc800078e0209 */
        /* <DEDUP_REMOVED lines=14> */
[----:B------:R-:W-:Y:S01]  /*1aad0*/  VIADD R4, R18, UR39 ;  /* 0x0000002712047c36 */ /* 0x000fe20008000000 */
[----:B------:R-:W1:Y:S03]  /*1aae0*/  SHFL.IDX PT, R2, R6, RZ, 0x181f ;  /* 0x00181fff06027589 */ /* 0x000e6600000e0000 */
[C---:B------:R-:W-:Y:S01]  /*1aaf0*/  VIADD R8, R4.reuse, 0x10 ;  /* 0x0000001004087836 */ /* 0x040fe20000000000 */
[----:B------:R-:W-:Y:S01]  /*1ab00*/  ISETP.GE.AND P2, PT, R4, R5, PT ;  /* 0x000000050400720c */ /* 0x000fe20003f46270 */
[----:B------:R-:W-:-:S12]  /*1ab10*/  SHFL.IDX PT, R7, R6, 0x1, 0x181f ;  /* 0x00381f0006077f89 */ /* 0x000fd800000e0000 */
[----:B0-----:R-:W-:-:S05]  /*1ab20*/  @!P2 IADD3 R14, P1, R30, R14, RZ ;  /* 0x0000000e1e0ea210 */ /* 0x001fca0007f3e0ff */
[----:B-1----:R-:W-:Y:S02]  /*1ab30*/  @!P2 IMAD.X R3, RZ, RZ, R2, P1 ;  /* 0x000000ffff03a224 */ /* 0x002fe400008e0602 */
[----:B------:R-:W-:Y:S02]  /*1ab40*/  @!P2 IMAD.MOV.U32 R2, RZ, RZ, R14 ;  /* 0x000000ffff02a224 */ /* 0x000fe400078e000e */
        /* <DEDUP_REMOVED lines=37> */
[----:B------:R-:W-:-:S03]  /*1ada0*/  ISETP.GE.AND P2, PT, R8, R5, PT ;  /* 0x000000050800720c */ /* 0x000fc60003f46270 */
[----:B------:R-:W2:Y:S10]  /*1adb0*/  SHFL.IDX PT, R6, R6, 0x7, 0x181f ;  /* 0x00f81f0006067f89 */ /* 0x000eb400000e0000 */
[----:B0-----:R-:W-:-:S02]  /*1adc0*/  @!P2 IADD3 R2, P1, R30, R14, RZ ;  /* 0x0000000e1e02a210 */ /* 0x001fc40007f3e0ff */
[----:B------:R0:W3:Y:S03]  /*1add0*/  SHFL.IDX PT, R14, R0, 0x7, 0x181f ;  /* 0x00f81f00000e7f89 */ /* 0x0000e600000e0000 */
[----:B-1----:R-:W-:-:S05]  /*1ade0*/  @!P2 IMAD.X R3, RZ, RZ, R7, P1 ;  /* 0x000000ffff03a224 */ /* 0x002fca00008e0607 */
[----:B------:R0:W-:Y:S03]  /*1adf0*/  @!P2 LDGSTS.E.BYPASS.LTC128B.128 [R10+0x17400], desc[UR50][R2.64], !P0 ;  /* 0x17400000020aafae */ /* 0x0001e6000c101d72 */
.L_x_1703:
[----:B------:R-:W-:-:S05]  /*1ae00*/  VIADD R4, R4, 0x70 ;  /* 0x0000007004047836 */ /* 0x000fca0000000000 */
[----:B------:R-:W-:-:S13]  /*1ae10*/  ISETP.GE.AND P1, PT, R4, R5, PT ;  /* 0x000000050400720c */ /* 0x000fda0003f26270 */
[----:B0--3--:R-:W-:-:S05]  /*1ae20*/  @!P1 IADD3 R2, P2, R30, R14, RZ ;  /* 0x0000000e1e029210 */ /* 0x009fca0007f5e0ff */
[----:B--2---:R-:W-:-:S05]  /*1ae30*/  @!P1 IMAD.X R3, RZ, RZ, R6, P2 ;  /* 0x000000ffff039224 */ /* 0x004fca00010e0606 */
[----:B------:R-:W-:Y:S01]  /*1ae40*/  @!PT LDS RZ, [RZ] ;  /* 0x00000000fffff984 */ /* 0x000fe20000000800 */
[----:B------:R-:W-:Y:S01]  /*1ae50*/  @!PT LDS RZ, [RZ] ;  /* 0x00000000fffff984 */ /* 0x000fe20000000800 */
[----:B------:R-:W-:Y:S01]  /*1ae60*/  @!PT LDS RZ, [RZ] ;  /* 0x00000000fffff984 */ /* 0x000fe20000000800 */
[----:B------:R0:W-:Y:S01]  /*1ae70*/  @!P1 LDGSTS.E.BYPASS.LTC128B.128 [R10+0x17c00], desc[UR50][R2.64], !P0 ;  /* 0x17c00000020a9fae */ /* 0x0001e2000c101d72 */
[----:B------:R-:W-:Y:S01]  /*1ae80*/  PLOP3.LUT P0, PT, PT, PT, PT, 0x80, 0x0 ;  /* 0x000000000000781c */ /* 0x000fe20003f0f070 */
[----:B------:R-:W-:-:S12]  /*1ae90*/  NOP ;  /* 0x0000000000007918 */ /* 0x000fd80000000000 */
.L_x_1578:
        /* <DEDUP_REMOVED lines=18> */
.L_x_1704:
[----:B------:R-:W-:Y:S05]  /*1afc0*/  BSYNC B0 ;  /* 0x0000000000007941 */ /* 0x000fea0003800000 */
.L_x_1579:
[----:B------:R-:W-:-:S04]  /*1afd0*/  UIADD3 UR4, UR41, -0x2, URZ ;  /* 0xfffffffe29047890 */ /* 0x000fc8000fffe03f */
[----:B------:R-:W-:-:S06]  /*1afe0*/  UISETP.GE.AND UP0, UPT, UR4, UR42, UPT ;  /* 0x0000002a0400728c */ /* 0x000fcc000bf06270 */
[----:B------:R-:W-:-:S13]  /*1aff0*/  PLOP3.LUT P0, PT, PT, PT, UP0, 0x80, 0x0 ;  /* 0x000000000000781c */ /* 0x000fda0003f0f008 */
[----:B------:R-:W-:Y:S05]  /*1b000*/  @!P0 BRA `(.L_x_1581) ;  /* 0x00000018002c8947 */ /* 0x000fea0003800000 */
[----:B------:R-:W-:Y:S02]  /*1b010*/  IMAD.MOV.U32 R20, RZ, RZ, R32 ;  /* 0x000000ffff147224 */ /* 0x000fe400078e0020 */
[----:B------:R-:W-:Y:S02]  /*1b020*/  IMAD.MOV.U32 R21, RZ, RZ, R36 ;  /* 0x000000ffff157224 */ /* 0x000fe400078e0024 */
[----:B------:R-:W-:-:S07]  /*1b030*/  IMAD.U32 R34, RZ, RZ, UR4 ;  /* 0x00000004ff227e24 */ /* 0x000fce000f8e00ff */
.L_x_1601:
[----:B0-----:R-:W2:Y:S01]  /*1b040*/  LDL R12, [R1] ;  /* 0x00000000010c7983 */ /* 0x001ea20000100800 */
[----:B-1----:R-:W1:Y:S01]  /*1b050*/  LDC R2, c[0x0][0x430] ;  /* 0x00010c00ff027b82 */ /* 0x002e620000000800 */
[----:B0-----:R-:W0:Y:S01]  /*1b060*/  S2R R0, SR_TID.X ;  /* 0x0000000000007919 */ /* 0x001e220000002100 */
[----:B------:R-:W3:Y:S01]  /*1b070*/  S2R R6, SR_TID.X ;  /* 0x0000000000067919 */ /* 0x000ee20000002100 */
[----:B------:R-:W4:Y:S01]  /*1b080*/  S2R R8, SR_TID.X ;  /* 0x0000000000087919 */ /* 0x000f220000002100 */
[----:B-1----:R-:W-:Y:S01]  /*1b090*/  ISETP.NE.AND P0, PT, R2, 0x1, PT ;  /* 0x000000010200780c */ /* 0x002fe20003f05270 */
[----:B------:R-:W-:-:S12]  /*1b0a0*/  IMAD.MOV.U32 R9, RZ, RZ, 0xa0 ;  /* 0x000000a0ff097424 */ /* 0x000fd800078e00ff */
[----:B------:R-:W1:Y:S01]  /*1b0b0*/  @P0 LDC R5, c[0x0][0x434] ;  /* 0x00010d00ff050b82 */ /* 0x000e620000000800 */
[----:B0-----:R-:W-:-:S04]  /*1b0c0*/  LOP3.LUT R0, R0, 0x7f, RZ, 0xc0, !PT ;  /* 0x0000007f00007812 */ /* 0x001fc800078ec0ff */
[----:B------:R-:W-:-:S03]  /*1b0d0*/  SHF.R.U32.HI R2, RZ, 0x3, R0 ;  /* 0x00000003ff027819 */ /* 0x000fc60000011600 */
[----:B------:R-:W0:Y:S01]  /*1b0e0*/  @P0 LDC R7, c[0x0][0x438] ;  /* 0x00010e00ff070b82 */ /* 0x000e220000000800 */
[C---:B---3--:R-:W-:Y:S01]  /*1b0f0*/  LOP3.LUT R0, R6.reuse, 0x7f, RZ, 0xc0, !PT ;  /* 0x0000007f06007812 */ /* 0x048fe200078ec0ff */
[----:B------:R-:W-:-:S06]  /*1b100*/  IMAD.SHL.U32 R6, R6, 0x10, RZ ;  /* 0x0000001006067824 */ /* 0x000fcc00078e00ff */
[----:B------:R-:W3:Y:S01]  /*1b110*/  @P0 LDC R3, c[0x0][0x434] ;  /* 0x00010d00ff030b82 */ /* 0x000ee20000000800 */
[----:B------:R-:W-:Y:S01]  /*1b120*/  LOP3.LUT R6, R2, 0x70, R6, 0xf8, !PT ;  /* 0x0000007002067812 */ /* 0x000fe200078ef806 */
[----:B------:R-:W-:Y:S01]  /*1b130*/  IMAD R4, R34, R9, UR37 ;  /* 0x0000002522047e24 */ /* 0x000fe2000f8e0209 */
[----:B------:R-:W-:Y:S01]  /*1b140*/  SHF.R.U32.HI R0, RZ, 0x3, R0 ;  /* 0x00000003ff007819 */ /* 0x000fe20000011600 */
[----:B----4-:R-:W-:-:S04]  /*1b150*/  IMAD.SHL.U32 R8, R8, 0x10, RZ ;  /* 0x0000001008087824 */ /* 0x010fc800078e00ff */
[----:B------:R-:W4:Y:S01]  /*1b160*/  @P0 LDC R2, c[0x0][0x438] ;  /* 0x00010e00ff020b82 */ /* 0x000f220000000800 */
[----:B------:R-:W-:Y:S01]  /*1b170*/  IMAD.IADD R6, R6, 0x1, R4 ;  /* 0x0000000106067824 */ /* 0x000fe200078e0204 */
[----:B------:R-:W-:-:S03]  /*1b180*/  LOP3.LUT R8, R0, 0x70, R8, 0xf8, !PT ;  /* 0x0000007000087812 */ /* 0x000fc600078ef808 */
[----:B-1----:R-:W-:Y:S01]  /*1b190*/  @P0 IMAD.HI.U32 R0, R6, R5, RZ ;  /* 0x0000000506000227 */ /* 0x002fe200078e00ff */
[----:B------:R-:W-:-:S03]  /*1b1a0*/  LOP3.LUT R8, R8, 0x80, RZ, 0xfc, !PT ;  /* 0x0000008008087812 */ /* 0x000fc600078efcff */
[----:B------:R-:W-:Y:S01]  /*1b1b0*/  IMAD.MOV.U32 R10, RZ, RZ, R6 ;  /* 0x000000ffff0a7224 */ /* 0x000fe200078e0006 */
[----:B0-----:R-:W-:Y:S01]  /*1b1c0*/  @P0 SHF.R.U32.HI R10, RZ, R7, R0 ;  /* 0x00000007ff0a0219 */ /* 0x001fe20000011600 */
[----:B------:R-:W-:Y:S01]  /*1b1d0*/  IMAD.IADD R0, R8, 0x1, R4 ;  /* 0x0000000108007824 */ /* 0x000fe200078e0204 */
[----:B------:R-:W-:Y:S05]  /*1b1e0*/  YIELD ;  /* 0x0000000000007946 */ /* 0x000fea0003800000 */
[----:B---3--:R-:W-:Y:S01]  /*1b1f0*/  @P0 IMAD.HI.U32 R3, R0, R3, RZ ;  /* 0x0000000300030227 */ /* 0x008fe200078e00ff */
[----:B------:R-:W-:Y:S01]  /*1b200*/  ULDC.64 UR4, c[0x0][0x428] ;  /* 0x00010a0000047ab9 */ /* 0x000fe20000000a00 */
[----:B------:R-:W-:-:S02]  /*1b210*/  ULDC.64 UR6, c[0x0][0x418] ;  /* 0x0001060000067ab9 */ /* 0x000fc40000000a00 */
[----:B------:R-:W-:Y:S01]  /*1b220*/  IMAD.MOV.U32 R11, RZ, RZ, R0 ;  /* 0x000000ffff0b7224 */ /* 0x000fe200078e0000 */
[----:B----4-:R-:W-:Y:S01]  /*1b230*/  @P0 SHF.R.U32.HI R11, RZ, R2, R3 ;  /* 0x00000002ff0b0219 */ /* 0x010fe20000011603 */
[--C-:B------:R-:W-:Y:S01]  /*1b240*/  IMAD.MOV.U32 R2, RZ, RZ, R10.reuse ;  /* 0x000000ffff027224 */ /* 0x100fe200078e000a */
[----:B------:R-:W-:-:S03]  /*1b250*/  SHF.R.S32.HI R3, RZ, 0x1f, R10 ;  /* 0x0000001fff037819 */ /* 0x000fc6000001140a */
[----:B------:R-:W-:Y:S01]  /*1b260*/  IMAD.WIDE.U32 R2, R35, UR4, R2 ;  /* 0x0000000423027c25 */ /* 0x000fe2000f8e0002 */
[----:B------:R-:W-:Y:S02]  /*1b270*/  ISETP.GT.U32.AND P1, PT, R8, 0x9f, PT ;  /* 0x0000009f0800780c */ /* 0x000fe40003f24070 */
[----:B------:R-:W-:Y:S01]  /*1b280*/  LEA R8, P0, R2, UR6, 0x2 ;  /* 0x0000000602087c11 */ /* 0x000fe2000f8010ff */
[----:B--2---:R-:W-:-:S04]  /*1b290*/  IMAD R4, R12, UR4, RZ ;  /* 0x000000040c047c24 */ /* 0x004fc8000f8e02ff */
[----:B------:R-:W-:-:S04]  /*1b2a0*/  IMAD R4, R35, UR5, R4 ;  /* 0x0000000523047c24 */ /* 0x000fc8000f8e0204 */
[----:B------:R-:W-:-:S05]  /*1b2b0*/  IMAD.IADD R3, R4, 0x1, R3 ;  /* 0x0000000104037824 */ /* 0x000fca00078e0203 */
[----:B------:R-:W-:-:S05]  /*1b2c0*/  LEA.HI.X R9, R2, UR7, R3, 0x2, P0 ;  /* 0x0000000702097c11 */ /* 0x000fca00080f1403 */
[----:B------:R0:W2:Y:S01]  /*1b2d0*/  LDG.E R8, desc[UR50][R8.64] ;  /* 0x0000003208087981 */ /* 0x0000a2000c1e1900 */
[--C-:B------:R-:W-:Y:S01]  /*1b2e0*/  @!P1 SHF.R.S32.HI R3, RZ, 0x1f, R11.reuse ;  /* 0x0000001fff039819 */ /* 0x100fe2000001140b */
[----:B------:R-:W-:Y:S02]  /*1b2f0*/  @!P1 IMAD.MOV.U32 R2, RZ, RZ, R11 ;  /* 0x000000ffff029224 */ /* 0x000fe400078e000b */
[----:B------:R-:W-:Y:S02]  /*1b300*/  IMAD.U32 R12, RZ, RZ, UR43 ;  /* 0x0000002bff0c7e24 */ /* 0x000fe4000f8e00ff */
[----:B------:R-:W-:Y:S01]  /*1b310*/  @!P1 IMAD.WIDE.U32 R2, R35, UR4, R2 ;  /* 0x0000000423029c25 */ /* 0x000fe2000f8e0002 */
[----:B------:R-:W-:Y:S02]  /*1b320*/  ULDC UR4, c[0x0][0x430] ;  /* 0x00010c0000047ab9 */ /* 0x000fe40000000800 */
[----:B------:R-:W-:Y:S01]  /*1b330*/  ISETP.NE.AND P2, PT, R12, 0x3, PT ;  /* 0x000000030c00780c */ /* 0x000fe20003f45270 */
[----:B------:R-:W-:Y:S01]  /*1b340*/  @!P1 IMAD.IADD R3, R4, 0x1, R3 ;  /* 0x0000000104039824 */ /* 0x000fe200078e0203 */
[----:B------:R-:W-:Y:S01]  /*1b350*/  @!P1 LEA R4, P0, R2, UR6, 0x2 ;  /* 0x0000000602049c11 */ /* 0x000fe2000f8010ff */
[----:B------:R-:W-:-:S02]  /*1b360*/  VIADD R32, R20, 0x1 ;  /* 0x0000000114207836 */ /* 0x000fc40000000000 */
[----:B------:R-:W-:Y:S01]  /*1b370*/  IMAD.MOV.U32 R7, RZ, RZ, RZ ;  /* 0x000000ffff077224 */ /* 0x000fe200078e00ff */
[----:B------:R-:W-:Y:S01]  /*1b380*/  @!P1 LEA.HI.X R5, R2, UR7, R3, 0x2, P0 ;  /* 0x0000000702059c11 */ /* 0x000fe200080f1403 */
[----:B------:R-:W-:Y:S01]  /*1b390*/  IMAD.MOV R3, RZ, RZ, -R10 ;  /* 0x000000ffff037224 */ /* 0x000fe200078e0a0a */
[----:B------:R-:W-:Y:S01]  /*1b3a0*/  ISETP.NE.AND P0, PT, R32, 0x2, PT ;  /* 0x000000022000780c */ /* 0x000fe20003f05270 */
[----:B------:R-:W-:Y:S02]  /*1b3b0*/  IMAD.MOV R11, RZ, RZ, -R11 ;  /* 0x000000ffff0b7224 */ /* 0x000fe400078e0a0b */
[----:B------:R1:W5:Y:S01]  /*1b3c0*/  @!P1 LDG.E R7, desc[UR50][R4.64] ;  /* 0x0000003204079981 */ /* 0x000362000c1e1900 */
[----:B------:R-:W-:Y:S01]  /*1b3d0*/  SEL R36, RZ, 0x1, P0 ;  /* 0x00000001ff247807 */ /* 0x000fe20000000000 */
[----:B0-----:R-:W-:Y:S01]  /*1b3e0*/  IMAD R9, R11, UR4, R0 ;  /* 0x000000040b097c24 */ /* 0x001fe2000f8e0200 */
[C---:B------:R-:W-:Y:S01]  /*1b3f0*/  ISETP.GT.AND P1, PT, R34.reuse, UR42, PT ;  /* 0x0000002a22007c0c */ /* 0x040fe2000bf24270 */
[----:B------:R-:W-:Y:S01]  /*1b400*/  VIADD R34, R34, 0xffffffff ;  /* 0xffffffff22227836 */ /* 0x000fe20000000000 */
[----:B------:R-:W-:-:S02]  /*1b410*/  SEL R32, R32, RZ, P0 ;  /* 0x000000ff20207207 */ /* 0x000fc40000000000 */
[----:B------:R-:W-:Y:S01]  /*1b420*/  LOP3.LUT R36, R21, R36, RZ, 0x3c, !PT ;  /* 0x0000002415247212 */ /* 0x000fe200078e3cff */
[----:B-1----:R-:W-:Y:S01]  /*1b430*/  IMAD R4, R3, UR4, R6 ;  /* 0x0000000403047c24 */ /* 0x002fe2000f8e0206 */
[----:B--2---:R-:W-:Y:S01]  /*1b440*/  SHF.R.S32.HI R28, RZ, 0x1f, R8 ;  /* 0x0000001fff1c7819 */ /* 0x004fe20000011408 */
[----:B------:R-:W-:Y:S06]  /*1b450*/  @!P2 BRA `(.L_x_1582) ;  /* 0x000000000004a947 */ /* 0x000fec0003800000 */
[----:B------:R-:W-:Y:S01]  /*1b460*/  BPT.TRAP 0x1 ;  /* 0x000000040000795c */ /* 0x000fe20000300000 */
.L_x_1582:
[----:B------:R-:W-:Y:S01]  /*1b470*/  IMAD R0, R32, 0x8, R17 ;  /* 0x0000000820007824 */ /* 0x000fe200078e0211 */
[----:B------:R-:W-:Y:S01]  /*1b480*/  SHF.L.U32 R29, R36, 0x1f, RZ ;  /* 0x0000001f241d7819 */ /* 0x000fe200000006ff */
[----:B------:R-:W-:Y:S01]  /*1b490*/  BSSY B0, `(.L_x_1583) ;  /* 0x0000004000007945 */ /* 0x000fe20003800000 */
[----:B------:R-:W-:Y:S02]  /*1b4a0*/  SHF.R.S32.HI R25, RZ, 0x1f, R4 ;  /* 0x0000001fff197819 */ /* 0x000fe40000011404 */
[----:B------:R-:W0:Y:S02]  /*1b4b0*/  SYNCS.PHASECHK.TRANS64.TRYWAIT P0, [R0+URZ+0x22880], R29 ;  /* 0x0228801d000075a7 */ /* 0x000e24000800017f */
[----:B0-----:R-:W-:Y:S05]  /*1b4c0*/  @!P0 BRA `(.L_x_1584) ;  /* 0x0000005000848947 */ /* 0x001fea0003800000 */
.L_x_1705:
[----:B------:R-:W-:Y:S05]  /*1b4d0*/  BSYNC B0 ;  /* 0x0000000000007941 */ /* 0x000fea0003800000 */
.L_x_1583:
        /* <DEDUP_REMOVED lines=16> */
[C---:B------:R-:W-:Y:S02]  /*1b5e0*/  IMAD R10, R26.reuse, UR9, R10 ;  /* 0x000000091a0a7c24 */ /* 0x040fe4000f8e020a */
[----:B------:R-:W-:Y:S02]  /*1b5f0*/  IMAD.IADD R3, R3, 0x1, R5 ;  /* 0x0000000103037824 */ /* 0x000fe400078e0205 */
[----:B------:R-:W-:Y:S02]  /*1b600*/  IMAD R5, R23, UR4, RZ ;  /* 0x0000000417057c24 */ /* 0x000fe4000f8e02ff */
[----:B------:R-:W-:-:S04]  /*1b610*/  IMAD.WIDE.U32 R2, R26, UR8, R2 ;  /* 0x000000081a027c25 */ /* 0x000fc8000f8e0002 */
[C---:B------:R-:W-:Y:S01]  /*1b620*/  IMAD R5, R9.reuse, UR5, R5 ;  /* 0x0000000509057c24 */ /* 0x040fe2000f8e0205 */
        /* <DEDUP_REMOVED lines=22> */
[----:B-1----:R-:W-:-:S05]  /*1b790*/  IADD3 R2, P0, R30, R2, RZ ;  /* 0x000000021e027210 */ /* 0x002fca0007f1e0ff */
[----:B--2---:R-:W-:-:S05]  /*1b7a0*/  IMAD.X R3, RZ, RZ, R3, P0 ;  /* 0x000000ffff037224 */ /* 0x004fca00000e0603 */
[----:B------:R3:W-:Y:S02]  /*1b7b0*/  LDGSTS.E.BYPASS.LTC128B.128 [R6+0xa400], desc[UR50][R2.64], !P2 ;  /* 0x0a40000002067fae */ /* 0x0007e4000d101d72 */
[----:B---3--:R-:W-:Y:S02]  /*1b7c0*/  IADD3 R2, P0, R30, R12, RZ ;  /* 0x0000000c1e027210 */ /* 0x008fe40007f1e0ff */
[----:B------:R-:W-:Y:S03]  /*1b7d0*/  SHFL.IDX PT, R12, R5, RZ, 0x181f ;  /* 0x00181fff050c7589 */ /* 0x000fe600000e0000 */
        /* <DEDUP_REMOVED lines=23> */
[----:B------:R-:W1:Y:S04]  /*1b950*/  SHFL.IDX PT, R3, R19, 0x6, 0x181f ;  /* 0x00d81f0013037f89 */ /* 0x000e6800000e0000 */
[----:B------:R-:W2:Y:S04]  /*1b960*/  SHFL.IDX PT, R18, R10, RZ, 0x181f ;  /* 0x00181fff0a127589 */ /* 0x000ea800000e0000 */
[----:B------:R-:W3:Y:S01]  /*1b970*/  SHFL.IDX PT, R10, R10, 0x1, 0x181f ;  /* 0x00381f000a0a7f89 */ /* 0x000ee200000e0000 */
[----:B0-----:R-:W-:-:S05]  /*1b980*/  IADD3 R2, P0, R30, R2, RZ ;  /* 0x000000021e027210 */ /* 0x001fca0007f1e0ff */
[----:B-1----:R-:W-:-:S05]  /*1b990*/  IMAD.X R3, RZ, RZ, R3, P0 ;  /* 0x000000ffff037224 */ /* 0x002fca00000e0603 */
[----:B------:R0:W-:Y:S02]  /*1b9a0*/  LDGSTS.E.BYPASS.LTC128B.128 [R6+0xd400], desc[UR50][R2.64], !P2 ;  /* 0x0d40000002067fae */ /* 0x0001e4000d101d72 */
[----:B0-----:R-:W-:-:S05]  /*1b9b0*/  IADD3 R2, P0, R30, R11, RZ ;  /* 0x0000000b1e027210 */ /* 0x001fca0007f1e0ff */
[----:B------:R-:W-:-:S05]  /*1b9c0*/  IMAD.X R3, RZ, RZ, R31, P0 ;  /* 0x000000ffff037224 */ /* 0x000fca00000e061f */
[----:B------:R0:W-:Y:S02]  /*1b9d0*/  LDGSTS.E.BYPASS.LTC128B.128 [R6+0xdc00], desc[UR50][R2.64], !P2 ;  /* 0x0dc0000002067fae */ /* 0x0001e4000d101d72 */
[----:B0-----:R-:W-:-:S05]  /*1b9e0*/  IADD3 R2, P0, R30, R12, RZ ;  /* 0x0000000c1e027210 */ /* 0x001fca0007f1e0ff */
[----:B--2---:R-:W-:-:S05]  /*1b9f0*/  IMAD.X R3, RZ, RZ, R18, P0 ;  /* 0x000000ffff037224 */ /* 0x004fca00000e0612 */
[----:B------:R0:W-:Y:S04]  /*1ba00*/  LDGSTS.E.BYPASS.LTC128B.128 [R6+0xe400], desc[UR50][R2.64], !P2 ;  /* 0x0e40000002067fae */ /* 0x0001e8000d101d72 */
[----:B0--3--:R0:W1:Y:S02]  /*1ba10*/  SHFL.IDX PT, R2, R5, 0x1, 0x181f ;  /* 0x00381f0005027f89 */ /* 0x00906400000e0000 */
.L_x_1727:
        /* <DEDUP_REMOVED lines=8> */
.L_x_1586:
        /* <DEDUP_REMOVED lines=11> */
.L_x_1587:
[----:B------:R1:W-:Y:S01]  /*1bb50*/  SYNCS.ARRIVE.TRANS64.A1T0 RZ, [R0+URZ+0x22870], RZ ;  /* 0x022870ff00ff79a7 */ /* 0x0003e2000810003f */
[----:B------:R-:W-:Y:S05]  /*1bb60*/  @!P3 BRA `(.L_x_1588) ;  /* 0x000000000004b947 */ /* 0x000fea0003800000 */
[----:B------:R-:W-:Y:S01]  /*1bb70*/  BPT.TRAP 0x1 ;  /* 0x000000040000795c */ /* 0x000fe20000300000 */
.L_x_1588:
[----:B------:R-:W2:Y:S01]  /*1bb80*/  SYNCS.PHASECHK.TRANS64.TRYWAIT P0, [R0+URZ+0x22840], R29 ;  /* 0x0228401d000075a7 */ /* 0x000ea2000800017f */
[----:B------:R-:W-:Y:S04]  /*1bb90*/  BSSY B0, `(.L_x_1589) ;  /* 0x0000002000007945 */ /* 0x000fe80003800000 */
[----:B--2---:R-:W-:Y:S05]  /*1bba0*/  @!P0 BRA `(.L_x_1590) ;  /* 0x00000054009c8947 */ /* 0x004fea0003800000 */
.L_x_1728:
[----:B------:R-:W-:Y:S05]  /*1bbb0*/  BSYNC B0 ;  /* 0x0000000000007941 */ /* 0x000fea0003800000 */
.L_x_1589:
[----:B------:R-:W-:Y:S01]  /*1bbc0*/  ULDC.64 UR4, c[0x0][0x300] ;  /* 0x0000c00000047ab9 */ /* 0x000fe20000000a00 */
[----:B------:R-:W-:Y:S01]  /*1bbd0*/  ULDC.64 UR6, c[0x0][0x310] ;  /* 0x0000c40000067ab9 */ /* 0x000fe20000000a00 */
[----:B0-----:R-:W-:Y:S01]  /*1bbe0*/  IMAD R5, R25, UR4, RZ ;  /* 0x0000000419057c24 */ /* 0x001fe2000f8e02ff */
[----:B------:R-:W0:Y:S01]  /*1bbf0*/  LDC R10, c[0x0][0x2f4] ;  /* 0x0000bd00ff0a7b82 */ /* 0x000e220000000800 */
[----:B------:R-:W-:-:S04]  /*1bc00*/  IMAD.WIDE.U32 R2, R4, UR4, RZ ;  /* 0x0000000404027c25 */ /* 0x000fc8000f8e00ff */
        /* <DEDUP_REMOVED lines=8> */
[C---:B------:R-:W-:Y:S01]  /*1bc90*/  IMAD R8, R9.reuse, UR5, R8 ;  /* 0x0000000509087c24 */ /* 0x040fe2000f8e0208 */
[----:B0-----:R-:W-:Y:S01]  /*1bca0*/  ISETP.GE.AND P2, PT, R30, R10, PT ;  /* 0x0000000a1e00720c */ /* 0x001fe20003f46270 */
[----:B------:R-:W-:Y:S01]  /*1bcb0*/  IMAD.WIDE.U32 R2, R9, UR4, RZ ;  /* 0x0000000409027c25 */ /* 0x000fe2000f8e00ff */
[----:B------:R-:W-:-:S03]  /*1bcc0*/  ULDC.64 UR4, c[0x0][0x308] ;  /* 0x0000c20000047ab9 */ /* 0x000fc60000000a00 */
[----:B------:R-:W-:Y:S02]  /*1bcd0*/  IMAD.IADD R3, R3, 0x1, R8 ;  /* 0x0000000103037824 */ /* 0x000fe400078e0208 */
[----:B------:R-:W-:Y:S02]  /*1bce0*/  IMAD R8, R22, UR6, RZ ;  /* 0x0000000616087c24 */ /* 0x000fe4000f8e02ff */
        /* <DEDUP_REMOVED lines=21> */
[----:B------:R-:W-:Y:S02]  /*1be40*/  SHFL.IDX PT, R14, R7, 0x1, 0x181f ;  /* 0x00381f00070e7f89 */ /* 0x000fe400000e0000 */
[----:B---3--:R-:W-:-:S05]  /*1be50*/  IMAD.X R3, RZ, RZ, R3, P0 ;  /* 0x000000ffff037224 */ /* 0x008fca00000e0603 */
[----:B------:R4:W-:Y:S02]  /*1be60*/  LDGSTS.E.BYPASS.LTC128B.128 [R6+0x18400], desc[UR50][R2.64], !P2 ;  /* 0x1840000002067fae */ /* 0x0009e4000d101d72 */
[----:B----4-:R-:W-:-:S05]  /*1be70*/  IADD3 R2, P0, R30, R12, RZ ;  /* 0x0000000c1e027210 */ /* 0x010fca0007f1e0ff */
[----:B-----5:R-:W-:Y:S02]  /*1be80*/  IMAD.X R3, RZ, RZ, R10, P0 ;  /* 0x000000ffff037224 */ /* 0x020fe400000e060a */
[----:B------:R-:W-:Y:S04]  /*1be90*/  SHFL.IDX PT, R10, R4, 0x7, 0x181f ;  /* 0x00f81f00040a7f89 */ /* 0x000fe800000e0000 */
[----:B------:R1:W-:Y:S02]  /*1bea0*/  LDGSTS.E.BYPASS.LTC128B.128 [R6+0x18c00], desc[UR50][R2.64], !P2 ;  /* 0x18c0000002067fae */ /* 0x0003e4000d101d72 */
[----:B-1----:R-:W-:-:S05]  /*1beb0*/  IADD3 R2, P0, R30, R11, RZ ;  /* 0x0000000b1e027210 */ /* 0x002fca0007f1e0ff */
[----:B--2---:R-:W-:Y:S02]  /*1bec0*/  IMAD.X R3, RZ, RZ, R5, P0 ;  /* 0x000000ffff037224 */ /* 0x004fe400000e0605 */
[----:B------:R-:W-:Y:S04]  /*1bed0*/  SHFL.IDX PT, R5, R7, RZ, 0x181f ;  /* 0x00181fff07057589 */ /* 0x000fe800000e0000 */
        /* <DEDUP_REMOVED lines=24> */
[----:B--2---:R-:W-:-:S05]  /*1c060*/  IADD3 R2, P0, R30, R9, RZ ;  /* 0x000000091e027210 */ /* 0x004fca0007f1e0ff */
[----:B------:R-:W-:-:S05]  /*1c070*/  IMAD.X R3, RZ, RZ, R10, P0 ;  /* 0x000000ffff037224 */ /* 0x000fca00000e060a */
[----:B------:R0:W-:Y:S02]  /*1c080*/  LDGSTS.E.BYPASS.LTC128B.128 [R6+0x1bc00], desc[UR50][R2.64], !P2 ;  /* 0x1bc0000002067fae */ /* 0x0001e4000d101d72 */
[----:B0-----:R-:W-:-:S05]  /*1c090*/  IADD3 R2, P0, R30, R5, RZ ;  /* 0x000000051e027210 */ /* 0x001fca0007f1e0ff */
[----:B---3--:R-:W-:-:S05]  /*1c0a0*/  IMAD.X R3, RZ, RZ, R4, P0 ;  /* 0x000000ffff037224 */ /* 0x008fca00000e0604 */
[----:B----4-:R0:W-:Y:S03]  /*1c0b0*/  LDGSTS.E.BYPASS.LTC128B.128 [R6+0x1c400], desc[UR50][R2.64], !P2 ;  /* 0x1c40000002067fae */ /* 0x0101e6000d101d72 */
.L_x_1750:
        /* <DEDUP_REMOVED lines=8> */
.L_x_1592:
        /* <DEDUP_REMOVED lines=11> */
.L_x_1593:
[----:B------:R0:W-:Y:S02]  /*1c1f0*/  SYNCS.ARRIVE.TRANS64.A1T0 RZ, [R0+URZ+0x22830], RZ ;  /* 0x022830ff00ff79a7 */ /* 0x0001e4000810003f */
[----:B0-----:R-:W-:-:S05]  /*1c200*/  IMAD.U32 R0, RZ, RZ, UR44 ;  /* 0x0000002cff007e24 */ /* 0x001fca000f8e00ff */
[----:B------:R-:W-:-:S13]  /*1c210*/  ISETP.NE.AND P0, PT, R0, 0x3, PT ;  /* 0x000000030000780c */ /* 0x000fda0003f05270 */
[----:B------:R-:W-:Y:S05]  /*1c220*/  @!P0 BRA `(.L_x_1594) ;  /* 0x0000000000048947 */ /* 0x000fea0003800000 */
[----:B------:R-:W-:Y:S01]  /*1c230*/  BPT.TRAP 0x1 ;  /* 0x000000040000795c */ /* 0x000fe20000300000 */
.L_x_1594:
[----:B------:R-:W-:Y:S01]  /*1c240*/  LOP3.LUT R3, R21, 0x1, RZ, 0x3c, !PT ;  /* 0x0000000115037812 */ /* 0x000fe200078e3cff */
[----:B------:R-:W-:Y:S01]  /*1c250*/  IMAD R18, R20, 0x8, R17 ;  /* 0x0000000814127824 */ /* 0x000fe200078e0211 */
[----:B------:R-:W-:Y:S02]  /*1c260*/  BSSY B0, `(.L_x_1595) ;  /* 0x0000004000007945 */ /* 0x000fe40003800000 */
[----:B------:R-:W-:-:S04]  /*1c270*/  SHF.L.U32 R3, R3, 0x1f, RZ ;  /* 0x0000001f03037819 */ /* 0x000fc800000006ff */
[----:B------:R-:W0:Y:S02]  /*1c280*/  SYNCS.PHASECHK.TRANS64.TRYWAIT P2, [R18+URZ+0x22870], R3 ;  /* 0x02287003120075a7 */ /* 0x000e24000804017f */
[----:B0-----:R-:W-:Y:S05]  /*1c290*/  @!P2 BRA `(.L_x_1596) ;  /* 0x0000005800a4a947 */ /* 0x001fea0003800000 */
.L_x_1751:
[----:B------:R-:W-:Y:S05]  /*1c2a0*/  BSYNC B0 ;  /* 0x0000000000007941 */ /* 0x000fea0003800000 */
.L_x_1595:
[----:B------:R-:W-:-:S05]  /*1c2b0*/  IMAD.U32 R0, RZ, RZ, UR43 ;  /* 0x0000002bff007e24 */ /* 0x000fca000f8e00ff */
[----:B------:R-:W-:-:S13]  /*1c2c0*/  ISETP.NE.AND P2, PT, R0, 0x3, PT ;  /* 0x000000030000780c */ /* 0x000fda0003f45270 */
[----:B------:R-:W-:Y:S05]  /*1c2d0*/  @!P2 BRA `(.L_x_1597) ;  /* 0x000000000004a947 */ /* 0x000fea0003800000 */
[----:B------:R-:W-:Y:S01]  /*1c2e0*/  BPT.TRAP 0x1 ;  /* 0x000000040000795c */ /* 0x000fe20000300000 */
.L_x_1597:
[----:B0-----:R-:W-:Y:S01]  /*1c2f0*/  SHF.L.U32 R3, R21, 0x1f, RZ ;  /* 0x0000001f15037819 */ /* 0x001fe200000006ff */
[----:B------:R-:W-:-:S03]  /*1c300*/  IMAD R2, R20, 0x5000, RZ ;  /* 0x0000500014027824 */ /* 0x000fc600078e02ff */
[----:B------:R-:W0:Y:S02]  /*1c310*/  SYNCS.PHASECHK.TRANS64.TRYWAIT P2, [R18+URZ+0x22860], R3 ;  /* 0x02286003120075a7 */ /* 0x000e24000804017f */
[----:B0-----:R-:W-:Y:S05]  /*1c320*/  @!P2 BRA `(.L_x_1598) ;  /* 0x000000580094a947 */ /* 0x001fea0003800000 */
.L_x_1752:
[----:B------:R-:W2:Y:S04]  /*1c330*/  LDL R0, [R1+0x10] ;  /* 0x0000100001007983 */ /* 0x000ea80000100800 */
[----:B------:R-:W0:Y:S04]  /*1c340*/  LDL R13, [R1+0x14] ;  /* 0x00001400010d7983 */ /* 0x000e280000100800 */
[----:B------:R-:W3:Y:S01]  /*1c350*/  LDL R12, [R1+0xc] ;  /* 0x00000c00010c7983 */ /* 0x000ee20000100800 */
[----:B------:R-:W-:Y:S05]  /*1c360*/  WARPSYNC.ALL ;  /* 0x0000000000007948 */ /* 0x000fea0003800000 */
[----:B------:R-:W-:-:S05]  /*1c370*/  IMAD.U32 R19, RZ, RZ, UR43 ;  /* 0x0000002bff137e24 */ /* 0x000fca000f8e00ff */
[----:B------:R-:W-:Y:S02]  /*1c380*/  ISETP.NE.AND P2, PT, R19, 0x3, PT ;  /* 0x000000031300780c */ /* 0x000fe40003f45270 */
[----:B--2---:R-:W-:-:S05]  /*1c390*/  LOP3.LUT R0, R2, R0, RZ, 0xfc, !PT ;  /* 0x0000000002007212 */ /* 0x004fca00078efcff */
[C---:B------:R-:W-:Y:S01]  /*1c3a0*/  IMAD.IADD R0, R17.reuse, 0x1, R0 ;  /* 0x0000000111007824 */ /* 0x040fe200078e0200 */
[----:B---3--:R-:W-:-:S03]  /*1c3b0*/  IADD3 R2, R17, R2, R12 ;  /* 0x0000000211027210 */ /* 0x008fc60007ffe00c */
[----:B0-----:R-:W-:Y:S01]  /*1c3c0*/  IMAD.IADD R3, R13, 0x1, R0 ;  /* 0x000000010d037824 */ /* 0x001fe200078e0200 */
        /* <DEDUP_REMOVED lines=68> */
.L_x_1599:
[----:B-1----:R1:W-:Y:S01]  /*1c810*/  SYNCS.ARRIVE.TRANS64.A1T0 RZ, [R18+URZ+0x22850], RZ ;  /* 0x022850ff12ff79a7 */ /* 0x0023e2000810003f */
[----:B------:R-:W-:Y:S06]  /*1c820*/  BAR.SYNC.DEFER_BLOCKING 0x2, 0x80 ;  /* 0x0082000000007b1d */ /* 0x000fec0000010000 */
[----:B------:R-:W-:Y:S05]  /*1c830*/  @!P0 BRA `(.L_x_1600) ;  /* 0x0000000000048947 */ /* 0x000fea0003800000 */
[----:B------:R-:W-:Y:S01]  /*1c840*/  BPT.TRAP 0x1 ;  /* 0x000000040000795c */ /* 0x000fe20000300000 */
.L_x_1600:
[----:B------:R-:W2:Y:S01]  /*1c850*/  LDL R0, [R1+0x4] ;  /* 0x0000040001007983 */ /* 0x000ea20000100800 */
[----:B-1----:R-:W-:Y:S02]  /*1c860*/  VIADD R18, R18, 0x22880 ;  /* 0x0002288012127836 */ /* 0x002fe40000000000 */
[----:B------:R-:W-:Y:S02]  /*1c870*/  IMAD.MOV.U32 R20, RZ, RZ, R32 ;  /* 0x000000ffff147224 */ /* 0x000fe400078e0020 */
[----:B------:R-:W-:Y:S01]  /*1c880*/  IMAD.MOV.U32 R21, RZ, RZ, R36 ;  /* 0x000000ffff157224 */ /* 0x000fe200078e0024 */
[----:B--2---:R-:W-:-:S04]  /*1c890*/  PRMT R18, R0, 0x654, R18 ;  /* 0x0000065400127816 */ /* 0x004fc80000000012 */
[----:B------:R1:W-:Y:S01]  /*1c8a0*/  SYNCS.ARRIVE.TRANS64.RED.A1T0 RZ, [R18+URZ], RZ ;  /* 0x000000ff12ff79a7 */ /* 0x0003e2000810043f */
[----:B------:R-:W-:Y:S05]  /*1c8b0*/  @P1 BRA `(.L_x_1601) ;  /* 0xffffffe400e01947 */ /* 0x000fea000383ffff */
.L_x_1581:
[----:B0-----:R-:W0:Y:S01]  /*1c8c0*/  S2R R0, SR_TID.X ;  /* 0x0000000000007919 */ /* 0x001e220000002100 */
[----:B------:R-:W-:Y:S01]  /*1c8d0*/  BSSY B0, `(.L_x_1602) ;  /* 0x0000012000007945 */ /* 0x000fe20003800000 */
[----:B0-----:R-:W-:Y:S01]  /*1c8e0*/  LOP3.LUT R2, R0, 0x7f, RZ, 0xc0, !PT ;  /* 0x0000007f00027812 */ /* 0x001fe200078ec0ff */
[----:B------:R-:W-:-:S03]  /*1c8f0*/  IMAD.U32 R0, RZ, RZ, UR44 ;  /* 0x0000002cff007e24 */ /* 0x000fc6000f8e00ff */
[----:B------:R-:W-:Y:S02]  /*1c900*/  ISETP.NE.AND P1, PT, R2, RZ, PT ;  /* 0x000000ff0200720c */ /* 0x000fe40003f25270 */
[----:B------:R-:W-:-:S11]  /*1c910*/  ISETP.NE.AND P0, PT, R0, 0x3, PT ;  /* 0x000000030000780c */ /* 0x000fd60003f05270 */
        /* <DEDUP_REMOVED lines=12> */
[----:B0-----:R-:W-:-:S07]  /*1c9e0*/  IADD3 R24, R0, UR45, R7 ;  /* 0x0000002d00187c10 */ /* 0x001fce000fffe007 */
.L_x_1603:
[----:B------:R-:W-:Y:S05]  /*1c9f0*/  BSYNC B0 ;  /* 0x0000000000007941 */ /* 0x000fea0003800000 */
.L_x_1602:
[----:B------:R-:W-:Y:S05]  /*1ca00*/  @!P0 BRA `(.L_x_1604) ;  /* 0x0000000000048947 */ /* 0x000fea0003800000 */
[----:B------:R-:W-:Y:S01]  /*1ca10*/  BPT.TRAP 0x1 ;  /* 0x000000040000795c */ /* 0x000fe20000300000 */
.L_x_1604:
[----:B------:R-:W-:Y:S01]  /*1ca20*/  LOP3.LUT R3, R36, 0x1, RZ, 0x3c, !PT ;  /* 0x0000000124037812 */ /* 0x000fe200078e3cff */
[----:B-1----:R-:W-:Y:S01]  /*1ca30*/  IMAD R18, R32, 0x8, R17 ;  /* 0x0000000820127824 */ /* 0x002fe200078e0211 */
[----:B------:R-:W-:Y:S02]  /*1ca40*/  BSSY B0, `(.L_x_1605) ;  /* 0x0000004000007945 */ /* 0x000fe40003800000 */
[----:B------:R-:W-:-:S04]  /*1ca50*/  SHF.L.U32 R3, R3, 0x1f, RZ ;  /* 0x0000001f03037819 */ /* 0x000fc800000006ff */
[----:B------:R-:W0:Y:S02]  /*1ca60*/  SYNCS.PHASECHK.TRANS64.TRYWAIT P1, [R18+URZ+0x22870], R3 ;  /* 0x02287003120075a7 */ /* 0x000e24000802017f */
[----:B0-----:R-:W-:Y:S05]  /*1ca70*/  @!P1 BRA `(.L_x_1606) ;  /* 0x0000005000d49947 */ /* 0x001fea0003800000 */
.L_x_1753:
[----:B------:R-:W-:Y:S05]  /*1ca80*/  BSYNC B0 ;  /* 0x0000000000007941 */ /* 0x000fea0003800000 */
.L_x_1605:
[----:B------:R-:W-:-:S05]  /*1ca90*/  IMAD.U32 R0, RZ, RZ, UR43 ;  /* 0x0000002bff007e24 */ /* 0x000fca000f8e00ff */
[----:B------:R-:W-:-:S13]  /*1caa0*/  ISETP.NE.AND P1, PT, R0, 0x3, PT ;  /* 0x000000030000780c */ /* 0x000fda0003f25270 */
[----:B------:R-:W-:Y:S05]  /*1cab0*/  @!P1 BRA `(.L_x_1607) ;  /* 0x0000000000049947 */ /* 0x000fea0003800000 */
[----:B------:R-:W-:Y:S01]  /*1cac0*/  BPT.TRAP 0x1 ;  /* 0x000000040000795c */ /* 0x000fe20000300000 */
.L_x_1607:
[----:B0-----:R-:W-:-:S04]  /*1cad0*/  SHF.L.U32 R3, R36, 0x1f, RZ ;  /* 0x0000001f24037819 */ /* 0x001fc800000006ff */
[----:B------:R-:W0:Y:S02]  /*1cae0*/  SYNCS.PHASECHK.TRANS64.TRYWAIT P1, [R18+URZ+0x22860], R3 ;  /* 0x02286003120075a7 */ /* 0x000e24000802017f */
[----:B0-----:R-:W-:Y:S05]  /*1caf0*/  @!P1 BRA `(.L_x_1608) ;  /* 0x0000005000c89947 */ /* 0x001fea0003800000 */
.L_x_1754:
[----:B------:R-:W2:Y:S04]  /*1cb00*/  LDL R2, [R1+0x10] ;  /* 0x0000100001027983 */ /* 0x000ea80000100800 */
[----:B------:R-:W0:Y:S04]  /*1cb10*/  LDL R4, [R1+0x14] ;  /* 0x0000140001047983 */ /* 0x000e280000100800 */
[----:B------:R-:W3:Y:S01]  /*1cb20*/  LDL R19, [R1+0xc] ;  /* 0x00000c0001137983 */ /* 0x000ee20000100800 */
[----:B------:R-:W-:Y:S01]  /*1cb30*/  IMAD R0, R32, 0x5000, RZ ;  /* 0x0000500020007824 */ /* 0x000fe200078e02ff */
        /* <DEDUP_REMOVED lines=75> */
.L_x_1609:
[----:B-1----:R1:W-:Y:S01]  /*1cff0*/  SYNCS.ARRIVE.TRANS64.A1T0 RZ, [R18+URZ+0x22850], RZ ;  /* 0x022850ff12ff79a7 */ /* 0x0023e2000810003f */
[----:B------:R-:W-:Y:S06]  /*1d000*/  BAR.SYNC.DEFER_BLOCKING 0x2, 0x80 ;  /* 0x0082000000007b1d */ /* 0x000fec0000010000 */
[----:B------:R-:W-:Y:S05]  /*1d010*/  @!P0 BRA `(.L_x_1610) ;  /* 0x0000000000048947 */ /* 0x000fea0003800000 */
[----:B------:R-:W-:Y:S01]  /*1d020*/  BPT.TRAP 0x1 ;  /* 0x000000040000795c */ /* 0x000fe20000300000 */
.L_x_1610:
[----:B0-----:R-:W2:Y:S01]  /*1d030*/  LDL R0, [R1+0x4] ;  /* 0x0000040001007983 */ /* 0x001ea20000100800 */
[----:B-1----:R-:W-:Y:S02]  /*1d040*/  VIADD R18, R18, 0x22880 ;  /* 0x0002288012127836 */ /* 0x002fe40000000000 */
[----:B------:R-:W-:-:S05]  /*1d050*/  VIADD R32, R32, 0x1 ;  /* 0x0000000120207836 */ /* 0x000fca0000000000 */
[----:B------:R-:W-:-:S04]  /*1d060*/  ISETP.NE.AND P0, PT, R32, 0x2, PT ;  /* 0x000000022000780c */ /* 0x000fc80003f05270 */
[----:B------:R-:W-:Y:S02]  /*1d070*/  SEL R3, RZ, 0x1, P0 ;  /* 0x00000001ff037807 */ /* 0x000fe40000000000 */
[----:B------:R-:W-:Y:S02]  /*1d080*/  SEL R32, R32, RZ, P0 ;  /* 0x000000ff20207207 */ /* 0x000fe40000000000 */
[----:B------:R-:W-:Y:S02]  /*1d090*/  LOP3.LUT R36, R36, R3, RZ, 0x3c, !PT ;  /* 0x0000000324247212 */ /* 0x000fe400078e3cff */
[----:B--2---:R-:W-:-:S04]  /*1d0a0*/  PRMT R18, R0, 0x654, R18 ;  /* 0x0000065400127816 */ /* 0x004fc80000000012 */
[----:B------:R0:W-:Y:S03]  /*1d0b0*/  SYNCS.ARRIVE.TRANS64.RED.A1T0 RZ, [R18+URZ], RZ ;  /* 0x000000ff12ff79a7 */ /* 0x0001e6000810043f */
.L_x_1553:
[----:B------:R-:W-:Y:S05]  /*1d0c0*/  BSYNC B7 ;  /* 0x0000000000077941 */ /* 0x000fea0003800000 */
.L_x_1551:
[----:B------:R-:W-:-:S13]  /*1d0d0*/  LOP3.LUT P0, RZ, R16, 0x800, RZ, 0xc0, !PT ;  /* 0x0000080010ff7812 */ /* 0x000fda000780c0ff */
[----:B------:R-:W-:Y:S05]  /*1d0e0*/  @!P0 BRA `(.L_x_1611) ;  /* 0x0000000000288947 */ /* 0x000fea0003800000 */
[----:B------:R-:W1:Y:S08]  /*1d0f0*/  S2UR UR4, SR_CgaCtaId ;  /* 0x00000000000479c3 */ /* 0x000e700000008800 */
[----:B------:R-:W-:Y:S01]  /*1d100*/  BAR.SYNC.DEFER_BLOCKING 0x5, 0x180 ;  /* 0x0146000000007b1d */ /* 0x000fe20000010000 */
[----:B------:R-:W-:Y:S01]  /*1d110*/  MOV R17, 0x400 ;  /* 0x0000040000117802 */ /* 0x000fe20000000f00 */
[----:B-1----:R-:W-:-:S05]  /*1d120*/  IMAD.U32 R0, RZ, RZ, UR4 ;  /* 0x00000004ff007e24 */ /* 0x002fca000f8e00ff */
[----:B------:R-:W-:Y:S01]  /*1d130*/  LEA R17, R0, R17, 0x18 ;  /* 0x0000001100117211 */ /* 0x000fe200078ec0ff */
[----:B------:R-:W-:Y:S04]  /*1d140*/  STL [R1+0x4], R0 ;  /* 0x0000040001007387 */ /* 0x000fe80000100800 */
[----:B------:R-:W1:Y:S02]  /*1d150*/  LDS.128 R24, [R17+0x228d0] ;  /* 0x0228d00011187984 */ /* 0x000e640000000c00 */
[----:B-1----:R-:W-:Y:S01]  /*1d160*/  R2UR UR4, R25 ;  /* 0x00000000190472ca */ /* 0x002fe200000e0000 */
[----:B------:R-:W-:Y:S06]  /*1d170*/  BAR.ARV 0x4, 0x180 ;  /* 0x0106000000007b1d */ /* 0x000fec0000002000 */
[----:B------:R-:W-:Y:S08]  /*1d180*/  BRA `(.L_x_1612) ;  /* 0x0000000800d07947 */ /* 0x000ff00003800000 */
.L_x_1611:
[----:B------:R-:W1:Y:S01]  /*1d190*/  S2R R0, SR_TID.X ;  /* 0x0000000000007919 */ /* 0x000e620000002100 */
[----:B------:R-:W-:Y:S01]  /*1d1a0*/  ULDC UR4, c[0x0][0xc3c] ;  /* 0x00030f0000047ab9 */ /* 0x000fe20000000800 */
[----:B------:R-:W-:Y:S01]  /*1d1b0*/  IMAD.MOV.U32 R4, RZ, RZ, RZ ;  /* 0x000000ffff047224 */ /* 0x000fe200078e00ff */
[----:B-1----:R-:W-:-:S04]  /*1d1c0*/  LOP3.LUT R7, R0, 0x1f, RZ, 0xc0, !PT ;  /* 0x0000001f00077812 */ /* 0x002fc800078ec0ff */
[----:B------:R-:W-:Y:S01]  /*1d1d0*/  ISETP.NE.AND P0, PT, R7, 0x1f, PT ;  /* 0x0000001f0700780c */ /* 0x000fe20003f05270 */
[----:B------:R-:W-:-:S05]  /*1d1e0*/  IMAD.IADD R5, R27, 0x1, R7 ;  /* 0x000000011b057824 */ /* 0x000fca00078e0207 */
        /* <DEDUP_REMOVED lines=11> */
[----:B-1----:R-:W-:-:S05]  /*1d2a0*/  SEL R5, R0, RZ, P1 ;  /* 0x000000ff00057207 */ /* 0x002fca0000800000 */
[----:B------:R-:W-:-:S05]  /*1d2b0*/  IMAD.IADD R5, R4, 0x1, R5 ;  /* 0x0000000104057824 */ /* 0x000fca00078e0205 */
[----:B------:R-:W1:Y:S02]  /*1d2c0*/  SHFL.UP PT, R0, R5, 0x2, RZ ;  /* 0x0440000005007989 */ /* 0x000e6400000e00ff */
[----:B-1----:R-:W-:-:S05]  /*1d2d0*/  SEL R0, R0, RZ, P2 ;  /* 0x000000ff00007207 */ /* 0x002fca0001000000 */
[----:B------:R-:W-:-:S05]  /*1d2e0*/  IMAD.IADD R0, R5, 0x1, R0 ;  /* 0x0000000105007824 */ /* 0x000fca00078e0200 */
[----:B------:R-:W1:Y:S02]  /*1d2f0*/  SHFL.UP PT, R6, R0, 0x4, RZ ;  /* 0x0480000000067989 */ /* 0x000e6400000e00ff */
[----:B-1----:R-:W-:Y:S02]  /*1d300*/  SEL R3, R6, RZ, P3 ;  /* 0x000000ff06037207 */ /* 0x002fe40001800000 */
[----:B------:R-:W-:Y:S03]  /*1d310*/  SHFL.IDX PT, R6, R24, 0x1, 0x1f ;  /* 0x00201f0018067f89 */ /* 0x000fe600000e0000 */
[----:B------:R-:W-:Y:S02]  /*1d320*/  IMAD.IADD R3, R0, 0x1, R3 ;  /* 0x0000000100037824 */ /* 0x000fe400078e0203 */
[----:B------:R-:W1:Y:S03]  /*1d330*/  LDC R0, c[0x0][0xc38] ;  /* 0x00030e00ff007b82 */ /* 0x000e660000000800 */
[----:B------:R-:W2:Y:S02]  /*1d340*/  SHFL.UP PT, R2, R3, 0x8, RZ ;  /* 0x0500000003027989 */ /* 0x000ea400000e00ff */
[----:B--2---:R-:W-:-:S05]  /*1d350*/  SEL R2, R2, RZ, P4 ;  /* 0x000000ff02027207 */ /* 0x004fca0002000000 */
[----:B------:R-:W-:-:S05]  /*1d360*/  IMAD.IADD R2, R3, 0x1, R2 ;  /* 0x0000000103027824 */ /* 0x000fca00078e0202 */
[----:B------:R-:W2:Y:S02]  /*1d370*/  SHFL.UP PT, R5, R2, 0x10, RZ ;  /* 0x0600000002057989 */ /* 0x000ea400000e00ff */
[----:B--2---:R-:W-:-:S05]  /*1d380*/  SEL R5, R5, RZ, P5 ;  /* 0x000000ff05057207 */ /* 0x004fca0002800000 */
[----:B------:R-:W-:Y:S02]  /*1d390*/  IMAD.IADD R7, R2, 0x1, R5 ;  /* 0x0000000102077824 */ /* 0x000fe400078e0205 */
[----:B------:R-:W-:Y:S04]  /*1d3a0*/  SHFL.IDX PT, R5, R24, RZ, 0x1f ;  /* 0x00001fff18057589 */ /* 0x000fe800000e0000 */
[----:B------:R-:W1:Y:S02]  /*1d3b0*/  SHFL.IDX PT, R9, R7, 0x1f, 0x1f ;  /* 0x03e01f0007097f89 */ /* 0x000e6400000e0000 */
[----:B-1----:R-:W-:-:S04]  /*1d3c0*/  IMAD R9, R9, R0, RZ ;  /* 0x0000000009097224 */ /* 0x002fc800078e02ff */
[----:B------:R-:W-:-:S05]  /*1d3d0*/  IMAD.IADD R6, R6, 0x1, R9 ;  /* 0x0000000106067824 */ /* 0x000fca00078e0209 */
[----:B------:R-:W-:-:S13]  /*1d3e0*/  ISETP.GT.AND P6, PT, R6, R5, PT ;  /* 0x000000050600720c */ /* 0x000fda0003fc4270 */
[----:B------:R-:W-:Y:S05]  /*1d3f0*/  @P6 BRA `(.L_x_1613) ;  /* 0x0000000000946947 */ /* 0x000fea0003800000 */
.L_x_1617:
[----:B------:R-:W-:-:S05]  /*1d400*/  VIADD R27, R27, 0x1f ;  /* 0x0000001f1b1b7836 */ /* 0x000fca0000000000 */
[----:B------:R-:W-:-:S13]  /*1d410*/  ISETP.GE.AND P6, PT, R27, UR4, PT ;  /* 0x000000041b007c0c */ /* 0x000fda000bfc6270 */
[----:B------:R-:W-:Y:S05]  /*1d420*/  @P6 BRA `(.L_x_1614) ;  /* 0x0000000400e86947 */ /* 0x000fea0003800000 */
[----:B------:R-:W1:Y:S01]  /*1d430*/  S2R R0, SR_TID.X ;  /* 0x0000000000007919 */ /* 0x000e620000002100 */
[----:B------:R-:W-:Y:S01]  /*1d440*/  BSSY B0, `(.L_x_1615) ;  /* 0x0000009000007945 */ /* 0x000fe20003800000 */
[----:B------:R-:W-:Y:S01]  /*1d450*/  IMAD.MOV.U32 R4, RZ, RZ, RZ ;  /* 0x000000ffff047224 */ /* 0x000fe200078e00ff */
[----:B-1----:R-:W-:-:S05]  /*1d460*/  LOP3.LUT R0, R0, 0x1f, RZ, 0xc0, !PT ;  /* 0x0000001f00007812 */ /* 0x002fca00078ec0ff */
[----:B------:R-:W-:-:S05]  /*1d470*/  IMAD.IADD R7, R27, 0x1, R0 ;  /* 0x000000011b077824 */ /* 0x000fca00078e0200 */
[----:B------:R-:W-:-:S13]  /*1d480*/  ISETP.GE.OR P6, PT, R7, UR4, !P0 ;  /* 0x0000000407007c0c */ /* 0x000fda000c7c6670 */
[----:B------:R-:W-:Y:S05]  /*1d490*/  @P6 BRA `(.L_x_1616) ;  /* 0x00000000000c6947 */ /* 0x000fea0003800000 */
[----:B------:R-:W1:Y:S02]  /*1d4a0*/  LDC.64 R2, c[0x0][0xc80] ;  /* 0x00032000ff027b82 */ /* 0x000e640000000a00 */
[----:B-1----:R-:W-:-:S05]  /*1d4b0*/  IMAD.WIDE R2, R7, 0x4, R2 ;  /* 0x0000000407027825 */ /* 0x002fca00078e0202 */
[----:B------:R1:W5:Y:S02]  /*1d4c0*/  LDG.E R4, desc[UR50][R2.64] ;  /* 0x0000003202047981 */ /* 0x000364000c1e1900 */
.L_x_1616:
[----:B------:R-:W-:Y:S05]  /*1d4d0*/  BSYNC B0 ;  /* 0x0000000000007941 */ /* 0x000fea0003800000 */
.L_x_1615:
[----:B-----5:R-:W1:Y:S02]  /*1d4e0*/  SHFL.UP PT, R0, R4, 0x1, RZ ;  /* 0x0420000004007989 */ /* 0x020e6400000e00ff */
        /* <DEDUP_REMOVED lines=13> */
[----:B------:R-:W1:Y:S03]  /*1d5c0*/  LDC R0, c[0x0][0xc38] ;  /* 0x00030e00ff007b82 */ /* 0x000e660000000800 */
[----:B------:R-:W-:-:S05]  /*1d5d0*/  IMAD.IADD R9, R8, 0x1, R9 ;  /* 0x0000000108097824 */ /* 0x000fca00078e0209 */
[----:B------:R-:W1:Y:S02]  /*1d5e0*/  SHFL.IDX PT, R3, R9, 0x1f, 0x1f ;  /* 0x03e01f0009037f89 */ /* 0x000e6400000e0000 */
[----:B-1----:R-:W-:-:S04]  /*1d5f0*/  IMAD R3, R3, R0, RZ ;  /* 0x0000000003037224 */ /* 0x002fc800078e02ff */
[----:B------:R-:W-:-:S05]  /*1d600*/  IMAD.IADD R6, R3, 0x1, R6 ;  /* 0x0000000103067824 */ /* 0x000fca00078e0206 */
[----:B------:R-:W-:-:S13]  /*1d610*/  ISETP.GT.AND P6, PT, R6, R5, PT ;  /* 0x000000050600720c */ /* 0x000fda0003fc4270 */
[----:B------:R-:W-:Y:S05]  /*1d620*/  @!P6 BRA `(.L_x_1617) ;  /* 0xfffffffc0074e947 */ /* 0x000fea000383ffff */
[----:B------:R-:W-:Y:S02]  /*1d630*/  IMAD.MOV.U32 R7, RZ, RZ, R9 ;  /* 0x000000ffff077224 */ /* 0x000fe400078e0009 */
[----:B------:R-:W-:-:S07]  /*1d640*/  IMAD.MOV.U32 R9, RZ, RZ, R3 ;  /* 0x000000ffff097224 */ /* 0x000fce00078e0003 */
.L_x_1613:
[----:B------:R-:W-:-:S04]  /*1d650*/  IMAD.IADD R9, R6, 0x1, -R9 ;  /* 0x0000000106097824 */ /* 0x000fc800078e0a09 */
[----:B------:R-:W-:-:S05]  /*1d660*/  IMAD R2, R7, R0, R9 ;  /* 0x0000000007027224 */ /* 0x000fca00078e0209 */
[----:B------:R-:W-:Y:S02]  /*1d670*/  ISETP.GT.AND P0, PT, R2, R5, PT ;  /* 0x000000050200720c */ /* 0x000fe40003f04270 */
[----:B------:R-:W1:Y:S11]  /*1d680*/  LDC.64 R2, c[0x0][0xc90] ;  /* 0x00032400ff027b82 */ /* 0x000e760000000a00 */
[----:B------:R-:W-:-:S04]  /*1d690*/  VOTE.ANY R12, PT, !P0 ;  /* 0x00000000000c7806 */ /* 0x000fc800040e0100 */
[----:B------:R-:W2:Y:S02]  /*1d6a0*/  POPC R10, R12 ;  /* 0x0000000c000a7309 */ /* 0x000ea40000000000 */
[----:B--2---:R-:W-:-:S04]  /*1d6b0*/  IMAD.IADD R27, R10, 0x1, R27 ;  /* 0x000000010a1b7824 */ /* 0x004fc800078e021b */
[----:B-1----:R-:W-:-:S05]  /*1d6c0*/  IMAD.WIDE R2, R27, 0x4, R2 ;  /* 0x000000041b027825 */ /* 0x002fca00078e0202 */
[----:B------:R-:W2:Y:S01]  /*1d6d0*/  LDG.E R11, desc[UR50][R2.64] ;  /* 0x00000032020b7981 */ /* 0x000ea2000c1e1900 */
[----:B------:R-:W-:Y:S01]  /*1d6e0*/  ISETP.NE.AND P0, PT, R12, RZ, PT ;  /* 0x000000ff0c00720c */ /* 0x000fe20003f05270 */
[----:B------:R-:W-:Y:S02]  /*1d6f0*/  IMAD.MOV.U32 R24, RZ, RZ, RZ ;  /* 0x000000ffff187224 */ /* 0x000fe400078e00ff */
[----:B------:R-:W1:Y:S02]  /*1d700*/  SHFL.IDX PT, R4, R4, R10, 0x1f ;  /* 0x00001f0a04047589 */ /* 0x000e6400000e0000 */
[----:B-1----:R-:W-:-:S13]  /*1d710*/  R2UR UR7, R4 ;  /* 0x00000000040772ca */ /* 0x002fda00000e0000 */
[----:B--2---:R-:W-:-:S05]  /*1d720*/  IMAD R6, R11, UR7, RZ ;  /* 0x000000070b067c24 */ /* 0x004fca000f8e02ff */
[----:B------:R-:W-:-:S04]  /*1d730*/  IABS R8, R6 ;  /* 0x0000000600087213 */ /* 0x000fc80000000000 */
[----:B------:R-:W1:Y:S08]  /*1d740*/  I2F.RP R13, R8 ;  /* 0x00000008000d7306 */ /* 0x000e700000209400 */
[----:B-1----:R-:W1:Y:S02]  /*1d750*/  MUFU.RCP R13, R13 ;  /* 0x0000000d000d7308 */ /* 0x002e640000001000 */
[----:B-1----:R-:W-:-:S06]  /*1d760*/  VIADD R14, R13, 0xffffffe ;  /* 0x0ffffffe0d0e7836 */ /* 0x002fcc0000000000 */
[----:B------:R1:W2:Y:S01]  /*1d770*/  F2I.FTZ.U32.TRUNC.NTZ R3, R14 ;  /* 0x0000000e00037305 */ /* 0x0002a2000021f000 */
[----:B------:R-:W-:Y:S05]  /*1d780*/  @!P0 BRA `(.L_x_1618) ;  /* 0x0000000000088947 */ /* 0x000fea0003800000 */
[----:B------:R-:W-:-:S05]  /*1d790*/  VIADD R10, R10, 0xffffffff ;  /* 0xffffffff0a0a7836 */ /* 0x000fca0000000000 */
[----:B------:R3:W4:Y:S02]  /*1d7a0*/  SHFL.IDX PT, R24, R7, R10, 0x1f ;  /* 0x00001f0a07187589 */ /* 0x00072400000e0000 */
.L_x_1618:
[----:B--23--:R-:W-:Y:S02]  /*1d7b0*/  IMAD.MOV R7, RZ, RZ, -R3 ;  /* 0x000000ffff077224 */ /* 0x00cfe400078e0a03 */
[----:B------:R-:W-:Y:S02]  /*1d7c0*/  IMAD.MOV.U32 R2, RZ, RZ, RZ ;  /* 0x000000ffff027224 */ /* 0x000fe400078e00ff */
[----:B------:R-:W-:Y:S02]  /*1d7d0*/  IMAD R4, R7, R8, RZ ;  /* 0x0000000807047224 */ /* 0x000fe400078e02ff */
[----:B----4-:R-:W-:Y:S02]  /*1d7e0*/  IMAD R24, R24, R0, R9 ;  /* 0x0000000018187224 */ /* 0x010fe400078e0209 */
[----:B------:R-:W-:Y:S01]  /*1d7f0*/  IMAD.HI.U32 R2, R3, R4, R2 ;  /* 0x0000000403027227 */ /* 0x000fe200078e0002 */
[----:B------:R-:W-:-:S03]  /*1d800*/  IABS R4, R6 ;  /* 0x0000000600047213 */ /* 0x000fc60000000000 */
[----:B------:R-:W-:Y:S02]  /*1d810*/  IMAD.IADD R3, R5, 0x1, -R24 ;  /* 0x0000000105037824 */ /* 0x000fe400078e0a18 */
[----:B------:R-:W-:-:S03]  /*1d820*/  IMAD.MOV R4, RZ, RZ, -R4 ;  /* 0x000000ffff047224 */ /* 0x000fc600078e0a04 */
[----:B------:R-:W-:-:S05]  /*1d830*/  IABS R5, R3 ;  /* 0x0000000300057213 */ /* 0x000fca0000000000 */
        /* <DEDUP_REMOVED lines=9> */
[----:B------:R-:W-:-:S04]  /*1d8d0*/  @P0 VIADD R2, R2, 0x1 ;  /* 0x0000000102020836 */ /* 0x000fc80000000000 */
[----:B------:R-:W-:-:S04]  /*1d8e0*/  IMAD.MOV.U32 R4, RZ, RZ, R2 ;  /* 0x000000ffff047224 */ /* 0x000fc800078e0002 */
        /* <DEDUP_REMOVED lines=11> */
[----:B------:R-:W-:Y:S02]  /*1d9a0*/  IABS R0, UR9 ;  /* 0x0000000900007c13 */ /* 0x000fe40008000000 */
[----:B------:R-:W-:Y:S02]  /*1d9b0*/  IABS R3, UR9 ;  /* 0x0000000900037c13 */ /* 0x000fe40008000000 */
[----:B------:R-:W2:Y:S01]  /*1d9c0*/  I2F.RP R5, R0 ;  /* 0x0000000000057306 */ /* 0x000ea20000209400 */
[----:B------:R-:W-:Y:S02]  /*1d9d0*/  R2UR UR6, R0 ;  /* 0x00000000000672ca */ /* 0x000fe400000e0000 */
[----:B------:R-:W-:-:S05]  /*1d9e0*/  IMAD.MOV R3, RZ, RZ, -R3 ;  /* 0x000000ffff037224 */ /* 0x000fca00078e0a03 */
[----:B--2---:R-:W2:Y:S02]  /*1d9f0*/  MUFU.RCP R5, R5 ;  /* 0x0000000500057308 */ /* 0x004ea40000001000 */
[----:B--2---:R-:W-:-:S06]  /*1da00*/  VIADD R7, R5, 0xffffffe ;  /* 0x0ffffffe05077836 */ /* 0x004fcc0000000000 */
[----:B------:R-:W2:Y:S02]  /*1da10*/  F2I.FTZ.U32.TRUNC.NTZ R7, R7 ;  /* 0x0000000700077305 */ /* 0x000ea4000021f000 */
[----:B--2---:R-:W-:-:S13]  /*1da20*/  R2UR UR5, R7 ;  /* 0x00000000070572ca */ /* 0x004fda00000e0000 */
[----:B------:R-:W-:-:S04]  /*1da30*/  UIADD3 UR4, URZ, -UR5, URZ ;  /* 0x800000053f047290 */ /* 0x000fc8000fffe03f */
[----:B------:R-:W-:-:S03]  /*1da40*/  UIMAD UR6, UR4, UR6, URZ ;  /* 0x00000006040672a4 */ /* 0x000fc6000f8e023f */
[----:B------:R-:W-:Y:S02]  /*1da50*/  UMOV UR4, URZ ;  /* 0x0000003f00047c82 */ /* 0x000fe40008000000 */
[----:B------:R-:W-:-:S04]  /*1da60*/  UIMAD.WIDE.U32 UR4, UR5, UR6, UR4 ;  /* 0x00000006050472a5 */ /* 0x000fc8000f8e0004 */
[----:B------:R-:W-:-:S06]  /*1da70*/  UIMAD.WIDE.U32 UR4, UR5, UR8, URZ ;  /* 0x00000008050472a5 */ /* 0x000fcc000f8e003f */
[----:B------:R-:W-:Y:S01]  /*1da80*/  IMAD.U32 R4, RZ, RZ, UR5 ;  /* 0x00000005ff047e24 */ /* 0x000fe2000f8e00ff */
[----:B------:R-:W-:-:S03]  /*1da90*/  R2UR UR4, R9 ;  /* 0x00000000090472ca */ /* 0x000fc600000e0000 */
[----:B------:R-:W-:-:S05]  /*1daa0*/  IMAD R3, R3, R4, UR8 ;  /* 0x0000000803037e24 */ /* 0x000fca000f8e0204 */
[----:B------:R-:W-:-:S05]  /*1dab0*/  ISETP.GT.U32.AND P0, PT, R0, R3, PT ;  /* 0x000000030000720c */ /* 0x000fca0003f04070 */
[----:B------:R-:W-:-:S08]  /*1dac0*/  ULOP3.LUT UR4, UR4, UR9, URZ, 0x3c, !UPT ;  /* 0x0000000904047292 */ /* 0x000fd0000f8e3c3f */
[----:B------:R-:W-:Y:S01]  /*1dad0*/  VOTEU.ANY UP1, P0 ;  /* 0x00000000003f7886 */ /* 0x000fe20000020100 */
[----:B------:R-:W-:-:S04]  /*1dae0*/  PLOP3.LUT P0, PT, PT, PT, UP1, 0x80, 0x0 ;  /* 0x000000000000781c */ /* 0x000fc80003f0f018 */
[----:B------:R-:W-:Y:S02]  /*1daf0*/  @!UP1 UIADD3 UR5, UR5, 0x1, URZ ;  /* 0x0000000105059890 */ /* 0x000fe4000fffe03f */
[----:B------:R-:W-:-:S07]  /*1db00*/  UISETP.GE.AND UP1, UPT, UR4, URZ, UPT ;  /* 0x0000003f0400728c */ /* 0x000fce000bf26270 */
[----:B------:R-:W-:-:S05]  /*1db10*/  @!P0 IMAD.IADD R3, R3, 0x1, -R0 ;  /* 0x0000000103038824 */ /* 0x000fca00078e0a00 */
[----:B------:R-:W-:Y:S01]  /*1db20*/  ISETP.GE.U32.AND P0, PT, R3, R0, PT ;  /* 0x000000000300720c */ /* 0x000fe20003f06070 */
[----:B------:R-:W-:-:S12]  /*1db30*/  IMAD R3, RZ, RZ, -UR9 ;  /* 0x80000009ff037e24 */ /* 0x000fd8000f8e02ff */
        /* <DEDUP_REMOVED lines=9> */
.L_x_1614:
[----:B------:R-:W1:Y:S01]  /*1dbd0*/  LDC R27, c[0x0][0xc3c] ;  /* 0x00030f00ff1b7b82 */ /* 0x000e620000000800 */
[----:B------:R-:W-:Y:S01]  /*1dbe0*/  IMAD.MOV.U32 R24, RZ, RZ, R5 ;  /* 0x000000ffff187224 */ /* 0x000fe200078e0005 */
[----:B------:R-:W-:Y:S01]  /*1dbf0*/  UMOV UR4, URZ ;  /* 0x0000003f00047c82 */ /* 0x000fe20008000000 */
[----:B------:R-:W-:-:S07]  /*1dc00*/  IMAD.MOV.U32 R26, RZ, RZ, RZ ;  /* 0x000000ffff1a7224 */ /* 0x000fce00078e00ff */
.L_x_1619:
[----:B------:R2:W3:Y:S01]  /*1dc10*/  LDL R2, [R1+0x4] ;  /* 0x0000040001027983 */ /* 0x0004e20000100800 */
[----:B------:R-:W4:Y:S02]  /*1dc20*/  S2R R0, SR_TID.X ;  /* 0x0000000000007919 */ /* 0x000f240000002100 */
[----:B----4-:R-:W-:Y:S01]  /*1dc30*/  LOP3.LUT R0, R0, 0x1f, RZ, 0xc0, !PT ;  /* 0x0000001f00007812 */ /* 0x010fe200078ec0ff */
[----:B------:R-:W-:Y:S03]  /*1dc40*/  BAR.SYNC.DEFER_BLOCKING 0x4, 0x180 ;  /* 0x0106000000007b1d */ /* 0x000fe60000010000 */
[----:B------:R-:W-:Y:S01]  /*1dc50*/  ISETP.NE.AND P0, PT, R0, RZ, PT ;  /* 0x000000ff0000720c */ /* 0x000fe20003f05270 */
[----:B------:R-:W-:-:S12]  /*1dc60*/  IMAD.U32 R25, RZ, RZ, UR4 ;  /* 0x00000004ff197e24 */ /* 0x000fd8000f8e00ff */
[----:B------:R-:W-:Y:S01]  /*1dc70*/  @!P0 MOV R0, 0x400 ;  /* 0x0000040000008802 */ /* 0x000fe20000000f00 */
[----:B---3--:R-:W3:Y:S03]  /*1dc80*/  @!P0 S2R R2, SR_CgaCtaId ;  /* 0x0000000000028919 */ /* 0x008ee60000008800 */
[----:B---3--:R-:W-:Y:S01]  /*1dc90*/  @!P0 LEA R17, R2, R0, 0x18 ;  /* 0x0000000002118211 */ /* 0x008fe200078ec0ff */
[----:B------:R2:W-:Y:S04]  /*1dca0*/  @!P0 STL [R1+0x4], R2 ;  /* 0x0000040201008387 */ /* 0x0005e80000100800 */
[----:B-1----:R2:W-:Y:S01]  /*1dcb0*/  @!P0 STS.128 [R17+0x228d0], R24 ;  /* 0x0228d01811008388 */ /* 0x0025e20000000c00 */
[----:B------:R-:W-:Y:S06]  /*1dcc0*/  BAR.ARV 0x5, 0x180 ;  /* 0x0146000000007b1d */ /* 0x000fec0000002000 */
.L_x_1612:
[----:B------:R-:W-:Y:S02]  /*1dcd0*/  ULDC UR5, c[0x0][0xc3c] ;  /* 0x00030f0000057ab9 */ /* 0x000fe40000000800 */
[----:B------:R-:W-:-:S13]  /*1dce0*/  ISETP.GE.AND P0, PT, R27, UR5, PT ;  /* 0x000000051b007c0c */ /* 0x000fda000bf06270 */
[----:B------:R-:W-:Y:S05]  /*1dcf0*/  @!P0 BRA `(.L_x_1620) ;  /* 0xffffffa0009c8947 */ /* 0x000fea000383ffff */
.L_x_1541:
[----:B0-----:R-:W3:Y:S01]  /*1dd00*/  LDL.LU R0, [R1+0x1c] ;  /* 0x00001c0001007983 */ /* 0x001ee20000300800 */
[----:B------:R-:W-:Y:S01]  /*1dd10*/  BSSY B0, `(.L_x_1621) ;  /* 0x000000b000007945 */ /* 0x000fe20003800000 */
[----:B------:R-:W0:Y:S01]  /*1dd20*/  S2R R5, SR_CgaCtaId ;  /* 0x0000000000057919 */ /* 0x000e220000008800 */
[----:B---3--:R-:W-:-:S05]  /*1dd30*/  VIADD R0, R0, 0x1 ;  /* 0x0000000100007836 */ /* 0x008fca0000000000 */
[----:B--2---:R-:W-:-:S04]  /*1dd40*/  LEA.HI R2, R0, R0, RZ, 0x1 ;  /* 0x0000000000027211 */ /* 0x004fc800078f08ff */
[----:B------:R-:W-:Y:S02]  /*1dd50*/  LOP3.LUT R3, R2, 0xfffffffe, RZ, 0xc0, !PT ;  /* 0xfffffffe02037812 */ /* 0x000fe400078ec0ff */
[----:B------:R-:W-:-:S03]  /*1dd60*/  MOV R2, 0x400 ;  /* 0x0000040000027802 */ /* 0x000fc60000000f00 */
[----:B------:R-:W-:Y:S01]  /*1dd70*/  IMAD.IADD R0, R0, 0x1, -R3 ;  /* 0x0000000100007824 */ /* 0x000fe200078e0a03 */
[----:B0-----:R-:W-:-:S04]  /*1dd80*/  LEA R7, R5, R2, 0x18 ;  /* 0x0000000205077211 */ /* 0x001fc800078ec0ff */
[----:B------:R-:W-:-:S04]  /*1dd90*/  SHF.L.U32 R0, R0, 0x1f, RZ ;  /* 0x0000001f00007819 */ /* 0x000fc800000006ff */
[----:B------:R-:W0:Y:S02]  /*1dda0*/  SYNCS.PHASECHK.TRANS64.TRYWAIT P0, [R7+URZ+0x22820], R0 ;  /* 0x02282000070075a7 */ /* 0x000e24000800017f */
[----:B0-----:R-:W-:Y:S05]  /*1ddb0*/  @!P0 BRA `(.L_x_1622) ;  /* 0x00000040002c8947 */ /* 0x001fea0003800000 */
.L_x_1755:
[----:B------:R-:W-:Y:S05]  /*1ddc0*/  BSYNC B0 ;  /* 0x0000000000007941 */ /* 0x000fea0003800000 */
.L_x_1621:
[----:B------:R-:W-:-:S03]  /*1ddd0*/  UMOV UR4, 0xffffffff ;  /* 0xffffffff00047882 */ /* 0x000fc60000000000 */
[----:B------:R-:W-:Y:S05]  /*1dde0*/  BRA.DIV UR4, `(.L_x_1623) ;  /* 0x0000004204347947 */ /* 0x000fea000b800000 */
[----:B0-----:R-:W0:Y:S02]  /*1ddf0*/  S2R R0, SR_TID.X ;  /* 0x0000000000007919 */ /* 0x001e240000002100 */
[----:B0-----:R-:W-:-:S04]  /*1de00*/  SHF.R.U32.HI R0, RZ, 0x5, R0 ;  /* 0x00000005ff007819 */ /* 0x001fc80000011600 */
[----:B------:R-:W-:-:S05]  /*1de10*/  LOP3.LUT R0, R0, 0x3, RZ, 0xc0, !PT ;  /* 0x0000000300007812 */ /* 0x000fca00078ec0ff */
[----:B------:R0:W1:Y:S02]  /*1de20*/  SHFL.IDX PT, R14, R0, RZ, 0x1f ;  /* 0x00001fff000e7589 */ /* 0x00006400000e0000 */
.L_x_1758:
[----:B-1----:R-:W-:Y:S01]  /*1de30*/  ISETP.NE.AND P0, PT, R14, RZ, PT ;  /* 0x000000ff0e00720c */ /* 0x002fe20003f05270 */
[----:B------:R-:W-:-:S12]  /*1de40*/  BSSY B0, `(.L_x_1624) ;  /* 0x000002c000007945 */ /* 0x000fd80003800000 */
[----:B------:R-:W-:Y:S05]  /*1de50*/  @P0 BRA `(.L_x_1625) ;  /* 0x0000000000a80947 */ /* 0x000fea0003800000 */
[----:B------:R-:W-:-:S03]  /*1de60*/  UMOV UR4, 0xffffffff ;  /* 0xffffffff00047882 */ /* 0x000fc60000000000 */
[----:B------:R-:W-:Y:S05]  /*1de70*/  BRA.DIV UR4, `(.L_x_1626) ;  /* 0x0000004204447947 */ /* 0x000fea000b800000 */
[----:B------:R-:W-:-:S13]  /*1de80*/  ELECT P6, URZ, PT ;  /* 0x00000000003f782f */ /* 0x000fda00038c0000 */
.L_x_1761:
[----:B------:R-:W-:Y:S05]  /*1de90*/  @!P6 BRA `(.L_x_1625) ;  /* 0x000000000098e947 */ /* 0x000fea0003800000 */
[----:B------:R-:W-:-:S06]  /*1dea0*/  ULOP3.LUT UR4, UR36, 0x2, URZ, 0xfc, !UPT ;  /* 0x0000000224047892 */ /* 0x000fcc000f8efc3f */
[----:B0-----:R-:W-:-:S05]  /*1deb0*/  IMAD.U32 R0, RZ, RZ, UR4 ;  /* 0x00000004ff007e24 */ /* 0x001fca000f8e00ff */
[----:B------:R-:W-:-:S13]  /*1dec0*/  ISETP.NE.AND P0, PT, R0, 0x3, PT ;  /* 0x000000030000780c */ /* 0x000fda0003f05270 */
[----:B------:R-:W-:Y:S05]  /*1ded0*/  @!P0 BRA `(.L_x_1627) ;  /* 0x0000000000048947 */ /* 0x000fea0003800000 */
[----:B------:R-:W-:Y:S01]  /*1dee0*/  BPT.TRAP 0x1 ;  /* 0x000000040000795c */ /* 0x000fe20000300000 */
.L_x_1627:
[----:B------:R-:W-:Y:S01]  /*1def0*/  IMAD R5, R32, 0x8, R7 ;  /* 0x0000000820057824 */ /* 0x000fe200078e0207 */
[----:B------:R-:W-:Y:S01]  /*1df00*/  SHF.L.U32 R0, R36, 0x1f, RZ ;  /* 0x0000001f24007819 */ /* 0x000fe200000006ff */
[----:B------:R-:W-:-:S03]  /*1df10*/  VIADD R32, R32, 0x1 ;  /* 0x0000000120207836 */ /* 0x000fc60000000000 */
[----:B------:R-:W0:Y:S02]  /*1df20*/  SYNCS.PHASECHK.TRANS64.TRYWAIT P1, [R5+URZ+0x22840], R0 ;  /* 0x02284000050075a7 */ /* 0x000e24000802017f */
[----:B------:R-:W-:-:S04]  /*1df30*/  ISETP.NE.AND P2, PT, R32, 0x2, PT ;  /* 0x000000022000780c */ /* 0x000fc80003f45270 */
[----:B------:R-:W-:Y:S01]  /*1df40*/  SEL R3, RZ, 0x1, P2 ;  /* 0x00000001ff037807 */ /* 0x000fe20001000000 */
[----:B0-----:R-:W-:Y:S08]  /*1df50*/  @!P1 BRA `(.L_x_1628) ;  /* 0x00000040002c9947 */ /* 0x001ff00003800000 */
.L_x_1762:
[----:B------:R-:W-:Y:S02]  /*1df60*/  SEL R32, R32, RZ, P2 ;  /* 0x000000ff20207207 */ /* 0x000fe40001000000 */
[----:B------:R-:W-:Y:S01]  /*1df70*/  LOP3.LUT R2, R36, R3, RZ, 0x3c, !PT ;  /* 0x0000000324027212 */ /* 0x000fe200078e3cff */
[----:B------:R-:W-:Y:S06]  /*1df80*/  @!P0 BRA `(.L_x_1629) ;  /* 0x0000000000048947 */ /* 0x000fec0003800000 */
[----:B------:R-:W-:Y:S01]  /*1df90*/  BPT.TRAP 0x1 ;  /* 0x000000040000795c */ /* 0x000fe20000300000 */
.L_x_1629:
[----:B------:R-:W-:Y:S01]  /*1dfa0*/  IMAD R3, R32, 0x8, R7 ;  /* 0x0000000820037824 */ /* 0x000fe200078e0207 */
[----:B------:R-:W-:-:S04]  /*1dfb0*/  SHF.L.U32 R2, R2, 0x1f, RZ ;  /* 0x0000001f02027819 */ /* 0x000fc800000006ff */
[----:B------:R-:W1:Y:S02]  /*1dfc0*/  SYNCS.PHASECHK.TRANS64.TRYWAIT P1, [R3+URZ+0x22840], R2 ;  /* 0x02284002030075a7 */ /* 0x000e64000802017f */
[----:B-1----:R-:W-:Y:S05]  /*1dfd0*/  @!P1 BRA `(.L_x_1630) ;  /* 0x0000004000209947 */ /* 0x002fea0003800000 */
.L_x_1763:
[----:B------:R-:W-:Y:S05]  /*1dfe0*/  @!P0 BRA `(.L_x_1631) ;  /* 0x0000000000048947 */ /* 0x000fea0003800000 */
[----:B------:R-:W-:Y:S01]  /*1dff0*/  BPT.TRAP 0x1 ;  /* 0x000000040000795c */ /* 0x000fe20000300000 */
.L_x_1631:
[----:B------:R-:W2:Y:S02]  /*1e000*/  SYNCS.PHASECHK.TRANS64.TRYWAIT P1, [R5+URZ+0x22860], R0 ;  /* 0x02286000050075a7 */ /* 0x000ea4000802017f */
[----:B--2---:R-:W-:Y:S05]  /*1e010*/  @!P1 BRA `(.L_x_1632) ;  /* 0x0000004000249947 */ /* 0x004fea0003800000 */
.L_x_1764:
[----:B------:R-:W-:Y:S05]  /*1e020*/  @!P0 BRA `(.L_x_1633) ;  /* 0x0000000000048947 */ /* 0x000fea0003800000 */
[----:B------:R-:W-:Y:S01]  /*1e030*/  BPT.TRAP 0x1 ;  /* 0x000000040000795c */ /* 0x000fe20000300000 */
.L_x_1633:
[----:B------:R-:W3:Y:S02]  /*1e040*/  SYNCS.PHASECHK.TRANS64.TRYWAIT P1, [R3+URZ+0x22860], R2 ;  /* 0x02286002030075a7 */ /* 0x000ee4000802017f */
[----:B---3--:R-:W-:Y:S05]  /*1e050*/  @!P1 BRA `(.L_x_1634) ;  /* 0x0000004000289947 */ /* 0x008fea0003800000 */
.L_x_1765:
[----:B------:R-:W-:Y:S05]  /*1e060*/  @!P0 BRA `(.L_x_1635) ;  /* 0x0000000000048947 */ /* 0x000fea0003800000 */
[----:B------:R-:W-:Y:S01]  /*1e070*/  BPT.TRAP 0x1 ;  /* 0x000000040000795c */ /* 0x000fe20000300000 */
.L_x_1635:
[----:B------:R-:W4:Y:S02]  /*1e080*/  SYNCS.PHASECHK.TRANS64.TRYWAIT P1, [R5+URZ+0x22880], R0 ;  /* 0x02288000050075a7 */ /* 0x000f24000802017f */
[----:B----4-:R-:W-:Y:S05]  /*1e090*/  @!P1 BRA `(.L_x_1636) ;  /* 0x00000040002c9947 */ /* 0x010fea0003800000 */
.L_x_1766:
[----:B------:R-:W-:Y:S05]  /*1e0a0*/  @!P0 BRA `(.L_x_1637) ;  /* 0x0000000000048947 */ /* 0x000fea0003800000 */
[----:B------:R-:W-:Y:S01]  /*1e0b0*/  BPT.TRAP 0x1 ;  /* 0x000000040000795c */ /* 0x000fe20000300000 */
.L_x_1637:
[----:B------:R0:W0:Y:S02]  /*1e0c0*/  SYNCS.PHASECHK.TRANS64.TRYWAIT P0, [R3+URZ+0x22880], R2 ;  /* 0x02288002030075a7 */ /* 0x000024000800017f */
[----:B0-----:R-:W-:Y:S05]  /*1e0d0*/  @!P0 NANOSLEEP.SYNCS 0x989680 ;  /* 0x009896800000895d */ /* 0x001fea0003900000 */
[----:B------:R-:W0:Y:S02]  /*1e0e0*/  @!P0 SYNCS.PHASECHK.TRANS64 P0, [R3+URZ+0x22880], R2 ;  /* 0x02288002030085a7 */ /* 0x000e24000800007f */
[----:B0-----:R-:W-:Y:S05]  /*1e0f0*/  @!P0 BRA `(.L_x_1637) ;  /* 0xfffffffc00f08947 */ /* 0x001fea000383ffff */
.L_x_1625:
[----:B------:R-:W-:Y:S05]  /*1e100*/  BSYNC B0 ;  /* 0x0000000000007941 */ /* 0x000fea0003800000 */
.L_x_1624:
[----:B------:R-:W-:Y:S05]  /*1e110*/  EXIT ;  /* 0x000000000000794d */ /* 0x000fea0003800000 */
.L_x_1436:
[----:B0-----:R-:W-:-:S04]  /*1e120*/  IMAD.U32 R3, RZ, RZ, UR43 ;  /* 0x0000002bff037e24 */ /* 0x001fc8000f8e00ff */
[----:B------:R0:W1:Y:S03]  /*1e130*/  SYNCS.PHASECHK.TRANS64.TRYWAIT P1, [R3+URZ+0x22800], R8 ;  /* 0x02280008030075a7 */ /* 0x000066000802017f */
[----:B-1----:R-:W-:Y:S05]  /*1e140*/  @!P1 NANOSLEEP.SYNCS 0x989680 ;  /* 0x009896800000995d */ /* 0x002fea0003900000 */
[----:B------:R-:W1:Y:S02]  /*1e150*/  @!P1 SYNCS.PHASECHK.TRANS64 P1, [R3+URZ+0x22800], R8 ;  /* 0x02280008030095a7 */ /* 0x000e64000802007f */
[----:B-1----:R-:W-:Y:S05]  /*1e160*/  @!P1 BRA `(.L_x_1436) ;  /* 0xfffffffc00ec9947 */ /* 0x002fea000383ffff */
[----:B------:R-:W-:Y:S05]  /*1e170*/  BRA `(.L_x_1638) ;  /* 0xfffffe3c00207947 */ /* 0x000fea000383ffff */
.L_x_1440:
[----:B-1----:R1:W2:Y:S02]  /*1e180*/  SYNCS.PHASECHK.TRANS64.TRYWAIT P1, [R106+URZ+0x22830], R3 ;  /* 0x022830036a0075a7 */ /* 0x0022a4000802017f */
[----:B--2---:R-:W-:Y:S05]  /*1e190*/  @!P1 NANOSLEEP.SYNCS 0x989680 ;  /* 0x009896800000995d */ /* 0x004fea0003900000 */
[----:B------:R-:W2:Y:S02]  /*1e1a0*/  @!P1 SYNCS.PHASECHK.TRANS64 P1, [R106+URZ+0x22830], R3 ;  /* 0x022830036a0095a7 */ /* 0x000ea4000802007f */
[----:B--2---:R-:W-:Y:S05]  /*1e1b0*/  @!P1 BRA `(.L_x_1440) ;  /* 0xfffffffc00f09947 */ /* 0x004fea000383ffff */
[----:B------:R-:W-:Y:S05]  /*1e1c0*/  BRA `(.L_x_1439) ;  /* 0xfffffe3c003c7947 */ /* 0x000fea000383ffff */
.L_x_1457:
[----:B-1----:R-:W-:-:S04]  /*1e1d0*/  IMAD.U32 R10, RZ, RZ, UR6 ;  /* 0x00000006ff0a7e24 */ /* 0x002fc8000f8e00ff */
[----:B------:R1:W2:Y:S03]  /*1e1e0*/  SYNCS.PHASECHK.TRANS64.TRYWAIT P1, [R10+URZ+0x22830], R9 ;  /* 0x022830090a0075a7 */ /* 0x0002a6000802017f */
[----:B--2---:R-:W-:Y:S05]  /*1e1f0*/  @!P1 NANOSLEEP.SYNCS 0x989680 ;  /* 0x009896800000995d */ /* 0x004fea0003900000 */
[----:B------:R-:W2:Y:S02]  /*1e200*/  @!P1 SYNCS.PHASECHK.TRANS64 P1, [R10+URZ+0x22830], R9 ;  /* 0x022830090a0095a7 */ /* 0x000ea4000802007f */
[----:B--2---:R-:W-:Y:S05]  /*1e210*/  @!P1 BRA `(.L_x_1457) ;  /* 0xfffffffc00ec9947 */ /* 0x004fea000383ffff */
[----:B------:R-:W-:Y:S05]  /*1e220*/  BRA `(.L_x_1454) ;  /* 0xfffffe8400dc7947 */ /* 0x000fea000383ffff */
.L_x_1461:
[----:B-1----:R-:W-:-:S04]  /*1e230*/  IMAD.U32 R10, RZ, RZ, UR6 ;  /* 0x00000006ff0a7e24 */ /* 0x002fc8000f8e00ff */
[----:B------:R1:W2:Y:S03]  /*1e240*/  SYNCS.PHASECHK.TRANS64.TRYWAIT P1, [R10+URZ+0x22850], R9 ;  /* 0x022850090a0075a7 */ /* 0x0002a6000802017f */
[----:B--2---:R-:W-:Y:S05]  /*1e250*/  @!P1 NANOSLEEP.SYNCS 0x989680 ;  /* 0x009896800000995d */ /* 0x004fea0003900000 */
[----:B------:R-:W2:Y:S02]  /*1e260*/  @!P1 SYNCS.PHASECHK.TRANS64 P1, [R10+URZ+0x22850], R9 ;  /* 0x022850090a0095a7 */ /* 0x000ea4000802007f */
[----:B--2---:R-:W-:Y:S05]  /*1e270*/  @!P1 BRA `(.L_x_1461) ;  /* 0xfffffffc00ec9947 */ /* 0x004fea000383ffff */
[----:B------:R-:W-:Y:S05]  /*1e280*/  BRA `(.L_x_1458) ;  /* 0xfffffe8c00f87947 */ /* 0x000fea000383ffff */
.L_x_1480:
[----:B-1----:R-:W-:-:S04]  /*1e290*/  IMAD.U32 R10, RZ, RZ, UR6 ;  /* 0x00000006ff0a7e24 */ /* 0x002fc8000f8e00ff */
[----:B------:R1:W2:Y:S03]  /*1e2a0*/  SYNCS.PHASECHK.TRANS64.TRYWAIT P1, [R10+URZ+0x22830], R9 ;  /* 0x022830090a0075a7 */ /* 0x0002a6000802017f */
[----:B--2---:R-:W-:Y:S05]  /*1e2b0*/  @!P1 NANOSLEEP.SYNCS 0x989680 ;  /* 0x009896800000995d */ /* 0x004fea0003900000 */
[----:B------:R-:W2:Y:S02]  /*1e2c0*/  @!P1 SYNCS.PHASECHK.TRANS64 P1, [R10+URZ+0x22830], R9 ;  /* 0x022830090a0095a7 */ /* 0x000ea4000802007f */
[----:B--2---:R-:W-:Y:S05]  /*1e2d0*/  @!P1 BRA `(.L_x_1480) ;  /* 0xfffffffc00ec9947 */ /* 0x004fea000383ffff */
[----:B------:R-:W-:Y:S05]  /*1e2e0*/  BRA `(.L_x_1477) ;  /* 0xfffffed800447947 */ /* 0x000fea000383ffff */
.L_x_1484:
[----:B-1----:R-:W-:-:S04]  /*1e2f0*/  IMAD.U32 R10, RZ, RZ, UR6 ;  /* 0x00000006ff0a7e24 */ /* 0x002fc8000f8e00ff */
[----:B------:R1:W2:Y:S03]  /*1e300*/  SYNCS.PHASECHK.TRANS64.TRYWAIT P1, [R10+URZ+0x22850], R9 ;  /* 0x022850090a0075a7 */ /* 0x0002a6000802017f */
[----:B--2---:R-:W-:Y:S05]  /*1e310*/  @!P1 NANOSLEEP.SYNCS 0x989680 ;  /* 0x009896800000995d */ /* 0x004fea0003900000 */
[----:B------:R-:W2:Y:S02]  /*1e320*/  @!P1 SYNCS.PHASECHK.TRANS64 P1, [R10+URZ+0x22850], R9 ;  /* 0x022850090a0095a7 */ /* 0x000ea4000802007f */
[----:B--2---:R-:W-:Y:S05]  /*1e330*/  @!P1 BRA `(.L_x_1484) ;  /* 0xfffffffc00ec9947 */ /* 0x004fea000383ffff */
[----:B------:R-:W-:Y:S05]  /*1e340*/  BRA `(.L_x_1481) ;  /* 0xfffffee000607947 */ /* 0x000fea000383ffff */
.L_x_1492:
[----:B-1----:R-:W-:-:S04]  /*1e350*/  IMAD.U32 R10, RZ, RZ, UR6 ;  /* 0x00000006ff0a7e24 */ /* 0x002fc8000f8e00ff */
[----:B------:R1:W2:Y:S03]  /*1e360*/  SYNCS.PHASECHK.TRANS64.TRYWAIT P1, [R10+URZ+0x22830], R9 ;  /* 0x022830090a0075a7 */ /* 0x0002a6000802017f */
[----:B--2---:R-:W-:Y:S05]  /*1e370*/  @!P1 NANOSLEEP.SYNCS 0x989680 ;  /* 0x009896800000995d */ /* 0x004fea0003900000 */
[----:B------:R-:W2:Y:S02]  /*1e380*/  @!P1 SYNCS.PHASECHK.TRANS64 P1, [R10+URZ+0x22830], R9 ;  /* 0x022830090a0095a7 */ /* 0x000ea4000802007f */
[----:B--2---:R-:W-:Y:S05]  /*1e390*/  @!P1 BRA `(.L_x_1492) ;  /* 0xfffffffc00ec9947 */ /* 0x004fea000383ffff */
[----:B------:R-:W-:Y:S05]  /*1e3a0*/  BRA `(.L_x_1489) ;  /* 0xffffff0800f47947 */ /* 0x000fea000383ffff */
.L_x_1496:
[----:B-1----:R-:W-:-:S04]  /*1e3b0*/  IMAD.U32 R10, RZ, RZ, UR6 ;  /* 0x00000006ff0a7e24 */ /* 0x002fc8000f8e00ff */
[----:B------:R1:W2:Y:S03]  /*1e3c0*/  SYNCS.PHASECHK.TRANS64.TRYWAIT P1, [R10+URZ+0x22850], R9 ;  /* 0x022850090a0075a7 */ /* 0x0002a6000802017f */
[----:B--2---:R-:W-:Y:S05]  /*1e3d0*/  @!P1 NANOSLEEP.SYNCS 0x989680 ;  /* 0x009896800000995d */ /* 0x004fea0003900000 */
[----:B------:R-:W2:Y:S02]  /*1e3e0*/  @!P1 SYNCS.PHASECHK.TRANS64 P1, [R10+URZ+0x22850], R9 ;  /* 0x022850090a0095a7 */ /* 0x000ea4000802007f */
[----:B--2---:R-:W-:Y:S05]  /*1e3f0*/  @!P1 BRA `(.L_x_1496) ;  /* 0xfffffffc00ec9947 */ /* 0x004fea000383ffff */
[----:B------:R-:W-:Y:S05]  /*1e400*/  BRA `(.L_x_1493) ;  /* 0xffffff1400047947 */ /* 0x000fea000383ffff */
.L_x_1511:
[----:B-1----:R-:W-:-:S04]  /*1e410*/  IMAD.U32 R5, RZ, RZ, UR9 ;  /* 0x00000009ff057e24 */ /* 0x002fc8000f8e00ff */
[----:B------:R1:W2:Y:S03]  /*1e420*/  SYNCS.PHASECHK.TRANS64.TRYWAIT P1, [R5+URZ+0x22850], R0 ;  /* 0x02285000050075a7 */ /* 0x0002a6000802017f */
[----:B--2---:R-:W-:Y:S05]  /*1e430*/  @!P1 NANOSLEEP.SYNCS 0x989680 ;  /* 0x009896800000995d */ /* 0x004fea0003900000 */
[----:B------:R-:W2:Y:S02]  /*1e440*/  @!P1 SYNCS.PHASECHK.TRANS64 P1, [R5+URZ+0x22850], R0 ;  /* 0x02285000050095a7 */ /* 0x000ea4000802007f */
[----:B--2---:R-:W-:Y:S05]  /*1e450*/  @!P1 BRA `(.L_x_1511) ;  /* 0xfffffffc00ec9947 */ /* 0x004fea000383ffff */
[----:B------:R-:W-:Y:S05]  /*1e460*/  BRA `(.L_x_1510) ;  /* 0xffffff58007c7947 */ /* 0x000fea000383ffff */
.L_x_1562:
        /* <DEDUP_REMOVED lines=10> */
.L_x_1639:
[----:B------:R-:W-:Y:S05]  /*1e510*/  BRA `(.L_x_1640) ;  /* 0xffffffa800907947 */ /* 0x000fea000383ffff */
.L_x_1565:
[----:B0-----:R0:W1:Y:S02]  /*1e520*/  SYNCS.PHASECHK.TRANS64.TRYWAIT P0, [R0+URZ+0x22880], R29 ;  /* 0x0228801d000075a7 */ /* 0x001064000800017f */
[----:B-1----:R-:W-:Y:S05]  /*1e530*/  @!P0 NANOSLEEP.SYNCS 0x989680 ;  /* 0x009896800000895d */ /* 0x002fea0003900000 */
[----:B------:R-:W1:Y:S02]  /*1e540*/  @!P0 SYNCS.PHASECHK.TRANS64 P0, [R0+URZ+0x22880], R29 ;  /* 0x0228801d000085a7 */ /* 0x000e64000800007f */
[----:B-1----:R-:W-:Y:S05]  /*1e550*/  @!P0 BRA `(.L_x_1565) ;  /* 0xfffffffc00f08947 */ /* 0x002fea000383ffff */
[----:B------:R-:W-:Y:S05]  /*1e560*/  BRA `(.L_x_1641) ;  /* 0xffffffac00ac7947 */ /* 0x000fea000383ffff */
.L_x_1566:
        /* <DEDUP_REMOVED lines=8> */
.L_x_1643:
[----:B------:R-:W-:Y:S05]  /*1e5f0*/  BSYNC B0 ;  /* 0x0000000000007941 */ /* 0x000fea0003800000 */
.L_x_1642:
[----:B------:R-:W-:Y:S01]  /*1e600*/  IMAD.MOV.U32 R13, RZ, RZ, R9 ;  /* 0x000000ffff0d7224 */ /* 0x000fe200078e0009 */
[----:B------:R-:W-:Y:S01]  /*1e610*/  ISETP.GE.AND P3, PT, R18, 0x41, PT ;  /* 0x000000411200780c */ /* 0x000fe20003f66270 */
        /* <DEDUP_REMOVED lines=12> */
.L_x_1644:
[----:B------:R-:W-:Y:S02]  /*1e6e0*/  IMAD.MOV.U32 R13, RZ, RZ, R10 ;  /* 0x000000ffff0d7224 */ /* 0x000fe400078e000a */
[----:B------:R-:W-:Y:S02]  /*1e6f0*/  IMAD.MOV.U32 R12, RZ, RZ, 0x1 ;  /* 0x00000001ff0c7424 */ /* 0x000fe400078e00ff */
[----:B------:R-:W-:-:S07]  /*1e700*/  IMAD.MOV.U32 R2, RZ, RZ, R14 ;  /* 0x000000ffff027224 */ /* 0x000fce00078e000e */
[----:B------:R-:W-:Y:S05]  /*1e710*/  WARPSYNC.COLLECTIVE R15, `(.L_x_1645) ;  /* 0x000000000f087348 */ /* 0x000fea0003c00000 */
[----:B------:R0:W1:Y:S02]  /*1e720*/  SHFL.IDX P6, R14, R13, R12, R11 ;  /* 0x0000000c0d0e7389 */ /* 0x00006400000c000b */
[----:B01----:R-:W-:Y:S01]  /*1e730*/  ENDCOLLECTIVE ;  /* 0x000000000000791b */ /* 0x003fe20003800000 */
.L_x_1645:
        /* <DEDUP_REMOVED lines=12> */
.L_x_1646:
[----:B------:R-:W-:Y:S02]  /*1e800*/  IMAD.MOV.U32 R13, RZ, RZ, R10 ;  /* 0x000000ffff0d7224 */ /* 0x000fe400078e000a */
[----:B------:R-:W-:Y:S02]  /*1e810*/  IMAD.MOV.U32 R12, RZ, RZ, 0x2 ;  /* 0x00000002ff0c7424 */ /* 0x000fe400078e00ff */
[----:B------:R-:W-:-:S07]  /*1e820*/  IMAD.MOV.U32 R2, RZ, RZ, R14 ;  /* 0x000000ffff027224 */ /* 0x000fce00078e000e */
[----:B------:R-:W-:Y:S05]  /*1e830*/  WARPSYNC.COLLECTIVE R15, `(.L_x_1647) ;  /* 0x000000000f087348 */ /* 0x000fea0003c00000 */
[----:B------:R0:W1:Y:S02]  /*1e840*/  SHFL.IDX P6, R14, R13, R12, R11 ;  /* 0x0000000c0d0e7389 */ /* 0x00006400000c000b */
[----:B01----:R-:W-:Y:S01]  /*1e850*/  ENDCOLLECTIVE ;  /* 0x000000000000791b */ /* 0x003fe20003800000 */
.L_x_1647:
        /* <DEDUP_REMOVED lines=12> */
.L_x_1648:
[----:B------:R-:W-:Y:S02]  /*1e920*/  IMAD.MOV.U32 R13, RZ, RZ, R10 ;  /* 0x000000ffff0d7224 */ /* 0x000fe400078e000a */
[----:B------:R-:W-:Y:S02]  /*1e930*/  IMAD.MOV.U32 R12, RZ, RZ, 0x3 ;  /* 0x00000003ff0c7424 */ /* 0x000fe400078e00ff */
[----:B------:R-:W-:-:S07]  /*1e940*/  IMAD.MOV.U32 R2, RZ, RZ, R14 ;  /* 0x000000ffff027224 */ /* 0x000fce00078e000e */
[----:B------:R-:W-:Y:S05]  /*1e950*/  WARPSYNC.COLLECTIVE R15, `(.L_x_1649) ;  /* 0x000000000f087348 */ /* 0x000fea0003c00000 */
[----:B------:R0:W1:Y:S02]  /*1e960*/  SHFL.IDX P6, R14, R13, R12, R11 ;  /* 0x0000000c0d0e7389 */ /* 0x00006400000c000b */
[----:B01----:R-:W-:Y:S01]  /*1e970*/  ENDCOLLECTIVE ;  /* 0x000000000000791b */ /* 0x003fe20003800000 */
.L_x_1649:
        /* <DEDUP_REMOVED lines=12> */
.L_x_1650:
[----:B------:R-:W-:Y:S02]  /*1ea40*/  IMAD.MOV.U32 R13, RZ, RZ, R10 ;  /* 0x000000ffff0d7224 */ /* 0x000fe400078e000a */
[----:B------:R-:W-:Y:S02]  /*1ea50*/  IMAD.MOV.U32 R12, RZ, RZ, 0x4 ;  /* 0x00000004ff0c7424 */ /* 0x000fe400078e00ff */
[----:B------:R-:W-:-:S07]  /*1ea60*/  IMAD.MOV.U32 R2, RZ, RZ, R14 ;  /* 0x000000ffff027224 */ /* 0x000fce00078e000e */
[----:B------:R-:W-:Y:S05]  /*1ea70*/  WARPSYNC.COLLECTIVE R15, `(.L_x_1651) ;  /* 0x000000000f087348 */ /* 0x000fea0003c00000 */
[----:B------:R0:W1:Y:S02]  /*1ea80*/  SHFL.IDX P6, R14, R13, R12, R11 ;  /* 0x0000000c0d0e7389 */ /* 0x00006400000c000b */
[----:B01----:R-:W-:Y:S01]  /*1ea90*/  ENDCOLLECTIVE ;  /* 0x000000000000791b */ /* 0x003fe20003800000 */
.L_x_1651:
        /* <DEDUP_REMOVED lines=12> */
.L_x_1652:
[----:B------:R-:W-:Y:S02]  /*1eb60*/  IMAD.MOV.U32 R13, RZ, RZ, R10 ;  /* 0x000000ffff0d7224 */ /* 0x000fe400078e000a */
[----:B------:R-:W-:Y:S02]  /*1eb70*/  IMAD.MOV.U32 R12, RZ, RZ, 0x5 ;  /* 0x00000005ff0c7424 */ /* 0x000fe400078e00ff */
[----:B------:R-:W-:-:S07]  /*1eb80*/  IMAD.MOV.U32 R2, RZ, RZ, R14 ;  /* 0x000000ffff027224 */ /* 0x000fce00078e000e */
[----:B------:R-:W-:Y:S05]  /*1eb90*/  WARPSYNC.COLLECTIVE R15, `(.L_x_1653) ;  /* 0x000000000f087348 */ /* 0x000fea0003c00000 */
[----:B------:R0:W1:Y:S02]  /*1eba0*/  SHFL.IDX P6, R14, R13, R12, R11 ;  /* 0x0000000c0d0e7389 */ /* 0x00006400000c000b */
[----:B01----:R-:W-:Y:S01]  /*1ebb0*/  ENDCOLLECTIVE ;  /* 0x000000000000791b */ /* 0x003fe20003800000 */
.L_x_1653:
        /* <DEDUP_REMOVED lines=12> */
.L_x_1654:
[----:B------:R-:W-:Y:S02]  /*1ec80*/  IMAD.MOV.U32 R13, RZ, RZ, R10 ;  /* 0x000000ffff0d7224 */ /* 0x000fe400078e000a */
[----:B------:R-:W-:Y:S02]  /*1ec90*/  IMAD.MOV.U32 R12, RZ, RZ, 0x6 ;  /* 0x00000006ff0c7424 */ /* 0x000fe400078e00ff */
[----:B------:R-:W-:-:S07]  /*1eca0*/  IMAD.MOV.U32 R2, RZ, RZ, R14 ;  /* 0x000000ffff027224 */ /* 0x000fce00078e000e */
[----:B------:R-:W-:Y:S05]  /*1ecb0*/  WARPSYNC.COLLECTIVE R15, `(.L_x_1655) ;  /* 0x000000000f087348 */ /* 0x000fea0003c00000 */
[----:B------:R0:W1:Y:S02]  /*1ecc0*/  SHFL.IDX P6, R14, R13, R12, R11 ;  /* 0x0000000c0d0e7389 */ /* 0x00006400000c000b */
[----:B01----:R-:W-:Y:S01]  /*1ecd0*/  ENDCOLLECTIVE ;  /* 0x000000000000791b */ /* 0x003fe20003800000 */
.L_x_1655:
        /* <DEDUP_REMOVED lines=12> */
.L_x_1656:
[----:B------:R-:W-:Y:S02]  /*1eda0*/  IMAD.MOV.U32 R13, RZ, RZ, R10 ;  /* 0x000000ffff0d7224 */ /* 0x000fe400078e000a */
[----:B------:R-:W-:Y:S02]  /*1edb0*/  IMAD.MOV.U32 R12, RZ, RZ, 0x7 ;  /* 0x00000007ff0c7424 */ /* 0x000fe400078e00ff */
[----:B------:R-:W-:-:S07]  /*1edc0*/  IMAD.MOV.U32 R2, RZ, RZ, R14 ;  /* 0x000000ffff027224 */ /* 0x000fce00078e000e */
[----:B------:R-:W-:Y:S05]  /*1edd0*/  WARPSYNC.COLLECTIVE R15, `(.L_x_1657) ;  /* 0x000000000f087348 */ /* 0x000fea0003c00000 */
[----:B------:R0:W1:Y:S02]  /*1ede0*/  SHFL.IDX P6, R14, R13, R12, R11 ;  /* 0x0000000c0d0e7389 */ /* 0x00006400000c000b */
[----:B01----:R-:W-:Y:S01]  /*1edf0*/  ENDCOLLECTIVE ;  /* 0x000000000000791b */ /* 0x003fe20003800000 */
.L_x_1657:
        /* <DEDUP_REMOVED lines=12> */
.L_x_1658:
[----:B------:R-:W-:Y:S02]  /*1eec0*/  IMAD.MOV.U32 R13, RZ, RZ, R20 ;  /* 0x000000ffff0d7224 */ /* 0x000fe400078e0014 */
[----:B------:R-:W-:Y:S02]  /*1eed0*/  IMAD.MOV.U32 R12, RZ, RZ, RZ ;  /* 0x000000ffff0c7224 */ /* 0x000fe400078e00ff */
[----:B------:R-:W-:-:S07]  /*1eee0*/  IMAD.MOV.U32 R2, RZ, RZ, R14 ;  /* 0x000000ffff027224 */ /* 0x000fce00078e000e */
[----:B------:R-:W-:Y:S05]  /*1eef0*/  WARPSYNC.COLLECTIVE R15, `(.L_x_1659) ;  /* 0x000000000f087348 */ /* 0x000fea0003c00000 */
[----:B------:R0:W1:Y:S02]  /*1ef00*/  SHFL.IDX P6, R14, R13, R12, R11 ;  /* 0x0000000c0d0e7389 */ /* 0x00006400000c000b */
[----:B01----:R-:W-:Y:S01]  /*1ef10*/  ENDCOLLECTIVE ;  /* 0x000000000000791b */ /* 0x003fe20003800000 */
.L_x_1659:
        /* <DEDUP_REMOVED lines=12> */
.L_x_1660:
[----:B------:R-:W-:Y:S02]  /*1efe0*/  IMAD.MOV.U32 R13, RZ, RZ, R20 ;  /* 0x000000ffff0d7224 */ /* 0x000fe400078e0014 */
[----:B------:R-:W-:Y:S02]  /*1eff0*/  IMAD.MOV.U32 R12, RZ, RZ, 0x1 ;  /* 0x00000001ff0c7424 */ /* 0x000fe400078e00ff */
[----:B------:R-:W-:-:S07]  /*1f000*/  IMAD.MOV.U32 R2, RZ, RZ, R14 ;  /* 0x000000ffff027224 */ /* 0x000fce00078e000e */
[----:B------:R-:W-:Y:S05]  /*1f010*/  WARPSYNC.COLLECTIVE R15, `(.L_x_1661) ;  /* 0x000000000f087348 */ /* 0x000fea0003c00000 */
[----:B------:R0:W1:Y:S02]  /*1f020*/  SHFL.IDX P6, R14, R13, R12, R11 ;  /* 0x0000000c0d0e7389 */ /* 0x00006400000c000b */
[----:B01----:R-:W-:Y:S01]  /*1f030*/  ENDCOLLECTIVE ;  /* 0x000000000000791b */ /* 0x003fe20003800000 */
.L_x_1661:
        /* <DEDUP_REMOVED lines=13> */
.L_x_1662:
        /* <DEDUP_REMOVED lines=15> */
.L_x_1571:
[----:B--2---:R2:W3:Y:S02]  /*1f200*/  SYNCS.PHASECHK.TRANS64.TRYWAIT P0, [R0+URZ+0x22840], R29 ;  /* 0x0228401d000075a7 */ /* 0x0044e4000800017f */
[----:B---3--:R-:W-:Y:S05]  /*1f210*/  @!P0 NANOSLEEP.SYNCS 0x989680 ;  /* 0x009896800000895d */ /* 0x008fea0003900000 */
[----:B------:R-:W3:Y:S02]  /*1f220*/  @!P0 SYNCS.PHASECHK.TRANS64 P0, [R0+URZ+0x22840], R29 ;  /* 0x0228401d000085a7 */ /* 0x000ee4000800007f */
[----:B---3--:R-:W-:Y:S05]  /*1f230*/  @!P0 BRA `(.L_x_1571) ;  /* 0xfffffffc00f08947 */ /* 0x008fea000383ffff */
[----:B------:R-:W-:Y:S05]  /*1f240*/  BRA `(.L_x_1664) ;  /* 0xffffffa800d87947 */ /* 0x000fea000383ffff */
.L_x_1572:
        /* <DEDUP_REMOVED lines=8> */
.L_x_1666:
[----:B------:R-:W-:Y:S05]  /*1f2d0*/  BSYNC B0 ;  /* 0x0000000000007941 */ /* 0x000fea0003800000 */
.L_x_1665:
        /* <DEDUP_REMOVED lines=8> */
.L_x_1667:
        /* <DEDUP_REMOVED lines=13> */
.L_x_1668:
[----:B------:R-:W-:Y:S02]  /*1f430*/  IMAD.MOV.U32 R13, RZ, RZ, R8 ;  /* 0x000000ffff0d7224 */ /* 0x000fe400078e0008 */
[----:B------:R-:W-:-:S07]  /*1f440*/  IMAD.MOV.U32 R2, RZ, RZ, R14 ;  /* 0x000000ffff027224 */ /* 0x000fce00078e000e */
[----:B------:R-:W-:Y:S05]  /*1f450*/  WARPSYNC.COLLECTIVE R15, `(.L_x_1669) ;  /* 0x000000000f087348 */ /* 0x000fea0003c00000 */
[----:B------:R0:W1:Y:S02]  /*1f460*/  SHFL.IDX P6, R14, R13, R12, R11 ;  /* 0x0000000c0d0e7389 */ /* 0x00006400000c000b */
[----:B01----:R-:W-:Y:S01]  /*1f470*/  ENDCOLLECTIVE ;  /* 0x000000000000791b */ /* 0x003fe20003800000 */
.L_x_1669:
        /* <DEDUP_REMOVED lines=13> */
.L_x_1670:
[----:B------:R-:W-:Y:S02]  /*1f550*/  IMAD.MOV.U32 R13, RZ, RZ, R8 ;  /* 0x000000ffff0d7224 */ /* 0x000fe400078e0008 */
[----:B------:R-:W-:-:S07]  /*1f560*/  IMAD.MOV.U32 R2, RZ, RZ, R14 ;  /* 0x000000ffff027224 */ /* 0x000fce00078e000e */
[----:B------:R-:W-:Y:S05]  /*1f570*/  WARPSYNC.COLLECTIVE R15, `(.L_x_1671) ;  /* 0x000000000f087348 */ /* 0x000fea0003c00000 */
[----:B------:R0:W1:Y:S02]  /*1f580*/  SHFL.IDX P6, R14, R13, R12, R11 ;  /* 0x0000000c0d0e7389 */ /* 0x00006400000c000b */
[----:B01----:R-:W-:Y:S01]  /*1f590*/  ENDCOLLECTIVE ;  /* 0x000000000000791b */ /* 0x003fe20003800000 */
.L_x_1671:
        /* <DEDUP_REMOVED lines=8> */
.L_x_1672:
        /* <DEDUP_REMOVED lines=11> */
.L_x_1673:
        /* <DEDUP_REMOVED lines=8> */
.L_x_1674:
        /* <DEDUP_REMOVED lines=11> */
.L_x_1675:
        /* <DEDUP_REMOVED lines=8> */
.L_x_1676:
        /* <DEDUP_REMOVED lines=11> */
.L_x_1677:
        /* <DEDUP_REMOVED lines=8> */
.L_x_1678:
        /* <DEDUP_REMOVED lines=10> */
.L_x_1679:
        /* <DEDUP_REMOVED lines=8> */
.L_x_1680:
        /* <DEDUP_REMOVED lines=10> */
.L_x_1681:
[----:B------:R-:W-:Y:S02]  /*1fb70*/  IMAD.MOV.U32 R13, RZ, RZ, R5 ;  /* 0x000000ffff0d7224 */ /* 0x000fe400078e0005 */
[----:B------:R-:W-:Y:S01]  /*1fb80*/  IMAD.MOV.U32 R12, RZ, RZ, RZ ;  /* 0x000000ffff0c7224 */ /* 0x000fe200078e00ff */
[----:B------:R-:W-:-:S05]  /*1fb90*/  @P3 IADD3 R14, P0, R30, R14, RZ ;  /* 0x0000000e1e0e3210 */ /* 0x000fca0007f1e0ff */
[----:B------:R-:W-:-:S08]  /*1fba0*/  @P3 IMAD.MOV.U32 R2, RZ, RZ, R14 ;  /* 0x000000ffff023224 */ /* 0x000fd000078e000e */
[----:B------:R-:W-:Y:S05]  /*1fbb0*/  WARPSYNC.COLLECTIVE R15, `(.L_x_1682) ;  /* 0x000000000f087348 */ /* 0x000fea0003c00000 */
[----:B------:R0:W1:Y:S02]  /*1fbc0*/  SHFL.IDX P6, R14, R13, R12, R11 ;  /* 0x0000000c0d0e7389 */ /* 0x00006400000c000b */
[----:B01----:R-:W-:Y:S01]  /*1fbd0*/  ENDCOLLECTIVE ;  /* 0x000000000000791b */ /* 0x003fe20003800000 */
.L_x_1682:
[----:B------:R-:W-:-:S04]  /*1fbe0*/  @P3 IMAD.X R9, RZ, RZ, R7, P0 ;  /* 0x000000ffff093224 */ /* 0x000fc800000e0607 */
        /* <DEDUP_REMOVED lines=10> */
.L_x_1683:
        /* <DEDUP_REMOVED lines=8> */
.L_x_1684:
        /* <DEDUP_REMOVED lines=10> */
.L_x_1685:
[----:B------:R-:W-:Y:S05]  /*1fdb0*/  BRA `(.L_x_1686) ;  /* 0xffffffa400987947 */ /* 0x000fea000383ffff */
.L_x_1577:
[----:B------:R-:W-:Y:S02]  /*1fdc0*/  IMAD.MOV.U32 R13, RZ, RZ, R6 ;  /* 0x000000ffff0d7224 */ /* 0x000fe400078e0006 */
[----:B------:R-:W-:Y:S02]  /*1fdd0*/  IMAD.MOV.U32 R12, RZ, RZ, RZ ;  /* 0x000000ffff0c7224 */ /* 0x000fe400078e00ff */
[----:B------:R-:W-:Y:S02]  /*1fde0*/  IMAD.MOV.U32 R11, RZ, RZ, 0x181f ;  /* 0x0000181fff0b7424 */ /* 0x000fe400078e00ff */
[----:B------:R-:W-:Y:S02]  /*1fdf0*/  IMAD.MOV.U32 R15, RZ, RZ, -0x1 ;  /* 0xffffffffff0f7424 */ /* 0x000fe400078e00ff */
[----:B------:R-:W-:Y:S02]  /*1fe00*/  IMAD R5, R5, UR38, RZ ;  /* 0x0000002605057c24 */ /* 0x000fe4000f8e02ff */
[----:B------:R-:W-:-:S07]  /*1fe10*/  VIADD R4, R18, UR39 ;  /* 0x0000002712047c36 */ /* 0x000fce0008000000 */
[----:B-----5:R-:W-:Y:S05]  /*1fe20*/  WARPSYNC.COLLECTIVE R15, `(.L_x_1687) ;  /* 0x000000000f087348 */ /* 0x020fea0003c00000 */
[----:B------:R0:W1:Y:S02]  /*1fe30*/  SHFL.IDX P6, R14, R13, R12, R11 ;  /* 0x0000000c0d0e7389 */ /* 0x00006400000c000b */
[----:B01---5:R-:W-:Y:S01]  /*1fe40*/  ENDCOLLECTIVE ;  /* 0x000000000000791b */ /* 0x023fe20003800000 */
.L_x_1687:
[C---:B------:R-:W-:Y:S01]  /*1fe50*/  VIADD R8, R4.reuse, 0x10 ;  /* 0x0000001004087836 */ /* 0x040fe20000000000 */
[----:B------:R-:W-:Y:S01]  /*1fe60*/  ISETP.GE.AND P2, PT, R4, R5, PT ;  /* 0x000000050400720c */ /* 0x000fe20003f46270 */
[----:B------:R-:W-:Y:S02]  /*1fe70*/  IMAD.MOV.U32 R13, RZ, RZ, R0 ;  /* 0x000000ffff0d7224 */ /* 0x000fe400078e0000 */
[----:B------:R-:W-:-:S10]  /*1fe80*/  IMAD.MOV.U32 R2, RZ, RZ, R14 ;  /* 0x000000ffff027224 */ /* 0x000fd400078e000e */
[----:B------:R-:W-:Y:S05]  /*1fe90*/  WARPSYNC.COLLECTIVE R15, `(.L_x_1688) ;  /* 0x000000000f087348 */ /* 0x000fea0003c00000 */
[----:B------:R0:W1:Y:S02]  /*1fea0*/  SHFL.IDX P6, R14, R13, R12, R11 ;  /* 0x0000000c0d0e7389 */ /* 0x00006400000c000b */
[----:B01----:R-:W-:Y:S01]  /*1feb0*/  ENDCOLLECTIVE ;  /* 0x000000000000791b */ /* 0x003fe20003800000 */
.L_x_1688:
        /* <DEDUP_REMOVED lines=8> */
.L_x_1689:
[----:B------:R-:W-:Y:S01]  /*1ff40*/  @!PT LDS RZ, [RZ] ;  /* 0x00000000fffff984 */ /* 0x000fe20000000800 */
[----:B------:R-:W-:Y:S01]  /*1ff50*/  @!PT LDS RZ, [RZ] ;  /* 0x00000000fffff984 */ /* 0x000fe20000000800 */
[----:B------:R-:W-:Y:S01]  /*1ff60*/  @!PT LDS RZ, [RZ] ;  /* 0x00000000fffff984 */ /* 0x000fe20000000800 */
[----:B------:R0:W-:Y:S01]  /*1ff70*/  @!P2 LDGSTS.E.BYPASS.LTC128B.128 [R10+0x14400], desc[UR50][R2.64], !P0 ;  /* 0x14400000020aafae */ /* 0x0001e2000c101d72 */
[----:B------:R-:W-:Y:S01]  /*1ff80*/  ISETP.GE.AND P2, PT, R8, R5, PT ;  /* 0x000000050800720c */ /* 0x000fe20003f46270 */
[----:B------:R-:W-:Y:S02]  /*1ff90*/  VIADD R8, R4, 0x20 ;  /* 0x0000002004087836 */ /* 0x000fe40000000000 */
[----:B------:R-:W-:Y:S02]  /*1ffa0*/  IMAD.MOV.U32 R13, RZ, RZ, R0 ;  /* 0x000000ffff0d7224 */ /* 0x000fe400078e0000 */
[----:B------:R-:W-:-:S08]  /*1ffb0*/  IMAD.MOV.U32 R7, RZ, RZ, R14 ;  /* 0x000000ffff077224 */ /* 0x000fd000078e000e */
[----:B0-----:R-:W-:Y:S05]  /*1ffc0*/  WARPSYNC.COLLECTIVE R15, `(.L_x_1690) ;  /* 0x000000000f087348 */ /* 0x001fea0003c00000 */
[----:B------:R1:W2:Y:S02]  /*1ffd0*/  SHFL.IDX P6, R14, R13, R12, R11 ;  /* 0x0000000c0d0e7389 */ /* 0x0002a400000c000b */
[----:B012---:R-:W-:Y:S01]  /*1ffe0*/  ENDCOLLECTIVE ;  /* 0x000000000000791b */ /* 0x007fe20003800000 */
.L_x_1690:
[----:B------:R-:W-:Y:S02]  /*1fff0*/  IMAD.MOV.U32 R13, RZ, RZ, R6 ;  /* 0x000000ffff0d7224 */ /* 0x000fe400078e0006 */
[----:B------:R-:W-:Y:S01]  /*20000*/  IMAD.MOV.U32 R12, RZ, RZ, 0x2 ;  /* 0x00000002ff0c7424 */ /* 0x000fe200078e00ff */
[----:B------:R-:W-:-:S13]  /*20010*/  @!P2 IADD3 R2, P1, R30, R14, RZ ;  /* 0x0000000e1e02a210 */ /* 0x000fda0007f3e0ff */
[----:B------:R-:W-:Y:S05]  /*20020*/  WARPSYNC.COLLECTIVE R15, `(.L_x_1691) ;  /* 0x000000000f087348 */ /* 0x000fea0003c00000 */
[----:B------:R0:W1:Y:S02]  /*20030*/  SHFL.IDX P6, R14, R13, R12, R11 ;  /* 0x0000000c0d0e7389 */ /* 0x00006400000c000b */
[----:B01----:R-:W-:Y:S01]  /*20040*/  ENDCOLLECTIVE ;  /* 0x000000000000791b */ /* 0x003fe20003800000 */
.L_x_1691:
[----:B------:R-:W-:-:S05]  /*20050*/  @!P2 IMAD.X R3, RZ, RZ, R7, P1 ;  /* 0x000000ffff03a224 */ /* 0x000fca00008e0607 */
        /* <DEDUP_REMOVED lines=11> */
.L_x_1692:
[----:B------:R-:W-:Y:S02]  /*20110*/  IMAD.MOV.U32 R13, RZ, RZ, R6 ;  /* 0x000000ffff0d7224 */ /* 0x000fe400078e0006 */
[----:B------:R-:W-:Y:S01]  /*20120*/  IMAD.MOV.U32 R12, RZ, RZ, 0x3 ;  /* 0x00000003ff0c7424 */ /* 0x000fe200078e00ff */
[----:B------:R-:W-:-:S13]  /*20130*/  @!P2 IADD3 R2, P1, R30, R14, RZ ;  /* 0x0000000e1e02a210 */ /* 0x000fda0007f3e0ff */
[----:B------:R-:W-:Y:S05]  /*20140*/  WARPSYNC.COLLECTIVE R15, `(.L_x_1693) ;  /* 0x000000000f087348 */ /* 0x000fea0003c00000 */
[----:B------:R0:W1:Y:S02]  /*20150*/  SHFL.IDX P6, R14, R13, R12, R11 ;  /* 0x0000000c0d0e7389 */ /* 0x00006400000c000b */
[----:B01----:R-:W-:Y:S01]  /*20160*/  ENDCOLLECTIVE ;  /* 0x000000000000791b */ /* 0x003fe20003800000 */
.L_x_1693:
        /* <DEDUP_REMOVED lines=12> */
.L_x_1694:
[----:B------:R-:W-:Y:S02]  /*20230*/  IMAD.MOV.U32 R13, RZ, RZ, R6 ;  /* 0x000000ffff0d7224 */ /* 0x000fe400078e0006 */
[----:B------:R-:W-:Y:S01]  /*20240*/  IMAD.MOV.U32 R12, RZ, RZ, 0x4 ;  /* 0x00000004ff0c7424 */ /* 0x000fe200078e00ff */
[----:B------:R-:W-:-:S13]  /*20250*/  @!P2 IADD3 R2, P1, R30, R14, RZ ;  /* 0x0000000e1e02a210 */ /* 0x000fda0007f3e0ff */
[----:B------:R-:W-:Y:S05]  /*20260*/  WARPSYNC.COLLECTIVE R15, `(.L_x_1695) ;  /* 0x000000000f087348 */ /* 0x000fea0003c00000 */
[----:B------:R0:W1:Y:S02]  /*20270*/  SHFL.IDX P6, R14, R13, R12, R11 ;  /* 0x0000000c0d0e7389 */ /* 0x00006400000c000b */
[----:B01----:R-:W-:Y:S01]  /*20280*/  ENDCOLLECTIVE ;  /* 0x000000000000791b */ /* 0x003fe20003800000 */
.L_x_1695:
        /* <DEDUP_REMOVED lines=12> */
.L_x_1696:
[----:B------:R-:W-:Y:S02]  /*20350*/  IMAD.MOV.U32 R13, RZ, RZ, R6 ;  /* 0x000000ffff0d7224 */ /* 0x000fe400078e0006 */
[----:B------:R-:W-:Y:S01]  /*20360*/  IMAD.MOV.U32 R12, RZ, RZ, 0x5 ;  /* 0x00000005ff0c7424 */ /* 0x000fe200078e00ff */
[----:B------:R-:W-:-:S13]  /*20370*/  @!P2 IADD3 R2, P1, R30, R14, RZ ;  /* 0x0000000e1e02a210 */ /* 0x000fda0007f3e0ff */
[----:B------:R-:W-:Y:S05]  /*20380*/  WARPSYNC.COLLECTIVE R15, `(.L_x_1697) ;  /* 0x000000000f087348 */ /* 0x000fea0003c00000 */
[----:B------:R0:W1:Y:S02]  /*20390*/  SHFL.IDX P6, R14, R13, R12, R11 ;  /* 0x0000000c0d0e7389 */ /* 0x00006400000c000b */
[----:B01----:R-:W-:Y:S01]  /*203a0*/  ENDCOLLECTIVE ;  /* 0x000000000000791b */ /* 0x003fe20003800000 */
.L_x_1697:
        /* <DEDUP_REMOVED lines=11> */
.L_x_1698:
[----:B------:R-:W-:Y:S02]  /*20460*/  IMAD.MOV.U32 R13, RZ, RZ, R6 ;  /* 0x000000ffff0d7224 */ /* 0x000fe400078e0006 */
[----:B------:R-:W-:Y:S01]  /*20470*/  IMAD.MOV.U32 R12, RZ, RZ, 0x6 ;  /* 0x00000006ff0c7424 */ /* 0x000fe200078e00ff */
[----:B------:R-:W-:-:S13]  /*20480*/  @!P2 IADD3 R2, P1, R30, R14, RZ ;  /* 0x0000000e1e02a210 */ /* 0x000fda0007f3e0ff */
[----:B------:R-:W-:Y:S05]  /*20490*/  WARPSYNC.COLLECTIVE R15, `(.L_x_1699) ;  /* 0x000000000f087348 */ /* 0x000fea0003c00000 */
[----:B------:R0:W1:Y:S02]  /*204a0*/  SHFL.IDX P6, R14, R13, R12, R11 ;  /* 0x0000000c0d0e7389 */ /* 0x00006400000c000b */
[----:B01----:R-:W-:Y:S01]  /*204b0*/  ENDCOLLECTIVE ;  /* 0x000000000000791b */ /* 0x003fe20003800000 */
.L_x_1699:
        /* <DEDUP_REMOVED lines=12> */
.L_x_1700:
[----:B------:R-:W-:Y:S02]  /*20580*/  IMAD.MOV.U32 R13, RZ, RZ, R6 ;  /* 0x000000ffff0d7224 */ /* 0x000fe400078e0006 */
[----:B------:R-:W-:Y:S01]  /*20590*/  IMAD.MOV.U32 R12, RZ, RZ, 0x7 ;  /* 0x00000007ff0c7424 */ /* 0x000fe200078e00ff */
[----:B------:R-:W-:-:S13]  /*205a0*/  @!P2 IADD3 R2, P1, R30, R14, RZ ;  /* 0x0000000e1e02a210 */ /* 0x000fda0007f3e0ff */
[----:B------:R-:W-:Y:S05]  /*205b0*/  WARPSYNC.COLLECTIVE R15, `(.L_x_1701) ;  /* 0x000000000f087348 */ /* 0x000fea0003c00000 */
[----:B------:R0:W1:Y:S02]  /*205c0*/  SHFL.IDX P6, R14, R13, R12, R11 ;  /* 0x0000000c0d0e7389 */ /* 0x00006400000c000b */
[----:B01----:R-:W-:Y:S01]  /*205d0*/  ENDCOLLECTIVE ;  /* 0x000000000000791b */ /* 0x003fe20003800000 */
.L_x_1701:
        /* <DEDUP_REMOVED lines=10> */
.L_x_1702:
[----:B------:R-:W-:Y:S05]  /*20680*/  BRA `(.L_x_1703) ;  /* 0xffffffa400dc7947 */ /* 0x000fea000383ffff */
.L_x_1580:
[----:B0-----:R0:W1:Y:S02]  /*20690*/  SYNCS.PHASECHK.TRANS64.TRYWAIT P0, [R17+URZ+0x22820], R0 ;  /* 0x02282000110075a7 */ /* 0x001064000800017f */
[----:B-1----:R-:W-:Y:S05]  /*206a0*/  @!P0 NANOSLEEP.SYNCS 0x989680 ;  /* 0x009896800000895d */ /* 0x002fea0003900000 */
[----:B------:R-:W1:Y:S02]  /*206b0*/  @!P0 SYNCS.PHASECHK.TRANS64 P0, [R17+URZ+0x22820], R0 ;  /* 0x02282000110085a7 */ /* 0x000e64000800007f */
[----:B-1----:R-:W-:Y:S05]  /*206c0*/  @!P0 BRA `(.L_x_1580) ;  /* 0xfffffffc00f08947 */ /* 0x002fea000383ffff */
[----:B------:R-:W-:Y:S05]  /*206d0*/  BRA `(.L_x_1704) ;  /* 0xffffffa800387947 */ /* 0x000fea000383ffff */
.L_x_1584:
[----:B0-----:R0:W1:Y:S02]  /*206e0*/  SYNCS.PHASECHK.TRANS64.TRYWAIT P0, [R0+URZ+0x22880], R29 ;  /* 0x0228801d000075a7 */ /* 0x001064000800017f */
[----:B-1----:R-:W-:Y:S05]  /*206f0*/  @!P0 NANOSLEEP.SYNCS 0x989680 ;  /* 0x009896800000895d */ /* 0x002fea0003900000 */
[----:B------:R-:W1:Y:S02]  /*20700*/  @!P0 SYNCS.PHASECHK.TRANS64 P0, [R0+URZ+0x22880], R29 ;  /* 0x0228801d000085a7 */ /* 0x000e64000800007f */
[----:B-1----:R-:W-:Y:S05]  /*20710*/  @!P0 BRA `(.L_x_1584) ;  /* 0xfffffffc00f08947 */ /* 0x002fea000383ffff */
[----:B------:R-:W-:Y:S05]  /*20720*/  BRA `(.L_x_1705) ;  /* 0xffffffac00687947 */ /* 0x000fea000383ffff */
.L_x_1585:
        /* <DEDUP_REMOVED lines=8> */
.L_x_1707:
[----:B------:R-:W-:Y:S05]  /*207b0*/  BSYNC B0 ;  /* 0x0000000000007941 */ /* 0x000fea0003800000 */
.L_x_1706:
[----:B------:R-:W-:Y:S02]  /*207c0*/  IMAD.MOV.U32 R13, RZ, RZ, R18 ;  /* 0x000000ffff0d7224 */ /* 0x000fe400078e0012 */
[----:B------:R-:W-:Y:S02]  /*207d0*/  IMAD.MOV.U32 R12, RZ, RZ, RZ ;  /* 0x000000ffff0c7224 */ /* 0x000fe400078e00ff */
[----:B------:R-:W-:Y:S02]  /*207e0*/  IMAD.MOV.U32 R11, RZ, RZ, 0x181f ;  /* 0x0000181fff0b7424 */ /* 0x000fe400078e00ff */
[----:B------:R-:W-:Y:S02]  /*207f0*/  IMAD.MOV.U32 R15, RZ, RZ, -0x1 ;  /* 0xffffffffff0f7424 */ /* 0x000fe400078e00ff */
[----:B------:R-:W-:Y:S02]  /*20800*/  IMAD.MOV.U32 R3, RZ, RZ, R14 ;  /* 0x000000ffff037224 */ /* 0x000fe400078e000e */
[----:B------:R-:W-:-:S07]  /*20810*/  IMAD.IADD R6, R17, 0x1, R6 ;  /* 0x0000000111067824 */ /* 0x000fce00078e0206 */
[----:B------:R-:W-:Y:S05]  /*20820*/  WARPSYNC.COLLECTIVE R15, `(.L_x_1708) ;  /* 0x000000000f087348 */ /* 0x000fea0003c00000 */
[----:B------:R0:W1:Y:S02]  /*20830*/  SHFL.IDX P6, R14, R13, R12, R11 ;  /* 0x0000000c0d0e7389 */ /* 0x00006400000c000b */
[----:B01----:R-:W-:Y:S01]  /*20840*/  ENDCOLLECTIVE ;  /* 0x000000000000791b */ /* 0x003fe20003800000 */
.L_x_1708:
[----:B------:R-:W-:Y:S02]  /*20850*/  IMAD.MOV.U32 R13, RZ, RZ, R19 ;  /* 0x000000ffff0d7224 */ /* 0x000fe400078e0013 */
[----:B------:R-:W-:Y:S02]  /*20860*/  IMAD.MOV.U32 R12, RZ, RZ, 0x1 ;  /* 0x00000001ff0c7424 */ /* 0x000fe400078e00ff */
[----:B------:R-:W-:-:S07]  /*20870*/  IMAD.MOV.U32 R2, RZ, RZ, R14 ;  /* 0x000000ffff027224 */ /* 0x000fce00078e000e */
[----:B------:R-:W-:Y:S05]  /*20880*/  WARPSYNC.COLLECTIVE R15, `(.L_x_1709) ;  /* 0x000000000f087348 */ /* 0x000fea0003c00000 */
[----:B------:R0:W1:Y:S02]  /*20890*/  SHFL.IDX P6, R14, R13, R12, R11 ;  /* 0x0000000c0d0e7389 */ /* 0x00006400000c000b */
[----:B01----:R-:W-:Y:S01]  /*208a0*/  ENDCOLLECTIVE ;  /* 0x000000000000791b */ /* 0x003fe20003800000 */
.L_x_1709:
        /* <DEDUP_REMOVED lines=11> */
.L_x_1710:
        /* <DEDUP_REMOVED lines=8> */
.L_x_1711:
        /* <DEDUP_REMOVED lines=9> */
.L_x_1712:
[----:B------:R-:W-:Y:S02]  /*20a70*/  IMAD.MOV.U32 R13, RZ, RZ, R19 ;  /* 0x000000ffff0d7224 */ /* 0x000fe400078e0013 */
[----:B------:R-:W-:Y:S02]  /*20a80*/  IMAD.MOV.U32 R12, RZ, RZ, 0x3 ;  /* 0x00000003ff0c7424 */ /* 0x000fe400078e00ff */
[----:B------:R-:W-:-:S05]  /*20a90*/  IMAD.MOV.U32 R11, RZ, RZ, R14 ;  /* 0x000000ffff0b7224 */ /* 0x000fca00078e000e */
[----:B------:R-:W-:Y:S01]  /*20aa0*/  IADD3 R2, P0, R30, R11, RZ ;  /* 0x0000000b1e027210 */ /* 0x000fe20007f1e0ff */
[----:B------:R-:W-:-:S04]  /*20ab0*/  IMAD.MOV.U32 R11, RZ, RZ, 0x181f ;  /* 0x0000181fff0b7424 */ /* 0x000fc800078e00ff */
[----:B------:R-:W-:-:S08]  /*20ac0*/  IMAD.X R3, RZ, RZ, R31, P0 ;  /* 0x000000ffff037224 */ /* 0x000fd000000e061f */
[----:B------:R-:W-:Y:S05]  /*20ad0*/  WARPSYNC.COLLECTIVE R15, `(.L_x_1713) ;  /* 0x000000000f087348 */ /* 0x000fea0003c00000 */
[----:B------:R0:W1:Y:S02]  /*20ae0*/  SHFL.IDX P6, R14, R13, R12, R11 ;  /* 0x0000000c0d0e7389 */ /* 0x00006400000c000b */
[----:B01----:R-:W-:Y:S01]  /*20af0*/  ENDCOLLECTIVE ;  /* 0x000000000000791b */ /* 0x003fe20003800000 */
.L_x_1713:
        /* <DEDUP_REMOVED lines=9> */
.L_x_1714:
[----:B------:R-:W-:Y:S02]  /*20b90*/  IMAD.MOV.U32 R13, RZ, RZ, R19 ;  /* 0x000000ffff0d7224 */ /* 0x000fe400078e0013 */
[----:B------:R-:W-:Y:S02]  /*20ba0*/  IMAD.MOV.U32 R12, RZ, RZ, 0x4 ;  /* 0x00000004ff0c7424 */ /* 0x000fe400078e00ff */
[----:B------:R-:W-:-:S07]  /*20bb0*/  IMAD.MOV.U32 R2, RZ, RZ, R14 ;  /* 0x000000ffff027224 */ /* 0x000fce00078e000e */
[----:B------:R-:W-:Y:S05]  /*20bc0*/  WARPSYNC.COLLECTIVE R15, `(.L_x_1715) ;  /* 0x000000000f087348 */ /* 0x000fea0003c00000 */
[----:B------:R0:W1:Y:S02]  /*20bd0*/  SHFL.IDX P6, R14, R13, R12, R11 ;  /* 0x0000000c0d0e7389 */ /* 0x00006400000c000b */
[----:B01----:R-:W-:Y:S01]  /*20be0*/  ENDCOLLECTIVE ;  /* 0x000000000000791b */ /* 0x003fe20003800000 */
.L_x_1715:
        /* <DEDUP_REMOVED lines=11> */
.L_x_1716:
[----:B------:R-:W-:Y:S02]  /*20ca0*/  IMAD.MOV.U32 R13, RZ, RZ, R19 ;  /* 0x000000ffff0d7224 */ /* 0x000fe400078e0013 */
[----:B------:R-:W-:Y:S02]  /*20cb0*/  IMAD.MOV.U32 R12, RZ, RZ, 0x5 ;  /* 0x00000005ff0c7424 */ /* 0x000fe400078e00ff */
[----:B------:R-:W-:-:S07]  /*20cc0*/  IMAD.MOV.U32 R2, RZ, RZ, R14 ;  /* 0x000000ffff027224 */ /* 0x000fce00078e000e */
[----:B------:R-:W-:Y:S05]  /*20cd0*/  WARPSYNC.COLLECTIVE R15, `(.L_x_1717) ;  /* 0x000000000f087348 */ /* 0x000fea0003c00000 */
[----:B------:R0:W1:Y:S02]  /*20ce0*/  SHFL.IDX P6, R14, R13, R12, R11 ;  /* 0x0000000c0d0e7389 */ /* 0x00006400000c000b */
[----:B01----:R-:W-:Y:S01]  /*20cf0*/  ENDCOLLECTIVE ;  /* 0x000000000000791b */ /* 0x003fe20003800000 */
.L_x_1717:
        /* <DEDUP_REMOVED lines=11> */
.L_x_1718:
[----:B------:R-:W-:Y:S02]  /*20db0*/  IMAD.MOV.U32 R13, RZ, RZ, R19 ;  /* 0x000000ffff0d7224 */ /* 0x000fe400078e0013 */
[----:B------:R-:W-:Y:S02]  /*20dc0*/  IMAD.MOV.U32 R12, RZ, RZ, 0x6 ;  /* 0x00000006ff0c7424 */ /* 0x000fe400078e00ff */
[----:B------:R-:W-:-:S07]  /*20dd0*/  IMAD.MOV.U32 R2, RZ, RZ, R14 ;  /* 0x000000ffff027224 */ /* 0x000fce00078e000e */
[----:B------:R-:W-:Y:S05]  /*20de0*/  WARPSYNC.COLLECTIVE R15, `(.L_x_1719) ;  /* 0x000000000f087348 */ /* 0x000fea0003c00000 */
[----:B------:R0:W1:Y:S02]  /*20df0*/  SHFL.IDX P6, R14, R13, R12, R11 ;  /* 0x0000000c0d0e7389 */ /* 0x00006400000c000b */
[----:B01----:R-:W-:Y:S01]  /*20e00*/  ENDCOLLECTIVE ;  /* 0x000000000000791b */ /* 0x003fe20003800000 */
.L_x_1719:
        /* <DEDUP_REMOVED lines=11> */
.L_x_1720:
[----:B------:R-:W-:Y:S02]  /*20ec0*/  IMAD.MOV.U32 R13, RZ, RZ, R19 ;  /* 0x000000ffff0d7224 */ /* 0x000fe400078e0013 */
[----:B------:R-:W-:Y:S02]  /*20ed0*/  IMAD.MOV.U32 R12, RZ, RZ, 0x7 ;  /* 0x00000007ff0c7424 */ /* 0x000fe400078e00ff */
[----:B------:R-:W-:-:S07]  /*20ee0*/  IMAD.MOV.U32 R2, RZ, RZ, R14 ;  /* 0x000000ffff027224 */ /* 0x000fce00078e000e */
[----:B------:R-:W-:Y:S05]  /*20ef0*/  WARPSYNC.COLLECTIVE R15, `(.L_x_1721) ;  /* 0x000000000f087348 */ /* 0x000fea0003c00000 */
[----:B------:R0:W1:Y:S02]  /*20f00*/  SHFL.IDX P6, R14, R13, R12, R11 ;  /* 0x0000000c0d0e7389 */ /* 0x00006400000c000b */
[----:B01----:R-:W-:Y:S01]  /*20f10*/  ENDCOLLECTIVE ;  /* 0x000000000000791b */ /* 0x003fe20003800000 */
.L_x_1721:
[----:B------:R-:W-:Y:S01]  /*20f20*/  IMAD.MOV.U32 R13, RZ, RZ, R18 ;  /* 0x000000ffff0d7224 */ /* 0x000fe200078e0012 */
[----:B------:R-:W-:-:S05]  /*20f30*/  IADD3 R18, P0, R30, R2, RZ ;  /* 0x000000021e127210 */ /* 0x000fca0007f1e0ff */
[----:B------:R-:W-:Y:S02]  /*20f40*/  IMAD.X R19, RZ, RZ, R3, P0 ;  /* 0x000000ffff137224 */ /* 0x000fe400000e0603 */
[----:B------:R-:W-:-:S03]  /*20f50*/  IMAD.MOV.U32 R31, RZ, RZ, R14 ;  /* 0x000000ffff1f7224 */ /* 0x000fc600078e000e */
[----:B------:R-:W-:Y:S01]  /*20f60*/  @!PT LDS RZ, [RZ] ;  /* 0x00000000fffff984 */ /* 0x000fe20000000800 */
[----:B------:R-:W-:Y:S01]  /*20f70*/  @!PT LDS RZ, [RZ] ;  /* 0x00000000fffff984 */ /* 0x000fe20000000800 */
[----:B------:R-:W-:Y:S01]  /*20f80*/  @!PT LDS RZ, [RZ] ;  /* 0x00000000fffff984 */ /* 0x000fe20000000800 */
[----:B------:R0:W-:Y:S04]  /*20f90*/  LDGSTS.E.BYPASS.LTC128B.128 [R6+0xd400], desc[UR50][R18.64], !P2 ;  /* 0x0d40000012067fae */ /* 0x0001e8000d101d72 */
[----:B0-----:R-:W-:Y:S05]  /*20fa0*/  WARPSYNC.COLLECTIVE R15, `(.L_x_1722) ;  /* 0x000000000f087348 */ /* 0x001fea0003c00000 */
[----:B------:R1:W2:Y:S02]  /*20fb0*/  SHFL.IDX P6, R14, R13, R12, R11 ;  /* 0x0000000c0d0e7389 */ /* 0x0002a400000c000b */
[----:B012---:R-:W-:Y:S01]  /*20fc0*/  ENDCOLLECTIVE ;  /* 0x000000000000791b */ /* 0x007fe20003800000 */
.L_x_1722:
[----:B------:R-:W-:Y:S02]  /*20fd0*/  IMAD.MOV.U32 R13, RZ, RZ, R10 ;  /* 0x000000ffff0d7224 */ /* 0x000fe400078e000a */
[----:B------:R-:W-:Y:S02]  /*20fe0*/  IMAD.MOV.U32 R12, RZ, RZ, RZ ;  /* 0x000000ffff0c7224 */ /* 0x000fe400078e00ff */
[----:B------:R-:W-:-:S05]  /*20ff0*/  IMAD.MOV.U32 R11, RZ, RZ, R14 ;  /* 0x000000ffff0b7224 */ /* 0x000fca00078e000e */
[----:B------:R-:W-:Y:S01]  /*21000*/  IADD3 R2, P0, R30, R11, RZ ;  /* 0x0000000b1e027210 */ /* 0x000fe20007f1e0ff */
[----:B------:R-:W-:-:S04]  /*21010*/  IMAD.MOV.U32 R11, RZ, RZ, 0x181f ;  /* 0x0000181fff0b7424 */ /* 0x000fc800078e00ff */
[----:B------:R-:W-:-:S08]  /*21020*/  IMAD.X R3, RZ, RZ, R31, P0 ;  /* 0x000000ffff037224 */ /* 0x000fd000000e061f */
[----:B------:R-:W-:Y:S05]  /*21030*/  WARPSYNC.COLLECTIVE R15, `(.L_x_1723) ;  /* 0x000000000f087348 */ /* 0x000fea0003c00000 */
[----:B------:R0:W1:Y:S02]  /*21040*/  SHFL.IDX P6, R14, R13, R12, R11 ;  /* 0x0000000c0d0e7389 */ /* 0x00006400000c000b */
[----:B01----:R-:W-:Y:S01]  /*21050*/  ENDCOLLECTIVE ;  /* 0x000000000000791b */ /* 0x003fe20003800000 */
.L_x_1723:
        /* <DEDUP_REMOVED lines=9> */
.L_x_1724:
        /* <DEDUP_REMOVED lines=8> */
.L_x_1725:
        /* <DEDUP_REMOVED lines=9> */
.L_x_1726:
[----:B------:R-:W-:Y:S01]  /*21200*/  IMAD.MOV.U32 R2, RZ, RZ, R14 ;  /* 0x000000ffff027224 */ /* 0x000fe200078e000e */
[----:B------:R-:W-:Y:S06]  /*21210*/  BRA `(.L_x_1727) ;  /* 0xffffffa800007947 */ /* 0x000fec000383ffff */
.L_x_1590:
[----:B--2---:R2:W3:Y:S02]  /*21220*/  SYNCS.PHASECHK.TRANS64.TRYWAIT P0, [R0+URZ+0x22840], R29 ;  /* 0x0228401d000075a7 */ /* 0x0044e4000800017f */
[----:B---3--:R-:W-:Y:S05]  /*21230*/  @!P0 NANOSLEEP.SYNCS 0x989680 ;  /* 0x009896800000895d */ /* 0x008fea0003900000 */
[----:B------:R-:W3:Y:S02]  /*21240*/  @!P0 SYNCS.PHASECHK.TRANS64 P0, [R0+URZ+0x22840], R29 ;  /* 0x0228401d000085a7 */ /* 0x000ee4000800007f */
[----:B---3--:R-:W-:Y:S05]  /*21250*/  @!P0 BRA `(.L_x_1590) ;  /* 0xfffffffc00f08947 */ /* 0x008fea000383ffff */
[----:B------:R-:W-:Y:S05]  /*21260*/  BRA `(.L_x_1728) ;  /* 0xffffffa800507947 */ /* 0x000fea000383ffff */
.L_x_1591:
[----:B------:R-:W-:Y:S01]  /*21270*/  BSSY B0, `(.L_x_1729) ;  /* 0x0000008000007945 */ /* 0x000fe20003800000 */
[----:B------:R-:W-:Y:S02]  /*21280*/  IMAD.MOV.U32 R13, RZ, RZ, R4 ;  /* 0x000000ffff0d7224 */ /* 0x000fe400078e0004 */
[----:B------:R-:W-:Y:S02]  /*21290*/  IMAD.MOV.U32 R12, RZ, RZ, RZ ;  /* 0x000000ffff0c7224 */ /* 0x000fe400078e00ff */
[----:B------:R-:W-:Y:S02]  /*212a0*/  IMAD.MOV.U32 R11, RZ, RZ, 0x181f ;  /* 0x0000181fff0b7424 */ /* 0x000fe400078e00ff */
[----:B------:R-:W-:-:S07]  /*212b0*/  IMAD.MOV.U32 R15, RZ, RZ, -0x1 ;  /* 0xffffffffff0f7424 */ /* 0x000fce00078e00ff */
[----:B-12---:R-:W-:Y:S05]  /*212c0*/  WARPSYNC.COLLECTIVE R15, `(.L_x_1730) ;  /* 0x000000000f087348 */ /* 0x006fea0003c00000 */
[----:B------:R0:W3:Y:S02]  /*212d0*/  SHFL.IDX P6, R14, R13, R12, R11 ;  /* 0x0000000c0d0e7389 */ /* 0x0000e400000c000b */
[----:B0123--:R-:W-:Y:S01]  /*212e0*/  ENDCOLLECTIVE ;  /* 0x000000000000791b */ /* 0x00ffe20003800000 */
.L_x_1730:
[----:B------:R-:W-:Y:S05]  /*212f0*/  BSYNC B0 ;  /* 0x0000000000007941 */ /* 0x000fea0003800000 */
.L_x_1729:
        /* <DEDUP_REMOVED lines=8> */
.L_x_1731:
[----:B------:R-:W-:Y:S02]  /*21380*/  IMAD.MOV.U32 R13, RZ, RZ, R4 ;  /* 0x000000ffff0d7224 */ /* 0x000fe400078e0004 */
[----:B------:R-:W-:Y:S02]  /*21390*/  IMAD.MOV.U32 R12, RZ, RZ, 0x1 ;  /* 0x00000001ff0c7424 */ /* 0x000fe400078e00ff */
[----:B------:R-:W-:-:S07]  /*213a0*/  IMAD.MOV.U32 R2, RZ, RZ, R14 ;  /* 0x000000ffff027224 */ /* 0x000fce00078e000e */
[----:B------:R-:W-:Y:S05]  /*213b0*/  WARPSYNC.COLLECTIVE R15, `(.L_x_1732) ;  /* 0x000000000f087348 */ /* 0x000fea0003c00000 */
[----:B------:R0:W1:Y:S02]  /*213c0*/  SHFL.IDX P6, R14, R13, R12, R11 ;  /* 0x0000000c0d0e7389 */ /* 0x00006400000c000b */
[----:B01----:R-:W-:Y:S01]  /*213d0*/  ENDCOLLECTIVE ;  /* 0x000000000000791b */ /* 0x003fe20003800000 */
.L_x_1732:
        /* <DEDUP_REMOVED lines=11> */
.L_x_1733:
        /* <DEDUP_REMOVED lines=8> */
.L_x_1734:
        /* <DEDUP_REMOVED lines=9> */
.L_x_1735:
        /* <DEDUP_REMOVED lines=9> */
.L_x_1736:
        /* <DEDUP_REMOVED lines=9> */
.L_x_1737:
[----:B------:R-:W-:Y:S02]  /*216c0*/  IMAD.MOV.U32 R13, RZ, RZ, R4 ;  /* 0x000000ffff0d7224 */ /* 0x000fe400078e0004 */
[----:B------:R-:W-:Y:S02]  /*216d0*/  IMAD.MOV.U32 R12, RZ, RZ, 0x4 ;  /* 0x00000004ff0c7424 */ /* 0x000fe400078e00ff */
[----:B------:R-:W-:-:S07]  /*216e0*/  IMAD.MOV.U32 R2, RZ, RZ, R14 ;  /* 0x000000ffff027224 */ /* 0x000fce00078e000e */
[----:B------:R-:W-:Y:S05]  /*216f0*/  WARPSYNC.COLLECTIVE R15, `(.L_x_1738) ;  /* 0x000000000f087348 */ /* 0x000fea0003c00000 */
[----:B------:R0:W1:Y:S02]  /*21700*/  SHFL.IDX P6, R14, R13, R12, R11 ;  /* 0x0000000c0d0e7389 */ /* 0x00006400000c000b */
[----:B01----:R-:W-:Y:S01]  /*21710*/  ENDCOLLECTIVE ;  /* 0x000000000000791b */ /* 0x003fe20003800000 */
.L_x_1738:
        /* <DEDUP_REMOVED lines=11> */
.L_x_1739:
[----:B------:R-:W-:Y:S02]  /*217d0*/  IMAD.MOV.U32 R13, RZ, RZ, R4 ;  /* 0x000000ffff0d7224 */ /* 0x000fe400078e0004 */
[----:B------:R-:W-:Y:S02]  /*217e0*/  IMAD.MOV.U32 R12, RZ, RZ, 0x5 ;  /* 0x00000005ff0c7424 */ /* 0x000fe400078e00ff */
[----:B------:R-:W-:-:S07]  /*217f0*/  IMAD.MOV.U32 R2, RZ, RZ, R14 ;  /* 0x000000ffff027224 */ /* 0x000fce00078e000e */
[----:B------:R-:W-:Y:S05]  /*21800*/  WARPSYNC.COLLECTIVE R15, `(.L_x_1740) ;  /* 0x000000000f087348 */ /* 0x000fea0003c00000 */
[----:B------:R0:W1:Y:S02]  /*21810*/  SHFL.IDX P6, R14, R13, R12, R11 ;  /* 0x0000000c0d0e7389 */ /* 0x00006400000c000b */
[----:B01----:R-:W-:Y:S01]  /*21820*/  ENDCOLLECTIVE ;  /* 0x000000000000791b */ /* 0x003fe20003800000 */
.L_x_1740:
        /* <DEDUP_REMOVED lines=11> */
.L_x_1741:
[----:B------:R-:W-:Y:S02]  /*218e0*/  IMAD.MOV.U32 R13, RZ, RZ, R4 ;  /* 0x000000ffff0d7224 */ /* 0x000fe400078e0004 */
[----:B------:R-:W-:Y:S02]  /*218f0*/  IMAD.MOV.U32 R12, RZ, RZ, 0x6 ;  /* 0x00000006ff0c7424 */ /* 0x000fe400078e00ff */
[----:B------:R-:W-:-:S07]  /*21900*/  IMAD.MOV.U32 R2, RZ, RZ, R14 ;  /* 0x000000ffff027224 */ /* 0x000fce00078e000e */
[----:B------:R-:W-:Y:S05]  /*21910*/  WARPSYNC.COLLECTIVE R15, `(.L_x_1742) ;  /* 0x000000000f087348 */ /* 0x000fea0003c00000 */
[----:B------:R0:W1:Y:S02]  /*21920*/  SHFL.IDX P6, R14, R13, R12, R11 ;  /* 0x0000000c0d0e7389 */ /* 0x00006400000c000b */
[----:B01----:R-:W-:Y:S01]  /*21930*/  ENDCOLLECTIVE ;  /* 0x000000000000791b */ /* 0x003fe20003800000 */
.L_x_1742:
        /* <DEDUP_REMOVED lines=11> */
.L_x_1743:
[----:B------:R-:W-:Y:S02]  /*219f0*/  IMAD.MOV.U32 R13, RZ, RZ, R4 ;  /* 0x000000ffff0d7224 */ /* 0x000fe400078e0004 */
[----:B------:R-:W-:Y:S02]  /*21a00*/  IMAD.MOV.U32 R12, RZ, RZ, 0x7 ;  /* 0x00000007ff0c7424 */ /* 0x000fe400078e00ff */
[----:B------:R-:W-:-:S07]  /*21a10*/  IMAD.MOV.U32 R2, RZ, RZ, R14 ;  /* 0x000000ffff027224 */ /* 0x000fce00078e000e */
[----:B------:R-:W-:Y:S05]  /*21a20*/  WARPSYNC.COLLECTIVE R15, `(.L_x_1744) ;  /* 0x000000000f087348 */ /* 0x000fea0003c00000 */
[----:B------:R0:W1:Y:S02]  /*21a30*/  SHFL.IDX P6, R14, R13, R12, R11 ;  /* 0x0000000c0d0e7389 */ /* 0x00006400000c000b */
[----:B01----:R-:W-:Y:S01]  /*21a40*/  ENDCOLLECTIVE ;  /* 0x000000000000791b */ /* 0x003fe20003800000 */
.L_x_1744:
        /* <DEDUP_REMOVED lines=11> */
.L_x_1745:
[----:B------:R-:W-:Y:S02]  /*21b00*/  IMAD.MOV.U32 R13, RZ, RZ, R8 ;  /* 0x000000ffff0d7224 */ /* 0x000fe400078e0008 */
[----:B------:R-:W-:Y:S02]  /*21b10*/  IMAD.MOV.U32 R12, RZ, RZ, RZ ;  /* 0x000000ffff0c7224 */ /* 0x000fe400078e00ff */
[----:B------:R-:W-:-:S07]  /*21b20*/  IMAD.MOV.U32 R9, RZ, RZ, R14 ;  /* 0x000000ffff097224 */ /* 0x000fce00078e000e */
[----:B------:R-:W-:Y:S05]  /*21b30*/  WARPSYNC.COLLECTIVE R15, `(.L_x_1746) ;  /* 0x000000000f087348 */ /* 0x000fea0003c00000 */
[----:B------:R0:W1:Y:S02]  /*21b40*/  SHFL.IDX P6, R14, R13, R12, R11 ;  /* 0x0000000c0d0e7389 */ /* 0x00006400000c000b */
[----:B01----:R-:W-:Y:S01]  /*21b50*/  ENDCOLLECTIVE ;  /* 0x000000000000791b */ /* 0x003fe20003800000 */
.L_x_1746:
        /* <DEDUP_REMOVED lines=11> */
.L_x_1747:
[----:B------:R-:W-:Y:S02]  /*21c10*/  IMAD.MOV.U32 R13, RZ, RZ, R8 ;  /* 0x000000ffff0d7224 */ /* 0x000fe400078e0008 */
[----:B------:R-:W-:Y:S02]  /*21c20*/  IMAD.MOV.U32 R12, RZ, RZ, 0x1 ;  /* 0x00000001ff0c7424 */ /* 0x000fe400078e00ff */
[----:B------:R-:W-:-:S07]  /*21c30*/  IMAD.MOV.U32 R5, RZ, RZ, R14 ;  /* 0x000000ffff057224 */ /* 0x000fce00078e000e */
[----:B------:R-:W-:Y:S05]  /*21c40*/  WARPSYNC.COLLECTIVE R15, `(.L_x_1748) ;  /* 0x000000000f087348 */ /* 0x000fea0003c00000 */
[----:B------:R0:W1:Y:S02]  /*21c50*/  SHFL.IDX P6, R14, R13, R12, R11 ;  /* 0x0000000c0d0e7389 */ /* 0x00006400000c000b */
[----:B01----:R-:W-:Y:S01]  /*21c60*/  ENDCOLLECTIVE ;  /* 0x000000000000791b */ /* 0x003fe20003800000 */
.L_x_1748:
        /* <DEDUP_REMOVED lines=11> */
.L_x_1749:
[----:B------:R-:W-:Y:S05]  /*21d20*/  BRA `(.L_x_1750) ;  /* 0xffffffa000e47947 */ /* 0x000fea000383ffff */
.L_x_1596:
[----:B0-----:R0:W1:Y:S02]  /*21d30*/  SYNCS.PHASECHK.TRANS64.TRYWAIT P2, [R18+URZ+0x22870], R3 ;  /* 0x02287003120075a7 */ /* 0x001064000804017f */
[----:B-1----:R-:W-:Y:S05]  /*21d40*/  @!P2 NANOSLEEP.SYNCS 0x989680 ;  /* 0x009896800000a95d */ /* 0x002fea0003900000 */
[----:B------:R-:W1:Y:S02]  /*21d50*/  @!P2 SYNCS.PHASECHK.TRANS64 P2, [R18+URZ+0x22870], R3 ;  /* 0x022870031200a5a7 */ /* 0x000e64000804007f */
[----:B-1----:R-:W-:Y:S05]  /*21d60*/  @!P2 BRA `(.L_x_1596) ;  /* 0xfffffffc00f0a947 */ /* 0x002fea000383ffff */
[----:B------:R-:W-:Y:S05]  /*21d70*/  BRA `(.L_x_1751) ;  /* 0xffffffa400487947 */ /* 0x000fea000383ffff */
.L_x_1598:
[----:B0-----:R0:W1:Y:S02]  /*21d80*/  SYNCS.PHASECHK.TRANS64.TRYWAIT P2, [R18+URZ+0x22860], R3 ;  /* 0x02286003120075a7 */ /* 0x001064000804017f */
[----:B-1----:R-:W-:Y:S05]  /*21d90*/  @!P2 NANOSLEEP.SYNCS 0x989680 ;  /* 0x009896800000a95d */ /* 0x002fea0003900000 */
[----:B------:R-:W1:Y:S02]  /*21da0*/  @!P2 SYNCS.PHASECHK.TRANS64 P2, [R18+URZ+0x22860], R3 ;  /* 0x022860031200a5a7 */ /* 0x000e64000804007f */
[----:B-1----:R-:W-:Y:S05]  /*21db0*/  @!P2 BRA `(.L_x_1598) ;  /* 0xfffffffc00f0a947 */ /* 0x002fea000383ffff */
[----:B------:R-:W-:Y:S05]  /*21dc0*/  BRA `(.L_x_1752) ;  /* 0xffffffa400587947 */ /* 0x000fea000383ffff */
.L_x_1606:
[----:B0-----:R0:W1:Y:S02]  /*21dd0*/  SYNCS.PHASECHK.TRANS64.TRYWAIT P1, [R18+URZ+0x22870], R3 ;  /* 0x02287003120075a7 */ /* 0x001064000802017f */
[----:B-1----:R-:W-:Y:S05]  /*21de0*/  @!P1 NANOSLEEP.SYNCS 0x989680 ;  /* 0x009896800000995d */ /* 0x002fea0003900000 */
[----:B------:R-:W1:Y:S02]  /*21df0*/  @!P1 SYNCS.PHASECHK.TRANS64 P1, [R18+URZ+0x22870], R3 ;  /* 0x02287003120095a7 */ /* 0x000e64000802007f */
[----:B-1----:R-:W-:Y:S05]  /*21e00*/  @!P1 BRA `(.L_x_1606) ;  /* 0xfffffffc00f09947 */ /* 0x002fea000383ffff */
[----:B------:R-:W-:Y:S05]  /*21e10*/  BRA `(.L_x_1753) ;  /* 0xffffffac00187947 */ /* 0x000fea000383ffff */
.L_x_1608:
[----:B0-----:R0:W1:Y:S02]  /*21e20*/  SYNCS.PHASECHK.TRANS64.TRYWAIT P1, [R18+URZ+0x22860], R3 ;  /* 0x02286003120075a7 */ /* 0x001064000802017f */
[----:B-1----:R-:W-:Y:S05]  /*21e30*/  @!P1 NANOSLEEP.SYNCS 0x989680 ;  /* 0x009896800000995d */ /* 0x002fea0003900000 */
[----:B------:R-:W1:Y:S02]  /*21e40*/  @!P1 SYNCS.PHASECHK.TRANS64 P1, [R18+URZ+0x22860], R3 ;  /* 0x02286003120095a7 */ /* 0x000e64000802007f */
[----:B-1----:R-:W-:Y:S05]  /*21e50*/  @!P1 BRA `(.L_x_1608) ;  /* 0xfffffffc00f09947 */ /* 0x002fea000383ffff */
[----:B------:R-:W-:Y:S05]  /*21e60*/  BRA `(.L_x_1754) ;  /* 0xffffffac00247947 */ /* 0x000fea000383ffff */
.L_x_1622:
[----:B0-----:R0:W1:Y:S02]  /*21e70*/  SYNCS.PHASECHK.TRANS64.TRYWAIT P0, [R7+URZ+0x22820], R0 ;  /* 0x02282000070075a7 */ /* 0x001064000800017f */
[----:B-1----:R-:W-:Y:S05]  /*21e80*/  @!P0 NANOSLEEP.SYNCS 0x989680 ;  /* 0x009896800000895d */ /* 0x002fea0003900000 */
[----:B------:R-:W1:Y:S02]  /*21e90*/  @!P0 SYNCS.PHASECHK.TRANS64 P0, [R7+URZ+0x22820], R0 ;  /* 0x02282000070085a7 */ /* 0x000e64000800007f */
[----:B-1----:R-:W-:Y:S05]  /*21ea0*/  @!P0 BRA `(.L_x_1622) ;  /* 0xfffffffc00f08947 */ /* 0x002fea000383ffff */
[----:B------:R-:W-:Y:S05]  /*21eb0*/  BRA `(.L_x_1755) ;  /* 0xffffffbc00c07947 */ /* 0x000fea000383ffff */
.L_x_1623:
[----:B------:R-:W1:Y:S01]  /*21ec0*/  S2R R2, SR_TID.X ;  /* 0x0000000000027919 */ /* 0x000e620000002100 */
[----:B------:R-:W-:Y:S01]  /*21ed0*/  BSSY B0, `(.L_x_1756) ;  /* 0x000000a000007945 */ /* 0x000fe20003800000 */
[----:B------:R-:W-:Y:S02]  /*21ee0*/  IMAD.MOV.U32 R12, RZ, RZ, RZ ;  /* 0x000000ffff0c7224 */ /* 0x000fe400078e00ff */
[----:B------:R-:W-:Y:S02]  /*21ef0*/  IMAD.MOV.U32 R11, RZ, RZ, 0x1f ;  /* 0x0000001fff0b7424 */ /* 0x000fe400078e00ff */
[----:B------:R-:W-:Y:S01]  /*21f00*/  IMAD.MOV.U32 R15, RZ, RZ, -0x1 ;  /* 0xffffffffff0f7424 */ /* 0x000fe200078e00ff */
[----:B-1----:R-:W-:-:S04]  /*21f10*/  SHF.R.U32.HI R2, RZ, 0x5, R2 ;  /* 0x00000005ff027819 */ /* 0x002fc80000011602 */
[----:B------:R-:W-:-:S05]  /*21f20*/  LOP3.LUT R2, R2, 0x3, RZ, 0xc0, !PT ;  /* 0x0000000302027812 */ /* 0x000fca00078ec0ff */
[----:B------:R-:W-:-:S07]  /*21f30*/  IMAD.MOV.U32 R13, RZ, RZ, R2 ;  /* 0x000000ffff0d7224 */ /* 0x000fce00078e0002 */
[----:B0-----:R-:W-:Y:S05]  /*21f40*/  WARPSYNC.COLLECTIVE R15, `(.L_x_1757) ;  /* 0x000000000f087348 */ /* 0x001fea0003c00000 */
[----:B------:R1:W2:Y:S02]  /*21f50*/  SHFL.IDX P6, R14, R13, R12, R11 ;  /* 0x0000000c0d0e7389 */ /* 0x0002a400000c000b */
[----:B012---:R-:W-:Y:S01]  /*21f60*/  ENDCOLLECTIVE ;  /* 0x000000000000791b */ /* 0x007fe20003800000 */
.L_x_1757:
[----:B------:R-:W-:Y:S05]  /*21f70*/  BSYNC B0 ;  /* 0x0000000000007941 */ /* 0x000fea0003800000 */
.L_x_1756:
[----:B------:R-:W-:Y:S05]  /*21f80*/  BRA `(.L_x_1758) ;  /* 0xffffffbc00a87947 */ /* 0x000fea000383ffff */
.L_x_1626:
[----:B------:R-:W-:Y:S01]  /*21f90*/  BSSY B1, `(.L_x_1759) ;  /* 0x0000006000017945 */ /* 0x000fe20003800000 */
[----:B------:R-:W-:-:S07]  /*21fa0*/  IMAD.MOV.U32 R15, RZ, RZ, -0x1 ;  /* 0xffffffffff0f7424 */ /* 0x000fce00078e00ff */
[----:B0-----:R-:W-:Y:S05]  /*21fb0*/  WARPSYNC.COLLECTIVE R15, `(.L_x_1760) ;  /* 0x000000000f0c7348 */ /* 0x001fea0003c00000 */
[----:B------:R-:W-:Y:S02]  /*21fc0*/  ELECT P6, UR62, PT ;  /* 0x00000000003e782f */ /* 0x000fe400038c0000 */
[----:B------:R-:W-:Y:S01]  /*21fd0*/  MOV R14, UR62 ;  /* 0x0000003e000e7c02 */ /* 0x000fe20008000f00 */
[----:B0-----:R-:W-:Y:S10]  /*21fe0*/  ENDCOLLECTIVE ;  /* 0x000000000000791b */ /* 0x001ff40003800000 */
.L_x_1760:
[----:B------:R-:W-:Y:S05]  /*21ff0*/  BSYNC B1 ;  /* 0x0000000000017941 */ /* 0x000fea0003800000 */
.L_x_1759:
[----:B------:R-:W-:Y:S05]  /*22000*/  BRA `(.L_x_1761) ;  /* 0xffffffbc00a07947 */ /* 0x000fea000383ffff */
.L_x_1628:
[----:B0-----:R0:W1:Y:S02]  /*22010*/  SYNCS.PHASECHK.TRANS64.TRYWAIT P1, [R5+URZ+0x22840], R0 ;  /* 0x02284000050075a7 */ /* 0x001064000802017f */
[----:B-1----:R-:W-:Y:S05]  /*22020*/  @!P1 NANOSLEEP.SYNCS 0x989680 ;  /* 0x009896800000995d */ /* 0x002fea0003900000 */
[----:B------:R-:W1:Y:S02]  /*22030*/  @!P1 SYNCS.PHASECHK.TRANS64 P1, [R5+URZ+0x22840], R0 ;  /* 0x02284000050095a7 */ /* 0x000e64000802007f */
[----:B-1----:R-:W-:Y:S05]  /*22040*/  @!P1 BRA `(.L_x_1628) ;  /* 0xfffffffc00f09947 */ /* 0x002fea000383ffff */
[----:B------:R-:W-:Y:S05]  /*22050*/  BRA `(.L_x_1762) ;  /* 0xffffffbc00c07947 */ /* 0x000fea000383ffff */
.L_x_1630:
[----:B-1----:R1:W2:Y:S02]  /*22060*/  SYNCS.PHASECHK.TRANS64.TRYWAIT P1, [R3+URZ+0x22840], R2 ;  /* 0x02284002030075a7 */ /* 0x0022a4000802017f */
[----:B--2---:R-:W-:Y:S05]  /*22070*/  @!P1 NANOSLEEP.SYNCS 0x989680 ;  /* 0x009896800000995d */ /* 0x004fea0003900000 */
[----:B------:R-:W2:Y:S02]  /*22080*/  @!P1 SYNCS.PHASECHK.TRANS64 P1, [R3+URZ+0x22840], R2 ;  /* 0x02284002030095a7 */ /* 0x000ea4000802007f */
[----:B--2---:R-:W-:Y:S05]  /*22090*/  @!P1 BRA `(.L_x_1630) ;  /* 0xfffffffc00f09947 */ /* 0x004fea000383ffff */
[----:B------:R-:W-:Y:S05]  /*220a0*/  BRA `(.L_x_1763) ;  /* 0xffffffbc00cc7947 */ /* 0x000fea000383ffff */
.L_x_1632:
[----:B--2---:R2:W3:Y:S02]  /*220b0*/  SYNCS.PHASECHK.TRANS64.TRYWAIT P1, [R5+URZ+0x22860], R0 ;  /* 0x02286000050075a7 */ /* 0x0044e4000802017f */
[----:B---3--:R-:W-:Y:S05]  /*220c0*/  @!P1 NANOSLEEP.SYNCS 0x989680 ;  /* 0x009896800000995d */ /* 0x008fea0003900000 */
[----:B------:R-:W3:Y:S02]  /*220d0*/  @!P1 SYNCS.PHASECHK.TRANS64 P1, [R5+URZ+0x22860], R0 ;  /* 0x02286000050095a7 */ /* 0x000ee4000802007f */
[----:B---3--:R-:W-:Y:S05]  /*220e0*/  @!P1 BRA `(.L_x_1632) ;  /* 0xfffffffc00f09947 */ /* 0x008fea000383ffff */
[----:B------:R-:W-:Y:S05]  /*220f0*/  BRA `(.L_x_1764) ;  /* 0xffffffbc00c87947 */ /* 0x000fea000383ffff */
.L_x_1634:
[----:B---3--:R3:W4:Y:S02]  /*22100*/  SYNCS.PHASECHK.TRANS64.TRYWAIT P1, [R3+URZ+0x22860], R2 ;  /* 0x02286002030075a7 */ /* 0x008724000802017f */
[----:B----4-:R-:W-:Y:S05]  /*22110*/  @!P1 NANOSLEEP.SYNCS 0x989680 ;  /* 0x009896800000995d */ /* 0x010fea0003900000 */
[----:B------:R-:W4:Y:S02]  /*22120*/  @!P1 SYNCS.PHASECHK.TRANS64 P1, [R3+URZ+0x22860], R2 ;  /* 0x02286002030095a7 */ /* 0x000f24000802007f */
[----:B----4-:R-:W-:Y:S05]  /*22130*/  @!P1 BRA `(.L_x_1634) ;  /* 0xfffffffc00f09947 */ /* 0x010fea000383ffff */
[----:B------:R-:W-:Y:S05]  /*22140*/  BRA `(.L_x_1765) ;  /* 0xffffffbc00c47947 */ /* 0x000fea000383ffff */
.L_x_1636:
[----:B----4-:R4:W0:Y:S02]  /*22150*/  SYNCS.PHASECHK.TRANS64.TRYWAIT P1, [R5+URZ+0x22880], R0 ;  /* 0x02288000050075a7 */ /* 0x010824000802017f */
[----:B0-----:R-:W-:Y:S05]  /*22160*/  @!P1 NANOSLEEP.SYNCS 0x989680 ;  /* 0x009896800000995d */ /* 0x001fea0003900000 */
[----:B------:R-:W0:Y:S02]  /*22170*/  @!P1 SYNCS.PHASECHK.TRANS64 P1, [R5+URZ+0x22880], R0 ;  /* 0x02288000050095a7 */ /* 0x000e24000802007f */
[----:B0-----:R-:W-:Y:S05]  /*22180*/  @!P1 BRA `(.L_x_1636) ;  /* 0xfffffffc00f09947 */ /* 0x001fea000383ffff */
[----:B------:R-:W-:Y:S05]  /*22190*/  BRA `(.L_x_1766) ;  /* 0xffffffbc00c07947 */ /* 0x000fea000383ffff */
.L_x_1767:
        /* <DEDUP_REMOVED lines=14> */
.L_x_3626:


//--------------------- .text._ZN7cutlass13device_kernelIN5flash11enable_sm90INS1_16FlashAttnFwdSm90INS1_25CollectiveMainloopFwdSm90ILi2EN4cute5tupleIJNS5_1CILi1EEES8_S8_EEENS6_IJNS7_ILi128EEENS7_ILi160EEESA_EEELi128ENS_12float_e4m3_tEfNS_4arch4Sm90ELb0ELb1ELb1ELb1ELb1ELb1ELb0ELb1ELb1ELb1ELb0ELb0EEENS1_21CollectiveEpilogueFwdINS6_IJSA_SA_SB_EEES9_NS_10bfloat16_tESF_Li256ELb1ELb1ELb0ELb1EEENS1_36VarlenDynamicPersistentTileSchedulerILi128ELi160ELi256ELi128ELb0ELb1ELb1ELb1ELb0ELb1EEEEEEEEEvNT_6ParamsE --------------------------
	.section	.text._ZN7cutlass13device_kernelIN5flash11enable_sm90INS1_16FlashAttnFwdSm90INS1_25CollectiveMainloopFwdSm90ILi2EN4cute5tupleIJNS5_1CILi1EEES8_S8_EEENS6_IJNS7_ILi128EEENS7_ILi160EEESA_EEELi128ENS_12float_e4m3_tEfNS_4arch4Sm90ELb0ELb1ELb1ELb1ELb1ELb1ELb0ELb1ELb1ELb1ELb0ELb0EEENS1_21CollectiveEpilogueFwdINS6_IJSA_SA_SB_EEES9_NS_10bfloat16_tESF_Li256ELb1ELb1ELb0ELb1EEENS1_36VarlenDynamicPersistentTileSchedulerILi128ELi160ELi256ELi128ELb0ELb1ELb1ELb1ELb0ELb1EEEEEEEEEvNT_6ParamsE,"ax",@progbits
	.align	128
.text._ZN7cutlass13device_kernelIN5flash11enable_sm90INS1_16FlashAttnFwdSm90INS1_25CollectiveMainloopFwdSm90ILi2EN4cute5tupleIJNS5_1CILi1EEES8_S8_EEENS6_IJNS7_ILi128EEENS7_ILi160EEESA_EEELi128ENS_12float_e4m3_tEfNS_4arch4Sm90ELb0ELb1ELb1ELb1ELb1ELb1ELb0ELb1ELb1ELb1ELb0ELb0EEENS1_21CollectiveEpilogueFwdINS6_IJSA_SA_SB_EEES9_NS_10bfloat16_tESF_Li256ELb1ELb1ELb0ELb1EEENS1_36VarlenDynamicPersistentTileSchedulerILi128ELi160ELi256ELi128ELb0ELb1ELb1ELb1ELb0ELb1EEEEEEEEEvNT_6ParamsE:
        .type           _ZN7cutlass13device_kernelIN5flash11enable_sm90INS1_16FlashAttnFwdSm90INS1_25CollectiveMainloopFwdSm90ILi2EN4cute5tupleIJNS5_1CILi1EEES8_S8_EEENS6_IJNS7_ILi128EEENS7_ILi160EEESA_EEELi128ENS_12float_e4m3_tEfNS_4arch4Sm90ELb0ELb1ELb1ELb1ELb1ELb1ELb0ELb1ELb1ELb1ELb0ELb0EEENS1_21CollectiveEpilogueFwdINS6_IJSA_SA_SB_EEES9_NS_10bfloat16_tESF_Li256ELb1ELb1ELb0ELb1EEENS1_36VarlenDynamicPersistentTileSchedulerILi128ELi160ELi256ELi128ELb0ELb1ELb1ELb1ELb0ELb1EEEEEEEEEvNT_6ParamsE,@function
        .size           _ZN7cutlass13device_kernelIN5flash11enable_sm90INS1_16FlashAttnFwdSm90INS1_25CollectiveMainloopFwdSm90ILi2EN4cute5tupleIJNS5_1CILi1EEES8_S8_EEENS6_IJNS7_ILi128EEENS7_ILi160EEESA_EEELi128ENS_12float_e4m3_tEfNS_4arch4Sm90ELb0ELb1ELb1ELb1ELb1ELb1ELb0ELb1ELb1ELb1ELb0ELb0EEENS1_21CollectiveEpilogueFwdINS6_IJSA_SA_SB_EEES9_NS_10bfloat16_tESF_Li256ELb1ELb1ELb0ELb1EEENS1_36VarlenDynamicPersistentTileSchedulerILi128ELi160ELi256ELi128ELb0ELb1ELb1ELb1ELb0ELb1EEEEEEEEEvNT_6ParamsE,(.L_x_3627 - _ZN7cutlass13device_kernelIN5flash11enable_sm90INS1_16FlashAttnFwdSm90INS1_25CollectiveMainloopFwdSm90ILi2EN4cute5tupleIJNS5_1CILi1EEES8_S8_EEENS6_IJNS7_ILi128EEENS7_ILi160EEESA_EEELi128ENS_12float_e4m3_tEfNS_4arch4Sm90ELb0ELb1ELb1ELb1ELb1ELb1ELb0ELb1ELb1ELb1ELb0ELb0EEENS1_21CollectiveEpilogueFwdINS6_IJSA_SA_SB_EEES9_NS_10bfloat16_tESF_Li256ELb1ELb1ELb0ELb1EEENS1_36VarlenDynamicPersistentTileSchedulerILi128ELi160ELi256ELi128ELb0ELb1ELb1ELb1ELb0ELb1EEEEEEEEEvNT_6ParamsE)
        .other          _ZN7cutlass13device_kernelIN5flash11enable_sm90INS1_16FlashAttnFwdSm90INS1_25CollectiveMainloopFwdSm90ILi2EN4cute5tupleIJNS5_1CILi1EEES8_S8_EEENS6_IJNS7_ILi128EEENS7_ILi160EEESA_EEELi128ENS_12float_e4m3_tEfNS_4arch4Sm90ELb0ELb1ELb1ELb1ELb1ELb1ELb0ELb1ELb1ELb1ELb0ELb0EEENS1_21CollectiveEpilogueFwdINS6_IJSA_SA_SB_EEES9_NS_10bfloat16_tESF_Li256ELb1ELb1ELb0ELb1EEENS1_36VarlenDynamicPersistentTileSchedulerILi128ELi160ELi256ELi128ELb0ELb1ELb1ELb1ELb0ELb1EEEEEEEEEvNT_6ParamsE,@"STO_CUDA_ENTRY STV_DEFAULT"
_ZN7cutlass13device_kernelIN5flash11enable_sm90INS1_16FlashAttnFwdSm90INS1_25CollectiveMainloopFwdSm90ILi2EN4cute5tupleIJNS5_1CILi1EEES8_S8_EEENS6_IJNS7_ILi128EEENS7_ILi160EEESA_EEELi128ENS_12float_e4m3_tEfNS_4arch4Sm90ELb0ELb1ELb1ELb1ELb1ELb1ELb0ELb1ELb1ELb1ELb0ELb0EEENS1_21CollectiveEpilogueFwdINS6_IJSA_SA_SB_EEES9_NS_10bfloat16_tESF_Li256ELb1ELb1ELb0ELb1EEENS1_36VarlenDynamicPersistentTileSchedulerILi128ELi160ELi256ELi128ELb0ELb1ELb1ELb1ELb0ELb1EEEEEEEEEvNT_6ParamsE:
        /* <DEDUP_REMOVED lines=17> */
.L_x_1769:
[----:B------:R-:W-:Y:S05]  /*0110*/  BSYNC B0 ;  /* 0x0000000000007941 */ /* 0x000fea0003800000 */
.L_x_1768:
        /* <DEDUP_REMOVED lines=40> */
.L_x_1770:
        /* <DEDUP_REMOVED lines=22> */
.L_x_1771:
        /* <DEDUP_REMOVED lines=18> */
.L_x_1772:
        /* <DEDUP_REMOVED lines=22> */
.L_x_1773:
        /* <DEDUP_REMOVED lines=23> */
.L_x_1774:
        /* <DEDUP_REMOVED lines=9> */
.L_x_1777:
[----:B------:R-:W-:-:S08]  /*0980*/  NOP ;  /* 0x0000000000007918 */ /* 0x000fd00000000000 */
[----:B------:R-:W0:Y:S02]  /*0990*/  USETMAXREG.TRY_ALLOC.CTAPOOL UP0, 0xe8 ;  /* 0x000000e8000079c8 */ /* 0x000e240008000600 */
[----:B0-----:R-:W-:-:S13]  /*09a0*/  PLOP3.LUT P0, PT, PT, PT, UP0, 0x80, 0x0 ;  /* 0x000000000000781c */ /* 0x001fda0003f0f008 */
[----:B------:R-:W-:Y:S05]  /*09b0*/  @!P0 BRA `(.L_x_1777) ;  /* 0xfffffffc00f08947 */ /* 0x000fea000383ffff */
[----:B------:R-:W2:Y:S01]  /*09c0*/  S2R R0, SR_TID.X ;  /* 0x0000000000007919 */ /* 0x000ea20000002100 */
[----:B------:R-:W-:Y:S01]  /*09d0*/  MOV R17, 0x400 ;  /* 0x0000040000117802 */ /* 0x000fe20000000f00 */
[----:B------:R-:W-:Y:S01]  /*09e0*/  ULDC UR4, c[0x0][0xc3c] ;  /* 0x00030f0000047ab9 */ /* 0x000fe20000000800 */
[----:B------:R-:W-:Y:S02]  /*09f0*/  LOP3.LUT R22, R22, 0xffffffdf, RZ, 0xc0, !PT ;  /* 0xffffffdf16167812 */ /* 0x000fe400078ec0ff */
[----:B--2---:R-:W-:Y:S02]  /*0a00*/  SHF.R.U32.HI R2, RZ, 0x7, R0 ;  /* 0x00000007ff027819 */ /* 0x004fe40000011600 */
[----:B------:R-:W0:Y:S01]  /*0a10*/  S2R R0, SR_CgaCtaId ;  /* 0x0000000000007919 */ /* 0x000e220000008800 */
[----:B------:R-:W-:Y:S06]  /*0a20*/  BAR.ARV 0x8, 0x180 ;  /* 0x0206000000007b1d */ /* 0x000fec0000002000 */
[----:B------:R-:W-:-:S13]  /*0a30*/  ISETP.NE.AND P0, PT, R2, 0x1, PT ;  /* 0x000000010200780c */ /* 0x000fda0003f05270 */
[----:B------:R-:W-:Y:S06]  /*0a40*/  @!P0 BAR.ARV 0x9, 0x100 ;  /* 0x0244000000008b1d */ /* 0x000fec0000002000 */
[----:B------:R-:W-:Y:S02]  /*0a50*/  @P0 LOP3.LUT R22, R22, 0x20, RZ, 0xfc, !PT ;  /* 0x0000002016160812 */ /* 0x000fe400078efcff */
        /* <DEDUP_REMOVED lines=10> */
[----:B------:R-:W-:-:S04]  /*0b00*/  LEA.HI R2, R0, R12, RZ, 0x7 ;  /* 0x0000000c00027211 */ /* 0x000fc800078f38ff */
[----:B------:R-:W-:-:S05]  /*0b10*/  LOP3.LUT R3, R2, 0xffffff80, RZ, 0xc0, !PT ;  /* 0xffffff8002037812 */ /* 0x000fca00078ec0ff */
[----:B------:R-:W-:-:S05]  /*0b20*/  IMAD.IADD R11, R12, 0x1, -R3 ;  /* 0x000000010c0b7824 */ /* 0x000fca00078e0a03 */
[----:B------:R-:W-:-:S04]  /*0b30*/  SHF.R.S32.HI R6, RZ, 0x1f, R11 ;  /* 0x0000001fff067819 */ /* 0x000fc8000001140b */
[----:B------:R-:W-:-:S04]  /*0b40*/  LEA.HI R8, R6, R11, RZ, 0x2 ;  /* 0x0000000b06087211 */ /* 0x000fc800078f10ff */
[--C-:B------:R-:W-:Y:S02]  /*0b50*/  SHF.R.S32.HI R5, RZ, 0x2, R8.reuse ;  /* 0x00000002ff057819 */ /* 0x100fe40000011408 */
[----:B------:R-:W-:Y:S02]  /*0b60*/  SHF.R.S32.HI R4, RZ, 0x1f, R8 ;  /* 0x0000001fff047819 */ /* 0x000fe40000011408 */
[----:B------:R-:W-:Y:S02]  /*0b70*/  SHF.R.S32.HI R14, RZ, 0x7, R2 ;  /* 0x00000007ff0e7819 */ /* 0x000fe40000011402 */
[----:B------:R-:W-:Y:S02]  /*0b80*/  LEA.HI R3, R4, R5, RZ, 0x3 ;  /* 0x0000000504037211 */ /* 0x000fe400078f18ff */
[----:B------:R-:W-:Y:S02]  /*0b90*/  LEA.HI R4, R0, R12, RZ, 0x4 ;  /* 0x0000000c00047211 */ /* 0x000fe400078f20ff */
[----:B------:R-:W-:-:S02]  /*0ba0*/  LOP3.LUT R10, R3, 0xfffffff8, RZ, 0xc0, !PT ;  /* 0xfffffff8030a7812 */ /* 0x000fc400078ec0ff */
[----:B------:R-:W-:Y:S02]  /*0bb0*/  LEA.HI R2, R2, R14, RZ, 0x1 ;  /* 0x0000000e02027211 */ /* 0x000fe400078f08ff */
[----:B------:R-:W-:Y:S02]  /*0bc0*/  LEA.HI R6, R6, R11, RZ, 0x5 ;  /* 0x0000000b06067211 */ /* 0x000fe400078f28ff */
[-C--:B------:R-:W-:Y:S01]  /*0bd0*/  LEA.HI R3, R0, R12.reuse, RZ, 0x5 ;  /* 0x0000000c00037211 */ /* 0x080fe200078f28ff */
[----:B------:R-:W-:Y:S01]  /*0be0*/  IMAD.IADD R9, R5, 0x1, -R10 ;  /* 0x0000000105097824 */ /* 0x000fe200078e0a0a */
[----:B------:R-:W-:Y:S02]  /*0bf0*/  SHF.R.S32.HI R7, RZ, 0x4, R4 ;  /* 0x00000004ff077819 */ /* 0x000fe40000011404 */
[----:B------:R-:W-:Y:S02]  /*0c00*/  SHF.R.S32.HI R6, RZ, 0x5, R6 ;  /* 0x00000005ff067819 */ /* 0x000fe40000011406 */
[----:B------:R-:W-:Y:S01]  /*0c10*/  LOP3.LUT R2, R2, 0x3fffffe, RZ, 0xc0, !PT ;  /* 0x03fffffe02027812 */ /* 0x000fe200078ec0ff */
[----:B------:R-:W-:Y:S01]  /*0c20*/  IMAD.SHL.U32 R3, R3, 0x20, RZ ;  /* 0x0000002003037824 */ /* 0x000fe200078e00ff */
[----:B------:R-:W-:Y:S01]  /*0c30*/  LOP3.LUT R5, R4, 0x3fffff0, RZ, 0xc0, !PT ;  /* 0x03fffff004057812 */ /* 0x000fe200078ec0ff */
[----:B------:R-:W-:Y:S01]  /*0c40*/  IMAD R9, R6, 0x10, R9 ;  /* 0x0000001006097824 */ /* 0x000fe200078e0209 */
[----:B------:R-:W-:Y:S01]  /*0c50*/  LEA.HI R4, R4, R7, RZ, 0x1 ;  /* 0x0000000704047211 */ /* 0x000fe200078f08ff */
[----:B------:R-:W-:Y:S01]  /*0c60*/  IMAD.IADD R2, R14, 0x1, -R2 ;  /* 0x000000010e027824 */ /* 0x000fe200078e0a02 */
[----:B------:R-:W-:Y:S01]  /*0c70*/  LOP3.LUT R210, R3, 0xfffffc00, RZ, 0xc0, !PT ;  /* 0xfffffc0003d27812 */ /* 0x000fe200078ec0ff */
[----:B------:R-:W-:Y:S01]  /*0c80*/  IMAD.IADD R5, R12, 0x1, -R5 ;  /* 0x000000010c057824 */ /* 0x000fe200078e0a05 */
[----:B------:R-:W-:Y:S01]  /*0c90*/  LOP3.LUT R4, R4, 0x1ffffffe, RZ, 0xc0, !PT ;  /* 0x1ffffffe04047812 */ /* 0x000fe200078ec0ff */
[----:B------:R-:W-:Y:S01]  /*0ca0*/  IMAD R6, R2, 0x40, R9 ;  /* 0x0000004002067824 */ /* 0x000fe200078e0209 */
[----:B------:R-:W-:Y:S01]  /*0cb0*/  LEA.HI R2, R0, R12, RZ, 0x2 ;  /* 0x0000000c00027211 */ /* 0x000fe200078f10ff */
[----:B------:R-:W-:-:S02]  /*0cc0*/  IMAD R5, R5, 0x40, R210 ;  /* 0x0000004005057824 */ /* 0x000fc400078e02d2 */
[----:B------:R-:W-:Y:S01]  /*0cd0*/  IMAD.IADD R4, R7, 0x1, -R4 ;  /* 0x0000000107047824 */ /* 0x000fe200078e0a04 */
[----:B------:R-:W-:-:S03]  /*0ce0*/  SHF.R.S32.HI R198, RZ, 0x2, R2 ;  /* 0x00000002ffc67819 */ /* 0x000fc60000011402 */
[----:B------:R-:W-:Y:S01]  /*0cf0*/  IMAD R3, R4, 0x8, R5 ;  /* 0x0000000804037824 */ /* 0x000fe200078e0205 */
[----:B------:R-:W-:Y:S01]  /*0d00*/  LEA.HI R0, R0, R12, RZ, 0x3 ;  /* 0x0000000c00007211 */ /* 0x000fe200078f18ff */
[----:B------:R-:W-:Y:S01]  /*0d10*/  VIADD R7, R198, 0x40 ;  /* 0x00000040c6077836 */ /* 0x000fe20000000000 */
[----:B------:R-:W-:Y:S02]  /*0d20*/  LOP3.LUT R229, R2, 0xfffffffc, RZ, 0xc0, !PT ;  /* 0xfffffffc02e57812 */ /* 0x000fe400078ec0ff */
[----:B------:R0:W-:Y:S01]  /*0d30*/  STL [R1+0x28], R3 ;  /* 0x0000280301007387 */ /* 0x0001e20000100800 */
[----:B------:R-:W-:Y:S01]  /*0d40*/  LOP3.LUT R218, R0, 0xfffffff8, RZ, 0xc0, !PT ;  /* 0xfffffff800da7812 */ /* 0x000fe200078ec0ff */
[----:B------:R-:W-:Y:S02]  /*0d50*/  VIADD R5, R198, 0x80 ;  /* 0x00000080c6057836 */ /* 0x000fe40000000000 */
[----:B------:R-:W-:Y:S01]  /*0d60*/  IMAD.IADD R229, R12, 0x1, -R229 ;  /* 0x000000010ce57824 */ /* 0x000fe200078e0ae5 */
[----:B0-----:R-:W-:-:S02]  /*0d70*/  SHF.R.S32.HI R3, RZ, 0x1f, R2 ;  /* 0x0000001fff037819 */ /* 0x001fc40000011402 */
[----:B------:R-:W-:Y:S01]  /*0d80*/  SHF.R.S32.HI R2, RZ, 0x1f, R7 ;  /* 0x0000001fff027819 */ /* 0x000fe20000011407 */
[----:B------:R-:W-:Y:S01]  /*0d90*/  IMAD.IADD R218, R12, 0x1, -R218 ;  /* 0x000000010cda7824 */ /* 0x000fe200078e0ada */
[----:B------:R-:W-:Y:S01]  /*0da0*/  LEA.HI R3, R3, R198, RZ, 0x3 ;  /* 0x000000c603037211 */ /* 0x000fe200078f18ff */
[----:B------:R-:W-:Y:S01]  /*0db0*/  IMAD.SHL.U32 R206, R7, 0x80, RZ ;  /* 0x0000008007ce7824 */ /* 0x000fe200078e00ff */
[----:B------:R-:W-:Y:S01]  /*0dc0*/  LEA.HI R2, R2, R7, RZ, 0x3 ;  /* 0x0000000702027211 */ /* 0x000fe200078f18ff */
[----:B------:R-:W-:Y:S01]  /*0dd0*/  IMAD.SHL.U32 R208, R218, 0x8, RZ ;  /* 0x00000008dad07824 */ /* 0x000fe200078e00ff */
[----:B------:R-:W-:Y:S01]  /*0de0*/  LOP3.LUT R3, R3, 0xfffffff8, RZ, 0xc0, !PT ;  /* 0xfffffff803037812 */ /* 0x000fe200078ec0ff */
[----:B------:R-:W-:Y:S01]  /*0df0*/  IMAD.SHL.U32 R18, R229, 0x10, RZ ;  /* 0x00000010e5127824 */ /* 0x000fe200078e00ff */
[----:B------:R-:W-:Y:S01]  /*0e00*/  SHF.R.S32.HI R4, RZ, 0x1f, R5 ;  /* 0x0000001fff047819 */ /* 0x000fe20000011405 */
[----:B------:R-:W-:Y:S01]  /*0e10*/  IMAD.SHL.U32 R2, R2, 0x80, RZ ;  /* 0x0000008002027824 */ /* 0x000fe200078e00ff */
[----:B------:R-:W-:Y:S01]  /*0e20*/  LOP3.LUT R206, R206, 0x380, RZ, 0xc0, !PT ;  /* 0x00000380cece7812 */ /* 0x000fe200078ec0ff */
[----:B------:R-:W-:Y:S01]  /*0e30*/  IMAD.IADD R211, R198, 0x1, -R3 ;  /* 0x00000001c6d37824 */ /* 0x000fe200078e0a03 */
[----:B------:R-:W-:Y:S01]  /*0e40*/  LEA.HI R4, R4, R5, RZ, 0x3 ;  /* 0x0000000504047211 */ /* 0x000fe200078f18ff */
[----:B------:R-:W-:Y:S01]  /*0e50*/  IMAD.SHL.U32 R207, R5, 0x80, RZ ;  /* 0x0000008005cf7824 */ /* 0x000fe200078e00ff */
[----:B------:R-:W-:-:S02]  /*0e60*/  SHF.R.S32.HI R3, RZ, 0x1f, R208 ;  /* 0x0000001fff037819 */ /* 0x000fc400000114d0 */
[----:B------:R-:W-:Y:S02]  /*0e70*/  SHF.R.U32.HI R5, RZ, 0x3, R206 ;  /* 0x00000003ff057819 */ /* 0x000fe400000116ce */
[----:B------:R-:W-:Y:S02]  /*0e80*/  LOP3.LUT R3, R206, 0x70, R18, 0xf8, !PT ;  /* 0x00000070ce037812 */ /* 0x000fe400078ef812 */
[----:B------:R-:W-:-:S04]  /*0e90*/  LOP3.LUT R212, R2, 0xfffffc00, RZ, 0xc0, !PT ;  /* 0xfffffc0002d47812 */ /* 0x000fc800078ec0ff */
[----:B------:R-:W-:Y:S01]  /*0ea0*/  LOP3.LUT R2, R212, R3, R5, 0xf6, !PT ;  /* 0x00000003d4027212 */ /* 0x000fe200078ef605 */
[----:B------:R0:W-:Y:S04]  /*0eb0*/  STL [R1+0x24], R6 ;  /* 0x0000240601007387 */ /* 0x0001e80000100800 */
[----:B------:R-:W-:-:S05]  /*0ec0*/  IMAD.IADD R2, R17, 0x1, R2 ;  /* 0x0000000111027824 */ /* 0x000fca00078e0202 */
[----:B------:R0:W-:Y:S01]  /*0ed0*/  STL [R1+0xc], R2 ;  /* 0x00000c0201007387 */ /* 0x0001e20000100800 */
[----:B------:R-:W-:Y:S02]  /*0ee0*/  SHF.R.S32.HI R227, RZ, 0x3, R0 ;  /* 0x00000003ffe37819 */ /* 0x000fe40000011400 */
[C---:B------:R-:W-:Y:S01]  /*0ef0*/  LEA.HI R0, R229.reuse, R229, RZ, 0x1 ;  /* 0x000000e5e5007211 */ /* 0x040fe200078f08ff */
[----:B------:R-:W-:-:S03]  /*0f00*/  IMAD.SHL.U32 R192, R229, 0x8, RZ ;  /* 0x00000008e5c07824 */ /* 0x000fc600078e00ff */
[----:B------:R-:W-:Y:S01]  /*0f10*/  LOP3.LUT R0, R0, 0x1ffffffe, RZ, 0xc0, !PT ;  /* 0x1ffffffe00007812 */ /* 0x000fe200078ec0ff */
[----:B------:R-:W-:Y:S01]  /*0f20*/  VIADD R23, R18, 0x40 ;  /* 0x0000004012177836 */ /* 0x000fe20000000000 */
[----:B------:R-:W-:Y:S01]  /*0f30*/  LOP3.LUT R204, R8, 0x7ffffffc, RZ, 0xc0, !PT ;  /* 0x7ffffffc08cc7812 */ /* 0x000fe200078ec0ff */
[----:B------:R-:W-:Y:S02]  /*0f40*/  VIADD R214, R208, 0x40 ;  /* 0x00000040d0d67836 */ /* 0x000fe40000000000 */
[----:B------:R-:W-:Y:S02]  /*0f50*/  VIADD R199, R192, 0x20 ;  /* 0x00000020c0c77836 */ /* 0x000fe40000000000 */
[----:B------:R-:W-:Y:S02]  /*0f60*/  IMAD.SHL.U32 R4, R4, 0x80, RZ ;  /* 0x0000008004047824 */ /* 0x000fe400078e00ff */
[----:B------:R-:W-:Y:S01]  /*0f70*/  IMAD.IADD R0, R229, 0x1, -R0 ;  /* 0x00000001e5007824 */ /* 0x000fe200078e0a00 */
[----:B------:R-:W-:Y:S01]  /*0f80*/  CS2R R194, SRZ ;  /* 0x0000000000c27805 */ /* 0x000fe2000001ff00 */
[----:B------:R-:W-:Y:S01]  /*0f90*/  IMAD.MOV.U32 R226, RZ, RZ, RZ ;  /* 0x000000ffffe27224 */ /* 0x000fe200078e00ff */
[----:B------:R-:W-:Y:S01]  /*0fa0*/  LOP3.LUT R207, R207, 0x380, RZ, 0xc0, !PT ;  /* 0x00000380cfcf7812 */ /* 0x000fe200078ec0ff */
[----:B------:R-:W-:Y:S01]  /*0fb0*/  IMAD.MOV.U32 R201, RZ, RZ, RZ ;  /* 0x000000ffffc97224 */ /* 0x000fe200078e00ff */
[----:B------:R-:W-:Y:S01]  /*0fc0*/  SHF.R.S32.HI R19, RZ, 0x1f, R18 ;  /* 0x0000001fff137819 */ /* 0x000fe20000011412 */
[----:B------:R-:W-:Y:S01]  /*0fd0*/  IMAD.MOV.U32 R196, RZ, RZ, RZ ;  /* 0x000000ffffc47224 */ /* 0x000fe200078e00ff */
[----:B------:R-:W-:Y:S01]  /*0fe0*/  SHF.R.S32.HI R197, RZ, 0x1f, R23 ;  /* 0x0000001fffc57819 */ /* 0x000fe20000011417 */
[----:B------:R-:W-:Y:S01]  /*0ff0*/  IMAD.IADD R204, R11, 0x1, -R204 ;  /* 0x000000010bcc7824 */ /* 0x000fe200078e0acc */
[----:B------:R-:W-:Y:S01]  /*1000*/  SHF.R.S32.HI R7, RZ, 0x1f, R214 ;  /* 0x0000001fff077819 */ /* 0x000fe200000114d6 */
[----:B------:R-:W-:Y:S01]  /*1010*/  IMAD R205, R0, 0x8, R6 ;  /* 0x0000000800cd7824 */ /* 0x000fe200078e0206 */
[----:B------:R-:W-:-:S02]  /*1020*/  SHF.R.S32.HI R228, RZ, 0x1f, R199 ;  /* 0x0000001fffe47819 */ /* 0x000fc400000114c7 */
[----:B------:R-:W-:Y:S02]  /*1030*/  LOP3.LUT R213, R4, 0xfffffc00, RZ, 0xc0, !PT ;  /* 0xfffffc0004d57812 */ /* 0x000fe400078ec0ff */
[----:B0-2---:R-:W-:-:S07]  /*1040*/  LOP3.LUT R200, R13, 0x1, RZ, 0xfc, !PT ;  /* 0x000000010dc87812 */ /* 0x005fce00078efcff */
.L_x_2019:
[----:B------:R-:W-:Y:S05]  /*1050*/  YIELD ;  /* 0x0000000000007946 */ /* 0x000fea0003800000 */
[----:B------:R-:W-:Y:S01]  /*1060*/  ULDC.64 UR4, c[0x0][0xa28] ;  /* 0x00028a0000047ab9 */ /* 0x000fe20000000a00 */
[----:B0--3--:R-:W0:Y:S01]  /*1070*/  LDC.64 R4, c[0x0][0xa08] ;  /* 0x00028200ff047b82 */ /* 0x009e220000000a00 */
[----:B------:R-:W-:Y:S01]  /*1080*/  ISETP.NE.U32.AND P1, PT, RZ, UR4, PT ;  /* 0x00000004ff007c0c */ /* 0x000fe2000bf25070 */
[----:B------:R-:W-:Y:S02]  /*1090*/  IMAD.MOV.U32 R85, RZ, RZ, RZ ;  /* 0x000000ffff557224 */ /* 0x000fe400078e00ff */
[----:B------:R-:W-:Y:S01]  /*10a0*/  IMAD.MOV.U32 R11, RZ, RZ, RZ ;  /* 0x000000ffff0b7224 */ /* 0x000fe200078e00ff */
[----:B------:R-:W-:Y:S01]  /*10b0*/  ISETP.NE.AND.EX P1, PT, RZ, UR5, PT, P1 ;  /* 0x00000005ff007c0c */ /* 0x000fe2000bf25310 */
[----:B------:R-:W-:-:S02]  /*10c0*/  ULDC.64 UR4, c[0x0][0xa18] ;  /* 0x0002860000047ab9 */ /* 0x000fc40000000a00 */
[----:B------:R-:W-:-:S04]  /*10d0*/  ISETP.NE.U32.AND P2, PT, RZ, UR4, PT ;  /* 0x00000004ff007c0c */ /* 0x000fc8000bf45070 */
[----:B------:R-:W-:Y:S01]  /*10e0*/  ISETP.NE.AND.EX P2, PT, RZ, UR5, PT, P2 ;  /* 0x00000005ff007c0c */ /* 0x000fe2000bf45320 */
[----:B------:R-:W-:Y:S02]  /*10f0*/  ULDC.64 UR4, c[0x0][0xa08] ;  /* 0x0002820000047ab9 */ /* 0x000fe40000000a00 */
[----:B------:R-:W-:-:S03]  /*1100*/  ISETP.NE.U32.AND P0, PT, RZ, UR4, PT ;  /* 0x00000004ff007c0c */ /* 0x000fc6000bf05070 */
[----:B--2-4-:R-:W1:Y:S01]  /*1110*/  @P1 LDC.64 R2, c[0x0][0xa28] ;  /* 0x00028a00ff021b82 */ /* 0x014e620000000a00 */
[----:B------:R-:W-:Y:S01]  /*1120*/  ISETP.NE.AND.EX P0, PT, RZ, UR5, PT, P0 ;  /* 0x00000005ff007c0c */ /* 0x000fe2000bf05300 */
[----:B0-----:R-:W-:-:S06]  /*1130*/  IMAD.WIDE R8, R191, 0x4, R4 ;  /* 0x00000004bf087825 */ /* 0x001fcc00078e0204 */
[----:B------:R-:W0:Y:S01]  /*1140*/  @P2 LDC.64 R6, c[0x0][0xa18] ;  /* 0x00028600ff062b82 */ /* 0x000e220000000a00 */
[----:B------:R-:W-:Y:S02]  /*1150*/  ULDC UR4, c[0x0][0x288] ;  /* 0x0000a20000047ab9 */ /* 0x000fe40000000800 */
[----:B------:R-:W-:Y:S01]  /*1160*/  IMAD.U32 R188, RZ, RZ, UR4 ;  /* 0x00000004ffbc7e24 */ /* 0x000fe2000f8e00ff */
[----:B------:R-:W-:Y:S02]  /*1170*/  ULDC.64 UR4, c[0x0][0x418] ;  /* 0x0001060000047ab9 */ /* 0x000fe40000000a00 */
[----:B------:R-:W5:Y:S01]  /*1180*/  @P0 LDG.E R85, desc[UR60][R8.64] ;  /* 0x0000003c08550981 */ /* 0x000f62000c1e1900 */
[----:B-1----:R-:W-:-:S04]  /*1190*/  @P1 IMAD.WIDE R2, R191, 0x4, R2 ;  /* 0x00000004bf021825 */ /* 0x002fc800078e0202 */
[----:B0-----:R-:W-:Y:S01]  /*11a0*/  @P2 IMAD.WIDE R4, R191, 0x4, R6 ;  /* 0x00000004bf042825 */ /* 0x001fe200078e0206 */
[----:B------:R-:W-:Y:S01]  /*11b0*/  UISETP.NE.U32.AND UP0, UPT, UR4, URZ, UPT ;  /* 0x0000003f0400728c */ /* 0x000fe2000bf05070 */
[----:B------:R0:W5:Y:S02]  /*11c0*/  @P1 LDG.E R11, desc[UR60][R2.64] ;  /* 0x0000003c020b1981 */ /* 0x000164000c1e1900 */
[----:B------:R-:W-:Y:S02]  /*11d0*/  ULDC UR4, c[0x0][0x424] ;  /* 0x0001090000047ab9 */ /* 0x000fe40000000800 */
[----:B------:R1:W5:Y:S01]  /*11e0*/  @P2 LDG.E R188, desc[UR60][R4.64] ;  /* 0x0000003c04bc2981 */ /* 0x000362000c1e1900 */
[----:B------:R-:W-:-:S03]  /*11f0*/  UISETP.NE.AND.EX UP0, UPT, UR5, URZ, UPT, UP0 ;  /* 0x0000003f0500728c */ /* 0x000fc6000bf05300 */
[----:B------:R-:W-:Y:S01]  /*1200*/  ULDC UR5, c[0x0][0x2f0] ;  /* 0x0000bc0000057ab9 */ /* 0x000fe20000000800 */
[----:B------:R-:W-:-:S04]  /*1210*/  USEL UR4, UR4, 0x1, UP0 ;  /* 0x0000000104047887 */ /* 0x000fc80008000000 */
[----:B------:R-:W-:-:S03]  /*1220*/  UIMAD UR4, UR4, UR5, URZ ;  /* 0x00000005040472a4 */ /* 0x000fc6000f8e023f */
[----:B------:R-:W-:Y:S02]  /*1230*/  ULDC UR5, c[0x0][0x348] ;  /* 0x0000d20000057ab9 */ /* 0x000fe40000000800 */
[----:B0-----:R-:W-:Y:S02]  /*1240*/  IMAD.U32 R2, RZ, RZ, UR5 ;  /* 0x00000005ff027e24 */ /* 0x001fe4000f8e00ff */
[----:B------:R-:W-:Y:S01]  /*1250*/  IMAD.U32 R28, RZ, RZ, UR4 ;  /* 0x00000004ff1c7e24 */ /* 0x000fe2000f8e00ff */
[----:B-1----:R-:W-:Y:S06]  /*1260*/  @P2 BRA `(.L_x_1779) ;  /* 0x0000000000242947 */ /* 0x002fec0003800000 */
        /* <DEDUP_REMOVED lines=8> */
[----:B--2---:R-:W-:-:S07]  /*12f0*/  IMAD.IADD R188, R3, 0x1, -R188 ;  /* 0x0000000103bc7824 */ /* 0x004fce00078e0abc */
.L_x_1779:
[----:B------:R-:W-:Y:S01]  /*1300*/  ULDC.64 UR4, c[0x0][0xa20] ;  /* 0x0002880000047ab9 */ /* 0x000fe20000000a00 */
[----:B------:R-:W-:Y:S01]  /*1310*/  IMAD.MOV.U32 R221, RZ, RZ, R190 ;  /* 0x000000ffffdd7224 */ /* 0x000fe200078e00be */
[----:B------:R-:W-:Y:S01]  /*1320*/  ISETP.NE.U32.AND P1, PT, RZ, UR4, PT ;  /* 0x00000004ff007c0c */ /* 0x000fe2000bf25070 */
[----:B------:R-:W-:-:S03]  /*1330*/  IMAD.MOV.U32 R225, RZ, RZ, R191 ;  /* 0x000000ffffe17224 */ /* 0x000fc600078e00bf */
[----:B------:R-:W-:-:S13]  /*1340*/  ISETP.NE.AND.EX P1, PT, RZ, UR5, PT, P1 ;  /* 0x00000005ff007c0c */ /* 0x000fda000bf25310 */
[----:B------:R-:W-:Y:S05]  /*1350*/  @!P1 BRA `(.L_x_1780) ;  /* 0x0000000000109947 */ /* 0x000fea0003800000 */
[----:B------:R-:W0:Y:S02]  /*1360*/  LDC.64 R4, c[0x0][0xa20] ;  /* 0x00028800ff047b82 */ /* 0x000e240000000a00 */
[----:B0-----:R-:W-:-:S05]  /*1370*/  IMAD.WIDE R4, R191, 0x4, R4 ;  /* 0x00000004bf047825 */ /* 0x001fca00078e0204 */
[----:B------:R0:W5:Y:S01]  /*1380*/  LDG.E R28, desc[UR60][R4.64] ;  /* 0x0000003c041c7981 */ /* 0x000162000c1e1900 */
[----:B------:R-:W-:Y:S05]  /*1390*/  BRA `(.L_x_1781) ;  /* 0x0000000000107947 */ /* 0x000fea0003800000 */
.L_x_1780:
[----:B------:R-:W-:Y:S05]  /*13a0*/  @!P0 BRA `(.L_x_1781) ;  /* 0x00000000000c8947 */ /* 0x000fea0003800000 */
[----:B------:R-:W2:Y:S04]  /*13b0*/  LDG.E R3, desc[UR60][R8.64] ;  /* 0x0000003c08037981 */ /* 0x000ea8000c1e1900 */
[----:B------:R-:W2:Y:S02]  /*13c0*/  LDG.E R28, desc[UR60][R8.64+0x4] ;  /* 0x0000043c081c7981 */ /* 0x000ea4000c1e1900 */
[----:B--2---:R-:W-:-:S07]  /*13d0*/  IMAD.IADD R28, R28, 0x1, -R3 ;  /* 0x000000011c1c7824 */ /* 0x004fce00078e0a03 */
.L_x_1781:
[----:B------:R-:W-:Y:S01]  /*13e0*/  ULDC.64 UR4, c[0x0][0xa10] ;  /* 0x0002840000047ab9 */ /* 0x000fe20000000a00 */
[----:B------:R-:W1:Y:S01]  /*13f0*/  LDC R8, c[0x0][0x448] ;  /* 0x00011200ff087b82 */ /* 0x000e620000000800 */
[----:B------:R-:W-:-:S04]  /*1400*/  ISETP.NE.U32.AND P0, PT, RZ, UR4, PT ;  /* 0x00000004ff007c0c */ /* 0x000fc8000bf05070 */
[----:B------:R-:W-:Y:S01]  /*1410*/  ISETP.NE.AND.EX P0, PT, RZ, UR5, PT, P0 ;  /* 0x00000005ff007c0c */ /* 0x000fe2000bf05300 */
[----:B------:R-:W-:Y:S02]  /*1420*/  ULDC.64 UR4, c[0x0][0xa30] ;  /* 0x00028c0000047ab9 */ /* 0x000fe40000000a00 */
[----:B------:R-:W-:Y:S01]  /*1430*/  ISETP.NE.U32.AND P1, PT, RZ, UR4, PT ;  /* 0x00000004ff007c0c */ /* 0x000fe2000bf25070 */
[----:B-----5:R-:W-:Y:S01]  /*1440*/  IMAD.MOV.U32 R24, RZ, RZ, R28 ;  /* 0x000000ffff187224 */ /* 0x020fe200078e001c */
[----:B------:R-:W2:Y:S02]  /*1450*/  LDC.64 R12, c[0x0][0x9e0] ;  /* 0x00027800ff0c7b82 */ /* 0x000ea40000000a00 */
[----:B------:R-:W-:-:S06]  /*1460*/  ISETP.NE.AND.EX P1, PT, RZ, UR5, PT, P1 ;  /* 0x00000005ff007c0c */ /* 0x000fcc000bf25310 */
[----:B0-----:R-:W0:Y:S08]  /*1470*/  @P0 LDC.64 R4, c[0x0][0xa10] ;  /* 0x00028400ff040b82 */ /* 0x001e300000000a00 */
[----:B------:R-:W3:Y:S01]  /*1480*/  @P1 LDC.64 R6, c[0x0][0xa30] ;  /* 0x00028c00ff061b82 */ /* 0x000ee20000000a00 */
[----:B0-----:R-:W-:-:S05]  /*1490*/  @P0 IMAD.WIDE R4, R191, 0x4, R4 ;  /* 0x00000004bf040825 */ /* 0x001fca00078e0204 */
[----:B------:R-:W4:Y:S04]  /*14a0*/  @P0 LDG.E R0, desc[UR60][R4.64] ;  /* 0x0000003c04000981 */ /* 0x000f28000c1e1900 */
[----:B------:R-:W4:Y:S01]  /*14b0*/  @P0 LDG.E R3, desc[UR60][R4.64+0x4] ;  /* 0x0000043c04030981 */ /* 0x000f22000c1e1900 */
[----:B---3--:R-:W-:-:S05]  /*14c0*/  @P1 IMAD.WIDE R6, R191, 0x4, R6 ;  /* 0x00000004bf061825 */ /* 0x008fca00078e0206 */
[----:B------:R0:W5:Y:S01]  /*14d0*/  @P1 LDG.E R24, desc[UR60][R6.64] ;  /* 0x0000003c06181981 */ /* 0x000162000c1e1900 */
[----:B-1----:R-:W-:Y:S01]  /*14e0*/  ISETP.NE.AND P1, PT, R8, 0x1, PT ;  /* 0x000000010800780c */ /* 0x002fe20003f25270 */
[----:B------:R-:W-:Y:S01]  /*14f0*/  IMAD.SHL.U32 R202, R189, 0x80, RZ ;  /* 0x00000080bdca7824 */ /* 0x000fe200078e00ff */
[----:B--2---:R-:W-:Y:S01]  /*1500*/  ISETP.GE.AND P2, PT, R13, 0x1, PT ;  /* 0x000000010d00780c */ /* 0x004fe20003f46270 */
[----:B------:R-:W-:-:S10]  /*1510*/  IMAD.IADD R11, R28, 0x1, -R11 ;  /* 0x000000011c0b7824 */ /* 0x000fd400078e0a0b */
[----:B------:R-:W1:Y:S08]  /*1520*/  @P1 LDC R8, c[0x0][0x44c] ;  /* 0x00011300ff081b82 */ /* 0x000e700000000800 */
[----:B------:R-:W2:Y:S01]  /*1530*/  @P1 LDC R9, c[0x0][0x450] ;  /* 0x00011400ff091b82 */ /* 0x000ea20000000800 */
[----:B----4-:R-:W-:Y:S02]  /*1540*/  @P0 IMAD.IADD R2, R3, 0x1, -R0 ;  /* 0x0000000103020824 */ /* 0x010fe400078e0a00 */
[----:B------:R-:W-:-:S02]  /*1550*/  VIADD R3, R202, 0x7f ;  /* 0x0000007fca037836 */ /* 0x000fc40000000000 */
[----:B------:R-:W-:Y:S02]  /*1560*/  IMAD.IADD R189, R11, 0x1, R2 ;  /* 0x000000010bbd7824 */ /* 0x000fe400078e0202 */
[----:B-1----:R-:W-:-:S04]  /*1570*/  @P1 IMAD.HI.U32 R4, R3, R8, RZ ;  /* 0x0000000803041227 */ /* 0x002fc800078e00ff */
[C---:B------:R-:W-:Y:S01]  /*1580*/  VIADD R0, R189.reuse, 0x9f ;  /* 0x0000009fbd007836 */ /* 0x040fe20000000000 */
[----:B--2---:R-:W-:Y:S02]  /*1590*/  @P1 SHF.R.U32.HI R3, RZ, R9, R4 ;  /* 0x00000009ff031219 */ /* 0x004fe40000011604 */
[----:B------:R-:W-:Y:S01]  /*15a0*/  IADD3 R4, R189, 0x1, -R188 ;  /* 0x00000001bd047810 */ /* 0x000fe20007ffe8bc */
[----:B------:R-:W-:-:S04]  /*15b0*/  IMAD.HI R0, R0, 0x66666667, RZ ;  /* 0x6666666700007827 */ /* 0x000fc800078e02ff */
[----:B0-----:R-:W-:Y:S01]  /*15c0*/  IMAD.IADD R7, R4, 0x1, R3 ;  /* 0x0000000104077824 */ /* 0x001fe200078e0203 */
[----:B------:R-:W-:-:S04]  /*15d0*/  SHF.R.U32.HI R27, RZ, 0x1f, R0 ;  /* 0x0000001fff1b7819 */ /* 0x000fc80000011600 */
[----:B------:R-:W-:Y:S01]  /*15e0*/  LEA.HI.SX32 R27, R0, R27, 0x1a ;  /* 0x0000001b001b7211 */ /* 0x000fe200078fd2ff */
[----:B------:R-:W-:Y:S01]  /*15f0*/  IMAD.IADD R0, R7, 0x1, R12 ;  /* 0x0000000107007824 */ /* 0x000fe200078e020c */
[----:B------:R-:W-:Y:S06]  /*1600*/  @!P2 BRA `(.L_x_1782) ;  /* 0x000000000048a947 */ /* 0x000fec0003800000 */
[C---:B------:R-:W-:Y:S01]  /*1610*/  ISETP.GT.AND P0, PT, R7.reuse, RZ, PT ;  /* 0x000000ff0700720c */ /* 0x040fe20003f04270 */
[----:B------:R-:W-:Y:S01]  /*1620*/  BSSY B0, `(.L_x_1783) ;  /* 0x000000e000007945 */ /* 0x000fe20003800000 */
[----:B------:R-:W-:-:S11]  /*1630*/  VIADD R3, R7, 0xffffffff ;  /* 0xffffffff07037836 */ /* 0x000fd60000000000 */
        /* <DEDUP_REMOVED lines=8> */
.L_x_1784:
[----:B------:R-:W-:-:S13]  /*16c0*/  ISETP.NE.AND P0, PT, R13, 0x1, PT ;  /* 0x000000010d00780c */ /* 0x000fda0003f05270 */
[----:B------:R-:W0:Y:S02]  /*16d0*/  @P0 LDC.64 R4, c[0x0][0x9e8] ;  /* 0x00027a00ff040b82 */ /* 0x000e240000000a00 */
[----:B0-----:R-:W-:-:S05]  /*16e0*/  @P0 IMAD.HI.U32 R4, R3, R4, RZ ;  /* 0x0000000403040227 */ /* 0x001fca00078e00ff */
[----:B------:R-:W-:-:S07]  /*16f0*/  @P0 SHF.R.U32.HI R3, RZ, R5, R4 ;  /* 0x00000005ff030219 */ /* 0x000fce0000011604 */
.L_x_1785:
[----:B------:R-:W-:Y:S05]  /*1700*/  BSYNC B0 ;  /* 0x0000000000007941 */ /* 0x000fea0003800000 */
.L_x_1783:
[----:B------:R-:W-:-:S05]  /*1710*/  IMAD R3, R3, R13, R13 ;  /* 0x0000000d03037224 */ /* 0x000fca00078e020d */
[----:B------:R-:W-:-:S07]  /*1720*/  VIMNMX R0, R0, R3, PT ;  /* 0x0000000300007248 */ /* 0x000fce0003fe0100 */
.L_x_1782:
[----:B------:R-:W0:Y:S01]  /*1730*/  @P1 LDC R3, c[0x0][0x44c] ;  /* 0x00011300ff031b82 */ /* 0x000e220000000800 */
[----:B------:R-:W-:Y:S01]  /*1740*/  IMAD.IADD R104, R189, 0x1, -R188 ;  /* 0x00000001bd687824 */ /* 0x000fe200078e0abc */
[----:B------:R-:W-:-:S06]  /*1750*/  ULDC UR4, c[0x0][0x9dc] ;  /* 0x0002770000047ab9 */ /* 0x000fcc0000000800 */
[----:B------:R-:W1:Y:S01]  /*1760*/  @P1 LDC R5, c[0x0][0x450] ;  /* 0x00011400ff051b82 */ /* 0x000e620000000800 */
[----:B0-----:R-:W-:-:S04]  /*1770*/  @P1 IMAD.HI.U32 R4, R202, R3, RZ ;  /* 0x00000003ca041227 */ /* 0x001fc800078e00ff */
[----:B------:R-:W-:Y:S01]  /*1780*/  IMAD.MOV.U32 R3, RZ, RZ, R202 ;  /* 0x000000ffff037224 */ /* 0x000fe200078e00ca */
[----:B-1----:R-:W-:-:S05]  /*1790*/  @P1 SHF.R.U32.HI R3, RZ, R5, R4 ;  /* 0x00000005ff031219 */ /* 0x002fca0000011604 */
[----:B------:R-:W-:-:S04]  /*17a0*/  IMAD.IADD R3, R104, 0x1, R3 ;  /* 0x0000000168037824 */ /* 0x000fc800078e0203 */
[----:B------:R-:W-:Y:S01]  /*17b0*/  VIADD R4, R3, -UR4 ;  /* 0x8000000403047c36 */ /* 0x000fe20008000000 */
[----:B------:R-:W-:Y:S06]  /*17c0*/  @!P2 BRA `(.L_x_1786) ;  /* 0x000000000044a947 */ /* 0x000fec0003800000 */
[----:B------:R-:W-:Y:S01]  /*17d0*/  ISETP.GT.AND P0, PT, R3, -0x1, PT ;  /* 0xffffffff0300780c */ /* 0x000fe20003f04270 */
[----:B------:R-:W-:-:S12]  /*17e0*/  BSSY B0, `(.L_x_1787) ;  /* 0x000000d000007945 */ /* 0x000fd80003800000 */
        /* <DEDUP_REMOVED lines=8> */
.L_x_1788:
[----:B------:R-:W-:-:S13]  /*1870*/  ISETP.NE.AND P0, PT, R13, 0x1, PT ;  /* 0x000000010d00780c */ /* 0x000fda0003f05270 */
[----:B------:R-:W0:Y:S02]  /*1880*/  @P0 LDC.64 R6, c[0x0][0x9e8] ;  /* 0x00027a00ff060b82 */ /* 0x000e240000000a00 */
[----:B0-----:R-:W-:-:S05]  /*1890*/  @P0 IMAD.HI.U32 R6, R3, R6, RZ ;  /* 0x0000000603060227 */ /* 0x001fca00078e00ff */
[----:B------:R-:W-:-:S07]  /*18a0*/  @P0 SHF.R.U32.HI R3, RZ, R7, R6 ;  /* 0x00000007ff030219 */ /* 0x000fce0000011606 */
.L_x_1789:
[----:B------:R-:W-:Y:S05]  /*18b0*/  BSYNC B0 ;  /* 0x0000000000007941 */ /* 0x000fea0003800000 */
.L_x_1787:
[----:B------:R-:W-:-:S05]  /*18c0*/  IMAD R3, R3, R13, RZ ;  /* 0x0000000d03037224 */ /* 0x000fca00078e02ff */
[----:B------:R-:W-:-:S07]  /*18d0*/  VIMNMX R4, R4, R3, !PT ;  /* 0x0000000304047248 */ /* 0x000fce0007fe0100 */
.L_x_1786:
[----:B------:R-:W-:Y:S02]  /*18e0*/  VIADD R0, R0, 0x9f ;  /* 0x0000009f00007836 */ /* 0x000fe40000000000 */
[----:B------:R-:W-:-:S04]  /*18f0*/  IMAD.HI R4, R4, 0x66666667, RZ ;  /* 0x6666666704047827 */ /* 0x000fc800078e02ff */
[----:B------:R-:W-:Y:S01]  /*1900*/  IMAD.HI R0, R0, 0x66666667, RZ ;  /* 0x6666666700007827 */ /* 0x000fe200078e02ff */
[----:B------:R-:W-:-:S04]  /*1910*/  SHF.R.U32.HI R5, RZ, 0x1f, R4 ;  /* 0x0000001fff057819 */ /* 0x000fc80000011604 */
[----:B------:R-:W-:Y:S02]  /*1920*/  SHF.R.U32.HI R3, RZ, 0x1f, R0 ;  /* 0x0000001fff037819 */ /* 0x000fe40000011600 */
[----:B------:R-:W-:Y:S02]  /*1930*/  LEA.HI.SX32 R5, R4, R5, 0x1a ;  /* 0x0000000504057211 */ /* 0x000fe400078fd2ff */
[----:B------:R-:W-:Y:S02]  /*1940*/  LEA.HI.SX32 R0, R0, R3, 0x1a ;  /* 0x0000000300007211 */ /* 0x000fe400078fd2ff */
[----:B------:R-:W-:Y:S02]  /*1950*/  VIMNMX R5, RZ, R5, !PT ;  /* 0x00000005ff057248 */ /* 0x000fe40007fe0100 */
[----:B------:R-:W-:-:S03]  /*1960*/  VIMNMX R0, R27, R0, PT ;  /* 0x000000001b007248 */ /* 0x000fc60003fe0100 */
[--C-:B------:R-:W-:Y:S02]  /*1970*/  IMAD R5, R5, 0xa0, -R11.reuse ;  /* 0x000000a005057824 */ /* 0x100fe400078e0a0b */
[----:B------:R-:W-:-:S03]  /*1980*/  IMAD R3, R0, 0xa0, -R11 ;  /* 0x000000a000037824 */ /* 0x000fc600078e0a0b */
[----:B------:R-:W-:Y:S02]  /*1990*/  VIMNMX R5, RZ, R5, !PT ;  /* 0x00000005ff057248 */ /* 0x000fe40007fe0100 */
[----:B------:R-:W-:-:S04]  /*19a0*/  VIMNMX R0, R3, R2, PT ;  /* 0x0000000203007248 */ /* 0x000fc80003fe0100 */
        /* <DEDUP_REMOVED lines=30> */
[----:B-1---5:R-:W-:Y:S05]  /*1b90*/  CALL.ABS.NOINC R14 ;  /* 0x000000000e007343 */ /* 0x022fea0003c00000 */
.L_x_1792:
[----:B------:R-:W-:Y:S05]  /*1ba0*/  BSYNC B6 ;  /* 0x0000000000067941 */ /* 0x000fea0003800000 */
.L_x_1791:
        /* <DEDUP_REMOVED lines=20> */
.L_x_1794:
[----:B------:R-:W-:Y:S05]  /*1cf0*/  BSYNC B6 ;  /* 0x0000000000067941 */ /* 0x000fea0003800000 */
.L_x_1793:
[----:B------:R-:W-:Y:S01]  /*1d00*/  ULDC.64 UR4, c[0x0][0x9f8] ;  /* 0x00027e0000047ab9 */ /* 0x000fe20000000a00 */
[----:B------:R-:W-:Y:S01]  /*1d10*/  IMAD.MOV.U32 R86, RZ, RZ, R191 ;  /* 0x000000ffff567224 */ /* 0x000fe200078e00bf */
[----:B------:R-:W-:Y:S01]  /*1d20*/  ISETP.NE.U32.AND P0, PT, RZ, UR4, PT ;  /* 0x00000004ff007c0c */ /* 0x000fe2000bf05070 */
[----:B------:R-:W0:Y:S03]  /*1d30*/  LDC.64 R50, c[0x0][0x3f8] ;  /* 0x0000fe00ff327b82 */ /* 0x000e260000000a00 */
[----:B------:R-:W-:-:S05]  /*1d40*/  ISETP.NE.AND.EX P0, PT, RZ, UR5, PT, P0 ;  /* 0x00000005ff007c0c */ /* 0x000fca000bf05300 */
[----:B------:R-:W1:Y:S08]  /*1d50*/  LDC.64 R56, c[0x0][0x408] ;  /* 0x00010200ff387b82 */ /* 0x000e700000000a00 */
[----:B------:R-:W2:Y:S08]  /*1d60*/  @P0 LDC.64 R4, c[0x0][0x9f8] ;  /* 0x00027e00ff040b82 */ /* 0x000eb00000000a00 */
[----:B------:R-:W3:Y:S01]  /*1d70*/  LDC R29, c[0x0][0x3f4] ;  /* 0x0000fd00ff1d7b82 */ /* 0x000ee20000000800 */
[----:B--2---:R-:W-:-:S05]  /*1d80*/  @P0 IMAD.WIDE R4, R191, 0x4, R4 ;  /* 0x00000004bf040825 */ /* 0x004fca00078e0204 */
[----:B------:R2:W4:Y:S01]  /*1d90*/  @P0 LDG.E R86, desc[UR60][R4.64] ;  /* 0x0000003c04560981 */ /* 0x000522000c1e1900 */
[----:B------:R-:W-:Y:S01]  /*1da0*/  SHF.R.S32.HI R3, RZ, 0x1f, R198 ;  /* 0x0000001fff037819 */ /* 0x000fe200000114c6 */
[-C--:B0-----:R-:W-:Y:S01]  /*1db0*/  IMAD.WIDE.U32 R8, R198, R50.reuse, R18 ;  /* 0x00000032c6087225 */ /* 0x081fe200078e0012 */
[----:B------:R-:W-:Y:S01]  /*1dc0*/  SHF.R.S32.HI R193, RZ, 0x1f, R192 ;  /* 0x0000001fffc17819 */ /* 0x000fe200000114c0 */
[----:B------:R-:W0:Y:S01]  /*1dd0*/  S2R R30, SR_TID.X ;  /* 0x00000000001e7919 */ /* 0x000e220000002100 */
[----:B---3--:R-:W-:Y:S01]  /*1de0*/  ISETP.GE.AND P0, PT, R18, R29, PT ;  /* 0x0000001d1200720c */ /* 0x008fe20003f06270 */
[C---:B------:R-:W-:Y:S01]  /*1df0*/  IMAD R0, R3.reuse, R50, RZ ;  /* 0x0000003203007224 */ /* 0x040fe200078e02ff */
[C-C-:B-1----:R-:W-:Y:S01]  /*1e00*/  SHF.L.U64.HI R80, R56.reuse, 0x6, R57.reuse ;  /* 0x0000000638507819 */ /* 0x142fe20000010239 */
[----:B------:R-:W-:Y:S01]  /*1e10*/  IMAD R3, R3, R56, RZ ;  /* 0x0000003803037224 */ /* 0x000fe200078e02ff */
[----:B------:R-:W-:Y:S01]  /*1e20*/  SHF.L.U64.HI R79, R56, 0x7, R57 ;  /* 0x00000007384f7819 */ /* 0x000fe20000010239 */
[C---:B------:R-:W-:Y:S01]  /*1e30*/  IMAD R13, R198.reuse, R51, R0 ;  /* 0x00000033c60d7224 */ /* 0x040fe200078e0200 */
[----:B------:R-:W-:Y:S01]  /*1e40*/  SHF.R.U32.HI R76, RZ, 0x3, R207 ;  /* 0x00000003ff4c7819 */ /* 0x000fe200000116cf */
[----:B------:R-:W-:Y:S01]  /*1e50*/  IMAD.WIDE.U32 R6, R198, R50, R192 ;  /* 0x00000032c6067225 */ /* 0x000fe200078e00c0 */
[----:B------:R-:W-:-:S02]  /*1e60*/  SHF.L.U64.HI R84, R50, 0x6, R51 ;  /* 0x0000000632547819 */ /* 0x000fc40000010233 */
[----:B------:R-:W-:Y:S01]  /*1e70*/  SHF.L.U64.HI R83, R50, 0x7, R51 ;  /* 0x0000000732537819 */ /* 0x000fe20000010233 */
[C---:B------:R-:W-:Y:S01]  /*1e80*/  IMAD R15, R198.reuse, R57, R3 ;  /* 0x00000039c60f7224 */ /* 0x040fe200078e0203 */
[----:B------:R-:W-:Y:S01]  /*1e90*/  SEL R3, R29, RZ, P0 ;  /* 0x000000ff1d037207 */ /* 0x000fe20000000000 */
[----:B------:R-:W-:Y:S01]  /*1ea0*/  IMAD.IADD R7, R7, 0x1, R13 ;  /* 0x0000000107077824 */ /* 0x000fe200078e020d */
[----:B------:R-:W-:Y:S01]  /*1eb0*/  LOP3.LUT P1, RZ, R211, 0x4, RZ, 0xc0, !PT ;  /* 0x00000004d3ff7812 */ /* 0x000fe2000782c0ff */
[----:B------:R-:W-:Y:S01]  /*1ec0*/  IMAD.IADD R9, R13, 0x1, R9 ;  /* 0x000000010d097824 */ /* 0x000fe200078e0209 */
[----:B-----5:R-:W-:Y:S01]  /*1ed0*/  SHF.R.S32.HI R13, RZ, 0x1f, R24 ;  /* 0x0000001fff0d7819 */ /* 0x020fe20000011418 */
[----:B--2---:R-:W-:Y:S01]  /*1ee0*/  IMAD.WIDE.U32 R4, R198, R56, R192 ;  /* 0x00000038c6047225 */ /* 0x004fe200078e00c0 */
[----:B------:R-:W-:-:S03]  /*1ef0*/  SHF.R.S32.HI R74, RZ, 0x1f, R190 ;  /* 0x0000001fff4a7819 */ /* 0x000fc600000114be */
[----:B------:R-:W-:Y:S02]  /*1f00*/  IMAD.SHL.U32 R75, R211, 0x80, RZ ;  /* 0x00000080d34b7824 */ /* 0x000fe400078e00ff */
[----:B------:R-:W-:-:S03]  /*1f10*/  IMAD.WIDE.U32 R10, R198, R56, R18 ;  /* 0x00000038c60a7225 */ /* 0x000fc600078e0012 */
[----:B------:R-:W-:Y:S01]  /*1f20*/  LOP3.LUT R75, R75, 0x380, RZ, 0xc0, !PT ;  /* 0x000003804b4b7812 */ /* 0x000fe200078ec0ff */
[----:B------:R-:W-:Y:S02]  /*1f30*/  IMAD.IADD R3, R18, 0x1, R3 ;  /* 0x0000000112037824 */ /* 0x000fe400078e0203 */
[----:B------:R-:W-:Y:S01]  /*1f40*/  IMAD.IADD R5, R5, 0x1, R15 ;  /* 0x0000000105057824 */ /* 0x000fe200078e020f */
[----:B------:R-:W-:Y:S01]  /*1f50*/  SHF.R.U32.HI R71, RZ, 0x3, R75 ;  /* 0x00000003ff477819 */ /* 0x000fe2000001164b */
[----:B------:R-:W-:Y:S01]  /*1f60*/  IMAD R12, R13, R50, RZ ;  /* 0x000000320d0c7224 */ /* 0x000fe200078e02ff */
[----:B0-----:R-:W-:Y:S01]  /*1f70*/  SHF.R.U32.HI R30, RZ, 0x7, R30 ;  /* 0x00000007ff1e7819 */ /* 0x001fe2000001161e */
[----:B------:R-:W-:Y:S01]  /*1f80*/  IMAD.IADD R11, R15, 0x1, R11 ;  /* 0x000000010f0b7824 */ /* 0x000fe200078e020b */
[----:B------:R-:W-:Y:S01]  /*1f90*/  SHF.R.S32.HI R0, RZ, 0x1f, R3 ;  /* 0x0000001fff007819 */ /* 0x000fe20000011403 */
[----:B------:R-:W-:Y:S01]  /*1fa0*/  IMAD R13, R13, R56, RZ ;  /* 0x000000380d0d7224 */ /* 0x000fe200078e02ff */
[----:B------:R-:W-:Y:S01]  /*1fb0*/  ISETP.NE.AND P6, PT, R30, 0x1, PT ;  /* 0x000000011e00780c */ /* 0x000fe20003fc5270 */
[----:B------:R-:W-:Y:S01]  /*1fc0*/  IMAD.WIDE.U32 R20, R24, R50, R6 ;  /* 0x0000003218147225 */ /* 0x000fe200078e0006 */
[----:B------:R-:W-:-:S03]  /*1fd0*/  LEA.HI R0, R0, R3, RZ, 0x4 ;  /* 0x0000000300007211 */ /* 0x000fc600078f20ff */
[-C--:B------:R-:W-:Y:S01]  /*1fe0*/  IMAD.WIDE.U32 R52, R24, R56.reuse, R4 ;  /* 0x0000003818347225 */ /* 0x080fe200078e0004 */
[----:B------:R-:W-:Y:S02]  /*1ff0*/  LOP3.LUT R4, R75, 0x30, R18, 0xf8, !PT ;  /* 0x000000304b047812 */ /* 0x000fe400078ef812 */
[--C-:B------:R-:W-:Y:S01]  /*2000*/  LOP3.LUT R5, R206, 0x70, R0.reuse, 0xf8, !PT ;  /* 0x00000070ce057812 */ /* 0x100fe200078ef800 */
[----:B------:R-:W-:Y:S01]  /*2010*/  IMAD R13, R24, R57, R13 ;  /* 0x00000039180d7224 */ /* 0x000fe200078e020d */
[----:B------:R-:W-:Y:S01]  /*2020*/  LOP3.LUT R67, R4, R71, RZ, 0x3c, !PT ;  /* 0x0000004704437212 */ /* 0x000fe200078e3cff */
[----:B------:R-:W-:Y:S01]  /*2030*/  IMAD R7, R57, 0xa0, RZ ;  /* 0x000000a039077824 */ /* 0x000fe200078e02ff */
[--C-:B------:R-:W-:Y:S01]  /*2040*/  LOP3.LUT R4, R75, 0x70, R0.reuse, 0xf8, !PT ;  /* 0x000000704b047812 */ /* 0x100fe200078ef800 */
[----:B------:R-:W-:Y:S05]  /*2050*/  @!P6 WARPSYNC.ALL ;  /* 0x000000000000e948 */ /* 0x000fea0003800000 */
[C---:B------:R-:W-:Y:S01]  /*2060*/  IMAD.SHL.U32 R78, R56.reuse, 0x40, RZ ;  /* 0x00000040384e7824 */ /* 0x040fe200078e00ff */
[----:B------:R-:W-:Y:S01]  /*2070*/  ULDC UR4, c[0x0][0x2f4] ;  /* 0x0000bd0000047ab9 */ /* 0x000fe20000000800 */
[----:B------:R-:W-:Y:S01]  /*2080*/  IMAD.SHL.U32 R77, R56, 0x80, RZ ;  /* 0x00000080384d7824 */ /* 0x000fe200078e00ff */
[----:B------:R-:W-:Y:S01]  /*2090*/  SHF.R.S32.HI R61, RZ, 0x4, R0 ;  /* 0x00000004ff3d7819 */ /* 0x000fe20000011400 */
[----:B------:R-:W-:Y:S01]  /*20a0*/  IMAD.WIDE.U32 R54, R24, R56, R10 ;  /* 0x0000003818367225 */ /* 0x000fe200078e000a */
[----:B------:R-:W-:-:S02]  /*20b0*/  LOP3.LUT R60, R0, 0xfffffff0, RZ, 0xc0, !PT ;  /* 0xfffffff0003c7812 */ /* 0x000fc400078ec0ff */
[----:B------:R-:W-:Y:S01]  /*20c0*/  ISETP.GE.AND P2, PT, R23, UR4, PT ;  /* 0x0000000417007c0c */ /* 0x000fe2000bf46270 */
[----:B------:R-:W-:Y:S01]  /*20d0*/  IMAD.WIDE.U32 R56, R56, 0xa0, RZ ;  /* 0x000000a038387825 */ /* 0x000fe200078e00ff */
[----:B------:R-:W-:Y:S02]  /*20e0*/  ISETP.GE.AND P1, PT, R18, UR4, PT ;  /* 0x0000000412007c0c */ /* 0x000fe4000bf26270 */
[----:B------:R-:W-:Y:S01]  /*20f0*/  P2R R88, PR, RZ, 0x4 ;  /* 0x00000004ff587803 */ /* 0x000fe20000000000 */
[C---:B------:R-:W-:Y:S01]  /*2100*/  IMAD R3, R24.reuse, R51, R12 ;  /* 0x0000003318037224 */ /* 0x040fe200078e020c */
[----:B------:R-:W-:Y:S01]  /*2110*/  SHF.R.S32.HI R59, RZ, 0x1f, R60 ;  /* 0x0000001fff3b7819 */ /* 0x000fe2000001143c */
[----:B------:R-:W-:-:S04]  /*2120*/  IMAD.WIDE.U32 R48, R24, R50, R8 ;  /* 0x0000003218307225 */ /* 0x000fc800078e0008 */
[----:B------:R-:W-:Y:S01]  /*2130*/  VIADD R73, R30, 0x8 ;  /* 0x000000081e497836 */ /* 0x000fe20000000000 */
[----:B------:R-:W-:Y:S01]  /*2140*/  SHF.R.U32.HI R30, RZ, 0x3, R206 ;  /* 0x00000003ff1e7819 */ /* 0x000fe200000116ce */
[----:B------:R-:W-:Y:S01]  /*2150*/  IMAD.IADD R68, R57, 0x1, R7 ;  /* 0x0000000139447824 */ /* 0x000fe200078e0207 */
[----:B------:R-:W-:Y:S01]  /*2160*/  LOP3.LUT R7, R207, 0x70, R0, 0xf8, !PT ;  /* 0x00000070cf077812 */ /* 0x000fe200078ef800 */
[----:B------:R-:W-:Y:S01]  /*2170*/  IMAD.IADD R65, R21, 0x1, R3 ;  /* 0x0000000115417824 */ /* 0x000fe200078e0203 */
[----:B------:R-:W-:Y:S01]  /*2180*/  LOP3.LUT R5, R5, R30, RZ, 0x3c, !PT ;  /* 0x0000001e05057212 */ /* 0x000fe200078e3cff */
[----:B------:R-:W-:Y:S01]  /*2190*/  IMAD.IADD R64, R3, 0x1, R49 ;  /* 0x0000000103407824 */ /* 0x000fe200078e0231 */
[----:B------:R-:W-:Y:S01]  /*21a0*/  LOP3.LUT R3, R4, R71, RZ, 0x3c, !PT ;  /* 0x0000004704037212 */ /* 0x000fe200078e3cff */
[----:B------:R-:W-:Y:S01]  /*21b0*/  IMAD R69, R51, 0xa0, RZ ;  /* 0x000000a033457824 */ /* 0x000fe200078e02ff */
[----:B------:R-:W-:Y:S01]  /*21c0*/  LOP3.LUT R0, R7, R76, RZ, 0x3c, !PT ;  /* 0x0000004c07007212 */ /* 0x000fe200078e3cff */
[----:B------:R-:W-:-:S02]  /*21d0*/  IMAD.SHL.U32 R82, R50, 0x40, RZ ;  /* 0x0000004032527824 */ /* 0x000fc400078e00ff */
[C---:B------:R-:W-:Y:S02]  /*21e0*/  IMAD.SHL.U32 R81, R50.reuse, 0x80, RZ ;  /* 0x0000008032517824 */ /* 0x040fe400078e00ff */
[----:B------:R-:W-:-:S04]  /*21f0*/  IMAD.WIDE.U32 R50, R50, 0xa0, RZ ;  /* 0x000000a032327825 */ /* 0x000fc800078e00ff */
[C---:B------:R-:W-:Y:S02]  /*2200*/  IMAD.IADD R58, R210.reuse, 0x1, R3 ;  /* 0x00000001d23a7824 */ /* 0x040fe400078e0203 */
[----:B------:R-:W-:Y:S02]  /*2210*/  IMAD.IADD R85, R85, 0x1, R28 ;  /* 0x0000000155557824 */ /* 0x000fe400078e021c */
[----:B------:R-:W-:Y:S02]  /*2220*/  IMAD R72, R229, 0x40, R198 ;  /* 0x00000040e5487824 */ /* 0x000fe400078e02c6 */
[----:B------:R-:W-:Y:S02]  /*2230*/  IMAD.SHL.U32 R70, R29, 0x2, RZ ;  /* 0x000000021d467824 */ /* 0x000fe400078e00ff */
[----:B------:R-:W-:Y:S02]  /*2240*/  IMAD.IADD R69, R51, 0x1, R69 ;  /* 0x0000000133457824 */ /* 0x000fe400078e0245 */
[----:B------:R-:W-:-:S02]  /*2250*/  IMAD.IADD R67, R210, 0x1, R67 ;  /* 0x00000001d2437824 */ /* 0x000fc400078e0243 */
[----:B------:R-:W-:Y:S02]  /*2260*/  IMAD.IADD R63, R53, 0x1, R13 ;  /* 0x00000001353f7824 */ /* 0x000fe400078e020d */
[----:B------:R-:W-:Y:S02]  /*2270*/  IMAD.IADD R62, R13, 0x1, R55 ;  /* 0x000000010d3e7824 */ /* 0x000fe400078e0237 */
[----:B------:R-:W-:Y:S02]  /*2280*/  IMAD.IADD R3, R212, 0x1, R5 ;  /* 0x00000001d4037824 */ /* 0x000fe400078e0205 */
[----:B------:R-:W-:Y:S01]  /*2290*/  IMAD.IADD R0, R213, 0x1, R0 ;  /* 0x00000001d5007824 */ /* 0x000fe200078e0200 */
[----:B----4-:R-:W-:Y:S01]  /*22a0*/  SHF.R.S32.HI R66, RZ, 0x1f, R86 ;  /* 0x0000001fff427819 */ /* 0x010fe20000011456 */
[----:B------:R-:W-:Y:S06]  /*22b0*/  @!P6 BAR.SYNC.DEFER_BLOCKING 0x9, 0x100 ;  /* 0x024400000000eb1d */ /* 0x000fec0000010000 */
.L_x_1869:
[----:B0-----:R-:W0:Y:S01]  /*22c0*/  LDC R93, c[0x0][0x430] ;  /* 0x00010c00ff5d7b82 */ /* 0x001e220000000800 */
[----:B------:R-:W-:Y:S02]  /*22d0*/  VIADD R25, R25, 0xffffffff ;  /* 0xffffffff19197836 */ /* 0x000fe40000000000 */
[----:B------:R-:W-:Y:S02]  /*22e0*/  IMAD.MOV.U32 R92, RZ, RZ, RZ ;  /* 0x000000ffff5c7224 */ /* 0x000fe400078e00ff */
[----:B--23--:R-:W-:-:S03]  /*22f0*/  IMAD R8, R25, 0xa0, R72 ;  /* 0x000000a019087824 */ /* 0x00cfc600078e0248 */
[----:B------:R-:W1:Y:S01]  /*2300*/  LDC R103, c[0x0][0x3f4] ;  /* 0x0000fd00ff677b82 */ /* 0x000e620000000800 */
[----:B------:R-:W-:Y:S01]  /*2310*/  IMAD.IADD R11, R85, 0x1, R8 ;  /* 0x00000001550b7824 */ /* 0x000fe200078e0208 */
[----:B------:R-:W-:-:S03]  /*2320*/  ISETP.GE.AND P2, PT, R8, R2, PT ;  /* 0x000000020800720c */ /* 0x000fc60003f46270 */
[----:B------:R-:W-:Y:S01]  /*2330*/  IMAD.MOV.U32 R9, RZ, RZ, R11 ;  /* 0x000000ffff097224 */ /* 0x000fe200078e000b */
[----:B------:R-:W-:Y:S02]  /*2340*/  ISETP.GT.OR P2, PT, R72, 0x9f, P2 ;  /* 0x0000009f4800780c */ /* 0x000fe40001744670 */
[----:B0-----:R-:W-:-:S11]  /*2350*/  ISETP.NE.AND P3, PT, R93, 0x1, PT ;  /* 0x000000015d00780c */ /* 0x001fd60003f65270 */
[----:B------:R-:W0:Y:S08]  /*2360*/  @!P2 LDC.64 R6, c[0x0][0x428] ;  /* 0x00010a00ff06ab82 */ /* 0x000e300000000a00 */
[----:B------:R-:W2:Y:S08]  /*2370*/  @!P2 LDC.64 R12, c[0x0][0x418] ;  /* 0x00010600ff0cab82 */ /* 0x000eb00000000a00 */
[----:B------:R-:W3:Y:S08]  /*2380*/  @P3 LDC R4, c[0x0][0x434] ;  /* 0x00010d00ff043b82 */ /* 0x000ef00000000800 */
[----:B------:R-:W4:Y:S01]  /*2390*/  @P3 LDC R5, c[0x0][0x438] ;  /* 0x00010e00ff053b82 */ /* 0x000f220000000800 */
[----:B---3--:R-:W-:-:S05]  /*23a0*/  @P3 IMAD.HI.U32 R4, R11, R4, RZ ;  /* 0x000000040b043227 */ /* 0x008fca00078e00ff */
[----:B----4-:R-:W-:Y:S01]  /*23b0*/  @P3 SHF.R.U32.HI R9, RZ, R5, R4 ;  /* 0x00000005ff093219 */ /* 0x010fe20000011604 */
[----:B0-----:R-:W-:-:S03]  /*23c0*/  @!P2 IMAD R4, R66, R6, RZ ;  /* 0x000000064204a224 */ /* 0x001fc600078e02ff */
[--C-:B------:R-:W-:Y:S01]  /*23d0*/  @!P2 SHF.R.S32.HI R5, RZ, 0x1f, R9.reuse ;  /* 0x0000001fff05a819 */ /* 0x100fe20000011409 */
[----:B------:R-:W-:Y:S02]  /*23e0*/  @!P2 IMAD R7, R86, R7, R4 ;  /* 0x000000075607a224 */ /* 0x000fe400078e0204 */
[----:B------:R-:W-:-:S04]  /*23f0*/  @!P2 IMAD.MOV.U32 R4, RZ, RZ, R9 ;  /* 0x000000ffff04a224 */ /* 0x000fc800078e0009 */
[----:B------:R-:W-:-:S04]  /*2400*/  @!P2 IMAD.WIDE.U32 R4, R86, R6, R4 ;  /* 0x000000065604a225 */ /* 0x000fc800078e0004 */
[----:B------:R-:W-:Y:S01]  /*2410*/  @!P2 IMAD.IADD R5, R5, 0x1, R7 ;  /* 0x000000010505a824 */ /* 0x000fe200078e0207 */
[----:B--2---:R-:W-:-:S04]  /*2420*/  @!P2 LEA R6, P3, R4, R12, 0x2 ;  /* 0x0000000c0406a211 */ /* 0x004fc800078610ff */
[----:B------:R-:W-:-:S05]  /*2430*/  @!P2 LEA.HI.X R7, R4, R13, R5, 0x2, P3 ;  /* 0x0000000d0407a211 */ /* 0x000fca00018f1405 */
[----:B------:R0:W5:Y:S01]  /*2440*/  @!P2 LDG.E R92, desc[UR60][R6.64] ;  /* 0x0000003c065ca981 */ /* 0x000162000c1e1900 */
[----:B------:R-:W-:Y:S01]  /*2450*/  ISETP.GT.AND P2, PT, R25, R26, PT ;  /* 0x0000001a1900720c */ /* 0x000fe20003f44270 */
[----:B------:R-:W-:Y:S01]  /*2460*/  IMAD R4, R195, 0x5000, R67 ;  /* 0x00005000c3047824 */ /* 0x000fe200078e0243 */
[----:B------:R-:W-:Y:S01]  /*2470*/  LOP3.LUT P4, RZ, R211, 0x4, RZ, 0xc0, !PT ;  /* 0x00000004d3ff7812 */ /* 0x000fe2000788c0ff */
[----:B------:R-:W-:Y:S01]  /*2480*/  IMAD.MOV R8, RZ, RZ, -R9 ;  /* 0x000000ffff087224 */ /* 0x000fe200078e0a09 */
[----:B------:R-:W-:Y:S01]  /*2490*/  P2R R89, PR, RZ, 0x4 ;  /* 0x00000004ff597803 */ /* 0x000fe20000000000 */
[----:B------:R-:W-:Y:S01]  /*24a0*/  VIADD R90, R4, 0x40 ;  /* 0x00000040045a7836 */ /* 0x000fe20000000000 */
[----:B-1----:R-:W-:Y:S01]  /*24b0*/  ISETP.GE.AND P2, PT, R103, 0x1, PT ;  /* 0x000000016700780c */ /* 0x002fe20003f46270 */
[----:B------:R-:W-:Y:S05]  /*24c0*/  YIELD ;  /* 0x0000000000007946 */ /* 0x000fea0003800000 */
[----:B------:R-:W-:Y:S01]  /*24d0*/  BSSY B0, `(.L_x_1795) ;  /* 0x00006cc000007945 */ /* 0x000fe20003800000 */
[----:B------:R-:W-:-:S02]  /*24e0*/  IMAD R93, R93, R8, R11 ;  /* 0x000000085d5d7224 */ /* 0x000fc400078e020b */
[----:B------:R-:W-:Y:S02]  /*24f0*/  @P4 VIADD R90, R4, 0xffffffc0 ;  /* 0xffffffc0045a4836 */ /* 0x000fe40000000000 */
[C---:B------:R-:W-:Y:S02]  /*2500*/  IMAD.IADD R91, R17.reuse, 0x1, R4 ;  /* 0x00000001115b7824 */ /* 0x040fe400078e0204 */
[----:B------:R-:W-:Y:S01]  /*2510*/  IMAD.IADD R90, R17, 0x1, R90 ;  /* 0x00000001115a7824 */ /* 0x000fe200078e025a */
[----:B0-----:R-:W-:Y:S06]  /*2520*/  @!P2 BRA `(.L_x_1796) ;  /* 0x0000006400c0a947 */ /* 0x001fec0003800000 */
[----:B------:R-:W-:Y:S01]  /*2530*/  SHF.R.S32.HI R94, RZ, 0x1f, R93 ;  /* 0x0000001fff5e7819 */ /* 0x000fe2000001145d */
[----:B------:R-:W-:Y:S01]  /*2540*/  ULDC.64 UR4, c[0x0][0x300] ;  /* 0x0000c00000047ab9 */ /* 0x000fe20000000a00 */
[----:B-----5:R-:W-:Y:S01]  /*2550*/  SHF.R.S32.HI R95, RZ, 0x1f, R92 ;  /* 0x0000001fff5f7819 */ /* 0x020fe2000001145c */
[----:B------:R-:W-:-:S04]  /*2560*/  IMAD.WIDE.U32 R4, R93, UR4, RZ ;  /* 0x000000045d047c25 */ /* 0x000fc8000f8e00ff */
[----:B------:R-:W-:Y:S02]  /*2570*/  IMAD R6, R94, UR4, RZ ;  /* 0x000000045e067c24 */ /* 0x000fe4000f8e02ff */
[-C--:B------:R-:W-:Y:S02]  /*2580*/  IMAD R8, R68, R25.reuse, RZ ;  /* 0x0000001944087224 */ /* 0x080fe400078e02ff */
[----:B------:R-:W-:Y:S01]  /*2590*/  IMAD R7, R93, UR5, R6 ;  /* 0x000000055d077c24 */ /* 0x000fe2000f8e0206 */
[----:B------:R-:W-:Y:S01]  /*25a0*/  ULDC.64 UR4, c[0x0][0x310] ;  /* 0x0000c40000047ab9 */ /* 0x000fe20000000a00 */
[----:B------:R-:W-:Y:S02]  /*25b0*/  IMAD R6, R69, R25, RZ ;  /* 0x0000001945067224 */ /* 0x000fe400078e02ff */
[----:B------:R-:W-:Y:S02]  /*25c0*/  IMAD R9, R95, UR4, RZ ;  /* 0x000000045f097c24 */ /* 0x000fe4000f8e02ff */
[----:B------:R-:W-:Y:S01]  /*25d0*/  IMAD.IADD R5, R5, 0x1, R7 ;  /* 0x0000000105057824 */ /* 0x000fe200078e0207 */
[----:B------:R-:W-:Y:S01]  /*25e0*/  SHF.R.S32.HI R7, RZ, 0x1f, R25 ;  /* 0x0000001fff077819 */ /* 0x000fe20000011419 */
[----:B------:R-:W-:-:S02]  /*25f0*/  IMAD R9, R92, UR5, R9 ;  /* 0x000000055c097c24 */ /* 0x000fc4000f8e0209 */
[----:B------:R-:W-:Y:S01]  /*2600*/  IMAD.WIDE.U32 R4, R92, UR4, R4 ;  /* 0x000000045c047c25 */ /* 0x000fe2000f8e0004 */
[----:B------:R-:W-:-:S03]  /*2610*/  ULDC.64 UR4, c[0x0][0x308] ;  /* 0x0000c20000047ab9 */ /* 0x000fc60000000a00 */
[----:B------:R-:W-:Y:S02]  /*2620*/  IMAD.IADD R5, R5, 0x1, R9 ;  /* 0x0000000105057824 */ /* 0x000fe400078e0209 */
[----:B------:R-:W-:Y:S02]  /*2630*/  IMAD R9, R74, UR4, RZ ;  /* 0x000000044a097c24 */ /* 0x000fe4000f8e02ff */
[----:B------:R-:W-:-:S04]  /*2640*/  IMAD.WIDE.U32 R4, R190, UR4, R4 ;  /* 0x00000004be047c25 */ /* 0x000fc8000f8e0004 */
[----:B------:R-:W-:Y:S01]  /*2650*/  IMAD R9, R190, UR5, R9 ;  /* 0x00000005be097c24 */ /* 0x000fe2000f8e0209 */
[----:B------:R-:W-:Y:S01]  /*2660*/  ULDC.64 UR4, c[0x0][0x2e8] ;  /* 0x0000ba0000047ab9 */ /* 0x000fe20000000a00 */
[C---:B------:R-:W-:Y:S01]  /*2670*/  IMAD R11, R7.reuse, R50, R6 ;  /* 0x00000032070b7224 */ /* 0x040fe200078e0206 */
[----:B------:R-:W-:Y:S01]  /*2680*/  IADD3 R100, P2, R4, UR4, RZ ;  /* 0x0000000404647c10 */ /* 0x000fe2000ff5e0ff */
[----:B------:R-:W-:Y:S01]  /*2690*/  ULDC.U8 UR4, c[0x0][0x410] ;  /* 0x0001040000047ab9 */ /* 0x000fe20000000000 */
[----:B------:R-:W-:Y:S02]  /*26a0*/  IMAD R13, R7, R56, R8 ;  /* 0x00000038070d7224 */ /* 0x000fe400078e0208 */
[----:B------:R-:W-:Y:S01]  /*26b0*/  IADD3.X R101, R5, UR5, R9, P2, !PT ;  /* 0x0000000505657c10 */ /* 0x000fe200097fe409 */
[----:B------:R-:W-:Y:S01]  /*26c0*/  IMAD R96, R25, -0xa0, R2 ;  /* 0xffffff6019607824 */ /* 0x000fe200078e0202 */
[----:B------:R-:W-:Y:S01]  /*26d0*/  ISETP.NE.AND P2, PT, RZ, UR4, PT ;  /* 0x00000004ff007c0c */ /* 0x000fe2000bf45270 */
[----:B------:R-:W-:-:S03]  /*26e0*/  IMAD.WIDE.U32 R4, R50, R25, RZ ;  /* 0x0000001932047225 */ /* 0x000fc600078e00ff */
[----:B------:R-:W-:Y:S01]  /*26f0*/  VIMNMX R96, R96, 0xa0, PT ;  /* 0x000000a060607848 */ /* 0x000fe20003fe0100 */
[----:B------:R-:W-:-:S04]  /*2700*/  IMAD.WIDE.U32 R6, R56, R25, RZ ;  /* 0x0000001938067225 */ /* 0x000fc800078e00ff */
[----:B------:R-:W-:Y:S02]  /*2710*/  IMAD.IADD R102, R5, 0x1, R11 ;  /* 0x0000000105667824 */ /* 0x000fe400078e020b */
[----:B------:R-:W-:Y:S02]  /*2720*/  IMAD.IADD R106, R7, 0x1, R13 ;  /* 0x00000001076a7824 */ /* 0x000fe400078e020d */
[----:B------:R-:W-:Y:S05]  /*2730*/  @!P2 BRA `(.L_x_1797) ;  /* 0x0000003000a8a947 */ /* 0x000fea0003800000 */
        /* <DEDUP_REMOVED lines=31> */
.L_x_1799:
[----:B------:R-:W-:Y:S05]  /*2930*/  BSYNC B1 ;  /* 0x0000000000017941 */ /* 0x000fea0003800000 */
.L_x_1798:
[----:B0-----:R-:W-:Y:S01]  /*2940*/  VIADD R10, R198, 0x40 ;  /* 0x00000040c60a7836 */ /* 0x001fe20000000000 */
[----:B------:R-:W-:Y:S01]  /*2950*/  BSSY B1, `(.L_x_1800) ;  /* 0x0000019000017945 */ /* 0x000fe20003800000 */
[----:B-----5:R-:W-:Y:S02]  /*2960*/  IMAD.MOV.U32 R111, RZ, RZ, R42 ;  /* 0x000000ffff6f7224 */ /* 0x020fe400078e002a */
[----:B------:R-:W-:Y:S01]  /*2970*/  IMAD.MOV.U32 R123, RZ, RZ, R46 ;  /* 0x000000ffff7b7224 */ /* 0x000fe200078e002e */
[----:B------:R-:W-:-:S13]  /*2980*/  ISETP.GE.AND P3, PT, R10, R96, PT ;  /* 0x000000600a00720c */ /* 0x000fda0003f66270 */
[----:B------:R-:W-:Y:S05]  /*2990*/  @P3 BRA `(.L_x_1801) ;  /* 0x0000000000503947 */ /* 0x000fea0003800000 */
[----:B------:R-:W-:Y:S01]  /*29a0*/  IADD3 R10, P4, P5, R20, R4, R82 ;  /* 0x00000004140a7210 */ /* 0x000fe20007d9e052 */
        /* <DEDUP_REMOVED lines=19> */
.L_x_1801:
[----:B------:R-:W-:Y:S05]  /*2ae0*/  BSYNC B1 ;  /* 0x0000000000017941 */ /* 0x000fea0003800000 */
.L_x_1800:
[----:B0-----:R-:W-:Y:S01]  /*2af0*/  VIADD R10, R198, 0x80 ;  /* 0x00000080c60a7836 */ /* 0x001fe20000000000 */
[----:B------:R-:W-:Y:S04]  /*2b00*/  BSSY B1, `(.L_x_1802) ;  /* 0x0000015000017945 */ /* 0x000fe80003800000 */
[----:B------:R-:W-:-:S13]  /*2b10*/  ISETP.GE.AND P4, PT, R10, R96, PT ;  /* 0x000000600a00720c */ /* 0x000fda0003f86270 */
        /* <DEDUP_REMOVED lines=19> */
.L_x_1803:
[----:B------:R-:W-:Y:S05]  /*2c50*/  BSYNC B1 ;  /* 0x0000000000017941 */ /* 0x000fea0003800000 */
.L_x_1802:
[----:B------:R-:W-:Y:S01]  /*2c60*/  ISETP.NE.AND P5, PT, R200, 0x3, PT ;  /* 0x00000003c800780c */ /* 0x000fe20003fa5270 */
[----:B------:R-:W-:Y:S02]  /*2c70*/  IMAD.MOV.U32 R114, RZ, RZ, R44 ;  /* 0x000000ffff727224 */ /* 0x000fe400078e002c */
[----:B------:R-:W-:Y:S02]  /*2c80*/  IMAD.MOV.U32 R119, RZ, RZ, R98 ;  /* 0x000000ffff777224 */ /* 0x000fe400078e0062 */
[----:B-----5:R-:W-:Y:S02]  /*2c90*/  IMAD.MOV.U32 R109, RZ, RZ, R34 ;  /* 0x000000ffff6d7224 */ /* 0x020fe400078e0022 */
[----:B------:R-:W-:Y:S02]  /*2ca0*/  IMAD.MOV.U32 R112, RZ, RZ, R38 ;  /* 0x000000ffff707224 */ /* 0x000fe400078e0026 */
[----:B------:R-:W-:Y:S02]  /*2cb0*/  IMAD.MOV.U32 R110, RZ, RZ, R36 ;  /* 0x000000ffff6e7224 */ /* 0x000fe400078e0024 */
[----:B------:R-:W-:-:S02]  /*2cc0*/  IMAD.MOV.U32 R113, RZ, RZ, R40 ;  /* 0x000000ffff717224 */ /* 0x000fc400078e0028 */
[----:B------:R-:W-:Y:S02]  /*2cd0*/  IMAD.MOV.U32 R105, RZ, RZ, R8 ;  /* 0x000000ffff697224 */ /* 0x000fe400078e0008 */
[----:B------:R-:W-:Y:S02]  /*2ce0*/  IMAD.MOV.U32 R107, RZ, RZ, R30 ;  /* 0x000000ffff6b7224 */ /* 0x000fe400078e001e */
[----:B------:R-:W-:Y:S02]  /*2cf0*/  IMAD.MOV.U32 R106, RZ, RZ, R28 ;  /* 0x000000ffff6a7224 */ /* 0x000fe400078e001c */
[----:B------:R-:W-:Y:S01]  /*2d00*/  IMAD.MOV.U32 R108, RZ, RZ, R32 ;  /* 0x000000ffff6c7224 */ /* 0x000fe200078e0020 */
[----:B------:R-:W-:Y:S06]  /*2d10*/  @!P5 BRA `(.L_x_1804) ;  /* 0x000000000004d947 */ /* 0x000fec0003800000 */
[----:B------:R-:W-:Y:S01]  /*2d20*/  BPT.TRAP 0x1 ;  /* 0x000000040000795c */ /* 0x000fe20000300000 */
.L_x_1804:
[----:B------:R-:W-:Y:S01]  /*2d30*/  IMAD R87, R195, 0x8, R17 ;  /* 0x00000008c3577824 */ /* 0x000fe200078e0211 */
[----:B------:R-:W-:Y:S01]  /*2d40*/  SHF.L.U32 R97, R201, 0x1f, RZ ;  /* 0x0000001fc9617819 */ /* 0x000fe200000006ff */
[----:B------:R-:W-:Y:S03]  /*2d50*/  BSSY B1, `(.L_x_1805) ;  /* 0x0000003000017945 */ /* 0x000fe60003800000 */
[----:B------:R-:W1:Y:S02]  /*2d60*/  SYNCS.PHASECHK.TRANS64.TRYWAIT P6, [R87+URZ+0x22890], R97 ;  /* 0x02289061570075a7 */ /* 0x000e6400080c017f */
[----:B-1----:R-:W-:Y:S05]  /*2d70*/  @!P6 BRA `(.L_x_1806) ;  /* 0x000002b00014e947 */ /* 0x002fea0003800000 */
.L_x_2168:
[----:B------:R-:W-:Y:S05]  /*2d80*/  BSYNC B1 ;  /* 0x0000000000017941 */ /* 0x000fea0003800000 */
.L_x_1805:
[----:B------:R-:W-:-:S03]  /*2d90*/  UMOV UR4, 0xffffffff ;  /* 0xffffffff00047882 */ /* 0x000fc60000000000 */
[----:B------:R-:W-:Y:S05]  /*2da0*/  BRA.DIV UR4, `(.L_x_1807) ;  /* 0x000002b2041c7947 */ /* 0x000fea000b800000 */
[----:B------:R2:W3:Y:S04]  /*2db0*/  SHFL.IDX PT, R102, R101, RZ, 0x1c1f ;  /* 0x001c1fff65667589 */ /* 0x0004e800000e0000 */
[----:B------:R2:W4:Y:S02]  /*2dc0*/  SHFL.IDX PT, R14, R100, RZ, 0x1c1f ;  /* 0x001c1fff640e7589 */ /* 0x00052400000e0000 */
.L_x_2172:
[----:B------:R-:W-:Y:S04]  /*2dd0*/  BSSY B1, `(.L_x_1808) ;  /* 0x00000e7000017945 */ /* 0x000fe80003800000 */
[----:B------:R-:W-:Y:S05]  /*2de0*/  @P2 BRA `(.L_x_1809) ;  /* 0x0000000c00942947 */ /* 0x000fea0003800000 */
[----:B------:R-:W-:Y:S04]  /*2df0*/  BSSY B2, `(.L_x_1810) ;  /* 0x0000071000027945 */ /* 0x000fe80003800000 */
[----:B------:R-:W-:Y:S05]  /*2e00*/  @P1 BRA `(.L_x_1811) ;  /* 0x0000000400bc1947 */ /* 0x000fea0003800000 */
[----:B0-----:R0:W0:Y:S01]  /*2e10*/  LDS.128 R4, [R91+0x18400] ;  /* 0x018400005b047984 */ /* 0x0010220000000c00 */
[----:B----4-:R-:W-:Y:S01]  /*2e20*/  IADD3 R10, P2, R18, R14, RZ ;  /* 0x0000000e120a7210 */ /* 0x010fe20007f5e0ff */
[----:B------:R-:W-:Y:S04]  /*2e30*/  BSSY B3, `(.L_x_1812) ;  /* 0x000006b000037945 */ /* 0x000fe80003800000 */
[----:B---3--:R-:W-:Y:S01]  /*2e40*/  IMAD.X R11, R102, 0x1, R19, P2 ;  /* 0x00000001660b7824 */ /* 0x008fe200010e0613 */
[----:B------:R-:W-:-:S13]  /*2e50*/  ISETP.GE.AND P2, PT, R192, R103, PT ;  /* 0x00000067c000720c */ /* 0x000fda0003f46270 */
[----:B------:R-:W-:Y:S05]  /*2e60*/  @P2 BRA `(.L_x_1813) ;  /* 0x00000004009c2947 */ /* 0x000fea0003800000 */
[----:B------:R-:W-:Y:S01]  /*2e70*/  SHF.R.U32.HI R13, RZ, 0x8, R47 ;  /* 0x00000008ff0d7819 */ /* 0x000fe2000001162f */
[----:B0-----:R-:W-:Y:S01]  /*2e80*/  IMAD.MOV.U32 R12, RZ, RZ, R4 ;  /* 0x000000ffff0c7224 */ /* 0x001fe200078e0004 */
        /* <DEDUP_REMOVED lines=9> */
[----:B------:R-:W-:Y:S01]  /*2f20*/  LOP3.LUT R98, R98, 0xff00, R15, 0xf8, !PT ;  /* 0x0000ff0062627812 */ /* 0x000fe200078ef80f */
[----:B------:R-:W-:Y:S01]  /*2f30*/  IMAD.U32 R47, R47, 0x10000, RZ ;  /* 0x000100002f2f7824 */ /* 0x000fe200078e00ff */
        /* <DEDUP_REMOVED lines=90> */
.L_x_1813:
[----:B------:R-:W-:Y:S05]  /*34e0*/  BSYNC B3 ;  /* 0x0000000000037941 */ /* 0x000fea0003800000 */
.L_x_1812:
[----:B0-----:R0:W-:Y:S02]  /*34f0*/  ST.E.128 desc[UR60][R10.64], R4 ;  /* 0x000000040a007985 */ /* 0x0011e4000c101d3c */
.L_x_1811:
[----:B------:R-:W-:Y:S05]  /*3500*/  BSYNC B2 ;  /* 0x0000000000027941 */ /* 0x000fea0003800000 */
.L_x_1810:
[----:B------:R-:W-:-:S13]  /*3510*/  ISETP.NE.AND P2, PT, R88, RZ, PT ;  /* 0x000000ff5800720c */ /* 0x000fda0003f45270 */
        /* <DEDUP_REMOVED lines=9> */
[--C-:B------:R-:W-:Y:S01]  /*35b0*/  SHF.R.U32.HI R42, RZ, 0x8, R45.reuse ;  /* 0x00000008ff2a7819 */ /* 0x100fe2000001162d */
[----:B------:R-:W-:Y:S01]  /*35c0*/  IMAD.MOV.U32 R13, RZ, RZ, R6 ;  /* 0x000000ffff0d7224 */ /* 0x000fe200078e0006 */
[----:B------:R-:W-:Y:S01]  /*35d0*/  LOP3.LUT R12, R43, 0xff0000ff, RZ, 0xc0, !PT ;  /* 0xff0000ff2b0c7812 */ /* 0x000fe200078ec0ff */
[----:B------:R-:W-:Y:S01]  /*35e0*/  IMAD.SHL.U32 R7, R46, 0x100, RZ ;  /* 0x000001002e077824 */ /* 0x000fe200078e00ff */
[----:B------:R-:W-:Y:S01]  /*35f0*/  SHF.R.U32.HI R44, RZ, 0x10, R45 ;  /* 0x00000010ff2c7819 */ /* 0x000fe2000001162d */
[----:B------:R-:W-:Y:S01]  /*3600*/  IMAD.SHL.U32 R6, R42, 0x100, RZ ;  /* 0x000001002a067824 */ /* 0x000fe200078e00ff */
[----:B------:R-:W-:Y:S02]  /*3610*/  SHF.R.U32.HI R43, RZ, 0x10, R43 ;  /* 0x00000010ff2b7819 */ /* 0x000fe4000001162b */
[----:B------:R-:W-:Y:S01]  /*3620*/  LOP3.LUT R15, R45, 0xff0000ff, RZ, 0xc0, !PT ;  /* 0xff0000ff2d0f7812 */ /* 0x000fe200078ec0ff */
[----:B------:R-:W-:Y:S01]  /*3630*/  IMAD.U32 R44, R44, 0x10000, RZ ;  /* 0x000100002c2c7824 */ /* 0x000fe200078e00ff */
[----:B------:R-:W-:Y:S01]  /*3640*/  LOP3.LUT R7, R12, 0xff00, R7, 0xf8, !PT ;  /* 0x0000ff000c077812 */ /* 0x000fe200078ef807 */
[----:B------:R-:W-:Y:S01]  /*3650*/  IMAD.U32 R12, R43, 0x10000, RZ ;  /* 0x000100002b0c7824 */ /* 0x000fe200078e00ff */
[----:B------:R-:W-:-:S02]  /*3660*/  LOP3.LUT R15, R15, 0xff00, R6, 0xf8, !PT ;  /* 0x0000ff000f0f7812 */ /* 0x000fc400078ef806 */
        /* <DEDUP_REMOVED lines=91> */
.L_x_1815:
[----:B------:R-:W-:Y:S05]  /*3c20*/  BSYNC B2 ;  /* 0x0000000000027941 */ /* 0x000fea0003800000 */
.L_x_1814:
[----:B0-----:R0:W-:Y:S02]  /*3c30*/  ST.E.128 desc[UR60][R10.64], R4 ;  /* 0x000000040a007985 */ /* 0x0011e4000c101d3c */
.L_x_1809:
[----:B------:R-:W-:Y:S05]  /*3c40*/  BSYNC B1 ;  /* 0x0000000000017941 */ /* 0x000fea0003800000 */
.L_x_1808:
[----:B------:R-:W-:-:S03]  /*3c50*/  UMOV UR4, 0xffffffff ;  /* 0xffffffff00047882 */ /* 0x000fc60000000000 */
[----:B------:R-:W-:Y:S05]  /*3c60*/  BRA.DIV UR4, `(.L_x_1816) ;  /* 0x000002a204b47947 */ /* 0x000fea000b800000 */
[----:B------:R0:W0:Y:S04]  /*3c70*/  SHFL.IDX PT, R42, R101, 0x1, 0x1c1f ;  /* 0x003c1f00652a7f89 */ /* 0x00002800000e0000 */
[----:B----4-:R4:W0:Y:S02]  /*3c80*/  SHFL.IDX PT, R14, R100, 0x1, 0x1c1f ;  /* 0x003c1f00640e7f89 */ /* 0x01082400000e0000 */
.L_x_2176:
[----:B------:R-:W-:Y:S04]  /*3c90*/  BSSY B1, `(.L_x_1817) ;  /* 0x00000e8000017945 */ /* 0x000fe80003800000 */
[----:B------:R-:W-:Y:S05]  /*3ca0*/  @P3 BRA `(.L_x_1818) ;  /* 0x0000000c00983947 */ /* 0x000fea0003800000 */
[----:B------:R-:W-:Y:S04]  /*3cb0*/  BSSY B2, `(.L_x_1819) ;  /* 0x0000072000027945 */ /* 0x000fe80003800000 */
[----:B------:R-:W-:Y:S05]  /*3cc0*/  @P1 BRA `(.L_x_1820) ;  /* 0x0000000400c01947 */ /* 0x000fea0003800000 */
[----:B0-----:R0:W0:Y:S01]  /*3cd0*/  LDS.128 R4, [R91+0x1a400] ;  /* 0x01a400005b047984 */ /* 0x0010220000000c00 */
[----:B------:R-:W-:Y:S01]  /*3ce0*/  IADD3 R10, P2, R18, R14, RZ ;  /* 0x0000000e120a7210 */ /* 0x000fe20007f5e0ff */
[----:B------:R-:W-:Y:S04]  /*3cf0*/  BSSY B3, `(.L_x_1821) ;  /* 0x000006c000037945 */ /* 0x000fe80003800000 */
[----:B------:R-:W-:Y:S01]  /*3d00*/  IMAD.X R11, R42, 0x1, R19, P2 ;  /* 0x000000012a0b7824 */ /* 0x000fe200010e0613 */
[----:B------:R-:W-:-:S13]  /*3d10*/  ISETP.GE.AND P2, PT, R192, R103, PT ;  /* 0x00000067c000720c */ /* 0x000fda0003f46270 */
[----:B------:R-:W-:Y:S05]  /*3d20*/  @P2 BRA `(.L_x_1822) ;  /* 0x0000000400a02947 */ /* 0x000fea0003800000 */
[----:B------:R-:W-:Y:S01]  /*3d30*/  SHF.R.U32.HI R43, RZ, 0x8, R39 ;  /* 0x00000008ff2b7819 */ /* 0x000fe20000011627 */
[----:B0-----:R-:W-:Y:S01]  /*3d40*/  IMAD.MOV.U32 R15, RZ, RZ, R7 ;  /* 0x000000ffff0f7224 */ /* 0x001fe200078e0007 */
[----:B------:R-:W-:Y:S01]  /*3d50*/  LOP3.LUT R12, R39, 0xff0000ff, RZ, 0xc0, !PT ;  /* 0xff0000ff270c7812 */ /* 0x000fe200078ec0ff */
[----:B------:R-:W-:Y:S01]  /*3d60*/  IMAD.MOV.U32 R13, RZ, RZ, R6 ;  /* 0x000000ffff0d7224 */ /* 0x000fe200078e0006 */
        /* <DEDUP_REMOVED lines=8> */
[----:B------:R-:W-:Y:S01]  /*3df0*/  F2FP.F16.E4M3.UNPACK_B R6, R5 ;  /* 0x00000005ff06723e */ /* 0x000fe200020006ff */
[----:B------:R-:W-:Y:S01]  /*3e00*/  IMAD.U32 R41, R41, 0x10000, RZ ;  /* 0x0001000029297824 */ /* 0x000fe200078e00ff */
[----:B------:R-:W-:-:S02]  /*3e10*/  LOP3.LUT R38, R38, 0xff00, R39, 0xf8, !PT ;  /* 0x0000ff0026267812 */ /* 0x000fc400078ef827 */
[----:B------:R-:W-:Y:S02]  /*3e20*/  F2FP.F16.E4M3.UNPACK_B R39, R113.H1 ;  /* 0x00000071ff27723e */ /* 0x000fe400030006ff */
[----:B------:R-:W-:Y:S02]  /*3e30*/  LOP3.LUT R44, R38, 0xff0000, R41, 0xf8, !PT ;  /* 0x00ff0000262c7812 */ /* 0x000fe400078ef829 */
[----:B------:R-:W-:Y:S01]  /*3e40*/  LOP3.LUT R40, R7, 0xff0000, R12, 0xf8, !PT ;  /* 0x00ff000007287812 */ /* 0x000fe200078ef80c */
[--C-:B------:R-:W-:Y:S01]  /*3e50*/  HADD2.F32 R41, -RZ, R39.reuse.H0_H0 ;  /* 0x20000027ff297230 */ /* 0x100fe20000004100 */
[----:B------:R-:W-:Y:S01]  /*3e60*/  F2FP.F16.E4M3.UNPACK_B R38, R112.H1 ;  /* 0x00000070ff26723e */ /* 0x000fe200030006ff */
[--C-:B------:R-:W-:Y:S01]  /*3e70*/  HADD2.F32 R7, -RZ, R6.reuse.H1_H1 ;  /* 0x30000006ff077230 */ /* 0x100fe20000004100 */
[----:B------:R-:W-:Y:S01]  /*3e80*/  F2FP.F16.E4M3.UNPACK_B R5, R5.H1 ;  /* 0x00000005ff05723e */ /* 0x000fe200030006ff */
[----:B------:R-:W-:Y:S01]  /*3e90*/  HADD2.F32 R43, -RZ, R39.H1_H1 ;  /* 0x30000027ff2b7230 */ /* 0x000fe20000004100 */
[----:B------:R-:W-:Y:S01]  /*3ea0*/  F2FP.F16.E4M3.UNPACK_B R113, R113 ;  /* 0x00000071ff71723e */ /* 0x000fe200020006ff */
[----:B------:R-:W-:-:S02]  /*3eb0*/  HADD2.F32 R6, -RZ, R6.H0_H0 ;  /* 0x20000006ff067230 */ /* 0x000fc40000004100 */
[CC--:B------:R-:W-:Y:S01]  /*3ec0*/  FMUL.FTZ R45, R7.reuse, R41.reuse ;  /* 0x00000029072d7220 */ /* 0x0c0fe20000410000 */
[--C-:B------:R-:W-:Y:S01]  /*3ed0*/  HADD2.F32 R39, -RZ, R38.reuse.H0_H0 ;  /* 0x20000026ff277230 */ /* 0x100fe20000004100 */
[----:B------:R-:W-:Y:S01]  /*3ee0*/  F2FP.F16.E4M3.UNPACK_B R112, R112 ;  /* 0x00000070ff70723e */ /* 0x000fe200020006ff */
[--C-:B------:R-:W-:Y:S02]  /*3ef0*/  HADD2.F32 R12, -RZ, R5.reuse.H1_H1 ;  /* 0x30000005ff0c7230 */ /* 0x100fe40000004100 */
[C---:B------:R-:W-:Y:S01]  /*3f00*/  FMUL.FTZ R46, R6.reuse, R41 ;  /* 0x00000029062e7220 */ /* 0x040fe20000410000 */
[----:B------:R-:W-:Y:S02]  /*3f10*/  HADD2.F32 R5, -RZ, R5.H0_H0 ;  /* 0x20000005ff057230 */ /* 0x000fe40000004100 */
[----:B------:R-:W-:Y:S01]  /*3f20*/  FFMA.FTZ R47, R6, R39, -R45 ;  /* 0x00000027062f7223 */ /* 0x000fe2000001082d */
[----:B------:R-:W-:Y:S02]  /*3f30*/  HADD2.F32 R38, -RZ, R38.H1_H1 ;  /* 0x30000026ff267230 */ /* 0x000fe40000004100 */
[----:B------:R-:W-:Y:S01]  /*3f40*/  FMUL.FTZ R6, R12, R43 ;  /* 0x0000002b0c067220 */ /* 0x000fe20000410000 */
[----:B------:R-:W-:Y:S01]  /*3f50*/  FFMA.FTZ R98, R7, R39, R46 ;  /* 0x0000002707627223 */ /* 0x000fe2000001002e */
[----:B------:R-:W-:-:S02]  /*3f60*/  FMUL.FTZ R43, R5, R43 ;  /* 0x0000002b052b7220 */ /* 0x000fc40000410000 */
[----:B------:R-:W-:Y:S01]  /*3f70*/  FFMA.FTZ R41, R5, R38, -R6 ;  /* 0x0000002605297223 */ /* 0x000fe20000010806 */
[----:B------:R-:W-:Y:S01]  /*3f80*/  F2FP.F16.E4M3.UNPACK_B R5, R4.H1 ;  /* 0x00000004ff05723e */ /* 0x000fe200030006ff */
[----:B---3--:R-:W-:Y:S01]  /*3f90*/  FFMA.FTZ R102, R12, R38, R43 ;  /* 0x000000260c667223 */ /* 0x008fe2000001002b */
[----:B------:R-:W-:Y:S01]  /*3fa0*/  F2FP.F16.E4M3.UNPACK_B R4, R4 ;  /* 0x00000004ff04723e */ /* 0x000fe200020006ff */
[----:B------:R-:W-:Y:S02]  /*3fb0*/  HADD2.F32 R38, -RZ, R113.H1_H1 ;  /* 0x30000071ff267230 */ /* 0x000fe40000004100 */
[--C-:B------:R-:W-:Y:S02]  /*3fc0*/  HADD2.F32 R6, -RZ, R5.reuse.H0_H0 ;  /* 0x20000005ff067230 */ /* 0x100fe40000004100 */
[----:B------:R-:W-:Y:S02]  /*3fd0*/  HADD2.F32 R7, -RZ, R5.H1_H1 ;  /* 0x30000005ff077230 */ /* 0x000fe40000004100 */
[----:B------:R-:W-:-:S02]  /*3fe0*/  HADD2.F32 R5, -RZ, R4.H0_H0 ;  /* 0x20000004ff057230 */ /* 0x000fc40000004100 */
[CC--:B------:R-:W-:Y:S01]  /*3ff0*/  FMUL.FTZ R46, R6.reuse, R38.reuse ;  /* 0x00000026062e7220 */ /* 0x0c0fe20000410000 */
[----:B------:R-:W-:Y:S02]  /*4000*/  HADD2.F32 R12, -RZ, R112.H1_H1 ;  /* 0x30000070ff0c7230 */ /* 0x000fe40000004100 */
[C---:B------:R-:W-:Y:S01]  /*4010*/  FMUL.FTZ R39, R7.reuse, R38 ;  /* 0x0000002607277220 */ /* 0x040fe20000410000 */
[----:B------:R-:W-:Y:S02]  /*4020*/  HADD2.F32 R113, -RZ, R113.H0_H0 ;  /* 0x20000071ff717230 */ /* 0x000fe40000004100 */
[----:B------:R-:W-:Y:S02]  /*4030*/  HADD2.F32 R4, -RZ, R4.H1_H1 ;  /* 0x30000004ff047230 */ /* 0x000fe40000004100 */
[-C--:B------:R-:W-:Y:S01]  /*4040*/  FFMA.FTZ R39, R6, R12.reuse, -R39 ;  /* 0x0000000c06277223 */ /* 0x080fe20000010827 */
[----:B------:R-:W-:Y:S02]  /*4050*/  HADD2.F32 R112, -RZ, R112.H0_H0 ;  /* 0x20000070ff707230 */ /* 0x000fe40000004100 */
[----:B------:R-:W-:Y:S01]  /*4060*/  FFMA.FTZ R46, R7, R12, R46 ;  /* 0x0000000c072e7223 */ /* 0x000fe2000001002e */
[-C--:B------:R-:W-:Y:S01]  /*4070*/  F2FP.F16.E4M3.UNPACK_B R12, R40.reuse.H1 ;  /* 0x00000028ff0c723e */ /* 0x080fe200030006ff */
[-C--:B------:R-:W-:Y:S01]  /*4080*/  FMUL.FTZ R38, R4, R113.reuse ;  /* 0x0000007104267220 */ /* 0x080fe20000410000 */
[----:B------:R-:W-:Y:S01]  /*4090*/  FMUL.FTZ R113, R5, R113 ;  /* 0x0000007105717220 */ /* 0x000fe20000410000 */
[----:B------:R-:W-:-:S02]  /*40a0*/  F2FP.F16.E4M3.UNPACK_B R40, R40 ;  /* 0x00000028ff28723e */ /* 0x000fc400020006ff */
[-C--:B------:R-:W-:Y:S01]  /*40b0*/  FFMA.FTZ R45, R5, R112.reuse, -R38 ;  /* 0x00000070052d7223 */ /* 0x080fe20000010826 */
[----:B------:R-:W-:Y:S01]  /*40c0*/  F2FP.SATFINITE.E4M3.F32.PACK_AB_MERGE_C R111, R46, R39, RZ ;  /* 0x000000272e6f723e */ /* 0x000fe200048070ff */
[----:B------:R-:W-:Y:S01]  /*40d0*/  FFMA.FTZ R112, R4, R112, R113 ;  /* 0x0000007004707223 */ /* 0x000fe20000010071 */
[----:B------:R-:W-:Y:S01]  /*40e0*/  F2FP.F16.E4M3.UNPACK_B R5, R15.H1 ;  /* 0x0000000fff05723e */ /* 0x000fe200030006ff */
[--C-:B------:R-:W-:Y:S01]  /*40f0*/  HADD2.F32 R38, -RZ, R12.reuse.H1_H1 ;  /* 0x3000000cff267230 */ /* 0x100fe20000004100 */
[-C--:B------:R-:W-:Y:S01]  /*4100*/  F2FP.F16.E4M3.UNPACK_B R39, R44.reuse.H1 ;  /* 0x0000002cff27723e */ /* 0x080fe200030006ff */
[----:B------:R-:W-:Y:S01]  /*4110*/  HADD2.F32 R12, -RZ, R12.H0_H0 ;  /* 0x2000000cff0c7230 */ /* 0x000fe20000004100 */
[----:B------:R-:W-:Y:S01]  /*4120*/  F2FP.F16.E4M3.UNPACK_B R4, R13.H1 ;  /* 0x0000000dff04723e */ /* 0x000fe200030006ff */
[----:B------:R-:W-:Y:S01]  /*4130*/  HADD2.F32 R7, -RZ, R5.H1_H1 ;  /* 0x30000005ff077230 */ /* 0x000fe20000004100 */
[----:B------:R-:W-:Y:S01]  /*4140*/  F2FP.F16.E4M3.UNPACK_B R44, R44 ;  /* 0x0000002cff2c723e */ /* 0x000fe200020006ff */
[----:B------:R-:W-:Y:S01]  /*4150*/  HADD2.F32 R43, -RZ, R39.H1_H1 ;  /* 0x30000027ff2b7230 */ /* 0x000fe20000004100 */
[----:B------:R-:W-:Y:S01]  /*4160*/  F2FP.SATFINITE.E4M3.F32.PACK_AB_MERGE_C R113, R102, R41, RZ ;  /* 0x000000296671723e */ /* 0x000fe200048070ff */
        /* <DEDUP_REMOVED lines=10> */
[----:B------:R-:W-:Y:S01]  /*4210*/  F2FP.F16.E4M3.UNPACK_B R15, R15 ;  /* 0x0000000fff0f723e */ /* 0x000fe200020006ff */
[----:B------:R-:W-:Y:S01]  /*4220*/  FMUL.FTZ R46, R4, R41 ;  /* 0x00000029042e7220 */ /* 0x000fe20000410000 */
[----:B------:R-:W-:-:S02]  /*4230*/  HADD2.F32 R44, -RZ, R44.H0_H0 ;  /* 0x2000002cff2c7230 */ /* 0x000fc40000004100 */
[-C--:B------:R-:W-:Y:S01]  /*4240*/  FFMA.FTZ R43, R4, R6.reuse, -R43 ;  /* 0x00000006042b7223 */ /* 0x080fe2000001082b */
[----:B------:R-:W-:Y:S02]  /*4250*/  HADD2.F32 R4, -RZ, R13.H0_H0 ;  /* 0x2000000dff047230 */ /* 0x000fe40000004100 */
[----:B------:R-:W-:Y:S01]  /*4260*/  FFMA.FTZ R46, R5, R6, R46 ;  /* 0x00000006052e7223 */ /* 0x000fe2000001002e */
[----:B------:R-:W-:Y:S02]  /*4270*/  HADD2.F32 R5, -RZ, R15.H0_H0 ;  /* 0x2000000fff057230 */ /* 0x000fe40000004100 */
        /* <DEDUP_REMOVED lines=8> */
[----:B------:R-:W-:Y:S01]  /*4300*/  F2FP.SATFINITE.E4M3.F32.PACK_AB_MERGE_C R99, R102, R99, RZ ;  /* 0x000000636663723e */ /* 0x000fe200048070ff */
        /* <DEDUP_REMOVED lines=10> */
.L_x_1822:
[----:B------:R-:W-:Y:S05]  /*43b0*/  BSYNC B3 ;  /* 0x0000000000037941 */ /* 0x000fea0003800000 */
.L_x_1821:
[----:B0-----:R0:W-:Y:S02]  /*43c0*/  ST.E.128 desc[UR60][R10.64], R4 ;  /* 0x000000040a007985 */ /* 0x0011e4000c101d3c */
.L_x_1820:
[----:B------:R-:W-:Y:S05]  /*43d0*/  BSYNC B2 ;  /* 0x0000000000027941 */ /* 0x000fea0003800000 */
.L_x_1819:
[----:B------:R-:W-:-:S13]  /*43e0*/  ISETP.NE.AND P2, PT, R88, RZ, PT ;  /* 0x000000ff5800720c */ /* 0x000fda0003f45270 */
        /* <DEDUP_REMOVED lines=9> */
[----:B------:R-:W-:Y:S01]  /*4480*/  SHF.R.U32.HI R12, RZ, 0x8, R37 ;  /* 0x00000008ff0c7819 */ /* 0x000fe20000011625 */
[----:B------:R-:W-:Y:S01]  /*4490*/  IMAD.MOV.U32 R14, RZ, RZ, R7 ;  /* 0x000000ffff0e7224 */ /* 0x000fe200078e0007 */
        /* <DEDUP_REMOVED lines=101> */
.L_x_1824:
[----:B------:R-:W-:Y:S05]  /*4af0*/  BSYNC B2 ;  /* 0x0000000000027941 */ /* 0x000fea0003800000 */
.L_x_1823:
[----:B0-----:R0:W-:Y:S02]  /*4b00*/  ST.E.128 desc[UR60][R10.64], R4 ;  /* 0x000000040a007985 */ /* 0x0011e4000c101d3c */
.L_x_1818:
[----:B------:R-:W-:Y:S05]  /*4b10*/  BSYNC B1 ;  /* 0x0000000000017941 */ /* 0x000fea0003800000 */
.L_x_1817:
[----:B------:R-:W-:-:S03]  /*4b20*/  UMOV UR4, 0xffffffff ;  /* 0xffffffff00047882 */ /* 0x000fc60000000000 */
[----:B------:R-:W-:Y:S05]  /*4b30*/  BRA.DIV UR4, `(.L_x_1825) ;  /* 0x0000029604487947 */ /* 0x000fea000b800000 */
[----:B0-2---:R-:W0:Y:S04]  /*4b40*/  SHFL.IDX PT, R101, R101, 0x2, 0x1c1f ;  /* 0x005c1f0065657f89 */ /* 0x005e2800000e0000 */
[----:B------:R2:W0:Y:S02]  /*4b50*/  SHFL.IDX PT, R14, R100, 0x2, 0x1c1f ;  /* 0x005c1f00640e7f89 */ /* 0x00042400000e0000 */
.L_x_2180:
[----:B------:R-:W-:Y:S05]  /*4b60*/  @P4 BRA `(.L_x_1826) ;  /* 0x0000004400884947 */ /* 0x000fea0003800000 */
[----:B------:R-:W-:Y:S04]  /*4b70*/  BSSY B1, `(.L_x_1827) ;  /* 0x0000072000017945 */ /* 0x000fe80003800000 */
[----:B------:R-:W-:Y:S05]  /*4b80*/  @P1 BRA `(.L_x_1828) ;  /* 0x0000000400c01947 */ /* 0x000fea0003800000 */
[----:B------:R1:W1:Y:S01]  /*4b90*/  LDS.128 R4, [R91+0x1c400] ;  /* 0x01c400005b047984 */ /* 0x0002620000000c00 */
[----:B0-----:R-:W-:Y:S01]  /*4ba0*/  IADD3 R10, P2, R18, R14, RZ ;  /* 0x0000000e120a7210 */ /* 0x001fe20007f5e0ff */
[----:B------:R-:W-:Y:S04]  /*4bb0*/  BSSY B2, `(.L_x_1829) ;  /* 0x000006c000027945 */ /* 0x000fe80003800000 */
[----:B------:R-:W-:Y:S01]  /*4bc0*/  IMAD.X R11, R101, 0x1, R19, P2 ;  /* 0x00000001650b7824 */ /* 0x000fe200010e0613 */
[----:B------:R-:W-:-:S13]  /*4bd0*/  ISETP.GE.AND P2, PT, R192, R103, PT ;  /* 0x00000067c000720c */ /* 0x000fda0003f46270 */
[----:B------:R-:W-:Y:S05]  /*4be0*/  @P2 BRA `(.L_x_1830) ;  /* 0x0000000400a02947 */ /* 0x000fea0003800000 */
[----:B------:R-:W-:Y:S01]  /*4bf0*/  SHF.R.U32.HI R12, RZ, 0x8, R33 ;  /* 0x00000008ff0c7819 */ /* 0x000fe20000011621 */
[----:B-1----:R-:W-:Y:S01]  /*4c00*/  IMAD.MOV.U32 R15, RZ, RZ, R7 ;  /* 0x000000ffff0f7224 */ /* 0x002fe200078e0007 */
        /* <DEDUP_REMOVED lines=102> */
.L_x_1830:
[----:B------:R-:W-:Y:S05]  /*5270*/  BSYNC B2 ;  /* 0x0000000000027941 */ /* 0x000fea0003800000 */
.L_x_1829:
[----:B-1----:R0:W-:Y:S02]  /*5280*/  ST.E.128 desc[UR60][R10.64], R4 ;  /* 0x000000040a007985 */ /* 0x0021e4000c101d3c */
.L_x_1828:
[----:B------:R-:W-:Y:S05]  /*5290*/  BSYNC B1 ;  /* 0x0000000000017941 */ /* 0x000fea0003800000 */
.L_x_1827:
        /* <DEDUP_REMOVED lines=10> */
[----:B------:R-:W-:Y:S02]  /*5340*/  SHF.R.U32.HI R12, RZ, 0x8, R29 ;  /* 0x00000008ff0c7819 */ /* 0x000fe4000001161d */
[----:B------:R-:W-:Y:S01]  /*5350*/  LOP3.LUT R8, R9, 0xff0000ff, RZ, 0xc0, !PT ;  /* 0xff0000ff09087812 */ /* 0x000fe200078ec0ff */
[----:B------:R-:W-:Y:S01]  /*5360*/  IMAD.SHL.U32 R7, R30, 0x100, RZ ;  /* 0x000001001e077824 */ /* 0x000fe200078e00ff */
[----:B------:R-:W-:Y:S01]  /*5370*/  SHF.R.U32.HI R13, RZ, 0x10, R9 ;  /* 0x00000010ff0d7819 */ /* 0x000fe20000011609 */
[----:B------:R-:W-:Y:S01]  /*5380*/  IMAD.MOV.U32 R9, RZ, RZ, R6 ;  /* 0x000000ffff097224 */ /* 0x000fe200078e0006 */
[----:B------:R-:W-:Y:S01]  /*5390*/  SHF.R.U32.HI R28, RZ, 0x10, R29 ;  /* 0x00000010ff1c7819 */ /* 0x000fe2000001161d */
[----:B------:R-:W-:Y:S01]  /*53a0*/  IMAD.SHL.U32 R6, R12, 0x100, RZ ;  /* 0x000001000c067824 */ /* 0x000fe200078e00ff */
        /* <DEDUP_REMOVED lines=96> */
.L_x_1832:
[----:B------:R-:W-:Y:S05]  /*59b0*/  BSYNC B1 ;  /* 0x0000000000017941 */ /* 0x000fea0003800000 */
.L_x_1831:
[----:B0-----:R0:W-:Y:S01]  /*59c0*/  ST.E.128 desc[UR60][R14.64], R4 ;  /* 0x000000040e007985 */ /* 0x0011e2000c101d3c */
[----:B------:R-:W-:Y:S05]  /*59d0*/  BRA `(.L_x_1826) ;  /* 0x0000003400ec7947 */ /* 0x000fea0003800000 */
.L_x_1797:
[----:B------:R-:W-:Y:S01]  /*59e0*/  VIADD R8, R198, 0x40 ;  /* 0x00000040c6087836 */ /* 0x000fe20000000000 */
[----:B------:R-:W-:Y:S02]  /*59f0*/  CS2R R30, SRZ ;  /* 0x00000000001e7805 */ /* 0x000fe4000001ff00 */
[----:B------:R-:W-:Y:S02]  /*5a00*/  CS2R R28, SRZ ;  /* 0x00000000001c7805 */ /* 0x000fe4000001ff00 */
[----:B------:R-:W-:Y:S01]  /*5a10*/  ISETP.GE.AND P3, PT, R8, R96, PT ;  /* 0x000000600800720c */ /* 0x000fe20003f66270 */
[----:B------:R-:W-:-:S03]  /*5a20*/  VIADD R8, R198, 0x80 ;  /* 0x00000080c6087836 */ /* 0x000fc60000000000 */
        /* <DEDUP_REMOVED lines=23> */
[----:B0-----:R-:W-:-:S05]  /*5ba0*/  @!P3 IADD3 R12, P5, R11, R12, RZ ;  /* 0x0000000c0b0cb210 */ /* 0x001fca0007fbe0ff */
[----:B------:R-:W-:Y:S02]  /*5bb0*/  @!P3 IMAD.X R13, R14, 0x1, R13, P5 ;  /* 0x000000010e0db824 */ /* 0x000fe400028e060d */
        /* <DEDUP_REMOVED lines=27> */
[----:B------:R-:W-:-:S02]  /*5d70*/  IMAD.MOV.U32 R114, RZ, RZ, R36 ;  /* 0x000000ffff727224 */ /* 0x000fc400078e0024 */
[----:B----4-:R-:W-:Y:S02]  /*5d80*/  IMAD.MOV.U32 R108, RZ, RZ, R42 ;  /* 0x000000ffff6c7224 */ /* 0x010fe400078e002a */
[----:B------:R-:W-:Y:S02]  /*5d90*/  IMAD.MOV.U32 R109, RZ, RZ, R40 ;  /* 0x000000ffff6d7224 */ /* 0x000fe400078e0028 */
[----:B-----5:R-:W-:Y:S02]  /*5da0*/  IMAD.MOV.U32 R107, RZ, RZ, R46 ;  /* 0x000000ffff6b7224 */ /* 0x020fe400078e002e */
[----:B------:R-:W-:Y:S02]  /*5db0*/  IMAD.MOV.U32 R106, RZ, RZ, R44 ;  /* 0x000000ffff6a7224 */ /* 0x000fe400078e002c */
[----:B------:R-:W-:Y:S02]  /*5dc0*/  IMAD.MOV.U32 R115, RZ, RZ, R6 ;  /* 0x000000ffff737224 */ /* 0x000fe400078e0006 */
[----:B------:R-:W-:-:S02]  /*5dd0*/  IMAD.MOV.U32 R118, RZ, RZ, R4 ;  /* 0x000000ffff767224 */ /* 0x000fc400078e0004 */
[----:B------:R-:W-:Y:S02]  /*5de0*/  IMAD.MOV.U32 R110, RZ, RZ, R34 ;  /* 0x000000ffff6e7224 */ /* 0x000fe400078e0022 */
[----:B------:R-:W-:Y:S01]  /*5df0*/  IMAD.MOV.U32 R112, RZ, RZ, R32 ;  /* 0x000000ffff707224 */ /* 0x000fe200078e0020 */
[----:B------:R-:W-:Y:S06]  /*5e00*/  @!P5 BRA `(.L_x_1833) ;  /* 0x000000000004d947 */ /* 0x000fec0003800000 */
[----:B------:R-:W-:Y:S01]  /*5e10*/  BPT.TRAP 0x1 ;  /* 0x000000040000795c */ /* 0x000fe20000300000 */
.L_x_1833:
[----:B------:R-:W-:Y:S01]  /*5e20*/  IMAD R87, R195, 0x8, R17 ;  /* 0x00000008c3577824 */ /* 0x000fe200078e0211 */
[----:B------:R-:W-:Y:S01]  /*5e30*/  SHF.L.U32 R97, R201, 0x1f, RZ ;  /* 0x0000001fc9617819 */ /* 0x000fe200000006ff */
[----:B------:R-:W0:Y:S01]  /*5e40*/  LDC R105, c[0x0][0x2f4] ;  /* 0x0000bd00ff697b82 */ /* 0x000e220000000800 */
[----:B------:R-:W-:Y:S02]  /*5e50*/  BSSY B1, `(.L_x_1834) ;  /* 0x0000003000017945 */ /* 0x000fe40003800000 */
[----:B------:R-:W1:Y:S02]  /*5e60*/  SYNCS.PHASECHK.TRANS64.TRYWAIT P3, [R87+URZ+0x22890], R97 ;  /* 0x02289061570075a7 */ /* 0x000e64000806017f */
[----:B-1----:R-:W-:Y:S05]  /*5e70*/  @!P3 BRA `(.L_x_1835) ;  /* 0x0000028000c0b947 */ /* 0x002fea0003800000 */
.L_x_2181:
[----:B------:R-:W-:Y:S05]  /*5e80*/  BSYNC B1 ;  /* 0x0000000000017941 */ /* 0x000fea0003800000 */
.L_x_1834:
[----:B------:R-:W-:Y:S01]  /*5e90*/  UMOV UR4, 0xffffffff ;  /* 0xffffffff00047882 */ /* 0x000fe20000000000 */
[----:B0-----:R-:W-:Y:S02]  /*5ea0*/  IMAD.IADD R111, R105, 0x1, -R70 ;  /* 0x00000001696f7824 */ /* 0x001fe400078e0a46 */
[----:B------:R-:W-:Y:S05]  /*5eb0*/  BRA.DIV UR4, `(.L_x_1836) ;  /* 0x0000028204c47947 */ /* 0x000fea000b800000 */
[----:B------:R0:W2:Y:S04]  /*5ec0*/  SHFL.IDX PT, R102, R101, RZ, 0x1c1f ;  /* 0x001c1fff65667589 */ /* 0x0000a800000e0000 */
[----:B------:R0:W3:Y:S02]  /*5ed0*/  SHFL.IDX PT, R103, R100, RZ, 0x1c1f ;  /* 0x001c1fff64677589 */ /* 0x0000e400000e0000 */
.L_x_2185:
        /* <DEDUP_REMOVED lines=13> */
[----:B------:R-:W-:-:S04]  /*5fb0*/  IMAD R8, R195, 0x5000, R58 ;  /* 0x00005000c3087824 */ /* 0x000fc800078e023a */
[----:B------:R-:W-:Y:S02]  /*5fc0*/  IMAD.IADD R10, R210, 0x1, R9 ;  /* 0x00000001d20a7824 */ /* 0x000fe400078e0209 */
[----:B------:R-:W-:Y:S02]  /*5fd0*/  IMAD.IADD R8, R17, 0x1, R8 ;  /* 0x0000000111087824 */ /* 0x000fe400078e0208 */
[----:B------:R-:W-:-:S04]  /*5fe0*/  IMAD R10, R195, 0x5000, R10 ;  /* 0x00005000c30a7824 */ /* 0x000fc800078e020a */
[----:B------:R-:W-:Y:S02]  /*5ff0*/  IMAD.IADD R12, R17, 0x1, R10 ;  /* 0x00000001110c7824 */ /* 0x000fe400078e020a */
[----:B------:R-:W2:Y:S04]  /*6000*/  LDS.128 R8, [R8+0x18400] ;  /* 0x0184000008087984 */ /* 0x000ea80000000c00 */
[----:B------:R-:W3:Y:S01]  /*6010*/  LDS.128 R12, [R12+0x18400] ;  /* 0x018400000c0c7984 */ /* 0x000ee20000000c00 */
[----:B------:R-:W-:Y:S05]  /*6020*/  @P2 BRA `(.L_x_1840) ;  /* 0x0000000c00382947 */ /* 0x000fea0003800000 */
[----:B------:R-:W-:Y:S01]  /*6030*/  SHF.R.U32.HI R128, RZ, 0x8, R5 ;  /* 0x00000008ff807819 */ /* 0x000fe20000011605 */
[----:B--2---:R-:W-:Y:S01]  /*6040*/  IMAD.MOV.U32 R28, RZ, RZ, R8 ;  /* 0x000000ffff1c7224 */ /* 0x004fe200078e0008 */
[----:B------:R-:W-:Y:S02]  /*6050*/  SHF.R.U32.HI R122, RZ, 0x8, R29 ;  /* 0x00000008ff7a7819 */ /* 0x000fe4000001161d */
[----:B------:R-:W-:Y:S02]  /*6060*/  SHF.R.U32.HI R121, RZ, 0x8, R31 ;  /* 0x00000008ff797819 */ /* 0x000fe4000001161f */
[----:B------:R-:W-:Y:S02]  /*6070*/  LOP3.LUT R4, R5, 0xff0000ff, RZ, 0xc0, !PT ;  /* 0xff0000ff05047812 */ /* 0x000fe400078ec0ff */
[----:B------:R-:W-:Y:S01]  /*6080*/  SHF.R.U32.HI R125, RZ, 0x10, R5 ;  /* 0x00000010ff7d7819 */ /* 0x000fe20000011605 */
[----:B------:R-:W-:Y:S01]  /*6090*/  IMAD.SHL.U32 R5, R128, 0x100, RZ ;  /* 0x0000010080057824 */ /* 0x000fe200078e00ff */
[----:B------:R-:W-:Y:S01]  /*60a0*/  SHF.R.U32.HI R123, RZ, 0x8, R7 ;  /* 0x00000008ff7b7819 */ /* 0x000fe20000011607 */
[----:B------:R-:W-:Y:S01]  /*60b0*/  IMAD.SHL.U32 R121, R121, 0x100, RZ ;  /* 0x0000010079797824 */ /* 0x000fe200078e00ff */
[----:B------:R-:W-:-:S02]  /*60c0*/  LOP3.LUT R30, R29, 0xff0000ff, RZ, 0xc0, !PT ;  /* 0xff0000ff1d1e7812 */ /* 0x000fc400078ec0ff */
[----:B------:R-:W-:Y:S01]  /*60d0*/  SHF.R.U32.HI R124, RZ, 0x10, R29 ;  /* 0x00000010ff7c7819 */ /* 0x000fe2000001161d */
[----:B------:R-:W-:Y:S01]  /*60e0*/  IMAD.SHL.U32 R29, R122, 0x100, RZ ;  /* 0x000001007a1d7824 */ /* 0x000fe200078e00ff */
[----:B------:R-:W-:Y:S02]  /*60f0*/  LOP3.LUT R120, R31, 0xff0000ff, RZ, 0xc0, !PT ;  /* 0xff0000ff1f787812 */ /* 0x000fe400078ec0ff */
[----:B------:R-:W-:Y:S01]  /*6100*/  SHF.R.U32.HI R126, RZ, 0x10, R31 ;  /* 0x00000010ff7e7819 */ /* 0x000fe2000001161f */
[----:B---3--:R-:W-:Y:S01]  /*6110*/  IMAD.MOV.U32 R31, RZ, RZ, R12 ;  /* 0x000000ffff1f7224 */ /* 0x008fe200078e000c */
[----:B------:R-:W-:Y:S01]  /*6120*/  LOP3.LUT R6, R7, 0xff0000ff, RZ, 0xc0, !PT ;  /* 0xff0000ff07067812 */ /* 0x000fe200078ec0ff */
[----:B------:R-:W-:Y:S01]  /*6130*/  IMAD.U32 R124, R124, 0x10000, RZ ;  /* 0x000100007c7c7824 */ /* 0x000fe200078e00ff */
[----:B------:R-:W-:Y:S01]  /*6140*/  SHF.R.U32.HI R127, RZ, 0x10, R7 ;  /* 0x00000010ff7f7819 */ /* 0x000fe20000011607 */
[----:B------:R-:W-:Y:S01]  /*6150*/  IMAD.SHL.U32 R7, R123, 0x100, RZ ;  /* 0x000001007b077824 */ /* 0x000fe200078e00ff */
[----:B------:R-:W-:Y:S01]  /*6160*/  LOP3.LUT R4, R4, 0xff00, R5, 0xf8, !PT ;  /* 0x0000ff0004047812 */ /* 0x000fe200078ef805 */
[----:B------:R-:W-:Y:S01]  /*6170*/  IMAD.U32 R5, R125, 0x10000, RZ ;  /* 0x000100007d057824 */ /* 0x000fe200078e00ff */
[----:B------:R-:W-:Y:S01]  /*6180*/  LOP3.LUT R123, R30, 0xff00, R29, 0xf8, !PT ;  /* 0x0000ff001e7b7812 */ /* 0x000fe200078ef81d */
[----:B------:R-:W-:Y:S01]  /*6190*/  IMAD.U32 R126, R126, 0x10000, RZ ;  /* 0x000100007e7e7824 */ /* 0x000fe200078e00ff */
[----:B------:R-:W-:-:S02]  /*61a0*/  LOP3.LUT R125, R120, 0xff00, R121, 0xf8, !PT ;  /* 0x0000ff00787d7812 */ /* 0x000fc400078ef879 */
[----:B------:R-:W-:Y:S02]  /*61b0*/  F2FP.F16.E4M3.UNPACK_B R122, R119.H1 ;  /* 0x00000077ff7a723e */ /* 0x000fe400030006ff */
[----:B------:R-:W-:Y:S02]  /*61c0*/  F2FP.F16.E4M3.UNPACK_B R120, R31.H1 ;  /* 0x0000001fff78723e */ /* 0x000fe400030006ff */
[----:B------:R-:W-:Y:S02]  /*61d0*/  F2FP.F16.E4M3.UNPACK_B R29, R28.H1 ;  /* 0x0000001cff1d723e */ /* 0x000fe400030006ff */
[----:B------:R-:W-:Y:S01]  /*61e0*/  LOP3.LUT R7, R6, 0xff00, R7, 0xf8, !PT ;  /* 0x0000ff0006077812 */ /* 0x000fe200078ef807 */
[----:B------:R-:W-:Y:S01]  /*61f0*/  HADD2.F32 R12, -RZ, R120.H0_H0 ;  /* 0x20000078ff0c7230 */ /* 0x000fe20000004100 */
[----:B------:R-:W-:Y:S01]  /*6200*/  LOP3.LUT R6, R4, 0xff0000, R5, 0xf8, !PT ;  /* 0x00ff000004067812 */ /* 0x000fe200078ef805 */
[----:B------:R-:W-:Y:S01]  /*6210*/  HADD2.F32 R5, -RZ, R122.H0_H0 ;  /* 0x2000007aff057230 */ /* 0x000fe20000004100 */
[----:B------:R-:W-:Y:S01]  /*6220*/  F2FP.F16.E4M3.UNPACK_B R30, R118.H1 ;  /* 0x00000076ff1e723e */ /* 0x000fe200030006ff */
[----:B------:R-:W-:Y:S01]  /*6230*/  HADD2.F32 R8, -RZ, R29.H0_H0 ;  /* 0x2000001dff087230 */ /* 0x000fe20000004100 */
[----:B------:R-:W-:Y:S01]  /*6240*/  F2FP.F16.E4M3.UNPACK_B R28, R28 ;  /* 0x0000001cff1c723e */ /* 0x000fe200020006ff */
[----:B------:R-:W-:-:S02]  /*6250*/  IMAD.U32 R4, R127, 0x10000, RZ ;  /* 0x000100007f047824 */ /* 0x000fc400078e00ff */
[-C--:B------:R-:W-:Y:S01]  /*6260*/  FMUL.FTZ R127, R12, R5.reuse ;  /* 0x000000050c7f7220 */ /* 0x080fe20000410000 */
[----:B------:R-:W-:Y:S02]  /*6270*/  HADD2.F32 R121, -RZ, R30.H0_H0 ;  /* 0x2000001eff797230 */ /* 0x000fe40000004100 */
[C---:B------:R-:W-:Y:S01]  /*6280*/  FMUL.FTZ R129, R8.reuse, R5 ;  /* 0x0000000508817220 */ /* 0x040fe20000410000 */
[----:B------:R-:W-:Y:S01]  /*6290*/  LOP3.LUT R5, R125, 0xff0000, R126, 0xf8, !PT ;  /* 0x00ff00007d057812 */ /* 0x000fe200078ef87e */
[----:B------:R-:W-:Y:S01]  /*62a0*/  HADD2.F32 R125, -RZ, R122.H1_H1 ;  /* 0x3000007aff7d7230 */ /* 0x000fe20000004100 */
[----:B------:R-:W-:Y:S01]  /*62b0*/  F2FP.F16.E4M3.UNPACK_B R122, R119 ;  /* 0x00000077ff7a723e */ /* 0x000fe200020006ff */
[-C--:B------:R-:W-:Y:S01]  /*62c0*/  FFMA.FTZ R8, R8, R121.reuse, -R127 ;  /* 0x0000007908087223 */ /* 0x080fe2000001087f */
[----:B------:R-:W-:Y:S01]  /*62d0*/  FFMA.FTZ R12, R12, R121, R129 ;  /* 0x000000790c0c7223 */ /* 0x000fe20000010081 */
[----:B------:R-:W-:Y:S01]  /*62e0*/  HADD2.F32 R121, -RZ, R30.H1_H1 ;  /* 0x3000001eff797230 */ /* 0x000fe20000004100 */
[----:B------:R-:W-:Y:S01]  /*62f0*/  F2FP.F16.E4M3.UNPACK_B R31, R31 ;  /* 0x0000001fff1f723e */ /* 0x000fe200020006ff */
[----:B------:R-:W-:Y:S01]  /*6300*/  HADD2.F32 R120, -RZ, R120.H1_H1 ;  /* 0x30000078ff787230 */ /* 0x000fe20000004100 */
[----:B------:R-:W-:Y:S01]  /*6310*/  LOP3.LUT R4, R7, 0xff0000, R4, 0xf8, !PT ;  /* 0x00ff000007047812 */ /* 0x000fe200078ef804 */
[----:B------:R-:W-:Y:S01]  /*6320*/  HADD2.F32 R30, -RZ, R29.H1_H1 ;  /* 0x3000001dff1e7230 */ /* 0x000fe20000004100 */
[----:B------:R-:W-:Y:S01]  /*6330*/  LOP3.LUT R7, R123, 0xff0000, R124, 0xf8, !PT ;  /* 0x00ff00007b077812 */ /* 0x000fe200078ef87c */
[----:B------:R-:W-:Y:S01]  /*6340*/  HADD2.F32 R123, -RZ, R122.H0_H0 ;  /* 0x2000007aff7b7230 */ /* 0x000fe20000004100 */
[----:B------:R-:W-:Y:S01]  /*6350*/  F2FP.F16.E4M3.UNPACK_B R119, R118 ;  /* 0x00000076ff77723e */ /* 0x000fe200020006ff */
[-C--:B------:R-:W-:Y:S01]  /*6360*/  FMUL.FTZ R127, R120, R125.reuse ;  /* 0x0000007d787f7220 */ /* 0x080fe20000410000 */
[----:B------:R-:W-:Y:S01]  /*6370*/  FMUL.FTZ R125, R30, R125 ;  /* 0x0000007d1e7d7220 */ /* 0x000fe20000410000 */
[----:B------:R-:W-:-:S02]  /*6380*/  HADD2.F32 R29, -RZ, R28.H0_H0 ;  /* 0x2000001cff1d7230 */ /* 0x000fc40000004100 */
[----:B------:R-:W-:Y:S02]  /*6390*/  HADD2.F32 R118, -RZ, R31.H0_H0 ;  /* 0x2000001fff767230 */ /* 0x000fe40000004100 */
[-C--:B------:R-:W-:Y:S01]  /*63a0*/  FFMA.FTZ R127, R30, R121.reuse, -R127 ;  /* 0x000000791e7f7223 */ /* 0x080fe2000001087f */
[----:B------:R-:W-:Y:S01]  /*63b0*/  FFMA.FTZ R129, R120, R121, R125 ;  /* 0x0000007978817223 */ /* 0x000fe2000001007d */
[----:B------:R-:W-:Y:S02]  /*63c0*/  HADD2.F32 R30, -RZ, R119.H0_H0 ;  /* 0x20000077ff1e7230 */ /* 0x000fe40000004100 */
[-C--:B------:R-:W-:Y:S01]  /*63d0*/  FMUL.FTZ R121, R29, R123.reuse ;  /* 0x0000007b1d797220 */ /* 0x080fe20000410000 */
[----:B------:R-:W-:Y:S02]  /*63e0*/  HADD2.F32 R122, -RZ, R122.H1_H1 ;  /* 0x3000007aff7a7230 */ /* 0x000fe40000004100 */
[----:B------:R-:W-:Y:S01]  /*63f0*/  FMUL.FTZ R120, R118, R123 ;  /* 0x0000007b76787220 */ /* 0x000fe20000410000 */
[----:B------:R-:W-:-:S02]  /*6400*/  HADD2.F32 R31, -RZ, R31.H1_H1 ;  /* 0x3000001fff1f7230 */ /* 0x000fc40000004100 */
[-C--:B------:R-:W-:Y:S01]  /*6410*/  FFMA.FTZ R124, R118, R30.reuse, R121 ;  /* 0x0000001e767c7223 */ /* 0x080fe20000010079 */
[----:B------:R-:W-:Y:S02]  /*6420*/  HADD2.F32 R28, -RZ, R28.H1_H1 ;  /* 0x3000001cff1c7230 */ /* 0x000fe40000004100 */
[----:B------:R-:W-:Y:S01]  /*6430*/  FFMA.FTZ R123, R29, R30, -R120 ;  /* 0x0000001e1d7b7223 */ /* 0x000fe20000010878 */
        /* <DEDUP_REMOVED lines=14> */
[-C--:B------:R-:W-:Y:S01]  /*6520*/  FMUL.FTZ R126, R118, R121.reuse ;  /* 0x00000079767e7220 */ /* 0x080fe20000410000 */
        /* <DEDUP_REMOVED lines=10> */
[----:B------:R-:W-:Y:S01]  /*65d0*/  F2FP.F16.E4M3.UNPACK_B R115, R115 ;  /* 0x00000073ff73723e */ /* 0x000fe200020006ff */
[-C--:B------:R-:W-:Y:S01]  /*65e0*/  FFMA.FTZ R131, R28, R29.reuse, -R131 ;  /* 0x0000001d1c837223 */ /* 0x080fe20000010883 */
[----:B------:R-:W-:Y:S01]  /*65f0*/  F2FP.F16.E4M3.UNPACK_B R28, R14 ;  /* 0x0000000eff1c723e */ /* 0x000fe200020006ff */
[----:B------:R-:W-:Y:S01]  /*6600*/  FFMA.FTZ R133, R30, R29, R119 ;  /* 0x0000001d1e857223 */ /* 0x000fe20000010077 */
[--C-:B------:R-:W-:Y:S01]  /*6610*/  HADD2.F32 R31, -RZ, R117.reuse.H0_H0 ;  /* 0x20000075ff1f7230 */ /* 0x100fe20000004100 */
[----:B------:R-:W-:Y:S01]  /*6620*/  F2FP.SATFINITE.E4M3.F32.PACK_AB_MERGE_C R8, R127, R8, RZ ;  /* 0x000000087f08723e */ /* 0x000fe200048070ff */
[----:B------:R-:W-:Y:S01]  /*6630*/  HADD2.F32 R14, -RZ, R10.H0_H0 ;  /* 0x2000000aff0e7230 */ /* 0x000fe20000004100 */
[----:B------:R-:W-:Y:S01]  /*6640*/  F2FP.SATFINITE.E4M3.F32.PACK_AB_MERGE_C R12, R129, R12, RZ ;  /* 0x0000000c810c723e */ /* 0x000fe200048070ff */
[----:B------:R-:W-:Y:S01]  /*6650*/  HADD2.F32 R29, -RZ, R28.H0_H0 ;  /* 0x2000001cff1d7230 */ /* 0x000fe20000004100 */
[----:B------:R-:W-:Y:S01]  /*6660*/  F2FP.SATFINITE.E4M3.F32.PACK_AB_MERGE_C R133, R133, R120, RZ ;  /* 0x000000788585723e */ /* 0x000fe200048070ff */
[----:B------:R-:W-:-:S02]  /*6670*/  HADD2.F32 R117, -RZ, R117.H1_H1 ;  /* 0x30000075ff757230 */ /* 0x000fc40000004100 */
[-C--:B------:R-:W-:Y:S01]  /*6680*/  FMUL.FTZ R118, R14, R31.reuse ;  /* 0x0000001f0e767220 */ /* 0x080fe20000410000 */
[----:B------:R-:W-:Y:S02]  /*6690*/  HADD2.F32 R28, -RZ, R28.H1_H1 ;  /* 0x3000001cff1c7230 */ /* 0x000fe40000004100 */
[C---:B------:R-:W-:Y:S01]  /*66a0*/  FMUL.FTZ R119, R29.reuse, R31 ;  /* 0x0000001f1d777220 */ /* 0x040fe20000410000 */
[--C-:B------:R-:W-:Y:S01]  /*66b0*/  HADD2.F32 R30, -RZ, R115.reuse.H0_H0 ;  /* 0x20000073ff1e7230 */ /* 0x100fe20000004100 */
[----:B------:R-:W-:Y:S01]  /*66c0*/  F2FP.SATFINITE.E4M3.F32.PACK_AB_MERGE_C R8, R122, R123, R8 ;  /* 0x0000007b7a08723e */ /* 0x000fe20004807008 */
[----:B------:R-:W-:Y:S02]  /*66d0*/  HADD2.F32 R10, -RZ, R10.H1_H1 ;  /* 0x3000000aff0a7230 */ /* 0x000fe40000004100 */
[-C--:B------:R-:W-:Y:S01]  /*66e0*/  FMUL.FTZ R31, R28, R117.reuse ;  /* 0x000000751c1f7220 */ /* 0x080fe20000410000 */
[----:B------:R-:W-:Y:S02]  /*66f0*/  HADD2.F32 R115, -RZ, R115.H1_H1 ;  /* 0x30000073ff737230 */ /* 0x000fe40000004100 */
[-C--:B------:R-:W-:Y:S01]  /*6700*/  FFMA.FTZ R14, R14, R30.reuse, -R119 ;  /* 0x0000001e0e0e7223 */ /* 0x080fe20000010877 */
[----:B------:R-:W-:Y:S01]  /*6710*/  FFMA.FTZ R118, R29, R30, R118 ;  /* 0x0000001e1d767223 */ /* 0x000fe20000010076 */
[C---:B------:R-:W-:Y:S01]  /*6720*/  FMUL.FTZ R117, R10.reuse, R117 ;  /* 0x000000750a757220 */ /* 0x040fe20000410000 */
[----:B------:R-:W-:Y:S01]  /*6730*/  F2FP.F16.E4M3.UNPACK_B R30, R13 ;  /* 0x0000000dff1e723e */ /* 0x000fe200020006ff */
[----:B------:R-:W-:Y:S01]  /*6740*/  FFMA.FTZ R121, R10, R115, -R31 ;  /* 0x000000730a797223 */ /* 0x000fe2000001081f */
[----:B------:R-:W-:Y:S01]  /*6750*/  F2FP.F16.E4M3.UNPACK_B R119, R7 ;  /* 0x00000007ff77723e */ /* 0x000fe200020006ff */
[----:B------:R-:W-:Y:S01]  /*6760*/  FFMA.FTZ R115, R28, R115, R117 ;  /* 0x000000731c737223 */ /* 0x000fe20000010075 */
[----:B------:R-:W-:Y:S01]  /*6770*/  F2FP.F16.E4M3.UNPACK_B R29, R9 ;  /* 0x00000009ff1d723e */ /* 0x000fe200020006ff */
[----:B------:R-:W-:Y:S01]  /*6780*/  HADD2.F32 R31, -RZ, R30.H0_H0 ;  /* 0x2000001eff1f7230 */ /* 0x000fe20000004100 */
[----:B------:R-:W-:Y:S01]  /*6790*/  F2FP.SATFINITE.E4M3.F32.PACK_AB_MERGE_C R10, R131, R126, RZ ;  /* 0x0000007e830a723e */ /* 0x000fe200048070ff */
[----:B------:R-:W-:Y:S01]  /*67a0*/  HADD2.F32 R120, -RZ, R119.H0_H0 ;  /* 0x20000077ff787230 */ /* 0x000fe20000004100 */
[----:B------:R-:W-:Y:S01]  /*67b0*/  F2FP.F16.E4M3.UNPACK_B R117, R6 ;  /* 0x00000006ff75723e */ /* 0x000fe200020006ff */
[----:B------:R-:W-:Y:S01]  /*67c0*/  HADD2.F32 R28, -RZ, R29.H0_H0 ;  /* 0x2000001dff1c7230 */ /* 0x000fe20000004100 */
[----:B------:R-:W-:Y:S01]  /*67d0*/  F2FP.SATFINITE.E4M3.F32.PACK_AB_MERGE_C R10, R121, R14, R10 ;  /* 0x0000000e790a723e */ /* 0x000fe2000480700a */
[----:B------:R-:W-:Y:S01]  /*67e0*/  HADD2.F32 R119, -RZ, R119.H1_H1 ;  /* 0x30000077ff777230 */ /* 0x000fe20000004100 */
[----:B------:R-:W-:Y:S01]  /*67f0*/  F2FP.SATFINITE.E4M3.F32.PACK_AB_MERGE_C R14, R115, R118, R133 ;  /* 0x00000076730e723e */ /* 0x000fe20004807085 */
[----:B------:R-:W-:-:S02]  /*6800*/  HADD2.F32 R118, -RZ, R117.H0_H0 ;  /* 0x20000075ff767230 */ /* 0x000fc40000004100 */
[CC--:B------:R-:W-:Y:S01]  /*6810*/  FMUL.FTZ R121, R31.reuse, R120.reuse ;  /* 0x000000781f797220 */ /* 0x0c0fe20000410000 */
[----:B------:R-:W-:Y:S02]  /*6820*/  HADD2.F32 R115, -RZ, R30.H1_H1 ;  /* 0x3000001eff737230 */ /* 0x000fe40000004100 */
[C---:B------:R-:W-:Y:S01]  /*6830*/  FMUL.FTZ R120, R28.reuse, R120 ;  /* 0x000000781c787220 */ /* 0x040fe20000410000 */
[----:B------:R-:W-:Y:S02]  /*6840*/  HADD2.F32 R30, -RZ, R29.H1_H1 ;  /* 0x3000001dff1e7230 */ /* 0x000fe40000004100 */
[-C--:B------:R-:W-:Y:S01]  /*6850*/  FFMA.FTZ R28, R28, R118.reuse, -R121 ;  /* 0x000000761c1c7223 */ /* 0x080fe20000010879 */
[----:B------:R-:W-:Y:S02]  /*6860*/  HADD2.F32 R117, -RZ, R117.H1_H1 ;  /* 0x30000075ff757230 */ /* 0x000fe40000004100 */
[----:B------:R-:W-:Y:S01]  /*6870*/  FFMA.FTZ R29, R31, R118, R120 ;  /* 0x000000761f1d7223 */ /* 0x000fe20000010078 */
[-C--:B------:R-:W-:Y:S01]  /*6880*/  FMUL.FTZ R31, R115, R119.reuse ;  /* 0x00000077731f7220 */ /* 0x080fe20000410000 */
[----:B------:R-:W-:Y:S01]  /*6890*/  FMUL.FTZ R118, R30, R119 ;  /* 0x000000771e767220 */ /* 0x000fe20000410000 */
[----:B------:R-:W-:-:S02]  /*68a0*/  F2FP.F16.E4M3.UNPACK_B R13, R13.H1 ;  /* 0x0000000dff0d723e */ /* 0x000fc400030006ff */
[----:B------:R-:W-:Y:S01]  /*68b0*/  FFMA.FTZ R123, R30, R117, -R31 ;  /* 0x000000751e7b7223 */ /* 0x000fe2000001081f */
[----:B------:R-:W-:Y:S01]  /*68c0*/  F2FP.F16.E4M3.UNPACK_B R31, R7.H1 ;  /* 0x00000007ff1f723e */ /* 0x000fe200030006ff */
[----:B------:R-:W-:Y:S01]  /*68d0*/  FFMA.FTZ R122, R115, R117, R118 ;  /* 0x00000075737a7223 */ /* 0x000fe20000010076 */
[----:B------:R-:W-:Y:S01]  /*68e0*/  F2FP.F16.E4M3.UNPACK_B R9, R9.H1 ;  /* 0x00000009ff09723e */ /* 0x000fe200030006ff */
[----:B------:R-:W-:Y:S01]  /*68f0*/  HADD2.F32 R30, -RZ, R13.H0_H0 ;  /* 0x2000000dff1e7230 */ /* 0x000fe20000004100 */
[----:B------:R-:W-:Y:S01]  /*6900*/  F2FP.F16.E4M3.UNPACK_B R6, R6.H1 ;  /* 0x00000006ff06723e */ /* 0x000fe200030006ff */
[----:B------:R-:W-:Y:S01]  /*6910*/  HADD2.F32 R115, -RZ, R31.H0_H0 ;  /* 0x2000001fff737230 */ /* 0x000fe20000004100 */
[----:B------:R-:W-:Y:S01]  /*6920*/  F2FP.SATFINITE.E4M3.F32.PACK_AB_MERGE_C R12, R125, R124, R12 ;  /* 0x0000007c7d0c723e */ /* 0x000fe2000480700c */
[----:B------:R-:W-:Y:S01]  /*6930*/  HADD2.F32 R7, -RZ, R9.H0_H0 ;  /* 0x20000009ff077230 */ /* 0x000fe20000004100 */
[----:B------:R-:W-:Y:S01]  /*6940*/  F2FP.F16.E4M3.UNPACK_B R117, R5 ;  /* 0x00000005ff75723e */ /* 0x000fe200020006ff */
[----:B------:R-:W-:-:S02]  /*6950*/  HADD2.F32 R13, -RZ, R13.H1_H1 ;  /* 0x3000000dff0d7230 */ /* 0x000fc40000004100 */
[CC--:B------:R-:W-:Y:S01]  /*6960*/  FMUL.FTZ R124, R30.reuse, R115.reuse ;  /* 0x000000731e7c7220 */ /* 0x0c0fe20000410000 */
[----:B------:R-:W-:Y:S02]  /*6970*/  HADD2.F32 R120, -RZ, R31.H1_H1 ;  /* 0x3000001fff787230 */ /* 0x000fe40000004100 */
[----:B------:R-:W-:Y:S01]  /*6980*/  FMUL.FTZ R115, R7, R115 ;  /* 0x0000007307737220 */ /* 0x000fe20000410000 */
[--C-:B------:R-:W-:Y:S01]  /*6990*/  HADD2.F32 R31, -RZ, R6.reuse.H0_H0 ;  /* 0x20000006ff1f7230 */ /* 0x100fe20000004100 */
[----:B------:R-:W-:Y:S01]  /*69a0*/  F2FP.F16.E4M3.UNPACK_B R119, R5.H1 ;  /* 0x00000005ff77723e */ /* 0x000fe200030006ff */
[----:B------:R-:W-:Y:S01]  /*69b0*/  HADD2.F32 R9, -RZ, R9.H1_H1 ;  /* 0x30000009ff097230 */ /* 0x000fe20000004100 */
[----:B------:R-:W-:Y:S01]  /*69c0*/  F2FP.F16.E4M3.UNPACK_B R5, R4 ;  /* 0x00000004ff05723e */ /* 0x000fe200020006ff */
[----:B------:R-:W-:Y:S02]  /*69d0*/  HADD2.F32 R118, -RZ, R6.H1_H1 ;  /* 0x30000006ff767230 */ /* 0x000fe40000004100 */
[-C--:B------:R-:W-:Y:S01]  /*69e0*/  FMUL.FTZ R6, R13, R120.reuse ;  /* 0x000000780d067220 */ /* 0x080fe20000410000 */
[----:B------:R-:W-:Y:S01]  /*69f0*/  FFMA.FTZ R125, R30, R31, R115 ;  /* 0x0000001f1e7d7223 */ /* 0x000fe20000010073 */
[C---:B------:R-:W-:Y:S01]  /*6a00*/  FMUL.FTZ R120, R9.reuse, R120 ;  /* 0x0000007809787220 */ /* 0x040fe20000410000 */
[----:B------:R-:W-:Y:S01]  /*6a10*/  F2FP.F16.E4M3.UNPACK_B R30, R15 ;  /* 0x0000000fff1e723e */ /* 0x000fe200020006ff */
[-C--:B------:R-:W-:Y:S01]  /*6a20*/  FFMA.FTZ R127, R9, R118.reuse, -R6 ;  /* 0x00000076097f7223 */ /* 0x080fe20000010806 */
[----:B------:R-:W-:Y:S01]  /*6a30*/  F2FP.F16.E4M3.UNPACK_B R6, R11 ;  /* 0x0000000bff06723e */ /* 0x000fe200020006ff */
[----:B------:R-:W-:Y:S01]  /*6a40*/  FFMA.FTZ R126, R13, R118, R120 ;  /* 0x000000760d7e7223 */ /* 0x000fe20000010078 */
[----:B------:R-:W-:Y:S01]  /*6a50*/  FFMA.FTZ R124, R7, R31, -R124 ;  /* 0x0000001f077c7223 */ /* 0x000fe2000001087c */
[----:B------:R-:W-:Y:S01]  /*6a60*/  F2FP.F16.E4M3.UNPACK_B R15, R15.H1 ;  /* 0x0000000fff0f723e */ /* 0x000fe200030006ff */
[----:B------:R-:W-:Y:S01]  /*6a70*/  HADD2.F32 R13, -RZ, R30.H0_H0 ;  /* 0x2000001eff0d7230 */ /* 0x000fe20000004100 */
[----:B------:R-:W-:Y:S01]  /*6a80*/  F2FP.F16.E4M3.UNPACK_B R11, R11.H1 ;  /* 0x0000000bff0b723e */ /* 0x000fe200030006ff */
[----:B------:R-:W-:Y:S01]  /*6a90*/  HADD2.F32 R120, -RZ, R117.H0_H0 ;  /* 0x20000075ff787230 */ /* 0x000fe20000004100 */
[----:B------:R-:W-:Y:S01]  /*6aa0*/  F2FP.F16.E4M3.UNPACK_B R31, R4.H1 ;  /* 0x00000004ff1f723e */ /* 0x000fe200030006ff */
[----:B------:R-:W-:Y:S01]  /*6ab0*/  HADD2.F32 R7, -RZ, R6.H0_H0 ;  /* 0x20000006ff077230 */ /* 0x000fe20000004100 */
[----:B------:R-:W-:Y:S01]  /*6ac0*/  F2FP.SATFINITE.E4M3.F32.PACK_AB_MERGE_C R124, R127, R124, RZ ;  /* 0x0000007c7f7c723e */ /* 0x000fe200048070ff */
[----:B------:R-:W-:-:S02]  /*6ad0*/  HADD2.F32 R4, -RZ, R15.H0_H0 ;  /* 0x2000000fff047230 */ /* 0x000fc40000004100 */
[-C--:B------:R-:W-:Y:S01]  /*6ae0*/  FMUL.FTZ R128, R13, R120.reuse ;  /* 0x000000780d807220 */ /* 0x080fe20000410000 */
[----:B------:R-:W-:Y:S02]  /*6af0*/  HADD2.F32 R121, -RZ, R119.H0_H0 ;  /* 0x20000077ff797230 */ /* 0x000fe40000004100 */
[C---:B------:R-:W-:Y:S01]  /*6b00*/  FMUL.FTZ R120, R7.reuse, R120 ;  /* 0x0000007807787220 */ /* 0x040fe20000410000 */
[----:B------:R-:W-:Y:S01]  /*6b10*/  HADD2.F32 R118, -RZ, R5.H0_H0 ;  /* 0x20000005ff767230 */ /* 0x000fe20000004100 */
[----:B------:R-:W-:Y:S01]  /*6b20*/  F2FP.SATFINITE.E4M3.F32.PACK_AB_MERGE_C R125, R126, R125, RZ ;  /* 0x0000007d7e7d723e */ /* 0x000fe200048070ff */
[----:B------:R-:W-:Y:S02]  /*6b30*/  HADD2.F32 R9, -RZ, R11.H0_H0 ;  /* 0x2000000bff097230 */ /* 0x000fe40000004100 */
[-C--:B------:R-:W-:Y:S01]  /*6b40*/  FMUL.FTZ R130, R4, R121.reuse ;  /* 0x0000007904827220 */ /* 0x080fe20000410000 */
[----:B------:R-:W-:Y:S02]  /*6b50*/  HADD2.F32 R115, -RZ, R31.H0_H0 ;  /* 0x2000001fff737230 */ /* 0x000fe40000004100 */
[-C--:B------:R-:W-:Y:S01]  /*6b60*/  FFMA.FTZ R128, R7, R118.reuse, -R128 ;  /* 0x0000007607807223 */ /* 0x080fe20000010880 */
[----:B------:R-:W-:Y:S01]  /*6b70*/  FFMA.FTZ R120, R13, R118, R120 ;  /* 0x000000760d787223 */ /* 0x000fe20000010078 */
[----:B------:R-:W-:Y:S01]  /*6b80*/  FMUL.FTZ R121, R9, R121 ;  /* 0x0000007909797220 */ /* 0x000fe20000410000 */
[----:B------:R-:W-:-:S02]  /*6b90*/  HADD2.F32 R15, -RZ, R15.H1_H1 ;  /* 0x3000000fff0f7230 */ /* 0x000fc40000004100 */
[-C--:B------:R-:W-:Y:S01]  /*6ba0*/  FFMA.FTZ R130, R9, R115.reuse, -R130 ;  /* 0x0000007309827223 */ /* 0x080fe20000010882 */
[----:B------:R-:W-:Y:S02]  /*6bb0*/  HADD2.F32 R118, -RZ, R119.H1_H1 ;  /* 0x30000077ff767230 */ /* 0x000fe40000004100 */
[----:B------:R-:W-:Y:S01]  /*6bc0*/  FFMA.FTZ R121, R4, R115, R121 ;  /* 0x0000007304797223 */ /* 0x000fe20000010079 */
[----:B------:R-:W-:Y:S01]  /*6bd0*/  HADD2.F32 R11, -RZ, R11.H1_H1 ;  /* 0x3000000bff0b7230 */ /* 0x000fe20000004100 */
[----:B------:R-:W-:Y:S01]  /*6be0*/  F2FP.SATFINITE.E4M3.F32.PACK_AB_MERGE_C R9, R123, R28, R124 ;  /* 0x0000001c7b09723e */ /* 0x000fe2000480707c */
[----:B------:R-:W-:Y:S02]  /*6bf0*/  HADD2.F32 R30, -RZ, R30.H1_H1 ;  /* 0x3000001eff1e7230 */ /* 0x000fe40000004100 */
[-C--:B------:R-:W-:Y:S01]  /*6c00*/  FMUL.FTZ R132, R15, R118.reuse ;  /* 0x000000760f847220 */ /* 0x080fe20000410000 */
[----:B------:R-:W-:Y:S02]  /*6c10*/  HADD2.F32 R117, -RZ, R117.H1_H1 ;  /* 0x30000075ff757230 */ /* 0x000fe40000004100 */
[----:B------:R-:W-:Y:S01]  /*6c20*/  FMUL.FTZ R118, R11, R118 ;  /* 0x000000760b767220 */ /* 0x000fe20000410000 */
[----:B------:R-:W-:Y:S01]  /*6c30*/  HADD2.F32 R6, -RZ, R6.H1_H1 ;  /* 0x30000006ff067230 */ /* 0x000fe20000004100 */
[----:B------:R-:W-:Y:S01]  /*6c40*/  F2FP.SATFINITE.E4M3.F32.PACK_AB_MERGE_C R13, R122, R29, R125 ;  /* 0x0000001d7a0d723e */ /* 0x000fe2000480707d */
[----:B------:R-:W-:-:S02]  /*6c50*/  HADD2.F32 R4, -RZ, R31.H1_H1 ;  /* 0x3000001fff047230 */ /* 0x000fc40000004100 */
[-C--:B------:R-:W-:Y:S01]  /*6c60*/  FMUL.FTZ R7, R30, R117.reuse ;  /* 0x000000751e077220 */ /* 0x080fe20000410000 */
[----:B------:R-:W-:Y:S02]  /*6c70*/  HADD2.F32 R5, -RZ, R5.H1_H1 ;  /* 0x30000005ff057230 */ /* 0x000fe40000004100 */
[C---:B------:R-:W-:Y:S01]  /*6c80*/  FMUL.FTZ R117, R6.reuse, R117 ;  /* 0x0000007506757220 */ /* 0x040fe20000410000 */
[-C--:B------:R-:W-:Y:S01]  /*6c90*/  FFMA.FTZ R11, R11, R4.reuse, -R132 ;  /* 0x000000040b0b7223 */ /* 0x080fe20000010884 */
[----:B------:R-:W-:Y:S01]  /*6ca0*/  FFMA.FTZ R118, R15, R4, R118 ;  /* 0x000000040f767223 */ /* 0x000fe20000010076 */
[-C--:B------:R-:W-:Y:S01]  /*6cb0*/  FFMA.FTZ R7, R6, R5.reuse, -R7 ;  /* 0x0000000506077223 */ /* 0x080fe20000010807 */
[----:B------:R-:W-:Y:S02]  /*6cc0*/  FFMA.FTZ R117, R30, R5, R117 ;  /* 0x000000051e757223 */ /* 0x000fe40000010075 */
[----:B------:R-:W-:Y:S02]  /*6cd0*/  F2FP.SATFINITE.E4M3.F32.PACK_AB_MERGE_C R11, R11, R130, RZ ;  /* 0x000000820b0b723e */ /* 0x000fe400048070ff */
[----:B------:R-:W-:-:S02]  /*6ce0*/  F2FP.SATFINITE.E4M3.F32.PACK_AB_MERGE_C R118, R118, R121, RZ ;  /* 0x000000797676723e */ /* 0x000fc400048070ff */
[----:B------:R-:W-:Y:S02]  /*6cf0*/  F2FP.SATFINITE.E4M3.F32.PACK_AB_MERGE_C R11, R7, R128, R11 ;  /* 0x00000080070b723e */ /* 0x000fe4000480700b */
[----:B------:R-:W-:-:S07]  /*6d00*/  F2FP.SATFINITE.E4M3.F32.PACK_AB_MERGE_C R15, R117, R120, R118 ;  /* 0x00000078750f723e */ /* 0x000fce0004807076 */
.L_x_1840:
[----:B------:R-:W-:Y:S05]  /*6d10*/  BSYNC B2 ;  /* 0x0000000000027941 */ /* 0x000fea0003800000 */
.L_x_1839:
[----:B------:R-:W-:Y:S01]  /*6d20*/  ISETP.GE.AND P3, PT, R116, R105, PT ;  /* 0x000000697400720c */ /* 0x000fe20003f66270 */
[----:B--2---:R4:W-:-:S12]  /*6d30*/  ST.E.128 desc[UR60][R98.64], R8 ;  /* 0x0000000862007985 */ /* 0x0049d8000c101d3c */
[----:B------:R-:W-:-:S04]  /*6d40*/  @!P3 IADD3 R4, P4, R103, R116, RZ ;  /* 0x000000746704b210 */ /* 0x000fc80007f9e0ff */
[----:B------:R-:W-:-:S05]  /*6d50*/  @!P3 LEA.HI.X.SX32 R5, R116, R102, 0x1, P4 ;  /* 0x000000667405b211 */ /* 0x000fca00020f0eff */
[----:B---3--:R4:W-:Y:S04]  /*6d60*/  @!P3 ST.E.128 desc[UR60][R4.64], R12 ;  /* 0x0000000c0400b985 */ /* 0x0089e8000c101d3c */
.L_x_1838:
[----:B------:R-:W-:Y:S05]  /*6d70*/  BSYNC B1 ;  /* 0x0000000000017941 */ /* 0x000fea0003800000 */
.L_x_1837:
[----:B------:R-:W-:-:S03]  /*6d80*/  UMOV UR4, 0xffffffff ;  /* 0xffffffff00047882 */ /* 0x000fc60000000000 */
[----:B------:R-:W-:Y:S05]  /*6d90*/  BRA.DIV UR4, `(.L_x_1841) ;  /* 0x0000027604587947 */ /* 0x000fea000b800000 */
[----:B------:R0:W0:Y:S04]  /*6da0*/  SHFL.IDX PT, R28, R101, 0x1, 0x1c1f ;  /* 0x003c1f00651c7f89 */ /* 0x00002800000e0000 */
[----:B----4-:R4:W0:Y:S02]  /*6db0*/  SHFL.IDX PT, R14, R100, 0x1, 0x1c1f ;  /* 0x003c1f00640e7f89 */ /* 0x01082400000e0000 */
.L_x_2189:
[----:B------:R-:W-:Y:S01]  /*6dc0*/  VIADD R4, R198, 0x40 ;  /* 0x00000040c6047836 */ /* 0x000fe20000000000 */
[----:B------:R-:W-:Y:S04]  /*6dd0*/  BSSY B1, `(.L_x_1842) ;  /* 0x00000f0000017945 */ /* 0x000fe80003800000 */
[----:B------:R-:W-:-:S13]  /*6de0*/  ISETP.GE.OR P3, PT, R4, R96, P1 ;  /* 0x000000600400720c */ /* 0x000fda0000f66670 */
[----:B------:R-:W-:Y:S05]  /*6df0*/  @P3 BRA `(.L_x_1843) ;  /* 0x0000000c00b43947 */ /* 0x000fea0003800000 */
[----:B------:R-:W-:Y:S01]  /*6e00*/  SEL R4, R70, R111, !P0 ;  /* 0x0000006f46047207 */ /* 0x000fe20004000000 */
[----:B------:R-:W-:Y:S01]  /*6e10*/  BSSY B2, `(.L_x_1844) ;  /* 0x00000e6000027945 */ /* 0x000fe20003800000 */
[----:B------:R-:W-:Y:S02]  /*6e20*/  SHF.R.U32.HI R6, RZ, 0x3, R206 ;  /* 0x00000003ff067819 */ /* 0x000fe400000116ce */
[----:B------:R-:W-:Y:S02]  /*6e30*/  SHF.R.S32.HI R5, RZ, 0x1f, R4 ;  /* 0x0000001fff057819 */ /* 0x000fe40000011404 */
[----:B0-----:R-:W-:Y:S02]  /*6e40*/  IADD3 R12, P3, R60, R14, RZ ;  /* 0x0000000e3c0c7210 */ /* 0x001fe40007f7e0ff */
[----:B------:R-:W-:-:S03]  /*6e50*/  LEA.HI R4, R5, R4, RZ, 0x5 ;  /* 0x0000000405047211 */ /* 0x000fc600078f28ff */
[----:B------:R-:W-:Y:S01]  /*6e60*/  IMAD.X R13, R28, 0x1, R59, P3 ;  /* 0x000000011c0d7824 */ /* 0x000fe200018e063b */
        /* <DEDUP_REMOVED lines=9> */
[----:B------:R-:W0:Y:S04]  /*6f00*/  LDS.128 R4, [R4+0x18400] ;  /* 0x0184000004047984 */ /* 0x000e280000000c00 */
[----:B------:R-:W0:Y:S01]  /*6f10*/  LDS.128 R8, [R8+0x18400] ;  /* 0x0184000008087984 */ /* 0x000e220000000c00 */
[----:B------:R-:W-:Y:S05]  /*6f20*/  @P2 BRA `(.L_x_1845) ;  /* 0x0000000c00502947 */ /* 0x000fea0003800000 */
[--C-:B------:R-:W-:Y:S01]  /*6f30*/  SHF.R.U32.HI R29, RZ, 0x8, R33.reuse ;  /* 0x00000008ff1d7819 */ /* 0x100fe20000011621 */
[----:B0-----:R-:W-:Y:S01]  /*6f40*/  IMAD.MOV.U32 R31, RZ, RZ, R4 ;  /* 0x000000ffff1f7224 */ /* 0x001fe200078e0004 */
[----:B---3--:R-:W-:Y:S01]  /*6f50*/  SHF.R.U32.HI R103, RZ, 0x10, R33 ;  /* 0x00000010ff677819 */ /* 0x008fe20000011621 */
[----:B------:R-:W-:Y:S01]  /*6f60*/  IMAD.MOV.U32 R30, RZ, RZ, R10 ;  /* 0x000000ffff1e7224 */ /* 0x000fe200078e000a */
[----:B------:R-:W-:Y:S01]  /*6f70*/  LOP3.LUT R33, R33, 0xff0000ff, RZ, 0xc0, !PT ;  /* 0xff0000ff21217812 */ /* 0x000fe200078ec0ff */
[----:B------:R-:W-:Y:S01]  /*6f80*/  IMAD.SHL.U32 R4, R29, 0x100, RZ ;  /* 0x000001001d047824 */ /* 0x000fe200078e00ff */
[----:B--2---:R-:W-:Y:S01]  /*6f90*/  SHF.R.U32.HI R102, RZ, 0x8, R35 ;  /* 0x00000008ff667819 */ /* 0x004fe20000011623 */
[----:B------:R-:W-:Y:S01]  /*6fa0*/  IMAD.MOV.U32 R34, RZ, RZ, R8 ;  /* 0x000000ffff227224 */ /* 0x000fe200078e0008 */
[----:B------:R-:W-:Y:S01]  /*6fb0*/  SHF.R.U32.HI R32, RZ, 0x8, R39 ;  /* 0x00000008ff207819 */ /* 0x000fe20000011627 */
[----:B------:R-:W-:Y:S01]  /*6fc0*/  IMAD.MOV.U32 R29, RZ, RZ, R6 ;  /* 0x000000ffff1d7224 */ /* 0x000fe200078e0006 */
[----:B------:R-:W-:Y:S01]  /*6fd0*/  LOP3.LUT R33, R33, 0xff00, R4, 0xf8, !PT ;  /* 0x0000ff0021217812 */ /* 0x000fe200078ef804 */
[----:B------:R-:W-:Y:S01]  /*6fe0*/  IMAD.SHL.U32 R4, R102, 0x100, RZ ;  /* 0x0000010066047824 */ /* 0x000fe200078e00ff */
[----:B------:R-:W-:Y:S01]  /*6ff0*/  SHF.R.U32.HI R115, RZ, 0x10, R35 ;  /* 0x00000010ff737819 */ /* 0x000fe20000011623 */
[----:B------:R-:W-:Y:S01]  /*7000*/  IMAD.SHL.U32 R10, R32, 0x100, RZ ;  /* 0x00000100200a7824 */ /* 0x000fe200078e00ff */
[----:B------:R-:W-:Y:S01]  /*7010*/  LOP3.LUT R35, R35, 0xff0000ff, RZ, 0xc0, !PT ;  /* 0xff0000ff23237812 */ /* 0x000fe200078ec0ff */
[----:B------:R-:W-:Y:S01]  /*7020*/  IMAD.U32 R8, R103, 0x10000, RZ ;  /* 0x0001000067087824 */ /* 0x000fe200078e00ff */
[----:B------:R-:W-:-:S02]  /*7030*/  SHF.R.U32.HI R36, RZ, 0x8, R37 ;  /* 0x00000008ff247819 */ /* 0x000fc40000011625 */
[----:B------:R-:W-:Y:S02]  /*7040*/  SHF.R.U32.HI R98, RZ, 0x10, R39 ;  /* 0x00000010ff627819 */ /* 0x000fe40000011627 */
[----:B------:R-:W-:Y:S01]  /*7050*/  LOP3.LUT R39, R39, 0xff0000ff, RZ, 0xc0, !PT ;  /* 0xff0000ff27277812 */ /* 0x000fe200078ec0ff */
[----:B------:R-:W-:Y:S01]  /*7060*/  IMAD.SHL.U32 R6, R36, 0x100, RZ ;  /* 0x0000010024067824 */ /* 0x000fe200078e00ff */
[----:B------:R-:W-:Y:S01]  /*7070*/  SHF.R.U32.HI R38, RZ, 0x10, R37 ;  /* 0x00000010ff267819 */ /* 0x000fe20000011625 */
[----:B------:R-:W-:Y:S01]  /*7080*/  IMAD.U32 R98, R98, 0x10000, RZ ;  /* 0x0001000062627824 */ /* 0x000fe200078e00ff */
[----:B------:R-:W-:Y:S02]  /*7090*/  LOP3.LUT R99, R37, 0xff0000ff, RZ, 0xc0, !PT ;  /* 0xff0000ff25637812 */ /* 0x000fe400078ec0ff */
[----:B------:R-:W-:Y:S01]  /*70a0*/  LOP3.LUT R37, R35, 0xff00, R4, 0xf8, !PT ;  /* 0x0000ff0023257812 */ /* 0x000fe200078ef804 */
[----:B------:R-:W-:Y:S01]  /*70b0*/  IMAD.U32 R4, R115, 0x10000, RZ ;  /* 0x0001000073047824 */ /* 0x000fe200078e00ff */
[----:B------:R-:W-:Y:S01]  /*70c0*/  LOP3.LUT R103, R39, 0xff00, R10, 0xf8, !PT ;  /* 0x0000ff0027677812 */ /* 0x000fe200078ef80a */
[----:B------:R-:W-:Y:S01]  /*70d0*/  IMAD.U32 R10, R38, 0x10000, RZ ;  /* 0x00010000260a7824 */ /* 0x000fe200078e00ff */
        /* <DEDUP_REMOVED lines=12> */
[-C--:B------:R-:W-:Y:S01]  /*71a0*/  FMUL.FTZ R115, R33, R6.reuse ;  /* 0x0000000621737220 */ /* 0x080fe20000410000 */
[--C-:B------:R-:W-:Y:S02]  /*71b0*/  HADD2.F32 R38, -RZ, R37.reuse.H0_H0 ;  /* 0x20000025ff267230 */ /* 0x100fe40000004100 */
[C---:B------:R-:W-:Y:S01]  /*71c0*/  FMUL.FTZ R102, R36.reuse, R6 ;  /* 0x0000000624667220 */ /* 0x040fe20000410000 */
[----:B------:R-:W-:Y:S01]  /*71d0*/  LOP3.LUT R6, R103, 0xff0000, R98, 0xf8, !PT ;  /* 0x00ff000067067812 */ /* 0x000fe200078ef862 */
[----:B------:R-:W-:Y:S01]  /*71e0*/  HADD2.F32 R37, -RZ, R37.H1_H1 ;  /* 0x30000025ff257230 */ /* 0x000fe20000004100 */
[----:B------:R-:W-:Y:S01]  /*71f0*/  F2FP.F16.E4M3.UNPACK_B R34, R34 ;  /* 0x00000022ff22723e */ /* 0x000fe200020006ff */
[-C--:B------:R-:W-:Y:S01]  /*7200*/  FFMA.FTZ R115, R36, R38.reuse, R115 ;  /* 0x0000002624737223 */ /* 0x080fe20000010073 */
[----:B------:R-:W-:Y:S01]  /*7210*/  FFMA.FTZ R103, R33, R38, -R102 ;  /* 0x0000002621677223 */ /* 0x000fe20000010866 */
        /* <DEDUP_REMOVED lines=22> */
[----:B------:R-:W-:Y:S01]  /*7380*/  F2FP.F16.E4M3.UNPACK_B R33, R30.H1 ;  /* 0x0000001eff21723e */ /* 0x000fe200030006ff */
[----:B------:R-:W-:Y:S01]  /*7390*/  FFMA.FTZ R102, R31, R112, -R36 ;  /* 0x000000701f667223 */ /* 0x000fe20000010824 */
[----:B------:R-:W-:Y:S01]  /*73a0*/  LOP3.LUT R10, R99, 0xff0000, R10, 0xf8, !PT ;  /* 0x00ff0000630a7812 */ /* 0x000fe200078ef80a */
[----:B------:R-:W-:Y:S01]  /*73b0*/  FMUL.FTZ R99, R31, R114 ;  /* 0x000000721f637220 */ /* 0x000fe20000410000 */
        /* <DEDUP_REMOVED lines=8> */
[----:B------:R-:W-:Y:S01]  /*7440*/  FMUL.FTZ R117, R35, R37 ;  /* 0x0000002523757220 */ /* 0x000fe20000410000 */
[--C-:B------:R-:W-:Y:S01]  /*7450*/  HADD2.F32 R34, -RZ, R36.reuse.H0_H0 ;  /* 0x20000024ff227230 */ /* 0x100fe20000004100 */
[----:B------:R-:W-:Y:S01]  /*7460*/  F2FP.F16.E4M3.UNPACK_B R29, R29 ;  /* 0x0000001dff1d723e */ /* 0x000fe200020006ff */
[----:B------:R-:W-:Y:S02]  /*7470*/  HADD2.F32 R33, -RZ, R33.H1_H1 ;  /* 0x30000021ff217230 */ /* 0x000fe40000004100 */
[C---:B------:R-:W-:Y:S01]  /*7480*/  FMUL.FTZ R112, R32.reuse, R37 ;  /* 0x0000002520707220 */ /* 0x040fe20000410000 */
[----:B------:R-:W-:Y:S02]  /*7490*/  HADD2.F32 R31, -RZ, R31.H1_H1 ;  /* 0x3000001fff1f7230 */ /* 0x000fe40000004100 */
[----:B------:R-:W-:Y:S01]  /*74a0*/  FFMA.FTZ R117, R32, R34, -R117 ;  /* 0x0000002220757223 */ /* 0x000fe20000010875 */
[----:B------:R-:W-:Y:S02]  /*74b0*/  HADD2.F32 R36, -RZ, R36.H1_H1 ;  /* 0x30000024ff247230 */ /* 0x000fe40000004100 */
[----:B------:R-:W-:Y:S01]  /*74c0*/  FMUL.FTZ R32, R33, R38 ;  /* 0x0000002621207220 */ /* 0x000fe20000410000 */
        /* <DEDUP_REMOVED lines=9> */
[----:B------:R-:W-:Y:S02]  /*7560*/  HADD2.F32 R32, -RZ, R31.H0_H0 ;  /* 0x2000001fff207230 */ /* 0x000fe40000004100 */
[----:B------:R-:W-:Y:S01]  /*7570*/  HADD2.F32 R30, -RZ, R29.H0_H0 ;  /* 0x2000001dff1e7230 */ /* 0x000fe20000004100 */
[----:B------:R-:W-:Y:S01]  /*7580*/  F2FP.SATFINITE.E4M3.F32.PACK_AB_MERGE_C R119, R119, R38, RZ ;  /* 0x000000267777723e */ /* 0x000fe200048070ff */
[----:B------:R-:W-:Y:S02]  /*7590*/  HADD2.F32 R31, -RZ, R31.H1_H1 ;  /* 0x3000001fff1f7230 */ /* 0x000fe40000004100 */
[----:B------:R-:W-:Y:S01]  /*75a0*/  FMUL.FTZ R37, R32, R35 ;  /* 0x0000002320257220 */ /* 0x000fe20000410000 */
[----:B------:R-:W-:-:S02]  /*75b0*/  HADD2.F32 R29, -RZ, R29.H1_H1 ;  /* 0x3000001dff1d7230 */ /* 0x000fc40000004100 */
[----:B------:R-:W-:Y:S01]  /*75c0*/  FMUL.FTZ R35, R30, R35 ;  /* 0x000000231e237220 */ /* 0x000fe20000410000 */
[--C-:B------:R-:W-:Y:S02]  /*75d0*/  HADD2.F32 R33, -RZ, R110.reuse.H0_H0 ;  /* 0x2000006eff217230 */ /* 0x100fe40000004100 */
[-C--:B------:R-:W-:Y:S01]  /*75e0*/  FMUL.FTZ R36, R31, R34.reuse ;  /* 0x000000221f247220 */ /* 0x080fe20000410000 */
[----:B------:R-:W-:Y:S02]  /*75f0*/  HADD2.F32 R110, -RZ, R110.H1_H1 ;  /* 0x3000006eff6e7230 */ /* 0x000fe40000004100 */
[----:B------:R-:W-:Y:S01]  /*7600*/  FMUL.FTZ R34, R29, R34 ;  /* 0x000000221d227220 */ /* 0x000fe20000410000 */
[----:B------:R-:W-:Y:S01]  /*7610*/  F2FP.F16.E4M3.UNPACK_B R38, R10 ;  /* 0x0000000aff26723e */ /* 0x000fe200020006ff */
[-C--:B------:R-:W-:Y:S01]  /*7620*/  FFMA.FTZ R112, R32, R33.reuse, R35 ;  /* 0x0000002120707223 */ /* 0x080fe20000010023 */
[----:B------:R-:W-:Y:S01]  /*7630*/  FFMA.FTZ R30, R30, R33, -R37 ;  /* 0x000000211e1e7223 */ /* 0x000fe20000010825 */
[-C--:B------:R-:W-:Y:S01]  /*7640*/  FFMA.FTZ R113, R31, R110.reuse, R34 ;  /* 0x0000006e1f717223 */ /* 0x080fe20000010022 */
[----:B------:R-:W-:Y:S01]  /*7650*/  F2FP.SATFINITE.E4M3.F32.PACK_AB_MERGE_C R31, R118, R115, RZ ;  /* 0x00000073761f723e */ /* 0x000fe200048070ff */
[----:B------:R-:W-:Y:S01]  /*7660*/  FFMA.FTZ R29, R29, R110, -R36 ;  /* 0x0000006e1d1d7223 */ /* 0x000fe20000010824 */
[----:B------:R-:W-:-:S02]  /*7670*/  F2FP.F16.E4M3.UNPACK_B R35, R9 ;  /* 0x00000009ff23723e */ /* 0x000fc400020006ff */
[----:B------:R-:W-:Y:S02]  /*7680*/  F2FP.F16.E4M3.UNPACK_B R33, R5 ;  /* 0x00000005ff21723e */ /* 0x000fe400020006ff */
[----:B------:R-:W-:Y:S01]  /*7690*/  F2FP.SATFINITE.E4M3.F32.PACK_AB_MERGE_C R31, R99, R98, R31 ;  /* 0x00000062631f723e */ /* 0x000fe2000480701f */
[----:B------:R-:W-:Y:S01]  /*76a0*/  HADD2.F32 R36, -RZ, R35.H0_H0 ;  /* 0x20000023ff247230 */ /* 0x000fe20000004100 */
[----:B------:R-:W-:Y:S01]  /*76b0*/  F2FP.SATFINITE.E4M3.F32.PACK_AB_MERGE_C R32, R116, R103, RZ ;  /* 0x000000677420723e */ /* 0x000fe200048070ff */
[----:B------:R-:W-:Y:S01]  /*76c0*/  HADD2.F32 R99, -RZ, R38.H0_H0 ;  /* 0x20000026ff637230 */ /* 0x000fe20000004100 */
[----:B------:R-:W-:Y:S01]  /*76d0*/  F2FP.F16.E4M3.UNPACK_B R37, R8 ;  /* 0x00000008ff25723e */ /* 0x000fe200020006ff */
[----:B------:R-:W-:Y:S01]  /*76e0*/  HADD2.F32 R34, -RZ, R33.H0_H0 ;  /* 0x20000021ff227230 */ /* 0x000fe20000004100 */
[----:B------:R-:W-:Y:S01]  /*76f0*/  F2FP.SATFINITE.E4M3.F32.PACK_AB_MERGE_C R32, R102, R39, R32 ;  /* 0x000000276620723e */ /* 0x000fe20004807020 */
[----:B------:R-:W-:Y:S02]  /*7700*/  HADD2.F32 R35, -RZ, R35.H1_H1 ;  /* 0x30000023ff237230 */ /* 0x000fe40000004100 */
[----:B------:R-:W-:Y:S01]  /*7710*/  FMUL.FTZ R103, R36, R99 ;  /* 0x0000006324677220 */ /* 0x000fe20000410000 */
[----:B------:R-:W-:-:S02]  /*7720*/  HADD2.F32 R39, -RZ, R37.H0_H0 ;  /* 0x20000025ff277230 */ /* 0x000fc40000004100 */
[----:B------:R-:W-:Y:S01]  /*7730*/  FMUL.FTZ R99, R34, R99 ;  /* 0x0000006322637220 */ /* 0x000fe20000410000 */
[----:B------:R-:W-:Y:S01]  /*7740*/  HADD2.F32 R38, -RZ, R38.H1_H1 ;  /* 0x30000026ff267230 */ /* 0x000fe20000004100 */
[----:B------:R-:W-:Y:S01]  /*7750*/  F2FP.F16.E4M3.UNPACK_B R5, R5.H1 ;  /* 0x00000005ff05723e */ /* 0x000fe200030006ff */
[----:B------:R-:W-:Y:S02]  /*7760*/  HADD2.F32 R33, -RZ, R33.H1_H1 ;  /* 0x30000021ff217230 */ /* 0x000fe40000004100 */
        /* <DEDUP_REMOVED lines=10> */
[--C-:B------:R-:W-:Y:S01]  /*7810*/  HADD2.F32 R10, -RZ, R34.reuse.H0_H0 ;  /* 0x20000022ff0a7230 */ /* 0x100fe20000004100 */
[----:B------:R-:W-:Y:S01]  /*7820*/  F2FP.SATFINITE.E4M3.F32.PACK_AB_MERGE_C R30, R29, R30, R114 ;  /* 0x0000001e1d1e723e */ /* 0x000fe20004807072 */
[----:B------:R-:W-:Y:S01]  /*7830*/  HADD2.F32 R35, -RZ, R33.H0_H0 ;  /* 0x20000021ff237230 */ /* 0x000fe20000004100 */
[----:B------:R-:W-:Y:S01]  /*7840*/  F2FP.SATFINITE.E4M3.F32.PACK_AB_MERGE_C R29, R113, R112, R119 ;  /* 0x00000070711d723e */ /* 0x000fe20004807077 */
[----:B------:R-:W-:Y:S01]  /*7850*/  HADD2.F32 R9, -RZ, R5.H0_H0 ;  /* 0x20000005ff097230 */ /* 0x000fe20000004100 */
[----:B------:R-:W-:Y:S01]  /*7860*/  F2FP.F16.E4M3.UNPACK_B R37, R6 ;  /* 0x00000006ff25723e */ /* 0x000fe200020006ff */
[----:B------:R-:W-:-:S02]  /*7870*/  HADD2.F32 R34, -RZ, R34.H1_H1 ;  /* 0x30000022ff227230 */ /* 0x000fc40000004100 */
[-C--:B------:R-:W-:Y:S01]  /*7880*/  FMUL.FTZ R38, R10, R35.reuse ;  /* 0x000000230a267220 */ /* 0x080fe20000410000 */
[----:B------:R-:W-:Y:S02]  /*7890*/  HADD2.F32 R36, -RZ, R33.H1_H1 ;  /* 0x30000021ff247230 */ /* 0x000fe40000004100 */
[C---:B------:R-:W-:Y:S01]  /*78a0*/  FMUL.FTZ R35, R9.reuse, R35 ;  /* 0x0000002309237220 */ /* 0x040fe20000410000 */
[--C-:B------:R-:W-:Y:S02]  /*78b0*/  HADD2.F32 R33, -RZ, R8.reuse.H0_H0 ;  /* 0x20000008ff217230 */ /* 0x100fe40000004100 */
[----:B------:R-:W-:Y:S02]  /*78c0*/  HADD2.F32 R5, -RZ, R5.H1_H1 ;  /* 0x30000005ff057230 */ /* 0x000fe40000004100 */
[-C--:B------:R-:W-:Y:S01]  /*78d0*/  FMUL.FTZ R98, R34, R36.reuse ;  /* 0x0000002422627220 */ /* 0x080fe20000410000 */
[----:B------:R-:W-:Y:S02]  /*78e0*/  HADD2.F32 R8, -RZ, R8.H1_H1 ;  /* 0x30000008ff087230 */ /* 0x000fe40000004100 */
        /* <DEDUP_REMOVED lines=19> */
[C---:B------:R-:W-:Y:S01]  /*7a20*/  FMUL.FTZ R116, R8.reuse, R39 ;  /* 0x0000002708747220 */ /* 0x040fe20000410000 */
        /* <DEDUP_REMOVED lines=32> */
[----:B------:R-:W-:Y:S01]  /*7c30*/  F2FP.SATFINITE.E4M3.F32.PACK_AB_MERGE_C R5, R102, R103, R112 ;  /* 0x000000676605723e */ /* 0x000fe20004807070 */
[----:B------:R-:W-:Y:S01]  /*7c40*/  IMAD.MOV.U32 R10, RZ, RZ, R29 ;  /* 0x000000ffff0a7224 */ /* 0x000fe200078e001d */
[----:B------:R-:W-:-:S02]  /*7c50*/  F2FP.SATFINITE.E4M3.F32.PACK_AB_MERGE_C R9, R110, R99, R113 ;  /* 0x000000636e09723e */ /* 0x000fc40004807071 */
[----:B------:R-:W-:-:S07]  /*7c60*/  F2FP.SATFINITE.E4M3.F32.PACK_AB_MERGE_C R11, R37, R116, R38 ;  /* 0x00000074250b723e */ /* 0x000fce0004807026 */
.L_x_1845:
[----:B------:R-:W-:Y:S05]  /*7c70*/  BSYNC B2 ;  /* 0x0000000000027941 */ /* 0x000fea0003800000 */
.L_x_1844:
[----:B------:R-:W-:Y:S01]  /*7c80*/  ISETP.GE.AND P3, PT, R15, R105, PT ;  /* 0x000000690f00720c */ /* 0x000fe20003f66270 */
[----:B0-----:R0:W-:-:S12]  /*7c90*/  ST.E.128 desc[UR60][R12.64], R4 ;  /* 0x000000040c007985 */ /* 0x0011d8000c101d3c */
[----:B------:R-:W-:-:S04]  /*7ca0*/  @!P3 IADD3 R14, P4, R15, R14, RZ ;  /* 0x0000000e0f0eb210 */ /* 0x000fc80007f9e0ff */
[----:B------:R-:W-:-:S05]  /*7cb0*/  @!P3 LEA.HI.X.SX32 R15, R15, R28, 0x1, P4 ;  /* 0x0000001c0f0fb211 */ /* 0x000fca00020f0eff */
[----:B------:R0:W-:Y:S04]  /*7cc0*/  @!P3 ST.E.128 desc[UR60][R14.64], R8 ;  /* 0x000000080e00b985 */ /* 0x0001e8000c101d3c */
.L_x_1843:
[----:B------:R-:W-:Y:S05]  /*7cd0*/  BSYNC B1 ;  /* 0x0000000000017941 */ /* 0x000fea0003800000 */
.L_x_1842:
[----:B------:R-:W-:-:S03]  /*7ce0*/  UMOV UR4, 0xffffffff ;  /* 0xffffffff00047882 */ /* 0x000fc60000000000 */
[----:B------:R-:W-:Y:S05]  /*7cf0*/  BRA.DIV UR4, `(.L_x_1846) ;  /* 0x0000026604c87947 */ /* 0x000fea000b800000 */
[----:B0-----:R0:W0:Y:S04]  /*7d00*/  SHFL.IDX PT, R28, R101, 0x2, 0x1c1f ;  /* 0x005c1f00651c7f89 */ /* 0x00102800000e0000 */
[----:B------:R0:W0:Y:S02]  /*7d10*/  SHFL.IDX PT, R14, R100, 0x2, 0x1c1f ;  /* 0x005c1f00640e7f89 */ /* 0x00002400000e0000 */
.L_x_2193:
[----:B------:R-:W-:-:S05]  /*7d20*/  VIADD R4, R198, 0x80 ;  /* 0x00000080c6047836 */ /* 0x000fca0000000000 */
        /* <DEDUP_REMOVED lines=8> */
[----:B------:R-:W-:-:S05]  /*7db0*/  LEA.HI.SX32 R4, R4, R61, 0x1b ;  /* 0x0000003d04047211 */ /* 0x000fca00078fdaff */
[----:B------:R-:W-:-:S05]  /*7dc0*/  IMAD.SHL.U32 R15, R4, 0x10, RZ ;  /* 0x00000010040f7824 */ /* 0x000fca00078e00ff */
        /* <DEDUP_REMOVED lines=10> */
[--C-:B------:R-:W-:Y:S01]  /*7e70*/  SHF.R.U32.HI R31, RZ, 0x8, R41.reuse ;  /* 0x00000008ff1f7819 */ /* 0x100fe20000011629 */
[----:B0-----:R-:W-:Y:S01]  /*7e80*/  IMAD.MOV.U32 R33, RZ, RZ, R8 ;  /* 0x000000ffff217224 */ /* 0x001fe200078e0008 */
[----:B------:R-:W-:Y:S01]  /*7e90*/  LOP3.LUT R30, R41, 0xff0000ff, RZ, 0xc0, !PT ;  /* 0xff0000ff291e7812 */ /* 0x000fe200078ec0ff */
[----:B------:R-:W-:Y:S01]  /*7ea0*/  IMAD.MOV.U32 R29, RZ, RZ, R4 ;  /* 0x000000ffff1d7224 */ /* 0x000fe200078e0004 */
[----:B------:R-:W-:Y:S01]  /*7eb0*/  SHF.R.U32.HI R44, RZ, 0x10, R41 ;  /* 0x00000010ff2c7819 */ /* 0x000fe20000011629 */
[----:B------:R-:W-:Y:S01]  /*7ec0*/  IMAD.SHL.U32 R31, R31, 0x100, RZ ;  /* 0x000001001f1f7824 */ /* 0x000fe200078e00ff */
[----:B------:R-:W-:Y:S01]  /*7ed0*/  SHF.R.U32.HI R39, RZ, 0x8, R47 ;  /* 0x00000008ff277819 */ /* 0x000fe2000001162f */
[----:B------:R-:W-:Y:S01]  /*7ee0*/  IMAD.MOV.U32 R32, RZ, RZ, R6 ;  /* 0x000000ffff207224 */ /* 0x000fe200078e0006 */
[----:B------:R-:W-:Y:S01]  /*7ef0*/  SHF.R.U32.HI R35, RZ, 0x8, R43 ;  /* 0x00000008ff237819 */ /* 0x000fe2000001162b */
[----:B------:R-:W-:Y:S01]  /*7f00*/  IMAD.MOV.U32 R36, RZ, RZ, R10 ;  /* 0x000000ffff247224 */ /* 0x000fe200078e000a */
[----:B------:R-:W-:Y:S01]  /*7f10*/  LOP3.LUT R8, R30, 0xff00, R31, 0xf8, !PT ;  /* 0x0000ff001e087812 */ /* 0x000fe200078ef81f */
[----:B------:R-:W-:Y:S01]  /*7f20*/  IMAD.U32 R31, R44, 0x10000, RZ ;  /* 0x000100002c1f7824 */ /* 0x000fe200078e00ff */
[----:B------:R-:W-:Y:S01]  /*7f30*/  SHF.R.U32.HI R40, RZ, 0x8, R45 ;  /* 0x00000008ff287819 */ /* 0x000fe2000001162d */
[----:B------:R-:W-:Y:S01]  /*7f40*/  IMAD.SHL.U32 R39, R39, 0x100, RZ ;  /* 0x0000010027277824 */ /* 0x000fe200078e00ff */
[----:B------:R-:W-:Y:S01]  /*7f50*/  SHF.R.U32.HI R42, RZ, 0x10, R43 ;  /* 0x00000010ff2a7819 */ /* 0x000fe2000001162b */
[----:B------:R-:W-:Y:S01]  /*7f60*/  IMAD.SHL.U32 R35, R35, 0x100, RZ ;  /* 0x0000010023237824 */ /* 0x000fe200078e00ff */
[----:B------:R-:W-:Y:S01]  /*7f70*/  LOP3.LUT R38, R47, 0xff0000ff, RZ, 0xc0, !PT ;  /* 0xff0000ff2f267812 */ /* 0x000fe200078ec0ff */
[----:B------:R-:W-:Y:S01]  /*7f80*/  IMAD.SHL.U32 R6, R40, 0x100, RZ ;  /* 0x0000010028067824 */ /* 0x000fe200078e00ff */
[----:B------:R-:W-:-:S02]  /*7f90*/  LOP3.LUT R34, R43, 0xff0000ff, RZ, 0xc0, !PT ;  /* 0xff0000ff2b227812 */ /* 0x000fc400078ec0ff */
        /* <DEDUP_REMOVED lines=8> */
[----:B------:R-:W-:Y:S01]  /*8020*/  LOP3.LUT R10, R37, 0xff00, R6, 0xf8, !PT ;  /* 0x0000ff00250a7812 */ /* 0x000fe200078ef806 */
[----:B------:R-:W-:Y:S01]  /*8030*/  HADD2.F32 R6, -RZ, R39.H0_H0 ;  /* 0x20000027ff067230 */ /* 0x000fe20000004100 */
[----:B------:R-:W-:Y:S01]  /*8040*/  SHF.R.U32.HI R43, RZ, 0x10, R47 ;  /* 0x00000010ff2b7819 */ /* 0x000fe2000001162f */
[----:B------:R-:W-:Y:S01]  /*8050*/  HADD2.F32 R35, -RZ, R34.H0_H0 ;  /* 0x20000022ff237230 */ /* 0x000fe20000004100 */
[----:B------:R-:W-:Y:S01]  /*8060*/  LOP3.LUT R4, R4, 0xff0000, R31, 0xf8, !PT ;  /* 0x00ff000004047812 */ /* 0x000fe200078ef81f */
[----:B------:R-:W-:Y:S01]  /*8070*/  HADD2.F32 R31, -RZ, R30.H0_H0 ;  /* 0x2000001eff1f7230 */ /* 0x000fe20000004100 */
[----:B------:R-:W-:Y:S01]  /*8080*/  F2FP.F16.E4M3.UNPACK_B R37, R109.H1 ;  /* 0x0000006dff25723e */ /* 0x000fe200030006ff */
[----:B------:R-:W-:Y:S02]  /*8090*/  IMAD.U32 R43, R43, 0x10000, RZ ;  /* 0x000100002b2b7824 */ /* 0x000fe400078e00ff */
[----:B------:R-:W-:Y:S01]  /*80a0*/  FMUL.FTZ R42, R35, R6 ;  /* 0x00000006232a7220 */ /* 0x000fe20000410000 */
[----:B------:R-:W-:Y:S01]  /*80b0*/  F2FP.F16.E4M3.UNPACK_B R106, R106 ;  /* 0x0000006aff6a723e */ /* 0x000fe200020006ff */
[----:B------:R-:W-:Y:S01]  /*80c0*/  FMUL.FTZ R44, R31, R6 ;  /* 0x000000061f2c7220 */ /* 0x000fe20000410000 */
[----:B------:R-:W-:Y:S01]  /*80d0*/  HADD2.F32 R38, -RZ, R37.H0_H0 ;  /* 0x20000025ff267230 */ /* 0x000fe20000004100 */
[----:B------:R-:W-:Y:S01]  /*80e0*/  LOP3.LUT R6, R40, 0xff0000, R43, 0xf8, !PT ;  /* 0x00ff000028067812 */ /* 0x000fe200078ef82b */
[----:B------:R-:W-:Y:S01]  /*80f0*/  HADD2.F32 R40, -RZ, R39.H1_H1 ;  /* 0x30000027ff287230 */ /* 0x000fe20000004100 */
[----:B------:R-:W-:-:S02]  /*8100*/  F2FP.F16.E4M3.UNPACK_B R33, R33 ;  /* 0x00000021ff21723e */ /* 0x000fc400020006ff */
[-C--:B------:R-:W-:Y:S01]  /*8110*/  FFMA.FTZ R44, R35, R38.reuse, R44 ;  /* 0x00000026232c7223 */ /* 0x080fe2000001002c */
[----:B------:R-:W-:Y:S01]  /*8120*/  FFMA.FTZ R42, R31, R38, -R42 ;  /* 0x000000261f2a7223 */ /* 0x000fe2000001082a */
[----:B------:R-:W-:Y:S01]  /*8130*/  HADD2.F32 R35, -RZ, R34.H1_H1 ;  /* 0x30000022ff237230 */ /* 0x000fe20000004100 */
[----:B------:R-:W-:Y:S01]  /*8140*/  F2FP.F16.E4M3.UNPACK_B R29, R29 ;  /* 0x0000001dff1d723e */ /* 0x000fe200020006ff */
[----:B------:R-:W-:Y:S01]  /*8150*/  HADD2.F32 R31, -RZ, R30.H1_H1 ;  /* 0x3000001eff1f7230 */ /* 0x000fe20000004100 */
[----:B------:R-:W-:Y:S01]  /*8160*/  SHF.R.U32.HI R41, RZ, 0x10, R45 ;  /* 0x00000010ff297819 */ /* 0x000fe2000001162d */
[----:B------:R-:W-:Y:S01]  /*8170*/  HADD2.F32 R38, -RZ, R37.H1_H1 ;  /* 0x30000025ff267230 */ /* 0x000fe20000004100 */
[----:B------:R-:W-:Y:S01]  /*8180*/  F2FP.F16.E4M3.UNPACK_B R109, R109 ;  /* 0x0000006dff6d723e */ /* 0x000fe200020006ff */
[-C--:B------:R-:W-:Y:S01]  /*8190*/  FMUL.FTZ R46, R35, R40.reuse ;  /* 0x00000028232e7220 */ /* 0x080fe20000410000 */
[----:B------:R-:W-:Y:S02]  /*81a0*/  HADD2.F32 R37, -RZ, R106.H0_H0 ;  /* 0x2000006aff257230 */ /* 0x000fe40000004100 */
[----:B------:R-:W-:Y:S01]  /*81b0*/  FMUL.FTZ R40, R31, R40 ;  /* 0x000000281f287220 */ /* 0x000fe20000410000 */
[----:B------:R-:W-:-:S02]  /*81c0*/  HADD2.F32 R34, -RZ, R33.H0_H0 ;  /* 0x20000021ff227230 */ /* 0x000fc40000004100 */
[-C--:B------:R-:W-:Y:S01]  /*81d0*/  FFMA.FTZ R45, R31, R38.reuse, -R46 ;  /* 0x000000261f2d7223 */ /* 0x080fe2000001082e */
[----:B------:R-:W-:Y:S02]  /*81e0*/  HADD2.F32 R30, -RZ, R29.H0_H0 ;  /* 0x2000001dff1e7230 */ /* 0x000fe40000004100 */
[----:B------:R-:W-:Y:S01]  /*81f0*/  FFMA.FTZ R47, R35, R38, R40 ;  /* 0x00000026232f7223 */ /* 0x000fe20000010028 */
[----:B------:R-:W-:Y:S02]  /*8200*/  IMAD.U32 R41, R41, 0x10000, RZ ;  /* 0x0001000029297824 */ /* 0x000fe400078e00ff */
[-C--:B------:R-:W-:Y:S01]  /*8210*/  FMUL.FTZ R35, R34, R37.reuse ;  /* 0x0000002522237220 */ /* 0x080fe20000410000 */
[----:B------:R-:W-:Y:S02]  /*8220*/  HADD2.F32 R31, -RZ, R109.H0_H0 ;  /* 0x2000006dff1f7230 */ /* 0x000fe40000004100 */
[----:B------:R-:W-:Y:S01]  /*8230*/  FMUL.FTZ R37, R30, R37 ;  /* 0x000000251e257220 */ /* 0x000fe20000410000 */
[----:B------:R-:W-:Y:S01]  /*8240*/  HADD2.F32 R106, -RZ, R106.H1_H1 ;  /* 0x3000006aff6a7230 */ /* 0x000fe20000004100 */
[----:B------:R-:W-:Y:S01]  /*8250*/  LOP3.LUT R10, R10, 0xff0000, R41, 0xf8, !PT ;  /* 0x00ff00000a0a7812 */ /* 0x000fe200078ef829 */
[----:B------:R-:W-:-:S02]  /*8260*/  HADD2.F32 R33, -RZ, R33.H1_H1 ;  /* 0x30000021ff217230 */ /* 0x000fc40000004100 */
[-C--:B------:R-:W-:Y:S01]  /*8270*/  FFMA.FTZ R40, R30, R31.reuse, -R35 ;  /* 0x0000001f1e287223 */ /* 0x080fe20000010823 */
[----:B------:R-:W-:Y:S01]  /*8280*/  FFMA.FTZ R41, R34, R31, R37 ;  /* 0x0000001f22297223 */ /* 0x000fe20000010025 */
[----:B------:R-:W-:Y:S01]  /*8290*/  HADD2.F32 R29, -RZ, R29.H1_H1 ;  /* 0x3000001dff1d7230 */ /* 0x000fe20000004100 */
[----:B------:R-:W-:Y:S01]  /*82a0*/  F2FP.F16.E4M3.UNPACK_B R37, R107.H1 ;  /* 0x0000006bff25723e */ /* 0x000fe200030006ff */
[----:B------:R-:W-:Y:S02]  /*82b0*/  HADD2.F32 R30, -RZ, R109.H1_H1 ;  /* 0x3000006dff1e7230 */ /* 0x000fe40000004100 */
[----:B------:R-:W-:Y:S01]  /*82c0*/  FMUL.FTZ R34, R33, R106 ;  /* 0x0000006a21227220 */ /* 0x000fe20000410000 */
[----:B------:R-:W-:Y:S01]  /*82d0*/  F2FP.F16.E4M3.UNPACK_B R31, R36.H1 ;  /* 0x00000024ff1f723e */ /* 0x000fe200030006ff */
[C---:B------:R-:W-:Y:S01]  /*82e0*/  FMUL.FTZ R106, R29.reuse, R106 ;  /* 0x0000006a1d6a7220 */ /* 0x040fe20000410000 */
[----:B------:R-:W-:Y:S01]  /*82f0*/  F2FP.F16.E4M3.UNPACK_B R35, R108.H1 ;  /* 0x0000006cff23723e */ /* 0x000fe200030006ff */
[----:B------:R-:W-:Y:S01]  /*8300*/  FFMA.FTZ R43, R29, R30, -R34 ;  /* 0x0000001e1d2b7223 */ /* 0x000fe20000010822 */
[----:B------:R-:W-:Y:S01]  /*8310*/  F2FP.F16.E4M3.UNPACK_B R29, R32.H1 ;  /* 0x00000020ff1d723e */ /* 0x000fe200030006ff */
[----:B------:R-:W-:-:S02]  /*8320*/  HADD2.F32 R39, -RZ, R37.H0_H0 ;  /* 0x20000025ff277230 */ /* 0x000fc40000004100 */
[----:B------:R-:W-:Y:S01]  /*8330*/  FFMA.FTZ R106, R33, R30, R106 ;  /* 0x0000001e216a7223 */ /* 0x000fe2000001006a */
[----:B------:R-:W-:Y:S01]  /*8340*/  HADD2.F32 R34, -RZ, R31.H0_H0 ;  /* 0x2000001fff227230 */ /* 0x000fe20000004100 */
[----:B------:R-:W-:Y:S01]  /*8350*/  F2FP.F16.E4M3.UNPACK_B R107, R107 ;  /* 0x0000006bff6b723e */ /* 0x000fe200020006ff */
[----:B------:R-:W-:Y:S01]  /*8360*/  HADD2.F32 R38, -RZ, R37.H1_H1 ;  /* 0x30000025ff267230 */ /* 0x000fe20000004100 */
[----:B------:R-:W-:Y:S01]  /*8370*/  F2FP.F16.E4M3.UNPACK_B R32, R32 ;  /* 0x00000020ff20723e */ /* 0x000fe200020006ff */
[----:B------:R-:W-:Y:S02]  /*8380*/  HADD2.F32 R30, -RZ, R29.H0_H0 ;  /* 0x2000001dff1e7230 */ /* 0x000fe40000004100 */
[----:B------:R-:W-:Y:S01]  /*8390*/  FMUL.FTZ R37, R34, R39 ;  /* 0x0000002722257220 */ /* 0x000fe20000410000 */
[----:B------:R-:W-:Y:S01]  /*83a0*/  HADD2.F32 R33, -RZ, R35.H0_H0 ;  /* 0x20000023ff217230 */ /* 0x000fe20000004100 */
[----:B------:R-:W-:Y:S01]  /*83b0*/  F2FP.F16.E4M3.UNPACK_B R36, R36 ;  /* 0x00000024ff24723e */ /* 0x000fe200020006ff */
[----:B------:R-:W-:-:S02]  /*83c0*/  HADD2.F32 R31, -RZ, R31.H1_H1 ;  /* 0x3000001fff1f7230 */ /* 0x000fc40000004100 */
[C---:B------:R-:W-:Y:S01]  /*83d0*/  FMUL.FTZ R39, R30.reuse, R39 ;  /* 0x000000271e277220 */ /* 0x040fe20000410000 */
[----:B------:R-:W-:Y:S02]  /*83e0*/  HADD2.F32 R29, -RZ, R29.H1_H1 ;  /* 0x3000001dff1d7230 */ /* 0x000fe40000004100 */
[-C--:B------:R-:W-:Y:S01]  /*83f0*/  FFMA.FTZ R46, R30, R33.reuse, -R37 ;  /* 0x000000211e2e7223 */ /* 0x080fe20000010825 */
[----:B------:R-:W-:Y:S02]  /*8400*/  HADD2.F32 R30, -RZ, R35.H1_H1 ;  /* 0x30000023ff1e7230 */ /* 0x000fe40000004100 */
[-C--:B----4-:R-:W-:Y:S01]  /*8410*/  FMUL.FTZ R100, R31, R38.reuse ;  /* 0x000000261f647220 */ /* 0x090fe20000410000 */
[----:B------:R-:W-:Y:S01]  /*8420*/  FFMA.FTZ R98, R34, R33, R39 ;  /* 0x0000002122627223 */ /* 0x000fe20000010027 */
[C---:B------:R-:W-:Y:S01]  /*8430*/  FMUL.FTZ R38, R29.reuse, R38 ;  /* 0x000000261d267220 */ /* 0x040fe20000410000 */
[----:B------:R-:W-:Y:S01]  /*8440*/  F2FP.F16.E4M3.UNPACK_B R108, R108 ;  /* 0x0000006cff6c723e */ /* 0x000fe200020006ff */
[----:B------:R-:W-:Y:S01]  /*8450*/  FFMA.FTZ R99, R29, R30, -R100 ;  /* 0x0000001e1d637223 */ /* 0x000fe20000010864 */
[----:B------:R-:W-:-:S02]  /*8460*/  HADD2.F32 R34, -RZ, R107.H0_H0 ;  /* 0x2000006bff227230 */ /* 0x000fc40000004100 */
[----:B------:R-:W-:Y:S01]  /*8470*/  FFMA.FTZ R101, R31, R30, R38 ;  /* 0x0000001e1f657223 */ /* 0x000fe20000010026 */
[----:B------:R-:W-:Y:S01]  /*8480*/  HADD2.F32 R29, -RZ, R32.H0_H0 ;  /* 0x20000020ff1d7230 */ /* 0x000fe20000004100 */
[----:B------:R-:W-:Y:S01]  /*8490*/  F2FP.SATFINITE.E4M3.F32.PACK_AB_MERGE_C R42, R45, R42, RZ ;  /* 0x0000002a2d2a723e */ /* 0x000fe200048070ff */
[--C-:B------:R-:W-:Y:S01]  /*84a0*/  HADD2.F32 R30, -RZ, R36.reuse.H0_H0 ;  /* 0x20000024ff1e7230 */ /* 0x100fe20000004100 */
[----:B------:R-:W-:Y:S01]  /*84b0*/  F2FP.SATFINITE.E4M3.F32.PACK_AB_MERGE_C R46, R99, R46, RZ ;  /* 0x0000002e632e723e */ /* 0x000fe200048070ff */
[----:B------:R-:W-:Y:S02]  /*84c0*/  HADD2.F32 R107, -RZ, R107.H1_H1 ;  /* 0x3000006bff6b7230 */ /* 0x000fe40000004100 */
[-C--:B------:R-:W-:Y:S01]  /*84d0*/  FMUL.FTZ R35, R29, R34.reuse ;  /* 0x000000221d237220 */ /* 0x080fe20000410000 */
[----:B------:R-:W-:Y:S02]  /*84e0*/  HADD2.F32 R36, -RZ, R36.H1_H1 ;  /* 0x30000024ff247230 */ /* 0x000fe40000004100 */
[----:B------:R-:W-:Y:S01]  /*84f0*/  FMUL.FTZ R38, R30, R34 ;  /* 0x000000221e267220 */ /* 0x000fe20000410000 */
[----:B------:R-:W-:Y:S01]  /*8500*/  HADD2.F32 R31, -RZ, R108.H0_H0 ;  /* 0x2000006cff1f7230 */ /* 0x000fe20000004100 */
[----:B------:R-:W-:Y:S01]  /*8510*/  F2FP.F16.E4M3.UNPACK_B R34, R10 ;  /* 0x0000000aff22723e */ /* 0x000fe200020006ff */
[----:B------:R-:W-:-:S02]  /*8520*/  HADD2.F32 R32, -RZ, R32.H1_H1 ;  /* 0x30000020ff207230 */ /* 0x000fc40000004100 */
[----:B------:R-:W-:Y:S01]  /*8530*/  FMUL.FTZ R37, R36, R107 ;  /* 0x0000006b24257220 */ /* 0x000fe20000410000 */
        /* <DEDUP_REMOVED lines=23> */
[----:B------:R-:W-:-:S02]  /*86b0*/  HADD2.F32 R32, -RZ, R33.H1_H1 ;  /* 0x30000021ff207230 */ /* 0x000fc40000004100 */
[-C--:B------:R-:W-:Y:S01]  /*86c0*/  FMUL.FTZ R36, R31, R34.reuse ;  /* 0x000000221f247220 */ /* 0x080fe20000410000 */
[----:B------:R-:W-:Y:S01]  /*86d0*/  F2FP.F16.E4M3.UNPACK_B R30, R9.H1 ;  /* 0x00000009ff1e723e */ /* 0x000fe200030006ff */
[C---:B------:R-:W-:Y:S01]  /*86e0*/  FMUL.FTZ R34, R29.reuse, R34 ;  /* 0x000000221d227220 */ /* 0x040fe20000410000 */
[----:B------:R-:W-:Y:S01]  /*86f0*/  F2FP.F16.E4M3.UNPACK_B R5, R5.H1 ;  /* 0x00000005ff05723e */ /* 0x000fe200030006ff */
[----:B------:R-:W-:Y:S01]  /*8700*/  FFMA.FTZ R38, R29, R32, -R36 ;  /* 0x000000201d267223 */ /* 0x000fe20000010824 */
[----:B------:R-:W-:Y:S01]  /*8710*/  F2FP.F16.E4M3.UNPACK_B R29, R10.H1 ;  /* 0x0000000aff1d723e */ /* 0x000fe200030006ff */
[--C-:B------:R-:W-:Y:S01]  /*8720*/  HADD2.F32 R10, -RZ, R30.reuse.H0_H0 ;  /* 0x2000001eff0a7230 */ /* 0x100fe20000004100 */
[----:B------:R-:W-:Y:S01]  /*8730*/  F2FP.SATFINITE.E4M3.F32.PACK_AB_MERGE_C R44, R47, R44, RZ ;  /* 0x0000002c2f2c723e */ /* 0x000fe200048070ff */
[----:B------:R-:W-:Y:S01]  /*8740*/  HADD2.F32 R9, -RZ, R5.H0_H0 ;  /* 0x20000005ff097230 */ /* 0x000fe20000004100 */
[----:B------:R-:W-:Y:S01]  /*8750*/  F2FP.SATFINITE.E4M3.F32.PACK_AB_MERGE_C R47, R43, R40, R42 ;  /* 0x000000282b2f723e */ /* 0x000fe2000480702a */
[----:B------:R-:W-:Y:S01]  /*8760*/  FFMA.FTZ R40, R31, R32, R34 ;  /* 0x000000201f287223 */ /* 0x000fe20000010022 */
[----:B------:R-:W-:Y:S01]  /*8770*/  F2FP.F16.E4M3.UNPACK_B R8, R8.H1 ;  /* 0x00000008ff08723e */ /* 0x000fe200030006ff */
[--C-:B------:R-:W-:Y:S01]  /*8780*/  HADD2.F32 R31, -RZ, R29.reuse.H0_H0 ;  /* 0x2000001dff1f7230 */ /* 0x100fe20000004100 */
[----:B------:R-:W-:Y:S01]  /*8790*/  F2FP.SATFINITE.E4M3.F32.PACK_AB_MERGE_C R106, R106, R41, R44 ;  /* 0x000000296a6a723e */ /* 0x000fe2000480702c */
[----:B------:R-:W-:Y:S01]  /*87a0*/  HADD2.F32 R30, -RZ, R30.H1_H1 ;  /* 0x3000001eff1e7230 */ /* 0x000fe20000004100 */
[----:B------:R-:W-:Y:S01]  /*87b0*/  F2FP.F16.E4M3.UNPACK_B R33, R6 ;  /* 0x00000006ff21723e */ /* 0x000fe200020006ff */
[----:B------:R-:W-:-:S02]  /*87c0*/  HADD2.F32 R32, -RZ, R29.H1_H1 ;  /* 0x3000001dff207230 */ /* 0x000fc40000004100 */
[-C--:B------:R-:W-:Y:S01]  /*87d0*/  FMUL.FTZ R34, R10, R31.reuse ;  /* 0x0000001f0a227220 */ /* 0x080fe20000410000 */
[--C-:B------:R-:W-:Y:S02]  /*87e0*/  HADD2.F32 R29, -RZ, R8.reuse.H0_H0 ;  /* 0x20000008ff1d7230 */ /* 0x100fe40000004100 */
[C---:B------:R-:W-:Y:S01]  /*87f0*/  FMUL.FTZ R31, R9.reuse, R31 ;  /* 0x0000001f091f7220 */ /* 0x040fe20000410000 */
        /* <DEDUP_REMOVED lines=59> */
.L_x_1848:
[----:B------:R-:W-:Y:S05]  /*8bb0*/  BSYNC B1 ;  /* 0x0000000000017941 */ /* 0x000fea0003800000 */
.L_x_1847:
[----:B0-----:R0:W-:Y:S01]  /*8bc0*/  ST.E.128 desc[UR60][R12.64], R4 ;  /* 0x000000040c007985 */ /* 0x0011e2000c101d3c */
[----:B------:R-:W-:-:S13]  /*8bd0*/  ISETP.GE.AND P2, PT, R15, R105, PT ;  /* 0x000000690f00720c */ /* 0x000fda0003f46270 */
[----:B------:R-:W-:Y:S05]  /*8be0*/  @P2 BRA `(.L_x_1826) ;  /* 0x0000000400682947 */ /* 0x000fea0003800000 */
[----:B------:R-:W-:-:S04]  /*8bf0*/  IADD3 R14, P2, R15, R14, RZ ;  /* 0x0000000e0f0e7210 */ /* 0x000fc80007f5e0ff */
[----:B------:R-:W-:-:S05]  /*8c00*/  LEA.HI.X.SX32 R15, R15, R28, 0x1, P2 ;  /* 0x0000001c0f0f7211 */ /* 0x000fca00010f0eff */
[----:B------:R0:W-:Y:S01]  /*8c10*/  ST.E.128 desc[UR60][R14.64], R8 ;  /* 0x000000080e007985 */ /* 0x0001e2000c101d3c */
[----:B------:R-:W-:Y:S05]  /*8c20*/  BRA `(.L_x_1826) ;  /* 0x0000000400587947 */ /* 0x000fea0003800000 */
.L_x_1796:
[----:B------:R-:W-:-:S13]  /*8c30*/  ISETP.NE.AND P5, PT, R200, 0x3, PT ;  /* 0x00000003c800780c */ /* 0x000fda0003fa5270 */
[----:B------:R-:W-:Y:S05]  /*8c40*/  @!P5 BRA `(.L_x_1849) ;  /* 0x000000000004d947 */ /* 0x000fea0003800000 */
[----:B------:R-:W-:Y:S01]  /*8c50*/  BPT.TRAP 0x1 ;  /* 0x000000040000795c */ /* 0x000fe20000300000 */
.L_x_1849:
[----:B------:R-:W-:Y:S01]  /*8c60*/  IMAD R87, R195, 0x8, R17 ;  /* 0x00000008c3577824 */ /* 0x000fe200078e0211 */
[----:B------:R-:W-:Y:S01]  /*8c70*/  SHF.L.U32 R97, R201, 0x1f, RZ ;  /* 0x0000001fc9617819 */ /* 0x000fe200000006ff */
[----:B------:R-:W-:Y:S01]  /*8c80*/  BSSY B1, `(.L_x_1850) ;  /* 0x0000004000017945 */ /* 0x000fe20003800000 */
[----:B------:R-:W-:Y:S02]  /*8c90*/  SHF.R.S32.HI R94, RZ, 0x1f, R93 ;  /* 0x0000001fff5e7819 */ /* 0x000fe4000001145d */
[----:B------:R-:W0:Y:S02]  /*8ca0*/  SYNCS.PHASECHK.TRANS64.TRYWAIT P2, [R87+URZ+0x22890], R97 ;  /* 0x02289061570075a7 */ /* 0x000e24000804017f */
[----:B0-----:R-:W-:Y:S05]  /*8cb0*/  @!P2 BRA `(.L_x_1851) ;  /* 0x000002580020a947 */ /* 0x001fea0003800000 */
.L_x_2194:
[----:B------:R-:W-:Y:S05]  /*8cc0*/  BSYNC B1 ;  /* 0x0000000000017941 */ /* 0x000fea0003800000 */
.L_x_1850:
        /* <DEDUP_REMOVED lines=26> */
.L_x_2198:
[----:B------:R-:W-:Y:S04]  /*8e70*/  BSSY B1, `(.L_x_1853) ;  /* 0x000000d000017945 */ /* 0x000fe80003800000 */
[----:B------:R-:W-:Y:S05]  /*8e80*/  @!P2 BRA `(.L_x_1854) ;  /* 0x00000000002ca947 */ /* 0x000fea0003800000 */
[----:B------:R-:W-:Y:S02]  /*8e90*/  ULDC UR4, c[0x0][0x2f4] ;  /* 0x0000bd0000047ab9 */ /* 0x000fe40000000800 */
[----:B------:R-:W-:-:S13]  /*8ea0*/  ISETP.GE.AND P2, PT, R18, UR4, PT ;  /* 0x0000000412007c0c */ /* 0x000fda000bf46270 */
[----:B---3--:R-:W-:-:S05]  /*8eb0*/  @!P2 IADD3 R10, P3, R18, R14, RZ ;  /* 0x0000000e120aa210 */ /* 0x008fca0007f7e0ff */
[----:B--2---:R-:W-:Y:S01]  /*8ec0*/  @!P2 IMAD.X R11, R4, 0x1, R19, P3 ;  /* 0x00000001040ba824 */ /* 0x004fe200018e0613 */
[----:B------:R-:W-:-:S13]  /*8ed0*/  ISETP.GE.AND P3, PT, R23, UR4, PT ;  /* 0x0000000417007c0c */ /* 0x000fda000bf66270 */
[----:B------:R-:W-:-:S05]  /*8ee0*/  @!P3 IADD3 R14, P4, R23, R14, RZ ;  /* 0x0000000e170eb210 */ /* 0x000fca0007f9e0ff */
[----:B------:R-:W-:Y:S02]  /*8ef0*/  @!P3 IMAD.X R15, R4, 0x1, R197, P4 ;  /* 0x00000001040fb824 */ /* 0x000fe400020e06c5 */
[----:B------:R-:W2:Y:S04]  /*8f00*/  @!P2 LDS.128 R4, [R91+0x18400] ;  /* 0x018400005b04a984 */ /* 0x000ea80000000c00 */
[----:B--2---:R-:W-:Y:S04]  /*8f10*/  @!P2 ST.E.128 desc[UR60][R10.64], R4 ;  /* 0x000000040a00a985 */ /* 0x004fe8000c101d3c */
[----:B------:R-:W2:Y:S04]  /*8f20*/  @!P3 LDS.128 R4, [R90+0x18400] ;  /* 0x018400005a04b984 */ /* 0x000ea80000000c00 */
[----:B--2---:R4:W-:Y:S02]  /*8f30*/  @!P3 ST.E.128 desc[UR60][R14.64], R4 ;  /* 0x000000040e00b985 */ /* 0x0049e4000c101d3c */
.L_x_1854:
[----:B------:R-:W-:Y:S05]  /*8f40*/  BSYNC B1 ;  /* 0x0000000000017941 */ /* 0x000fea0003800000 */
.L_x_1853:
[----:B------:R-:W-:-:S03]  /*8f50*/  UMOV UR4, 0xffffffff ;  /* 0xffffffff00047882 */ /* 0x000fc60000000000 */
[----:B------:R-:W-:Y:S05]  /*8f60*/  BRA.DIV UR4, `(.L_x_1855) ;  /* 0x0000025604d07947 */ /* 0x000fea000b800000 */
[----:B--2-4-:R2:W4:Y:S04]  /*8f70*/  SHFL.IDX PT, R4, R9, 0x1, 0x1c1f ;  /* 0x003c1f0009047f89 */ /* 0x01452800000e0000 */
[----:B---3--:R2:W3:Y:S02]  /*8f80*/  SHFL.IDX PT, R14, R8, 0x1, 0x1c1f ;  /* 0x003c1f00080e7f89 */ /* 0x0084e400000e0000 */
.L_x_2202:
        /* <DEDUP_REMOVED lines=14> */
.L_x_1857:
[----:B------:R-:W-:Y:S05]  /*9070*/  BSYNC B1 ;  /* 0x0000000000017941 */ /* 0x000fea0003800000 */
.L_x_1856:
[----:B------:R-:W-:-:S03]  /*9080*/  UMOV UR4, 0xffffffff ;  /* 0xffffffff00047882 */ /* 0x000fc60000000000 */
[----:B------:R-:W-:Y:S05]  /*9090*/  BRA.DIV UR4, `(.L_x_1858) ;  /* 0x0000025604cc7947 */ /* 0x000fea000b800000 */
[----:B---34-:R3:W4:Y:S04]  /*90a0*/  SHFL.IDX PT, R4, R9, 0x2, 0x1c1f ;  /* 0x005c1f0009047f89 */ /* 0x01872800000e0000 */
[----:B------:R3:W0:Y:S02]  /*90b0*/  SHFL.IDX PT, R14, R8, 0x2, 0x1c1f ;  /* 0x005c1f00080e7f89 */ /* 0x00062400000e0000 */
.L_x_2206:
[----:B------:R-:W-:-:S13]  /*90c0*/  ISETP.GE.AND P2, PT, R28, 0x81, PT ;  /* 0x000000811c00780c */ /* 0x000fda0003f46270 */
[----:B------:R-:W-:Y:S05]  /*90d0*/  @!P2 BRA `(.L_x_1826) ;  /* 0x00000000002ca947 */ /* 0x000fea0003800000 */
[----:B------:R-:W-:Y:S02]  /*90e0*/  ULDC UR4, c[0x0][0x2f4] ;  /* 0x0000bd0000047ab9 */ /* 0x000fe40000000800 */
[----:B------:R-:W-:-:S13]  /*90f0*/  ISETP.GE.AND P2, PT, R18, UR4, PT ;  /* 0x0000000412007c0c */ /* 0x000fda000bf46270 */
[----:B0123--:R-:W-:-:S05]  /*9100*/  @!P2 IADD3 R8, P3, R18, R14, RZ ;  /* 0x0000000e1208a210 */ /* 0x00ffca0007f7e0ff */
[----:B----4-:R-:W-:Y:S01]  /*9110*/  @!P2 IMAD.X R9, R4, 0x1, R19, P3 ;  /* 0x000000010409a824 */ /* 0x010fe200018e0613 */
[----:B------:R-:W-:-:S13]  /*9120*/  ISETP.GE.AND P3, PT, R23, UR4, PT ;  /* 0x0000000417007c0c */ /* 0x000fda000bf66270 */
[----:B------:R-:W-:-:S05]  /*9130*/  @!P3 IADD3 R14, P4, R23, R14, RZ ;  /* 0x0000000e170eb210 */ /* 0x000fca0007f9e0ff */
[----:B------:R-:W-:Y:S02]  /*9140*/  @!P3 IMAD.X R15, R4, 0x1, R197, P4 ;  /* 0x00000001040fb824 */ /* 0x000fe400020e06c5 */
[----:B------:R-:W0:Y:S04]  /*9150*/  @!P2 LDS.128 R4, [R91+0x1c400] ;  /* 0x01c400005b04a984 */ /* 0x000e280000000c00 */
[----:B0-----:R-:W-:Y:S04]  /*9160*/  @!P2 ST.E.128 desc[UR60][R8.64], R4 ;  /* 0x000000040800a985 */ /* 0x001fe8000c101d3c */
[----:B------:R-:W0:Y:S04]  /*9170*/  @!P3 LDS.128 R4, [R90+0x1c400] ;  /* 0x01c400005a04b984 */ /* 0x000e280000000c00 */
[----:B0-----:R0:W-:Y:S02]  /*9180*/  @!P3 ST.E.128 desc[UR60][R14.64], R4 ;  /* 0x000000040e00b985 */ /* 0x0011e4000c101d3c */
.L_x_1826:
[----:B------:R-:W-:Y:S05]  /*9190*/  BSYNC B0 ;  /* 0x0000000000007941 */ /* 0x000fea0003800000 */
.L_x_1795:
[----:B0---4-:R-:W0:Y:S01]  /*91a0*/  S2R R4, SR_TID.X ;  /* 0x0000000000047919 */ /* 0x011e220000002100 */
[----:B------:R-:W-:Y:S01]  /*91b0*/  @!PT LDS RZ, [RZ] ;  /* 0x00000000fffff984 */ /* 0x000fe20000000800 */
[----:B------:R-:W-:Y:S01]  /*91c0*/  @!PT LDS RZ, [RZ] ;  /* 0x00000000fffff984 */ /* 0x000fe20000000800 */
[----:B------:R-:W-:Y:S01]  /*91d0*/  @!PT LDS RZ, [RZ] ;  /* 0x00000000fffff984 */ /* 0x000fe20000000800 */
[----:B------:R-:W-:Y:S01]  /*91e0*/  @!PT LDS RZ, [RZ] ;  /* 0x00000000fffff984 */ /* 0x000fe20000000800 */
[----:B------:R4:W-:Y:S06]  /*91f0*/  MEMBAR.ALL.CTA ;  /* 0x0000000000007992 */ /* 0x0009ec0000008000 */
[----:B----4-:R-:W4:Y:S01]  /*9200*/  FENCE.VIEW.ASYNC.S ;  /* 0x00000000000073c6 */ /* 0x010f220000000000 */
[----:B------:R-:W-:Y:S05]  /*9210*/  WARPSYNC.ALL ;  /* 0x0000000000007948 */ /* 0x000fea0003800000 */
[----:B------:R-:W-:Y:S01]  /*9220*/  BSSY B0, `(.L_x_1859) ;  /* 0x0000008000007945 */ /* 0x000fe20003800000 */
[----:B----4-:R4:W-:Y:S01]  /*9230*/  BAR.SYNC.DEFER_BLOCKING R73, 0x80 ;  /* 0x000200490000751d */ /* 0x0109e20000010000 */
[----:B0-----:R-:W-:-:S13]  /*9240*/  LOP3.LUT P2, RZ, R4, 0x7f, RZ, 0xc0, !PT ;  /* 0x0000007f04ff7812 */ /* 0x001fda000784c0ff */
[----:B------:R-:W-:-:S05]  /*9250*/  @!P2 VIADD R4, R87, 0x228a0 ;  /* 0x000228a05704a836 */ /* 0x000fca0000000000 */
[----:B------:R-:W-:-:S04]  /*9260*/  @!P2 PRMT R4, RZ, 0x654, R4 ;  /* 0x00000654ff04a816 */ /* 0x000fc80000000004 */
[----:B------:R4:W-:Y:S01]  /*9270*/  @!P2 SYNCS.ARRIVE.TRANS64.RED.A1T0 RZ, [R4+URZ], RZ ;  /* 0x000000ff04ffa9a7 */ /* 0x0009e2000810043f */
[----:B------:R-:W-:Y:S05]  /*9280*/  @!P5 BRA `(.L_x_1860) ;  /* 0x000000000004d947 */ /* 0x000fea0003800000 */
[----:B------:R-:W-:Y:S01]  /*9290*/  BPT.TRAP 0x1 ;  /* 0x000000040000795c */ /* 0x000fe20000300000 */
.L_x_1860:
[----:B------:R-:W-:Y:S05]  /*92a0*/  BSYNC B0 ;  /* 0x0000000000007941 */ /* 0x000fea0003800000 */
.L_x_1859:
[----:B------:R-:W0:Y:S01]  /*92b0*/  SYNCS.PHASECHK.TRANS64.TRYWAIT P3, [R87+URZ+0x228b0], R97 ;  /* 0x0228b061570075a7 */ /* 0x000e22000806017f */
[----:B------:R-:W-:Y:S04]  /*92c0*/  BSSY B0, `(.L_x_1861) ;  /* 0x0000002000007945 */ /* 0x000fe80003800000 */
[----:B0-----:R-:W-:Y:S05]  /*92d0*/  @!P3 BRA `(.L_x_1862) ;  /* 0x000002540084b947 */ /* 0x001fea0003800000 */
.L_x_2207:
[----:B------:R-:W-:Y:S05]  /*92e0*/  BSYNC B0 ;  /* 0x0000000000007941 */ /* 0x000fea0003800000 */
.L_x_1861:
[----:B------:R-:W-:Y:S01]  /*92f0*/  ULDC.64 UR4, c[0x0][0x328] ;  /* 0x0000ca0000047ab9 */ /* 0x000fe20000000a00 */
[----:B------:R-:W-:Y:S01]  /*9300*/  ULDC.64 UR6, c[0x0][0x318] ;  /* 0x0000c60000067ab9 */ /* 0x000fe20000000a00 */
[----:B------:R-:W-:Y:S01]  /*9310*/  IMAD R94, R94, UR4, RZ ;  /* 0x000000045e5e7c24 */ /* 0x000fe2000f8e02ff */
[----:B------:R-:W-:Y:S01]  /*9320*/  BSSY B0, `(.L_x_1863) ;  /* 0x000001f000007945 */ /* 0x000fe20003800000 */
[----:B----4-:R-:W-:-:S04]  /*9330*/  IMAD.WIDE.U32 R4, R93, UR4, RZ ;  /* 0x000000045d047c25 */ /* 0x010fc8000f8e00ff */
[----:B------:R-:W-:Y:S01]  /*9340*/  IMAD R93, R93, UR5, R94 ;  /* 0x000000055d5d7c24 */ /* 0x000fe2000f8e025e */
[----:B------:R-:W-:Y:S01]  /*9350*/  ULDC.64 UR4, c[0x0][0x338] ;  /* 0x0000ce0000047ab9 */ /* 0x000fe20000000a00 */
[----:B------:R-:W-:Y:S02]  /*9360*/  IMAD.IADD R96, R96, 0x1, -R198 ;  /* 0x0000000160607824 */ /* 0x000fe400078e0ac6 */
[----:B------:R-:W-:Y:S02]  /*9370*/  IMAD R95, R95, UR4, RZ ;  /* 0x000000045f5f7c24 */ /* 0x000fe4000f8e02ff */
[----:B------:R-:W-:Y:S02]  /*9380*/  IMAD.IADD R5, R5, 0x1, R93 ;  /* 0x0000000105057824 */ /* 0x000fe400078e025d */
[C---:B------:R-:W-:Y:S02]  /*9390*/  IMAD R95, R92.reuse, UR5, R95 ;  /* 0x000000055c5f7c24 */ /* 0x040fe4000f8e025f */
[----:B------:R-:W-:Y:S01]  /*93a0*/  IMAD.WIDE.U32 R92, R92, UR4, R4 ;  /* 0x000000045c5c7c25 */ /* 0x000fe2000f8e0004 */
[----:B------:R-:W-:-:S03]  /*93b0*/  ULDC.64 UR4, c[0x0][0x330] ;  /* 0x0000cc0000047ab9 */ /* 0x000fc60000000a00 */
[----:B------:R-:W-:Y:S02]  /*93c0*/  IMAD.IADD R93, R93, 0x1, R95 ;  /* 0x000000015d5d7824 */ /* 0x000fe400078e025f */
        /* <DEDUP_REMOVED lines=8> */
[----:B------:R-:W-:Y:S05]  /*9450*/  @!P3 BRA `(.L_x_1864) ;  /* 0x00000000002cb947 */ /* 0x000fea0003800000 */
[----:B------:R-:W-:Y:S02]  /*9460*/  ULDC UR4, c[0x0][0x2f4] ;  /* 0x0000bd0000047ab9 */ /* 0x000fe40000000800 */
[----:B------:R-:W-:-:S13]  /*9470*/  ISETP.GE.AND P3, PT, R18, UR4, PT ;  /* 0x0000000412007c0c */ /* 0x000fda000bf66270 */
[----:B-1234-:R-:W-:-:S05]  /*9480*/  @!P3 IADD3 R8, P4, R18, R10, RZ ;  /* 0x0000000a1208b210 */ /* 0x01efca0007f9e0ff */
        /* <DEDUP_REMOVED lines=8> */
.L_x_1864:
[----:B------:R-:W-:Y:S05]  /*9510*/  BSYNC B0 ;  /* 0x0000000000007941 */ /* 0x000fea0003800000 */
.L_x_1863:
[----:B------:R-:W-:Y:S01]  /*9520*/  ISETP.GE.AND P3, PT, R96, 0x41, PT ;  /* 0x000000416000780c */ /* 0x000fe20003f66270 */
[----:B0-----:R0:W0:Y:S01]  /*9530*/  SHFL.IDX PT, R4, R13, 0x1, 0x1c1f ;  /* 0x003c1f000d047f89 */ /* 0x00102200000e0000 */
[----:B------:R-:W-:Y:S03]  /*9540*/  BSSY B0, `(.L_x_1865) ;  /* 0x000000e000007945 */ /* 0x000fe60003800000 */
[----:B----4-:R4:W0:Y:S08]  /*9550*/  SHFL.IDX PT, R10, R12, 0x1, 0x1c1f ;  /* 0x003c1f000c0a7f89 */ /* 0x01083000000e0000 */
[----:B----4-:R-:W-:Y:S05]  /*9560*/  @!P3 BRA `(.L_x_1866) ;  /* 0x00000000002cb947 */ /* 0x010fea0003800000 */
[----:B------:R-:W-:Y:S02]  /*9570*/  ULDC UR4, c[0x0][0x2f4] ;  /* 0x0000bd0000047ab9 */ /* 0x000fe40000000800 */
[----:B------:R-:W-:-:S13]  /*9580*/  ISETP.GE.AND P3, PT, R18, UR4, PT ;  /* 0x0000000412007c0c */ /* 0x000fda000bf66270 */
[----:B0123--:R-:W-:-:S05]  /*9590*/  @!P3 IADD3 R8, P4, R18, R10, RZ ;  /* 0x0000000a1208b210 */ /* 0x00ffca0007f9e0ff */
[----:B------:R-:W-:Y:S01]  /*95a0*/  @!P3 IMAD.X R9, R4, 0x1, R19, P4 ;  /* 0x000000010409b824 */ /* 0x000fe200020e0613 */
[----:B------:R-:W-:-:S13]  /*95b0*/  ISETP.GE.AND P4, PT, R23, UR4, PT ;  /* 0x0000000417007c0c */ /* 0x000fda000bf86270 */
[----:B------:R-:W-:-:S05]  /*95c0*/  @!P4 IADD3 R10, P5, R23, R10, RZ ;  /* 0x0000000a170ac210 */ /* 0x000fca0007fbe0ff */
[----:B------:R-:W-:Y:S02]  /*95d0*/  @!P4 IMAD.X R11, R4, 0x1, R197, P5 ;  /* 0x00000001040bc824 */ /* 0x000fe400028e06c5 */
[----:B------:R-:W0:Y:S04]  /*95e0*/  @!P3 LDS.128 R4, [R91+0xc400] ;  /* 0x00c400005b04b984 */ /* 0x000e280000000c00 */
[----:B0-----:R-:W-:Y:S04]  /*95f0*/  @!P3 ST.E.128 desc[UR60][R8.64], R4 ;  /* 0x000000040800b985 */ /* 0x001fe8000c101d3c */
[----:B------:R-:W0:Y:S04]  /*9600*/  @!P4 LDS.128 R4, [R90+0xc400] ;  /* 0x00c400005a04c984 */ /* 0x000e280000000c00 */
[----:B0-----:R4:W-:Y:S02]  /*9610*/  @!P4 ST.E.128 desc[UR60][R10.64], R4 ;  /* 0x000000040a00c985 */ /* 0x0019e4000c101d3c */
.L_x_1866:
[----:B------:R-:W-:Y:S05]  /*9620*/  BSYNC B0 ;  /* 0x0000000000007941 */ /* 0x000fea0003800000 */
.L_x_1865:
[----:B------:R-:W-:Y:S01]  /*9630*/  ISETP.GE.AND P3, PT, R96, 0x81, PT ;  /* 0x000000816000780c */ /* 0x000fe20003f66270 */
[----:B0-----:R-:W0:Y:S01]  /*9640*/  SHFL.IDX PT, R13, R13, 0x2, 0x1c1f ;  /* 0x005c1f000d0d7f89 */ /* 0x001e2200000e0000 */
[----:B------:R-:W-:Y:S03]  /*9650*/  BSSY B0, `(.L_x_1867) ;  /* 0x000000e000007945 */ /* 0x000fe60003800000 */
[----:B----4-:R4:W0:Y:S08]  /*9660*/  SHFL.IDX PT, R10, R12, 0x2, 0x1c1f ;  /* 0x005c1f000c0a7f89 */ /* 0x01083000000e0000 */
[----:B----4-:R-:W-:Y:S05]  /*9670*/  @!P3 BRA `(.L_x_1868) ;  /* 0x00000000002cb947 */ /* 0x010fea0003800000 */
[----:B------:R-:W-:Y:S02]  /*9680*/  ULDC UR4, c[0x0][0x2f4] ;  /* 0x0000bd0000047ab9 */ /* 0x000fe40000000800 */
[----:B------:R-:W-:-:S13]  /*9690*/  ISETP.GE.AND P3, PT, R18, UR4, PT ;  /* 0x0000000412007c0c */ /* 0x000fda000bf66270 */
[----:B------:R-:W4:Y:S01]  /*96a0*/  @!P3 LDS.128 R4, [R91+0xe400] ;  /* 0x00e400005b04b984 */ /* 0x000f220000000c00 */
[----:B0123--:R-:W-:-:S05]  /*96b0*/  @!P3 IADD3 R8, P4, R18, R10, RZ ;  /* 0x0000000a1208b210 */ /* 0x00ffca0007f9e0ff */
[----:B------:R-:W-:Y:S01]  /*96c0*/  @!P3 IMAD.X R9, R13, 0x1, R19, P4 ;  /* 0x000000010d09b824 */ /* 0x000fe200020e0613 */
[----:B------:R-:W-:-:S13]  /*96d0*/  ISETP.GE.AND P4, PT, R23, UR4, PT ;  /* 0x0000000417007c0c */ /* 0x000fda000bf86270 */
[----:B------:R-:W-:-:S05]  /*96e0*/  @!P4 IADD3 R10, P5, R23, R10, RZ ;  /* 0x0000000a170ac210 */ /* 0x000fca0007fbe0ff */
[----:B------:R-:W-:Y:S01]  /*96f0*/  @!P4 IMAD.X R11, R13, 0x1, R197, P5 ;  /* 0x000000010d0bc824 */ /* 0x000fe200028e06c5 */
[----:B----4-:R-:W-:Y:S04]  /*9700*/  @!P3 ST.E.128 desc[UR60][R8.64], R4 ;  /* 0x000000040800b985 */ /* 0x010fe8000c101d3c */
[----:B------:R-:W0:Y:S04]  /*9710*/  @!P4 LDS.128 R4, [R90+0xe400] ;  /* 0x00e400005a04c984 */ /* 0x000e280000000c00 */
[----:B0-----:R4:W-:Y:S02]  /*9720*/  @!P4 ST.E.128 desc[UR60][R10.64], R4 ;  /* 0x000000040a00c985 */ /* 0x0019e4000c101d3c */
.L_x_1868:
[----:B------:R-:W-:Y:S05]  /*9730*/  BSYNC B0 ;  /* 0x0000000000007941 */ /* 0x000fea0003800000 */
.L_x_1867:
[----:B------:R-:W-:Y:S01]  /*9740*/  @!PT LDS RZ, [RZ] ;  /* 0x00000000fffff984 */ /* 0x000fe20000000800 */
[----:B------:R-:W-:Y:S01]  /*9750*/  @!PT LDS RZ, [RZ] ;  /* 0x00000000fffff984 */ /* 0x000fe20000000800 */
[----:B------:R-:W-:Y:S01]  /*9760*/  @!PT LDS RZ, [RZ] ;  /* 0x00000000fffff984 */ /* 0x000fe20000000800 */
[----:B------:R-:W-:Y:S01]  /*9770*/  @!PT LDS RZ, [RZ] ;  /* 0x00000000fffff984 */ /* 0x000fe20000000800 */
[----:B------:R5:W-:Y:S06]  /*9780*/  MEMBAR.ALL.CTA ;  /* 0x0000000000007992 */ /* 0x000bec0000008000 */
[----:B-----5:R-:W5:Y:S01]  /*9790*/  FENCE.VIEW.ASYNC.S ;  /* 0x00000000000073c6 */ /* 0x020f620000000000 */
[----:B-1----:R-:W-:Y:S01]  /*97a0*/  @!P2 VIADD R87, R87, 0x228c0 ;  /* 0x000228c05757a836 */ /* 0x002fe20000000000 */
[----:B-----5:R1:W-:Y:S01]  /*97b0*/  BAR.SYNC.DEFER_BLOCKING R73, 0x80 ;  /* 0x000200490000751d */ /* 0x0203e20000010000 */
[----:B------:R-:W-:Y:S01]  /*97c0*/  ISETP.NE.AND P3, PT, R89, RZ, PT ;  /* 0x000000ff5900720c */ /* 0x000fe20003f65270 */
[----:B------:R-:W-:-:S02]  /*97d0*/  VIADD R195, R195, 0x1 ;  /* 0x00000001c3c37836 */ /* 0x000fc40000000000 */
[----:B------:R-:W-:-:S04]  /*97e0*/  @!P2 PRMT R87, RZ, 0x654, R87 ;  /* 0x00000654ff57a816 */ /* 0x000fc80000000057 */
[----:B------:R1:W-:Y:S01]  /*97f0*/  @!P2 SYNCS.ARRIVE.TRANS64.RED.A1T0 RZ, [R87+URZ], RZ ;  /* 0x000000ff57ffa9a7 */ /* 0x0003e2000810043f */
[----:B------:R-:W-:-:S04]  /*9800*/  ISETP.NE.AND P2, PT, R195, 0x2, PT ;  /* 0x00000002c300780c */ /* 0x000fc80003f45270 */
[----:B----4-:R-:W-:Y:S02]  /*9810*/  SEL R4, RZ, 0x1, P2 ;  /* 0x00000001ff047807 */ /* 0x010fe40001000000 */
[----:B------:R-:W-:Y:S02]  /*9820*/  SEL R195, R195, RZ, P2 ;  /* 0x000000ffc3c37207 */ /* 0x000fe40001000000 */
[----:B------:R-:W-:Y:S01]  /*9830*/  LOP3.LUT R201, R201, R4, RZ, 0x3c, !PT ;  /* 0x00000004c9c97212 */ /* 0x000fe200078e3cff */
[----:B-1----:R-:W-:Y:S06]  /*9840*/  @P3 BRA `(.L_x_1869) ;  /* 0xffffff88009c3947 */ /* 0x002fec000383ffff */
[----:B------:R-:W1:Y:S01]  /*9850*/  S2R R5, SR_TID.X ;  /* 0x0000000000057919 */ /* 0x000e620000002100 */
[----:B------:R-:W-:Y:S02]  /*9860*/  PLOP3.LUT P0, PT, PT, PT, PT, 0x8, 0x0 ;  /* 0x000000000000781c */ /* 0x000fe40003f0e170 */
[----:B-1----:R-:W-:-:S04]  /*9870*/  SHF.R.U32.HI R5, RZ, 0x7, R5 ;  /* 0x00000007ff057819 */ /* 0x002fc80000011605 */
[----:B------:R-:W-:-:S13]  /*9880*/  ISETP.NE.AND P3, PT, R5, 0x1, PT ;  /* 0x000000010500780c */ /* 0x000fda0003f65270 */
[----:B------:R-:W-:Y:S06]  /*9890*/  @!P3 BAR.ARV 0x9, 0x100 ;  /* 0x024400000000bb1d */ /* 0x000fec0000002000 */
.L_x_1790:
[----:B------:R-:W1:Y:S01]  /*98a0*/  LDC R0, c[0x0][0x448] ;  /* 0x00011200ff007b82 */ /* 0x000e620000000800 */
[----:B------:R-:W-:-:S07]  /*98b0*/  IADD3 R5, R189, 0x1, -R188 ;  /* 0x00000001bd057810 */ /* 0x000fce0007ffe8bc */
[----:B------:R-:W4:Y:S01]  /*98c0*/  LDC.64 R6, c[0x0][0x9e0] ;  /* 0x00027800ff067b82 */ /* 0x000f220000000a00 */
[----:B-1----:R-:W-:Y:S01]  /*98d0*/  ISETP.NE.AND P1, PT, R0, 0x1, PT ;  /* 0x000000010000780c */ /* 0x002fe20003f25270 */
[----:B------:R-:W-:Y:S01]  /*98e0*/  VIADD R0, R202, 0x7f ;  /* 0x0000007fca007836 */ /* 0x000fe20000000000 */
[----:B----4-:R-:W-:-:S11]  /*98f0*/  ISETP.GE.AND P2, PT, R7, 0x1, PT ;  /* 0x000000010700780c */ /* 0x010fd60003f46270 */
[----:B------:R-:W1:Y:S08]  /*9900*/  @P1 LDC R3, c[0x0][0x44c] ;  /* 0x00011300ff031b82 */ /* 0x000e700000000800 */
[----:B------:R-:W4:Y:S01]  /*9910*/  @P1 LDC R2, c[0x0][0x450] ;  /* 0x00011400ff021b82 */ /* 0x000f220000000800 */
[----:B-1----:R-:W-:-:S05]  /*9920*/  @P1 IMAD.HI.U32 R3, R0, R3, RZ ;  /* 0x0000000300031227 */ /* 0x002fca00078e00ff */
[----:B----4-:R-:W-:-:S05]  /*9930*/  @P1 SHF.R.U32.HI R0, RZ, R2, R3 ;  /* 0x00000002ff001219 */ /* 0x010fca0000011603 */
[----:B------:R-:W-:Y:S01]  /*9940*/  IMAD.IADD R3, R5, 0x1, R0 ;  /* 0x0000000105037824 */ /* 0x000fe200078e0200 */
[----:B------:R-:W-:Y:S06]  /*9950*/  @P0 BRA `(.L_x_1870) ;  /* 0x00000000000c0947 */ /* 0x000fec0003800000 */
[----:B------:R-:W1:Y:S01]  /*9960*/  FENCE.VIEW.ASYNC.G ;  /* 0x00000000000073c6 */ /* 0x000e620000000100 */
[----:B------:R-:W-:Y:S05]  /*9970*/  WARPSYNC.ALL ;  /* 0x0000000000007948 */ /* 0x000fea0003800000 */
[----:B-1----:R-:W-:Y:S06]  /*9980*/  BAR.ARV 0xc, 0x180 ;  /* 0x0306000000007b1d */ /* 0x002fec0000002000 */
.L_x_1870:
        /* <DEDUP_REMOVED lines=8> */
[----:B------:R-:W1:Y:S02]  /*9a10*/  @P0 LDC.64 R4, c[0x0][0x9e8] ;  /* 0x00027a00ff040b82 */ /* 0x000e640000000a00 */
[----:B-1----:R-:W-:-:S05]  /*9a20*/  @P0 IMAD.HI.U32 R2, R3, R4, RZ ;  /* 0x0000000403020227 */ /* 0x002fca00078e00ff */
[----:B------:R-:W-:-:S04]  /*9a30*/  @P0 SHF.R.U32.HI R3, RZ, R5, R2 ;  /* 0x00000005ff030219 */ /* 0x000fc80000011602 */
[----:B------:R-:W-:Y:S01]  /*9a40*/  LOP3.LUT R2, RZ, R3, RZ, 0x33, !PT ;  /* 0x00000003ff027212 */ /* 0x000fe200078e33ff */
[----:B------:R-:W-:Y:S06]  /*9a50*/  BRA `(.L_x_1874) ;  /* 0x0000000000107947 */ /* 0x000fec0003800000 */
.L_x_1873:
[----:B------:R-:W-:-:S13]  /*9a60*/  ISETP.NE.AND P0, PT, R7, 0x1, PT ;  /* 0x000000010700780c */ /* 0x000fda0003f05270 */
[----:B------:R-:W1:Y:S02]  /*9a70*/  @P0 LDC.64 R4, c[0x0][0x9e8] ;  /* 0x00027a00ff040b82 */ /* 0x000e640000000a00 */
[----:B-1----:R-:W-:-:S05]  /*9a80*/  @P0 IMAD.HI.U32 R4, R2, R4, RZ ;  /* 0x0000000402040227 */ /* 0x002fca00078e00ff */
[----:B------:R-:W-:-:S07]  /*9a90*/  @P0 SHF.R.U32.HI R2, RZ, R5, R4 ;  /* 0x00000005ff020219 */ /* 0x000fce0000011604 */
.L_x_1874:
[----:B------:R-:W-:Y:S05]  /*9aa0*/  BSYNC B0 ;  /* 0x0000000000007941 */ /* 0x000fea0003800000 */
.L_x_1872:
[----:B------:R-:W-:-:S05]  /*9ab0*/  IMAD R3, R2, R7, R7 ;  /* 0x0000000702037224 */ /* 0x000fca00078e0207 */
[----:B------:R-:W-:-:S07]  /*9ac0*/  VIMNMX R0, R0, R3, PT ;  /* 0x0000000300007248 */ /* 0x000fce0003fe0100 */
.L_x_1871:
[----:B------:R-:W1:Y:S01]  /*9ad0*/  @P1 LDC R3, c[0x0][0x44c] ;  /* 0x00011300ff031b82 */ /* 0x000e620000000800 */
[----:B------:R-:W-:Y:S01]  /*9ae0*/  VIADD R0, R0, 0x9f ;  /* 0x0000009f00007836 */ /* 0x000fe20000000000 */
[----:B------:R-:W-:Y:S01]  /*9af0*/  ULDC UR4, c[0x0][0x9dc] ;  /* 0x0002770000047ab9 */ /* 0x000fe20000000800 */
[----:B------:R-:W-:Y:S02]  /*9b00*/  IMAD.MOV.U32 R5, RZ, RZ, R202 ;  /* 0x000000ffff057224 */ /* 0x000fe400078e00ca */
[----:B------:R-:W-:-:S03]  /*9b10*/  IMAD.HI R0, R0, 0x66666667, RZ ;  /* 0x6666666700007827 */ /* 0x000fc600078e02ff */
[----:B--23--:R-:W2:Y:S01]  /*9b20*/  @P1 LDC R9, c[0x0][0x450] ;  /* 0x00011400ff091b82 */ /* 0x00cea20000000800 */
[----:B-1----:R-:W-:Y:S01]  /*9b30*/  @P1 IMAD.HI.U32 R2, R202, R3, RZ ;  /* 0x00000003ca021227 */ /* 0x002fe200078e00ff */
[----:B------:R-:W-:-:S04]  /*9b40*/  SHF.R.U32.HI R3, RZ, 0x1f, R0 ;  /* 0x0000001fff037819 */ /* 0x000fc80000011600 */
[----:B------:R-:W-:Y:S02]  /*9b50*/  LEA.HI.SX32 R106, R0, R3, 0x1a ;  /* 0x00000003006a7211 */ /* 0x000fe400078fd2ff */
[----:B--2---:R-:W-:Y:S02]  /*9b60*/  @P1 SHF.R.U32.HI R5, RZ, R9, R2 ;  /* 0x00000009ff051219 */ /* 0x004fe40000011602 */
[----:B------:R-:W-:-:S03]  /*9b70*/  VIMNMX R106, R27, R106, PT ;  /* 0x0000006a1b6a7248 */ /* 0x000fc60003fe0100 */
        /* <DEDUP_REMOVED lines=8> */
[----:B------:R-:W1:Y:S02]  /*9c00*/  @P0 LDC.64 R4, c[0x0][0x9e8] ;  /* 0x00027a00ff040b82 */ /* 0x000e640000000a00 */
[----:B-1----:R-:W-:-:S05]  /*9c10*/  @P0 IMAD.HI.U32 R0, R3, R4, RZ ;  /* 0x0000000403000227 */ /* 0x002fca00078e00ff */
[----:B------:R-:W-:-:S04]  /*9c20*/  @P0 SHF.R.U32.HI R3, RZ, R5, R0 ;  /* 0x00000005ff030219 */ /* 0x000fc80000011600 */
[----:B------:R-:W-:Y:S01]  /*9c30*/  LOP3.LUT R0, RZ, R3, RZ, 0x33, !PT ;  /* 0x00000003ff007212 */ /* 0x000fe200078e33ff */
[----:B------:R-:W-:Y:S06]  /*9c40*/  BRA `(.L_x_1878) ;  /* 0x0000000000107947 */ /* 0x000fec0003800000 */
.L_x_1877:
[----:B------:R-:W-:-:S13]  /*9c50*/  ISETP.NE.AND P0, PT, R7, 0x1, PT ;  /* 0x000000010700780c */ /* 0x000fda0003f05270 */
[----:B------:R-:W1:Y:S02]  /*9c60*/  @P0 LDC.64 R4, c[0x0][0x9e8] ;  /* 0x00027a00ff040b82 */ /* 0x000e640000000a00 */
[----:B-1----:R-:W-:-:S05]  /*9c70*/  @P0 IMAD.HI.U32 R4, R0, R4, RZ ;  /* 0x0000000400040227 */ /* 0x002fca00078e00ff */
[----:B------:R-:W-:-:S07]  /*9c80*/  @P0 SHF.R.U32.HI R0, RZ, R5, R4 ;  /* 0x00000005ff000219 */ /* 0x000fce0000011604 */
.L_x_1878:
[----:B------:R-:W-:Y:S05]  /*9c90*/  BSYNC B0 ;  /* 0x0000000000007941 */ /* 0x000fea0003800000 */
.L_x_1876:
[----:B------:R-:W-:-:S05]  /*9ca0*/  IMAD R3, R0, R7, RZ ;  /* 0x0000000700037224 */ /* 0x000fca00078e02ff */
[----:B------:R-:W-:-:S07]  /*9cb0*/  VIMNMX R2, R2, R3, !PT ;  /* 0x0000000302027248 */ /* 0x000fce0007fe0100 */
.L_x_1875:
[----:B------:R-:W-:Y:S01]  /*9cc0*/  IMAD.HI R2, R2, 0x66666667, RZ ;  /* 0x6666666702027827 */ /* 0x000fe200078e02ff */
[----:B------:R-:W-:Y:S02]  /*9cd0*/  PLOP3.LUT P0, PT, PT, PT, PT, 0x80, 0x0 ;  /* 0x000000000000781c */ /* 0x000fe40003f0f070 */
[----:B------:R-:W-:Y:S02]  /*9ce0*/  CS2R R88, SRZ ;  /* 0x0000000000587805 */ /* 0x000fe4000001ff00 */
[----:B------:R-:W-:Y:S02]  /*9cf0*/  CS2R R86, SRZ ;  /* 0x0000000000567805 */ /* 0x000fe4000001ff00 */
[----:B------:R-:W-:Y:S02]  /*9d00*/  CS2R R6, SRZ ;  /* 0x0000000000067805 */ /* 0x000fe4000001ff00 */
[----:B------:R-:W-:Y:S02]  /*9d10*/  SHF.R.U32.HI R3, RZ, 0x1f, R2 ;  /* 0x0000001fff037819 */ /* 0x000fe40000011602 */
[----:B------:R-:W-:-:S02]  /*9d20*/  CS2R R84, SRZ ;  /* 0x0000000000547805 */ /* 0x000fc4000001ff00 */
[----:B------:R-:W-:Y:S02]  /*9d30*/  CS2R R8, SRZ ;  /* 0x0000000000087805 */ /* 0x000fe4000001ff00 */
[----:B------:R-:W-:Y:S02]  /*9d40*/  CS2R R4, SRZ ;  /* 0x0000000000047805 */ /* 0x000fe4000001ff00 */
[----:B------:R-:W-:Y:S02]  /*9d50*/  LEA.HI.SX32 R3, R2, R3, 0x1a ;  /* 0x0000000302037211 */ /* 0x000fe400078fd2ff */
[----:B------:R-:W-:Y:S02]  /*9d60*/  CS2R R78, SRZ ;  /* 0x00000000004e7805 */ /* 0x000fe4000001ff00 */
[----:B------:R-:W-:Y:S02]  /*9d70*/  CS2R R76, SRZ ;  /* 0x00000000004c7805 */ /* 0x000fe4000001ff00 */
[----:B0-----:R-:W-:-:S02]  /*9d80*/  CS2R R10, SRZ ;  /* 0x00000000000a7805 */ /* 0x001fc4000001ff00 */
[----:B------:R-:W-:Y:S02]  /*9d90*/  VIMNMX R209, RZ, R3, !PT ;  /* 0x00000003ffd17248 */ /* 0x000fe40007fe0100 */
[----:B------:R-:W-:Y:S02]  /*9da0*/  CS2R R70, SRZ ;  /* 0x0000000000467805 */ /* 0x000fe4000001ff00 */
[----:B------:R-:W-:Y:S02]  /*9db0*/  CS2R R12, SRZ ;  /* 0x00000000000c7805 */ /* 0x000fe4000001ff00 */
[----:B------:R-:W-:Y:S02]  /*9dc0*/  CS2R R68, SRZ ;  /* 0x0000000000447805 */ /* 0x000fe4000001ff00 */
[----:B------:R-:W-:Y:S02]  /*9dd0*/  ISETP.GT.AND P1, PT, R106, R209, PT ;  /* 0x000000d16a00720c */ /* 0x000fe40003f24270 */
        /* <DEDUP_REMOVED lines=15> */
[----:B------:R-:W-:Y:S01]  /*9ed0*/  IMAD.MOV.U32 R34, RZ, RZ, RZ ;  /* 0x000000ffff227224 */ /* 0x000fe200078e00ff */
[----:B------:R-:W-:Y:S02]  /*9ee0*/  CS2R R90, SRZ ;  /* 0x00000000005a7805 */ /* 0x000fe4000001ff00 */
[----:B------:R-:W-:Y:S02]  /*9ef0*/  CS2R R40, SRZ ;  /* 0x0000000000287805 */ /* 0x000fe4000001ff00 */
[----:B------:R-:W-:Y:S02]  /*9f00*/  CS2R R92, SRZ ;  /* 0x00000000005c7805 */ /* 0x000fe4000001ff00 */
[----:B------:R-:W-:Y:S02]  /*9f10*/  CS2R R48, SRZ ;  /* 0x0000000000307805 */ /* 0x000fe4000001ff00 */
[----:B------:R-:W-:Y:S01]  /*9f20*/  CS2R R94, SRZ ;  /* 0x00000000005e7805 */ /* 0x000fe2000001ff00 */
[----:B------:R-:W-:-:S02]  /*9f30*/  IMAD.MOV.U32 R57, RZ, RZ, RZ ;  /* 0x000000ffff397224 */ /* 0x000fc400078e00ff */
[----:B------:R-:W-:Y:S01]  /*9f40*/  IMAD.MOV.U32 R96, RZ, RZ, RZ ;  /* 0x000000ffff607224 */ /* 0x000fe200078e00ff */
[----:B------:R-:W-:Y:S06]  /*9f50*/  @!P1 BRA `(.L_x_1879) ;  /* 0x0000019000349947 */ /* 0x000fec0003800000 */
[----:B------:R-:W-:-:S03]  /*9f60*/  UMOV UR4, 0xffffffff ;  /* 0xffffffff00047882 */ /* 0x000fc60000000000 */
[----:B------:R-:W-:Y:S05]  /*9f70*/  BRA.DIV UR4, `(.L_x_1880) ;  /* 0x0000024a04707947 */ /* 0x000fea000b800000 */
[----:B------:R-:W0:Y:S02]  /*9f80*/  S2R R0, SR_TID.X ;  /* 0x0000000000007919 */ /* 0x000e240000002100 */
[----:B0-----:R-:W-:-:S05]  /*9f90*/  VIADD R2, R0, 0xffffff80 ;  /* 0xffffff8000027836 */ /* 0x001fca0000000000 */
[----:B------:R-:W-:-:S04]  /*9fa0*/  SHF.R.S32.HI R0, RZ, 0x1f, R2 ;  /* 0x0000001fff007819 */ /* 0x000fc80000011402 */
[----:B------:R-:W-:-:S04]  /*9fb0*/  LEA.HI R0, R0, R2, RZ, 0x7 ;  /* 0x0000000200007211 */ /* 0x000fc800078f38ff */
[----:B------:R-:W-:-:S05]  /*9fc0*/  SHF.R.S32.HI R0, RZ, 0x7, R0 ;  /* 0x00000007ff007819 */ /* 0x000fca0000011400 */
[----:B------:R0:W1:Y:S02]  /*9fd0*/  SHFL.IDX PT, R203, R0, RZ, 0x1f ;  /* 0x00001fff00cb7589 */ /* 0x00006400000e0000 */
.L_x_2210:
[----:B01----:R-:W-:Y:S01]  /*9fe0*/  LEA.HI R0, R203, R203, RZ, 0x1 ;  /* 0x000000cbcb007211 */ /* 0x003fe200078f08ff */
[----:B------:R-:W-:Y:S01]  /*9ff0*/  VIADD R25, R17, 0x14400 ;  /* 0x0001440011197836 */ /* 0x000fe20000000000 */
[----:B------:R-:W-:Y:S02]  /*a000*/  BSSY B6, `(.L_x_1881) ;  /* 0x0000018000067945 */ /* 0x000fe40003800000 */
        /* <DEDUP_REMOVED lines=23> */
.L_x_1882:
[----:B------:R-:W-:Y:S05]  /*a180*/  BSYNC B6 ;  /* 0x0000000000067941 */ /* 0x000fea0003800000 */
.L_x_1881:
[----:B------:R-:W-:Y:S01]  /*a190*/  ULDC.64 UR4, c[0x0][0x990] ;  /* 0x0002640000047ab9 */ /* 0x000fe20000000a00 */
[----:B------:R-:W-:Y:S01]  /*a1a0*/  ULDC.64 UR6, c[0x0][0x998] ;  /* 0x0002660000067ab9 */ /* 0x000fe20000000a00 */
[----:B------:R-:W-:Y:S02]  /*a1b0*/  ISETP.NE.U32.AND P0, PT, RZ, UR4, PT ;  /* 0x00000004ff007c0c */ /* 0x000fe4000bf05070 */
[----:B------:R-:W-:Y:S02]  /*a1c0*/  ISETP.NE.U32.AND P1, PT, RZ, UR6, PT ;  /* 0x00000006ff007c0c */ /* 0x000fe4000bf25070 */
[----:B------:R-:W-:Y:S02]  /*a1d0*/  ISETP.NE.AND.EX P0, PT, RZ, UR5, PT, P0 ;  /* 0x00000005ff007c0c */ /* 0x000fe4000bf05300 */
[----:B------:R-:W-:-:S11]  /*a1e0*/  ISETP.NE.AND.EX P1, PT, RZ, UR7, PT, P1 ;  /* 0x00000007ff007c0c */ /* 0x000fd6000bf25310 */
[----:B------:R-:W0:Y:S01]  /*a1f0*/  @P0 LDC.64 R6, c[0x0][0x9a8] ;  /* 0x00026a00ff060b82 */ /* 0x000e220000000a00 */
[--C-:B------:R-:W-:Y:S02]  /*a200*/  @P0 SHF.R.S32.HI R3, RZ, 0x1f, R191.reuse ;  /* 0x0000001fff030819 */ /* 0x100fe400000114bf */
[----:B------:R-:W-:Y:S02]  /*a210*/  @P1 SHF.R.S32.HI R5, RZ, 0x1f, R191 ;  /* 0x0000001fff051819 */ /* 0x000fe400000114bf */
[----:B------:R-:W-:-:S03]  /*a220*/  @P0 SHF.R.S32.HI R15, RZ, 0x1f, R190 ;  /* 0x0000001fff0f0819 */ /* 0x000fc600000114be */
[----:B------:R-:W1:Y:S08]  /*a230*/  @P1 LDC.64 R8, c[0x0][0x9b8] ;  /* 0x00026e00ff081b82 */ /* 0x000e700000000a00 */
[----:B------:R-:W2:Y:S08]  /*a240*/  @P0 LDC.64 R10, c[0x0][0x9b0] ;  /* 0x00026c00ff0a0b82 */ /* 0x000eb00000000a00 */
[----:B------:R-:W3:Y:S01]  /*a250*/  @P1 LDC.64 R12, c[0x0][0x9c0] ;  /* 0x00027000ff0c1b82 */ /* 0x000ee20000000a00 */
[----:B0-----:R-:W-:-:S02]  /*a260*/  @P0 IMAD R0, R3, R6, RZ ;  /* 0x0000000603000224 */ /* 0x001fc400078e02ff */
[----:B------:R-:W-:-:S04]  /*a270*/  @P0 IMAD.WIDE.U32 R2, R191, R6, RZ ;  /* 0x00000006bf020225 */ /* 0x000fc800078e00ff */
[----:B------:R-:W-:Y:S02]  /*a280*/  @P0 IMAD R7, R191, R7, R0 ;  /* 0x00000007bf070224 */ /* 0x000fe400078e0200 */
[-C--:B-1----:R-:W-:Y:S02]  /*a290*/  @P1 IMAD R4, R5, R8.reuse, RZ ;  /* 0x0000000805041224 */ /* 0x082fe400078e02ff */
[----:B------:R-:W-:Y:S01]  /*a2a0*/  @P0 IMAD.IADD R3, R3, 0x1, R7 ;  /* 0x0000000103030824 */ /* 0x000fe200078e0207 */
[----:B------:R-:W-:Y:S01]  /*a2b0*/  @P1 SHF.R.S32.HI R7, RZ, 0x1f, R190 ;  /* 0x0000001fff071819 */ /* 0x000fe200000114be */
[C---:B------:R-:W-:Y:S02]  /*a2c0*/  @P1 IMAD R9, R191.reuse, R9, R4 ;  /* 0x00000009bf091224 */ /* 0x040fe400078e0204 */
[----:B------:R-:W-:-:S04]  /*a2d0*/  @P1 IMAD.WIDE.U32 R4, R191, R8, RZ ;  /* 0x00000008bf041225 */ /* 0x000fc800078e00ff */
[----:B--2---:R-:W-:Y:S02]  /*a2e0*/  @P0 IMAD R0, R15, R10, RZ ;  /* 0x0000000a0f000224 */ /* 0x004fe400078e02ff */
[----:B------:R-:W-:Y:S02]  /*a2f0*/  @P1 IMAD.IADD R5, R5, 0x1, R9 ;  /* 0x0000000105051824 */ /* 0x000fe400078e0209 */
[C---:B------:R-:W-:Y:S02]  /*a300*/  @P0 IMAD R9, R190.reuse, R11, R0 ;  /* 0x0000000bbe090224 */ /* 0x040fe400078e0200 */
[----:B---3--:R-:W-:Y:S02]  /*a310*/  @P1 IMAD R6, R7, R12, RZ ;  /* 0x0000000c07061224 */ /* 0x008fe400078e02ff */
        /* <DEDUP_REMOVED lines=10> */
[----:B------:R-:W-:Y:S01]  /*a3c0*/  @P1 LEA.HI.X R9, R6, UR7, R3, 0x2, P3 ;  /* 0x0000000706091c11 */ /* 0x000fe200098f1403 */
[----:B------:R-:W-:-:S04]  /*a3d0*/  IMAD.MOV.U32 R3, RZ, RZ, 0x3f800000 ;  /* 0x3f800000ff037424 */ /* 0x000fc800078e00ff */
        /* <DEDUP_REMOVED lines=11> */
[----:B------:R0:W1:Y:S03]  /*a490*/  SYNCS.PHASECHK.TRANS64.TRYWAIT P0, [R17+URZ+0x22800], R0 ;  /* 0x02280000110075a7 */ /* 0x000066000800017f */
[----:B-1----:R-:W-:Y:S05]  /*a4a0*/  @!P0 NANOSLEEP.SYNCS 0x989680 ;  /* 0x009896800000895d */ /* 0x002fea0003900000 */
[----:B------:R-:W1:Y:S01]  /*a4b0*/  @!P0 SYNCS.PHASECHK.TRANS64 P0, [R17+URZ+0x22800], R0 ;  /* 0x02280000110085a7 */ /* 0x000e62000800007f */
[----:B------:R-:W-:Y:S04]  /*a4c0*/  BSSY B0, `(.L_x_1884) ;  /* 0x0000006000007945 */ /* 0x000fe80003800000 */
[----:B-1----:R-:W-:Y:S05]  /*a4d0*/  @P0 BRA `(.L_x_1885) ;  /* 0x0000000000100947 */ /* 0x002fea0003800000 */
.L_x_1886:
[----:B-1----:R1:W2:Y:S02]  /*a4e0*/  SYNCS.PHASECHK.TRANS64.TRYWAIT P0, [R17+URZ+0x22800], R0 ;  /* 0x02280000110075a7 */ /* 0x0022a4000800017f */
[----:B--2---:R-:W-:Y:S05]  /*a4f0*/  @!P0 NANOSLEEP.SYNCS 0x989680 ;  /* 0x009896800000895d */ /* 0x004fea0003900000 */
[----:B------:R-:W2:Y:S02]  /*a500*/  @!P0 SYNCS.PHASECHK.TRANS64 P0, [R17+URZ+0x22800], R0 ;  /* 0x02280000110085a7 */ /* 0x000ea4000800007f */
[----:B--2---:R-:W-:Y:S05]  /*a510*/  @!P0 BRA `(.L_x_1886) ;  /* 0xfffffffc00f08947 */ /* 0x004fea000383ffff */
.L_x_1885:
[----:B------:R-:W-:Y:S05]  /*a520*/  BSYNC B0 ;  /* 0x0000000000007941 */ /* 0x000fea0003800000 */
.L_x_1884:
[----:B------:R-:W-:Y:S05]  /*a530*/  BRA `(.L_x_1887) ;  /* 0x0000004c00987947 */ /* 0x000fea0003800000 */
.L_x_1883:
[----:B------:R-:W-:Y:S01]  /*a540*/  LOP3.LUT P0, RZ, R25, 0x3ff, RZ, 0xc0, !PT ;  /* 0x000003ff19ff7812 */ /* 0x000fe2000780c0ff */
[----:B------:R-:W-:Y:S01]  /*a550*/  ULDC.64 UR4, c[0x0][0x3f8] ;  /* 0x0000fe0000047ab9 */ /* 0x000fe20000000a00 */
[----:B-----5:R-:W-:Y:S01]  /*a560*/  SHF.R.S32.HI R0, RZ, 0x1f, R24 ;  /* 0x0000001fff007819 */ /* 0x020fe20000011418 */
[----:B------:R-:W-:Y:S01]  /*a570*/  ULDC.64 UR6, c[0x0][0x408] ;  /* 0x0001020000067ab9 */ /* 0x000fe20000000a00 */
[----:B------:R-:W-:Y:S01]  /*a580*/  IMAD.WIDE.U32 R26, R24, UR4, RZ ;  /* 0x00000004181a7c25 */ /* 0x000fe2000f8e00ff */
[----:B------:R-:W-:Y:S03]  /*a590*/  BSSY B6, `(.L_x_1888) ;  /* 0x0000019000067945 */ /* 0x000fe60003800000 */
[C---:B------:R-:W-:Y:S02]  /*a5a0*/  IMAD R3, R0.reuse, UR4, RZ ;  /* 0x0000000400037c24 */ /* 0x040fe4000f8e02ff */
[----:B------:R-:W-:-:S02]  /*a5b0*/  IMAD R5, R0, UR6, RZ ;  /* 0x0000000600057c24 */ /* 0x000fc4000f8e02ff */
[C---:B------:R-:W-:Y:S02]  /*a5c0*/  IMAD R3, R24.reuse, UR5, R3 ;  /* 0x0000000518037c24 */ /* 0x040fe4000f8e0203 */
[C---:B------:R-:W-:Y:S02]  /*a5d0*/  IMAD R5, R24.reuse, UR7, R5 ;  /* 0x0000000718057c24 */ /* 0x040fe4000f8e0205 */
[----:B------:R-:W-:-:S04]  /*a5e0*/  IMAD.WIDE.U32 R24, R24, UR6, RZ ;  /* 0x0000000618187c25 */ /* 0x000fc8000f8e00ff */
[----:B------:R-:W-:Y:S02]  /*a5f0*/  IMAD.IADD R29, R3, 0x1, R27 ;  /* 0x00000001031d7824 */ /* 0x000fe400078e021b */
[----:B------:R-:W-:Y:S01]  /*a600*/  IMAD.IADD R31, R5, 0x1, R25 ;  /* 0x00000001051f7824 */ /* 0x000fe200078e0219 */
        /* <DEDUP_REMOVED lines=17> */
.L_x_1889:
[----:B------:R-:W-:Y:S05]  /*a720*/  BSYNC B6 ;  /* 0x0000000000067941 */ /* 0x000fea0003800000 */
.L_x_1888:
[----:B------:R-:W-:Y:S01]  /*a730*/  ULDC.U8 UR4, c[0x0][0x410] ;  /* 0x0001040000047ab9 */ /* 0x000fe20000000000 */
[----:B------:R-:W-:Y:S01]  /*a740*/  BSSY B0, `(.L_x_1890) ;  /* 0x00004bd000007945 */ /* 0x000fe20003800000 */
[----:B------:R-:W-:Y:S01]  /*a750*/  ISETP.NE.AND P0, PT, RZ, UR4, PT ;  /* 0x00000004ff007c0c */ /* 0x000fe2000bf05270 */
[----:B------:R-:W-:-:S12]  /*a760*/  IMAD.IADD R36, R198, 0x1, R202 ;  /* 0x00000001c6247824 */ /* 0x000fd800078e02ca */
[----:B------:R-:W-:Y:S05]  /*a770*/  @!P0 BRA `(.L_x_1891) ;  /* 0x0000002400a48947 */ /* 0x000fea0003800000 */
[----:B------:R-:W0:Y:S01]  /*a780*/  LDC R35, c[0x0][0x448] ;  /* 0x00011200ff237b82 */ /* 0x000e220000000800 */
[----:B------:R-:W-:Y:S01]  /*a790*/  IMAD R3, R229, 0x40, R36 ;  /* 0x00000040e5037824 */ /* 0x000fe200078e0224 */
[----:B------:R-:W-:Y:S01]  /*a7a0*/  ULDC.64 UR4, c[0x0][0x3f8] ;  /* 0x0000fe0000047ab9 */ /* 0x000fe20000000a00 */
[----:B------:R-:W-:Y:S01]  /*a7b0*/  IMAD.MOV.U32 R8, RZ, RZ, R24 ;  /* 0x000000ffff087224 */ /* 0x000fe200078e0018 */
[----:B------:R-:W-:Y:S01]  /*a7c0*/  ULDC.64 UR6, c[0x0][0x408] ;  /* 0x0001020000067ab9 */ /* 0x000fe20000000a00 */
[----:B------:R-:W-:Y:S01]  /*a7d0*/  IMAD.MOV.U32 R9, RZ, RZ, R31 ;  /* 0x000000ffff097224 */ /* 0x000fe200078e001f */
[----:B------:R-:W-:Y:S01]  /*a7e0*/  ULDC.64 UR8, c[0x0][0x400] ;  /* 0x0001000000087ab9 */ /* 0x000fe20000000a00 */
[----:B------:R-:W-:Y:S01]  /*a7f0*/  IMAD.MOV.U32 R4, RZ, RZ, R26 ;  /* 0x000000ffff047224 */ /* 0x000fe200078e001a */
[----:B0-----:R-:W-:-:S13]  /*a800*/  ISETP.NE.AND P0, PT, R35, 0x1, PT ;  /* 0x000000012300780c */ /* 0x001fda0003f05270 */
[----:B------:R-:W0:Y:S08]  /*a810*/  @P0 LDC R0, c[0x0][0x44c] ;  /* 0x00011300ff000b82 */ /* 0x000e300000000800 */
[----:B------:R-:W1:Y:S01]  /*a820*/  @P0 LDC R5, c[0x0][0x450] ;  /* 0x00011400ff050b82 */ /* 0x000e620000000800 */
[----:B0-----:R-:W-:-:S05]  /*a830*/  @P0 IMAD.HI.U32 R0, R3, R0, RZ ;  /* 0x0000000003000227 */ /* 0x001fca00078e00ff */
[----:B-1----:R-:W-:Y:S01]  /*a840*/  @P0 SHF.R.U32.HI R3, RZ, R5, R0 ;  /* 0x00000005ff030219 */ /* 0x002fe20000011600 */
[----:B------:R-:W-:-:S03]  /*a850*/  IMAD.MOV.U32 R5, RZ, RZ, R29 ;  /* 0x000000ffff057224 */ /* 0x000fc600078e001d */
[----:B------:R-:W-:Y:S01]  /*a860*/  SHF.R.S32.HI R0, RZ, 0x1f, R3 ;  /* 0x0000001fff007819 */ /* 0x000fe20000011403 */
[----:B------:R-:W-:-:S04]  /*a870*/  IMAD.WIDE.U32 R8, R3, UR6, R8 ;  /* 0x0000000603087c25 */ /* 0x000fc8000f8e0008 */
[----:B------:R-:W-:Y:S01]  /*a880*/  IMAD R6, R0, UR4, RZ ;  /* 0x0000000400067c24 */ /* 0x000fe2000f8e02ff */
[----:B------:R-:W-:Y:S01]  /*a890*/  IADD3 R7, P1, R8, UR8, RZ ;  /* 0x0000000808077c10 */ /* 0x000fe2000ff3e0ff */
[----:B------:R-:W-:-:S04]  /*a8a0*/  IMAD.WIDE.U32 R4, R3, UR4, R4 ;  /* 0x0000000403047c25 */ /* 0x000fc8000f8e0004 */
[----:B------:R-:W-:Y:S02]  /*a8b0*/  IMAD R0, R0, UR6, RZ ;  /* 0x0000000600007c24 */ /* 0x000fe4000f8e02ff */
[C---:B------:R-:W-:Y:S01]  /*a8c0*/  IMAD R11, R3.reuse, UR5, R6 ;  /* 0x00000005030b7c24 */ /* 0x040fe2000f8e0206 */
[----:B------:R-:W-:Y:S01]  /*a8d0*/  ULDC.64 UR4, c[0x0][0x3e8] ;  /* 0x0000fa0000047ab9 */ /* 0x000fe20000000a00 */
[----:B------:R-:W-:Y:S01]  /*a8e0*/  IMAD R8, R3, UR7, R0 ;  /* 0x0000000703087c24 */ /* 0x000fe2000f8e0200 */
[----:B------:R-:W-:Y:S01]  /*a8f0*/  IADD3 R4, P0, R4, UR4, RZ ;  /* 0x0000000404047c10 */ /* 0x000fe2000ff1e0ff */
[----:B------:R-:W-:-:S03]  /*a900*/  UMOV UR4, 0xffffffff ;  /* 0xffffffff00047882 */ /* 0x000fc60000000000 */
[----:B------:R-:W-:Y:S02]  /*a910*/  IADD3.X R6, R5, UR5, R11, P0, !PT ;  /* 0x0000000505067c10 */ /* 0x000fe400087fe40b */
[----:B------:R-:W-:Y:S01]  /*a920*/  IADD3.X R8, R9, UR9, R8, P1, !PT ;  /* 0x0000000909087c10 */ /* 0x000fe20008ffe408 */
[----:B------:R-:W-:Y:S06]  /*a930*/  BRA.DIV UR4, `(.L_x_1892) ;  /* 0x0000024204407947 */ /* 0x000fec000b800000 */
[----:B------:R0:W1:Y:S04]  /*a940*/  SHFL.IDX PT, R3, R6, RZ, 0x1c1f ;  /* 0x001c1fff06037589 */ /* 0x00006800000e0000 */
[----:B------:R0:W2:Y:S04]  /*a950*/  SHFL.IDX PT, R0, R4, RZ, 0x1c1f ;  /* 0x001c1fff04007589 */ /* 0x0000a800000e0000 */
[----:B------:R0:W3:Y:S04]  /*a960*/  SHFL.IDX PT, R5, R8, RZ, 0x1c1f ;  /* 0x001c1fff08057589 */ /* 0x0000e800000e0000 */
[----:B------:R0:W4:Y:S02]  /*a970*/  SHFL.IDX PT, R14, R7, RZ, 0x1c1f ;  /* 0x001c1fff070e7589 */ /* 0x00012400000e0000 */
.L_x_2216:
[----:B------:R-:W-:Y:S01]  /*a980*/  IMAD R35, R188, R35, RZ ;  /* 0x00000023bc237224 */ /* 0x000fe200078e02ff */
[----:B------:R-:W-:Y:S01]  /*a990*/  BSSY B1, `(.L_x_1893) ;  /* 0x000001b000017945 */ /* 0x000fe20003800000 */
[----:B------:R-:W-:Y:S02]  /*a9a0*/  CS2R R20, SRZ ;  /* 0x0000000000147805 */ /* 0x000fe4000001ff00 */
[----:B------:R-:W-:Y:S02]  /*a9b0*/  CS2R R30, SRZ ;  /* 0x00000000001e7805 */ /* 0x000fe4000001ff00 */
[----:B------:R-:W-:Y:S02]  /*a9c0*/  CS2R R26, SRZ ;  /* 0x00000000001a7805 */ /* 0x000fe4000001ff00 */
[----:B------:R-:W-:Y:S02]  /*a9d0*/  ISETP.GE.AND P0, PT, R36, R35, PT ;  /* 0x000000232400720c */ /* 0x000fe40003f06270 */
[----:B------:R-:W-:-:S11]  /*a9e0*/  CS2R R28, SRZ ;  /* 0x00000000001c7805 */ /* 0x000fd6000001ff00 */
[----:B------:R-:W-:Y:S05]  /*a9f0*/  @P0 BRA `(.L_x_1894) ;  /* 0x0000000000500947 */ /* 0x000fea0003800000 */
[----:B------:R-:W-:Y:S01]  /*aa00*/  ULDC UR4, c[0x0][0x3f4] ;  /* 0x0000fd0000047ab9 */ /* 0x000fe20000000800 */
[----:B------:R-:W-:Y:S02]  /*aa10*/  CS2R R20, SRZ ;  /* 0x0000000000147805 */ /* 0x000fe4000001ff00 */
[----:B------:R-:W-:Y:S02]  /*aa20*/  ISETP.GE.AND P4, PT, R199, UR4, PT ;  /* 0x00000004c7007c0c */ /* 0x000fe4000bf86270 */
[----:B------:R-:W-:-:S11]  /*aa30*/  ISETP.GE.AND P3, PT, R192, UR4, PT ;  /* 0x00000004c0007c0c */ /* 0x000fd6000bf66270 */
[----:B--2---:R-:W-:Y:S02]  /*aa40*/  @!P4 IADD3 R24, P0, R199, R0, RZ ;  /* 0x00000000c718c210 */ /* 0x004fe40007f1e0ff */
[----:B----4-:R-:W-:-:S03]  /*aa50*/  @!P3 IADD3 R12, P1, R192, R14, RZ ;  /* 0x0000000ec00cb210 */ /* 0x010fc60007f3e0ff */
[----:B-1----:R-:W-:Y:S01]  /*aa60*/  @!P4 IMAD.X R25, R3, 0x1, R228, P0 ;  /* 0x000000010319c824 */ /* 0x002fe200000e06e4 */
[----:B------:R-:W-:Y:S02]  /*aa70*/  @!P3 IADD3 R10, P0, R192, R0, RZ ;  /* 0x00000000c00ab210 */ /* 0x000fe40007f1e0ff */
[----:B------:R-:W-:Y:S02]  /*aa80*/  @!P3 SHF.R.S32.HI R0, RZ, 0x1f, R192 ;  /* 0x0000001fff00b819 */ /* 0x000fe400000114c0 */
[----:B------:R-:W-:Y:S02]  /*aa90*/  @!P4 IADD3 R14, P2, R199, R14, RZ ;  /* 0x0000000ec70ec210 */ /* 0x000fe40007f5e0ff */
[----:B------:R-:W-:Y:S02]  /*aaa0*/  CS2R R30, SRZ ;  /* 0x00000000001e7805 */ /* 0x000fe4000001ff00 */
[----:B------:R-:W-:Y:S02]  /*aab0*/  CS2R R28, SRZ ;  /* 0x00000000001c7805 */ /* 0x000fe4000001ff00 */
[----:B------:R-:W-:Y:S01]  /*aac0*/  CS2R R26, SRZ ;  /* 0x00000000001a7805 */ /* 0x000fe2000001ff00 */
[--C-:B------:R-:W-:Y:S01]  /*aad0*/  @!P3 IMAD.X R11, R3, 0x1, R0.reuse, P0 ;  /* 0x00000001030bb824 */ /* 0x100fe200000e0600 */
[----:B------:R1:W5:Y:S01]  /*aae0*/  @!P4 LD.E.64 R20, desc[UR60][R24.64] ;  /* 0x0000003c1814c980 */ /* 0x000362000c101b00 */
[----:B---3--:R-:W-:-:S02]  /*aaf0*/  @!P3 IMAD.X R13, R5, 0x1, R0, P1 ;  /* 0x00000001050db824 */ /* 0x008fc400008e0600 */
[----:B------:R-:W-:Y:S01]  /*ab00*/  @!P4 IMAD.X R15, R5, 0x1, R228, P2 ;  /* 0x00000001050fc824 */ /* 0x000fe200010e06e4 */
[----:B------:R1:W5:Y:S04]  /*ab10*/  @!P3 LD.E.64 R30, desc[UR60][R10.64] ;  /* 0x0000003c0a1eb980 */ /* 0x000368000c101b00 */
[----:B------:R1:W5:Y:S04]  /*ab20*/  @!P3 LD.E.64 R28, desc[UR60][R12.64] ;  /* 0x0000003c0c1cb980 */ /* 0x000368000c101b00 */
[----:B------:R1:W5:Y:S02]  /*ab30*/  @!P4 LD.E.64 R26, desc[UR60][R14.64] ;  /* 0x0000003c0e1ac980 */ /* 0x000364000c101b00 */
.L_x_1894:
[----:B------:R-:W-:Y:S05]  /*ab40*/  BSYNC B1 ;  /* 0x0000000000017941 */ /* 0x000fea0003800000 */
.L_x_1893:
[----:B------:R-:W-:Y:S01]  /*ab50*/  UMOV UR4, 0xffffffff ;  /* 0xffffffff00047882 */ /* 0x000fe20000000000 */
[----:B-1----:R-:W-:Y:S02]  /*ab60*/  CS2R R24, SRZ ;  /* 0x0000000000187805 */ /* 0x002fe4000001ff00 */
[----:B------:R-:W-:Y:S05]  /*ab70*/  BRA.DIV UR4, `(.L_x_1895) ;  /* 0x0000024204207947 */ /* 0x000fea000b800000 */
[----:B------:R1:W0:Y:S04]  /*ab80*/  SHFL.IDX PT, R3, R6, 0x1, 0x1c1f ;  /* 0x003c1f0006037f89 */ /* 0x00022800000e0000 */
[----:B--2---:R1:W2:Y:S04]  /*ab90*/  SHFL.IDX PT, R0, R4, 0x1, 0x1c1f ;  /* 0x003c1f0004007f89 */ /* 0x0042a800000e0000 */
[----:B---3--:R1:W3:Y:S04]  /*aba0*/  SHFL.IDX PT, R5, R8, 0x1, 0x1c1f ;  /* 0x003c1f0008057f89 */ /* 0x0082e800000e0000 */
[----:B----4-:R1:W4:Y:S02]  /*abb0*/  SHFL.IDX PT, R14, R7, 0x1, 0x1c1f ;  /* 0x003c1f00070e7f89 */ /* 0x01032400000e0000 */
.L_x_2222:
[----:B01----:R-:W-:Y:S01]  /*abc0*/  VIADD R4, R36, 0x40 ;  /* 0x0000004024047836 */ /* 0x003fe20000000000 */
[----:B------:R-:W-:Y:S01]  /*abd0*/  LEA.HI R6, R226, R226, RZ, 0x1 ;  /* 0x000000e2e2067211 */ /* 0x000fe200078f08ff */
[----:B------:R-:W-:Y:S01]  /*abe0*/  BSSY B1, `(.L_x_1896) ;  /* 0x000001d000017945 */ /* 0x000fe20003800000 */
[----:B------:R-:W-:Y:S02]  /*abf0*/  CS2R R10, SRZ ;  /* 0x00000000000a7805 */ /* 0x000fe4000001ff00 */
[----:B------:R-:W-:Y:S02]  /*ac00*/  CS2R R8, SRZ ;  /* 0x0000000000087805 */ /* 0x000fe4000001ff00 */
[----:B------:R-:W-:Y:S02]  /*ac10*/  ISETP.GE.AND P0, PT, R4, R35, PT ;  /* 0x000000230400720c */ /* 0x000fe40003f06270 */
[----:B------:R-:W-:Y:S02]  /*ac20*/  CS2R R12, SRZ ;  /* 0x00000000000c7805 */ /* 0x000fe4000001ff00 */
[----:B------:R-:W-:-:S05]  /*ac30*/  LOP3.LUT R7, R6, 0xfffffffe, RZ, 0xc0, !PT ;  /* 0xfffffffe06077812 */ /* 0x000fca00078ec0ff */
[----:B------:R-:W-:-:S05]  /*ac40*/  IMAD.IADD R7, R226, 0x1, -R7 ;  /* 0x00000001e2077824 */ /* 0x000fca00078e0a07 */
[----:B------:R-:W-:Y:S01]  /*ac50*/  SHF.L.U32 R38, R7, 0x1f, RZ ;  /* 0x0000001f07267819 */ /* 0x000fe200000006ff */
[----:B------:R-:W-:Y:S06]  /*ac60*/  @P0 BRA `(.L_x_1897) ;  /* 0x0000000000500947 */ /* 0x000fec0003800000 */
[----:B------:R-:W-:Y:S01]  /*ac70*/  ULDC UR4, c[0x0][0x3f4] ;  /* 0x0000fd0000047ab9 */ /* 0x000fe20000000800 */
[----:B------:R-:W-:Y:S02]  /*ac80*/  CS2R R24, SRZ ;  /* 0x0000000000187805 */ /* 0x000fe4000001ff00 */
[----:B------:R-:W-:Y:S02]  /*ac90*/  ISETP.GE.AND P4, PT, R199, UR4, PT ;  /* 0x00000004c7007c0c */ /* 0x000fe4000bf86270 */
[----:B------:R-:W-:-:S11]  /*aca0*/  ISETP.GE.AND P3, PT, R192, UR4, PT ;  /* 0x00000004c0007c0c */ /* 0x000fd6000bf66270 */
[----:B--2---:R-:W-:Y:S02]  /*acb0*/  @!P4 IADD3 R36, P0, R199, R0, RZ ;  /* 0x00000000c724c210 */ /* 0x004fe40007f1e0ff */
[----:B----4-:R-:W-:-:S03]  /*acc0*/  @!P3 IADD3 R32, P1, R192, R14, RZ ;  /* 0x0000000ec020b210 */ /* 0x010fc60007f3e0ff */
[----:B------:R-:W-:Y:S01]  /*acd0*/  @!P4 IMAD.X R37, R3, 0x1, R228, P0 ;  /* 0x000000010325c824 */ /* 0x000fe200000e06e4 */
        /* <DEDUP_REMOVED lines=13> */
.L_x_1897:
[----:B------:R-:W-:Y:S05]  /*adb0*/  BSYNC B1 ;  /* 0x0000000000017941 */ /* 0x000fea0003800000 */
.L_x_1896:
[----:B------:R-:W1:Y:S01]  /*adc0*/  SYNCS.PHASECHK.TRANS64.TRYWAIT P0, [R17+URZ+0x22800], R38 ;  /* 0x02280026110075a7 */ /* 0x000e62000800017f */
[----:B--2---:R-:W-:Y:S01]  /*add0*/  IMAD.SHL.U32 R0, R211, 0x80, RZ ;  /* 0x00000080d3007824 */ /* 0x004fe200078e00ff */
[----:B0-----:R-:W-:Y:S01]  /*ade0*/  VIADDMNMX R15, R35, -R202, 0x80, PT ;  /* 0x00000080230f7446 */ /* 0x001fe200038009ca */
[----:B------:R-:W-:Y:S01]  /*adf0*/  BSSY B1, `(.L_x_1898) ;  /* 0x000000b000017945 */ /* 0x000fe20003800000 */
[----:B------:R-:W-:Y:S02]  /*ae00*/  LOP3.LUT P2, RZ, R211, 0x4, RZ, 0xc0, !PT ;  /* 0x00000004d3ff7812 */ /* 0x000fe4000784c0ff */
[----:B------:R-:W-:Y:S02]  /*ae10*/  LOP3.LUT R3, R0, 0x380, RZ, 0xc0, !PT ;  /* 0x0000038000037812 */ /* 0x000fe400078ec0ff */
[----:B------:R-:W-:Y:S02]  /*ae20*/  ISETP.GE.AND P1, PT, R198, R15, PT ;  /* 0x0000000fc600720c */ /* 0x000fe40003f26270 */
[----:B------:R-:W-:-:S02]  /*ae30*/  LOP3.LUT R0, R3, 0x30, R18, 0xf8, !PT ;  /* 0x0000003003007812 */ /* 0x000fc400078ef812 */
[----:B------:R-:W-:-:S04]  /*ae40*/  SHF.R.U32.HI R3, RZ, 0x3, R3 ;  /* 0x00000003ff037819 */ /* 0x000fc80000011603 */
[----:B------:R-:W-:-:S04]  /*ae50*/  LOP3.LUT R3, R0, R3, RZ, 0x3c, !PT ;  /* 0x0000000300037212 */ /* 0x000fc800078e3cff */
[----:B------:R-:W-:-:S05]  /*ae60*/  IADD3 R3, R17, R3, R210 ;  /* 0x0000000311037210 */ /* 0x000fca0007ffe0d2 */
[C---:B------:R-:W-:Y:S02]  /*ae70*/  VIADD R4, R3.reuse, 0x14400 ;  /* 0x0001440003047836 */ /* 0x040fe40000000000 */
[----:B------:R-:W-:Y:S01]  /*ae80*/  VIADD R0, R3, 0x14440 ;  /* 0x0001444003007836 */ /* 0x000fe20000000000 */
[----:B-1----:R-:W-:Y:S06]  /*ae90*/  @!P0 BRA `(.L_x_1899) ;  /* 0x0000023c00c88947 */ /* 0x002fec0003800000 */
.L_x_2223:
[----:B------:R-:W-:Y:S05]  /*aea0*/  BSYNC B1 ;  /* 0x0000000000017941 */ /* 0x000fea0003800000 */
.L_x_1898:
[----:B------:R-:W-:Y:S01]  /*aeb0*/  BSSY B1, `(.L_x_1900) ;  /* 0x00000fa000017945 */ /* 0x000fe20003800000 */
[----:B------:R-:W-:-:S03]  /*aec0*/  @P2 VIADD R0, R4, 0xffffffc0 ;  /* 0xffffffc004002836 */ /* 0x000fc60000000000 */
[----:B------:R-:W-:Y:S05]  /*aed0*/  @P1 BRA `(.L_x_1901) ;  /* 0x0000000c00dc1947 */ /* 0x000fea0003800000 */
[----:B------:R-:W1:Y:S01]  /*aee0*/  LDC R4, c[0x0][0x3f4] ;  /* 0x0000fd00ff047b82 */ /* 0x000e620000000800 */
[----:B------:R-:W-:Y:S01]  /*aef0*/  BSSY B2, `(.L_x_1902) ;  /* 0x000007a000027945 */ /* 0x000fe20003800000 */
[-C--:B-1----:R-:W-:Y:S02]  /*af00*/  ISETP.GE.AND P0, PT, R192, R4.reuse, PT ;  /* 0x00000004c000720c */ /* 0x082fe40003f06270 */
[----:B------:R-:W-:-:S11]  /*af10*/  ISETP.GE.AND P1, PT, R199, R4, PT ;  /* 0x00000004c700720c */ /* 0x000fd60003f26270 */
[----:B------:R-:W-:Y:S05]  /*af20*/  @P0 BRA `(.L_x_1903) ;  /* 0x0000000400d80947 */ /* 0x000fea0003800000 */
[----:B---3--:R-:W1:Y:S01]  /*af30*/  LDS.128 R4, [R3+0x14400] ;  /* 0x0144000003047984 */ /* 0x008e620000000c00 */
[----:B-----5:R-:W-:Y:S02]  /*af40*/  SHF.R.U32.HI R32, RZ, 0x8, R30 ;  /* 0x00000008ff207819 */ /* 0x020fe4000001161e */
[----:B------:R-:W-:Y:S02]  /*af50*/  SHF.R.U32.HI R36, RZ, 0x8, R31 ;  /* 0x00000008ff247819 */ /* 0x000fe4000001161f */
[----:B------:R-:W-:Y:S02]  /*af60*/  LOP3.LUT R33, R32, 0xff, RZ, 0xc0, !PT ;  /* 0x000000ff20217812 */ /* 0x000fe400078ec0ff */
[----:B------:R-:W-:Y:S02]  /*af70*/  LOP3.LUT R35, R31, 0xff, RZ, 0xc0, !PT ;  /* 0x000000ff1f237812 */ /* 0x000fe400078ec0ff */
[----:B------:R-:W-:Y:S02]  /*af80*/  LOP3.LUT R32, R36, 0xff, RZ, 0xc0, !PT ;  /* 0x000000ff24207812 */ /* 0x000fe400078ec0ff */
[----:B------:R-:W-:-:S02]  /*af90*/  SHF.R.U32.HI R39, RZ, 0x8, R29 ;  /* 0x00000008ff277819 */ /* 0x000fc4000001161d */
[----:B------:R-:W-:Y:S02]  /*afa0*/  PRMT R32, R32, 0x7604, R35 ;  /* 0x0000760420207816 */ /* 0x000fe40000000023 */
[----:B------:R-:W-:Y:S02]  /*afb0*/  SHF.R.U32.HI R40, RZ, 0x10, R31 ;  /* 0x00000010ff287819 */ /* 0x000fe4000001161f */
[----:B------:R-:W-:Y:S02]  /*afc0*/  SHF.R.U32.HI R35, RZ, 0x8, R28 ;  /* 0x00000008ff237819 */ /* 0x000fe4000001161c */
[----:B------:R-:W-:Y:S02]  /*afd0*/  LOP3.LUT R36, R29, 0xff, RZ, 0xc0, !PT ;  /* 0x000000ff1d247812 */ /* 0x000fe400078ec0ff */
[----:B------:R-:W-:Y:S02]  /*afe0*/  LOP3.LUT R39, R39, 0xff, RZ, 0xc0, !PT ;  /* 0x000000ff27277812 */ /* 0x000fe400078ec0ff */
[----:B0-----:R-:W-:-:S02]  /*aff0*/  SHF.R.U32.HI R38, RZ, 0x10, R29 ;  /* 0x00000010ff267819 */ /* 0x001fc4000001161d */
[----:B------:R-:W-:Y:S01]  /*b000*/  LOP3.LUT R37, R35, 0xff, RZ, 0xc0, !PT ;  /* 0x000000ff23257812 */ /* 0x000fe200078ec0ff */
[----:B------:R-:W-:Y:S01]  /*b010*/  IMAD.U32 R35, R40, 0x10000, RZ ;  /* 0x0001000028237824 */ /* 0x000fe200078e00ff */
[----:B------:R-:W-:Y:S01]  /*b020*/  PRMT R36, R39, 0x7604, R36 ;  /* 0x0000760427247816 */ /* 0x000fe20000000024 */
[----:B------:R-:W-:Y:S01]  /*b030*/  IMAD.U32 R39, R38, 0x10000, RZ ;  /* 0x0001000026277824 */ /* 0x000fe200078e00ff */
[----:B----4-:R-:W-:Y:S02]  /*b040*/  LOP3.LUT R14, R30, 0xff, RZ, 0xc0, !PT ;  /* 0x000000ff1e0e7812 */ /* 0x010fe400078ec0ff */
[----:B------:R-:W-:Y:S02]  /*b050*/  LOP3.LUT R35, R32, 0xff0000, R35, 0xf8, !PT ;  /* 0x00ff000020237812 */ /* 0x000fe400078ef823 */
[----:B------:R-:W-:Y:S02]  /*b060*/  PRMT R33, R33, 0x7604, R14 ;  /* 0x0000760421217816 */ /* 0x000fe4000000000e */
[----:B------:R-:W-:-:S02]  /*b070*/  LOP3.LUT R14, R28, 0xff, RZ, 0xc0, !PT ;  /* 0x000000ff1c0e7812 */ /* 0x000fc400078ec0ff */
[----:B------:R-:W-:Y:S02]  /*b080*/  LOP3.LUT R39, R36, 0xff0000, R39, 0xf8, !PT ;  /* 0x00ff000024277812 */ /* 0x000fe400078ef827 */
[----:B------:R-:W-:Y:S02]  /*b090*/  PRMT R37, R37, 0x7604, R14 ;  /* 0x0000760425257816 */ /* 0x000fe4000000000e */
[----:B------:R-:W-:Y:S02]  /*b0a0*/  LOP3.LUT R39, R39, 0xff000000, R29, 0xf8, !PT ;  /* 0xff00000027277812 */ /* 0x000fe400078ef81d */
[----:B------:R-:W-:Y:S02]  /*b0b0*/  LOP3.LUT R35, R35, 0xff000000, R31, 0xf8, !PT ;  /* 0xff00000023237812 */ /* 0x000fe400078ef81f */
[----:B------:R-:W-:Y:S02]  /*b0c0*/  LOP3.LUT R33, R33, 0xff0000, R30, 0xf8, !PT ;  /* 0x00ff000021217812 */ /* 0x000fe400078ef81e */
[----:B-1----:R-:W-:-:S02]  /*b0d0*/  F2FP.F16.E4M3.UNPACK_B R14, R6.H1 ;  /* 0x00000006ff0e723e */ /* 0x002fc400030006ff */
[----:B------:R-:W-:Y:S02]  /*b0e0*/  LOP3.LUT R37, R37, 0xff0000, R28, 0xf8, !PT ;  /* 0x00ff000025257812 */ /* 0x000fe400078ef81c */
[----:B------:R-:W-:Y:S02]  /*b0f0*/  F2FP.F16.E4M3.UNPACK_B R38, R39 ;  /* 0x00000027ff26723e */ /* 0x000fe400020006ff */
[----:B------:R-:W-:Y:S02]  /*b100*/  F2FP.F16.E4M3.UNPACK_B R32, R35 ;  /* 0x00000023ff20723e */ /* 0x000fe400020006ff */
[----:B------:R-:W-:Y:S01]  /*b110*/  LOP3.LUT R33, R33, 0xff000000, R30, 0xf8, !PT ;  /* 0xff00000021217812 */ /* 0x000fe200078ef81e */
[--C-:B------:R-:W-:Y:S01]  /*b120*/  HADD2.F32 R30, -RZ, R14.reuse.H0_H0 ;  /* 0x2000000eff1e7230 */ /* 0x100fe20000004100 */
[----:B------:R-:W-:Y:S01]  /*b130*/  LOP3.LUT R36, R37, 0xff000000, R28, 0xf8, !PT ;  /* 0xff00000025247812 */ /* 0x000fe200078ef81c */
[----:B------:R-:W-:Y:S01]  /*b140*/  HADD2.F32 R14, -RZ, R14.H1_H1 ;  /* 0x3000000eff0e7230 */ /* 0x000fe20000004100 */
[----:B------:R-:W-:Y:S01]  /*b150*/  F2FP.F16.E4M3.UNPACK_B R29, R6 ;  /* 0x00000006ff1d723e */ /* 0x000fe200020006ff */
[----:B------:R-:W-:Y:S01]  /*b160*/  HADD2.F32 R41, -RZ, R38.H1_H1 ;  /* 0x30000026ff297230 */ /* 0x000fe20000004100 */
[----:B------:R-:W-:Y:S01]  /*b170*/  F2FP.F16.E4M3.UNPACK_B R28, R5.H1 ;  /* 0x00000005ff1c723e */ /* 0x000fe200030006ff */
[----:B------:R-:W-:Y:S01]  /*b180*/  HADD2.F32 R37, -RZ, R32.H1_H1 ;  /* 0x30000020ff257230 */ /* 0x000fe20000004100 */
[----:B------:R-:W-:Y:S01]  /*b190*/  F2FP.F16.E4M3.UNPACK_B R31, R7 ;  /* 0x00000007ff1f723e */ /* 0x000fe200020006ff */
[----:B------:R-:W-:-:S02]  /*b1a0*/  HADD2.F32 R38, -RZ, R38.H0_H0 ;  /* 0x20000026ff267230 */ /* 0x000fc40000004100 */
[C---:B------:R-:W-:Y:S01]  /*b1b0*/  FMUL.FTZ R43, R14.reuse, R41 ;  /* 0x000000290e2b7220 */ /* 0x040fe20000410000 */
[----:B------:R-:W-:Y:S02]  /*b1c0*/  HADD2.F32 R32, -RZ, R32.H0_H0 ;  /* 0x20000020ff207230 */ /* 0x000fe40000004100 */
[----:B------:R-:W-:Y:S01]  /*b1d0*/  FMUL.FTZ R40, R14, R37 ;  /* 0x000000250e287220 */ /* 0x000fe20000410000 */
[----:B------:R-:W-:Y:S01]  /*b1e0*/  F2FP.F16.E4M3.UNPACK_B R14, R5 ;  /* 0x00000005ff0e723e */ /* 0x000fe200020006ff */
[--C-:B------:R-:W-:Y:S01]  /*b1f0*/  HADD2.F32 R5, -RZ, R29.reuse.H1_H1 ;  /* 0x3000001dff057230 */ /* 0x100fe20000004100 */
[----:B------:R-:W-:Y:S01]  /*b200*/  F2FP.F16.E4M3.UNPACK_B R39, R39.H1 ;  /* 0x00000027ff27723e */ /* 0x000fe200030006ff */
[C---:B------:R-:W-:Y:S01]  /*b210*/  FFMA.FTZ R43, R30.reuse, R37, -R43 ;  /* 0x000000251e2b7223 */ /* 0x040fe2000001082b */
[----:B------:R-:W-:Y:S01]  /*b220*/  FFMA.FTZ R44, R30, R41, R40 ;  /* 0x000000291e2c7223 */ /* 0x000fe20000010028 */
[----:B------:R-:W-:Y:S01]  /*b230*/  HADD2.F32 R29, -RZ, R29.H0_H0 ;  /* 0x2000001dff1d7230 */ /* 0x000fe20000004100 */
[----:B------:R-:W-:Y:S01]  /*b240*/  F2FP.F16.E4M3.UNPACK_B R35, R35.H1 ;  /* 0x00000023ff23723e */ /* 0x000fe200030006ff */
[C---:B------:R-:W-:Y:S01]  /*b250*/  FMUL.FTZ R30, R5.reuse, R38 ;  /* 0x00000026051e7220 */ /* 0x040fe20000410000 */
[----:B------:R-:W-:Y:S01]  /*b260*/  FMUL.FTZ R37, R5, R32 ;  /* 0x0000002005257220 */ /* 0x000fe20000410000 */
[----:B------:R-:W-:Y:S01]  /*b270*/  HADD2.F32 R5, -RZ, R31.H1_H1 ;  /* 0x3000001fff057230 */ /* 0x000fe20000004100 */
[----:B------:R-:W-:Y:S01]  /*b280*/  F2FP.F16.E4M3.UNPACK_B R7, R7.H1 ;  /* 0x00000007ff07723e */ /* 0x000fe200030006ff */
[----:B------:R-:W-:-:S02]  /*b290*/  HADD2.F32 R40, -RZ, R39.H0_H0 ;  /* 0x20000027ff287230 */ /* 0x000fc40000004100 */
[C---:B------:R-:W-:Y:S01]  /*b2a0*/  FFMA.FTZ R41, R29.reuse, R32, -R30 ;  /* 0x000000201d297223 */ /* 0x040fe2000001081e */
[----:B------:R-:W-:Y:S02]  /*b2b0*/  HADD2.F32 R30, -RZ, R35.H0_H0 ;  /* 0x20000023ff1e7230 */ /* 0x000fe40000004100 */
[----:B------:R-:W-:Y:S01]  /*b2c0*/  FFMA.FTZ R42, R29, R38, R37 ;  /* 0x000000261d2a7223 */ /* 0x000fe20000010025 */
[----:B------:R-:W-:Y:S02]  /*b2d0*/  HADD2.F32 R31, -RZ, R31.H0_H0 ;  /* 0x2000001fff1f7230 */ /* 0x000fe40000004100 */
[C---:B------:R-:W-:Y:S01]  /*b2e0*/  FMUL.FTZ R32, R5.reuse, R40 ;  /* 0x0000002805207220 */ /* 0x040fe20000410000 */
[----:B------:R-:W-:Y:S02]  /*b2f0*/  HADD2.F32 R38, -RZ, R39.H1_H1 ;  /* 0x30000027ff267230 */ /* 0x000fe40000004100 */
[----:B------:R-:W-:Y:S01]  /*b300*/  FMUL.FTZ R46, R5, R30 ;  /* 0x0000001e052e7220 */ /* 0x000fe20000410000 */
[----:B------:R-:W-:-:S02]  /*b310*/  HADD2.F32 R29, -RZ, R7.H1_H1 ;  /* 0x30000007ff1d7230 */ /* 0x000fc40000004100 */
[C---:B------:R-:W-:Y:S01]  /*b320*/  FFMA.FTZ R39, R31.reuse, R30, -R32 ;  /* 0x0000001e1f277223 */ /* 0x040fe20000010820 */
[----:B------:R-:W-:Y:S02]  /*b330*/  HADD2.F32 R30, -RZ, R35.H1_H1 ;  /* 0x30000023ff1e7230 */ /* 0x000fe40000004100 */
[----:B------:R-:W-:Y:S01]  /*b340*/  FFMA.FTZ R46, R31, R40, R46 ;  /* 0x000000281f2e7223 */ /* 0x000fe2000001002e */
[----:B------:R-:W-:Y:S01]  /*b350*/  F2FP.F16.E4M3.UNPACK_B R6, R4 ;  /* 0x00000004ff06723e */ /* 0x000fe200020006ff */
[----:B------:R-:W-:Y:S02]  /*b360*/  HADD2.F32 R5, -RZ, R7.H0_H0 ;  /* 0x20000007ff057230 */ /* 0x000fe40000004100 */
[C---:B------:R-:W-:Y:S01]  /*b370*/  FMUL.FTZ R32, R29.reuse, R38 ;  /* 0x000000261d207220 */ /* 0x040fe20000410000 */
[----:B------:R-:W-:Y:S01]  /*b380*/  FMUL.FTZ R40, R29, R30 ;  /* 0x0000001e1d287220 */ /* 0x000fe20000410000 */
[----:B------:R-:W-:Y:S02]  /*b390*/  F2FP.F16.E4M3.UNPACK_B R4, R4.H1 ;  /* 0x00000004ff04723e */ /* 0x000fe400030006ff */
[----:B------:R-:W-:Y:S01]  /*b3a0*/  F2FP.F16.E4M3.UNPACK_B R31, R36 ;  /* 0x00000024ff1f723e */ /* 0x000fe200020006ff */
[C---:B------:R-:W-:Y:S01]  /*b3b0*/  FFMA.FTZ R45, R5.reuse, R30, -R32 ;  /* 0x0000001e052d7223 */ /* 0x040fe20000010820 */
[-C--:B------:R-:W-:Y:S01]  /*b3c0*/  F2FP.F16.E4M3.UNPACK_B R29, R33.reuse ;  /* 0x00000021ff1d723e */ /* 0x080fe200020006ff */
[----:B------:R-:W-:Y:S01]  /*b3d0*/  FFMA.FTZ R48, R5, R38, R40 ;  /* 0x0000002605307223 */ /* 0x000fe20000010028 */
[----:B------:R-:W-:Y:S01]  /*b3e0*/  HADD2.F32 R7, -RZ, R4.H1_H1 ;  /* 0x30000004ff077230 */ /* 0x000fe20000004100 */
[----:B------:R-:W-:Y:S01]  /*b3f0*/  F2FP.F16.E4M3.UNPACK_B R33, R33.H1 ;  /* 0x00000021ff21723e */ /* 0x000fe200030006ff */
[----:B------:R-:W-:Y:S01]  /*b400*/  HADD2.F32 R32, -RZ, R31.H1_H1 ;  /* 0x3000001fff207230 */ /* 0x000fe20000004100 */
[----:B------:R-:W-:Y:S01]  /*b410*/  F2FP.F16.E4M3.UNPACK_B R36, R36.H1 ;  /* 0x00000024ff24723e */ /* 0x000fe200030006ff */
[----:B------:R-:W-:-:S02]  /*b420*/  HADD2.F32 R30, -RZ, R29.H1_H1 ;  /* 0x3000001dff1e7230 */ /* 0x000fc40000004100 */
[----:B------:R-:W-:Y:S02]  /*b430*/  HADD2.F32 R5, -RZ, R4.H0_H0 ;  /* 0x20000004ff057230 */ /* 0x000fe40000004100 */
[C---:B------:R-:W-:Y:S01]  /*b440*/  FMUL.FTZ R38, R7.reuse, R32 ;  /* 0x0000002007267220 */ /* 0x040fe20000410000 */
[----:B------:R-:W-:Y:S02]  /*b450*/  HADD2.F32 R31, -RZ, R31.H0_H0 ;  /* 0x2000001fff1f7230 */ /* 0x000fe40000004100 */
[-C--:B------:R-:W-:Y:S01]  /*b460*/  FMUL.FTZ R40, R7, R30.reuse ;  /* 0x0000001e07287220 */ /* 0x080fe20000410000 */
[--C-:B------:R-:W-:Y:S02]  /*b470*/  HADD2.F32 R4, -RZ, R6.reuse.H1_H1 ;  /* 0x30000006ff047230 */ /* 0x100fe40000004100 */
[C---:B------:R-:W-:Y:S01]  /*b480*/  FFMA.FTZ R38, R5.reuse, R30, -R38 ;  /* 0x0000001e05267223 */ /* 0x040fe20000010826 */
[----:B------:R-:W-:Y:S02]  /*b490*/  HADD2.F32 R29, -RZ, R29.H0_H0 ;  /* 0x2000001dff1d7230 */ /* 0x000fe40000004100 */
[----:B------:R-:W-:Y:S01]  /*b4a0*/  FFMA.FTZ R35, R5, R32, R40 ;  /* 0x0000002005237223 */ /* 0x000fe20000010028 */
[----:B------:R-:W-:-:S02]  /*b4b0*/  HADD2.F32 R6, -RZ, R6.H0_H0 ;  /* 0x20000006ff067230 */ /* 0x000fc40000004100 */
[C---:B------:R-:W-:Y:S01]  /*b4c0*/  FMUL.FTZ R7, R4.reuse, R31 ;  /* 0x0000001f04077220 */ /* 0x040fe20000410000 */
[--C-:B------:R-:W-:Y:S02]  /*b4d0*/  HADD2.F32 R5, -RZ, R28.reuse.H1_H1 ;  /* 0x3000001cff057230 */ /* 0x100fe40000004100 */
[-C--:B------:R-:W-:Y:S01]  /*b4e0*/  FMUL.FTZ R4, R4, R29.reuse ;  /* 0x0000001d04047220 */ /* 0x080fe20000410000 */
[----:B------:R-:W-:Y:S02]  /*b4f0*/  HADD2.F32 R28, -RZ, R28.H0_H0 ;  /* 0x2000001cff1c7230 */ /* 0x000fe40000004100 */
[C---:B------:R-:W-:Y:S01]  /*b500*/  FFMA.FTZ R30, R6.reuse, R29, -R7 ;  /* 0x0000001d061e7223 */ /* 0x040fe20000010807 */
[----:B------:R-:W-:Y:S02]  /*b510*/  HADD2.F32 R29, -RZ, R36.H1_H1 ;  /* 0x30000024ff1d7230 */ /* 0x000fe40000004100 */
[----:B------:R-:W-:Y:S01]  /*b520*/  FFMA.FTZ R31, R6, R31, R4 ;  /* 0x0000001f061f7223 */ /* 0x000fe20000010004 */
[----:B------:R-:W-:-:S02]  /*b530*/  HADD2.F32 R6, -RZ, R33.H1_H1 ;  /* 0x30000021ff067230 */ /* 0x000fc40000004100 */
[----:B------:R-:W-:Y:S02]  /*b540*/  HADD2.F32 R7, -RZ, R36.H0_H0 ;  /* 0x20000024ff077230 */ /* 0x000fe40000004100 */
[C---:B------:R-:W-:Y:S01]  /*b550*/  FMUL.FTZ R37, R5.reuse, R29 ;  /* 0x0000001d05257220 */ /* 0x040fe20000410000 */
[--C-:B------:R-:W-:Y:S02]  /*b560*/  HADD2.F32 R4, -RZ, R14.reuse.H1_H1 ;  /* 0x3000000eff047230 */ /* 0x100fe40000004100 */
[-C--:B------:R-:W-:Y:S01]  /*b570*/  FMUL.FTZ R32, R5, R6.reuse ;  /* 0x0000000605207220 */ /* 0x080fe20000410000 */
[----:B------:R-:W-:Y:S02]  /*b580*/  HADD2.F32 R33, -RZ, R33.H0_H0 ;  /* 0x20000021ff217230 */ /* 0x000fe40000004100 */
[----:B------:R-:W-:Y:S01]  /*b590*/  FFMA.FTZ R37, R28, R6, -R37 ;  /* 0x000000061c257223 */ /* 0x000fe20000010825 */
[----:B------:R-:W-:Y:S02]  /*b5a0*/  HADD2.F32 R14, -RZ, R14.H0_H0 ;  /* 0x2000000eff0e7230 */ /* 0x000fe40000004100 */
[----:B------:R-:W-:Y:S01]  /*b5b0*/  FMUL.FTZ R5, R4, R7 ;  /* 0x0000000704057220 */ /* 0x000fe20000410000 */
[----:B------:R-:W-:Y:S01]  /*b5c0*/  FFMA.FTZ R32, R28, R29, R32 ;  /* 0x0000001d1c207223 */ /* 0x000fe20000010020 */
[----:B------:R-:W-:Y:S01]  /*b5d0*/  FMUL.FTZ R4, R4, R33 ;  /* 0x0000002104047220 */ /* 0x000fe20000410000 */
[----:B------:R-:W-:Y:S01]  /*b5e0*/  F2FP.SATFINITE.E4M3.F32.PACK_AB_MERGE_C R6, R44, R43, RZ ;  /* 0x0000002b2c06723e */ /* 0x000fe200048070ff */
[----:B------:R-:W-:-:S02]  /*b5f0*/  FFMA.FTZ R5, R14, R33, -R5 ;  /* 0x000000210e057223 */ /* 0x000fc40000010805 */
[----:B------:R-:W-:Y:S01]  /*b600*/  FFMA.FTZ R14, R14, R7, R4 ;  /* 0x000000070e0e7223 */ /* 0x000fe20000010004 */
[----:B------:R-:W-:Y:S02]  /*b610*/  F2FP.SATFINITE.E4M3.F32.PACK_AB_MERGE_C R7, R48, R45, RZ ;  /* 0x0000002d3007723e */ /* 0x000fe400048070ff */
[----:B------:R-:W-:Y:S02]  /*b620*/  F2FP.SATFINITE.E4M3.F32.PACK_AB_MERGE_C R4, R35, R38, RZ ;  /* 0x000000262304723e */ /* 0x000fe400048070ff */
[----:B------:R-:W-:Y:S02]  /*b630*/  F2FP.SATFINITE.E4M3.F32.PACK_AB_MERGE_C R32, R32, R37, RZ ;  /* 0x000000252020723e */ /* 0x000fe400048070ff */
[----:B------:R-:W-:Y:S02]  /*b640*/  F2FP.SATFINITE.E4M3.F32.PACK_AB_MERGE_C R6, R42, R41, R6 ;  /* 0x000000292a06723e */ /* 0x000fe40004807006 */
[----:B------:R-:W-:Y:S02]  /*b650*/  F2FP.SATFINITE.E4M3.F32.PACK_AB_MERGE_C R7, R46, R39, R7 ;  /* 0x000000272e07723e */ /* 0x000fe40004807007 */
[----:B------:R-:W-:-:S02]  /*b660*/  F2FP.SATFINITE.E4M3.F32.PACK_AB_MERGE_C R4, R31, R30, R4 ;  /* 0x0000001e1f04723e */ /* 0x000fc40004807004 */
[----:B------:R-:W-:-:S05]  /*b670*/  F2FP.SATFINITE.E4M3.F32.PACK_AB_MERGE_C R5, R14, R5, R32 ;  /* 0x000000050e05723e */ /* 0x000fca0004807020 */
[----:B------:R1:W-:Y:S02]  /*b680*/  STS.128 [R3+0x14400], R4 ;  /* 0x0144000403007388 */ /* 0x0003e40000000c00 */
.L_x_1903:
[----:B------:R-:W-:Y:S05]  /*b690*/  BSYNC B2 ;  /* 0x0000000000027941 */ /* 0x000fea0003800000 */
.L_x_1902:
[----:B------:R-:W-:Y:S05]  /*b6a0*/  @P1 BRA `(.L_x_1901) ;  /* 0x0000000400e81947 */ /* 0x000fea0003800000 */
[----:B-1-3--:R-:W1:Y:S01]  /*b6b0*/  LDS.128 R4, [R0] ;  /* 0x0000000000047984 */ /* 0x00ae620000000c00 */
[----:B-----5:R-:W-:Y:S02]  /*b6c0*/  SHF.R.U32.HI R28, RZ, 0x8, R21 ;  /* 0x00000008ff1c7819 */ /* 0x020fe40000011615 */
[----:B------:R-:W-:Y:S02]  /*b6d0*/  SHF.R.U32.HI R32, RZ, 0x8, R27 ;  /* 0x00000008ff207819 */ /* 0x000fe4000001161b */
[----:B------:R-:W-:Y:S02]  /*b6e0*/  LOP3.LUT R31, R21, 0xff, RZ, 0xc0, !PT ;  /* 0x000000ff151f7812 */ /* 0x000fe400078ec0ff */
[----:B------:R-:W-:Y:S02]  /*b6f0*/  LOP3.LUT R35, R27, 0xff, RZ, 0xc0, !PT ;  /* 0x000000ff1b237812 */ /* 0x000fe400078ec0ff */
[----:B------:R-:W-:Y:S02]  /*b700*/  LOP3.LUT R28, R28, 0xff, RZ, 0xc0, !PT ;  /* 0x000000ff1c1c7812 */ /* 0x000fe400078ec0ff */
[----:B------:R-:W-:-:S02]  /*b710*/  LOP3.LUT R32, R32, 0xff, RZ, 0xc0, !PT ;  /* 0x000000ff20207812 */ /* 0x000fc400078ec0ff */
[----:B----4-:R-:W-:Y:S02]  /*b720*/  SHF.R.U32.HI R14, RZ, 0x8, R20 ;  /* 0x00000008ff0e7819 */ /* 0x010fe40000011614 */
[----:B------:R-:W-:Y:S02]  /*b730*/  SHF.R.U32.HI R30, RZ, 0x8, R26 ;  /* 0x00000008ff1e7819 */ /* 0x000fe4000001161a */
[----:B------:R-:W-:Y:S02]  /*b740*/  PRMT R31, R28, 0x7604, R31 ;  /* 0x000076041c1f7816 */ /* 0x000fe4000000001f */
[----:B------:R-:W-:Y:S02]  /*b750*/  PRMT R35, R32, 0x7604, R35 ;  /* 0x0000760420237816 */ /* 0x000fe40000000023 */
[----:B------:R-:W-:Y:S02]  /*b760*/  SHF.R.U32.HI R28, RZ, 0x10, R21 ;  /* 0x00000010ff1c7819 */ /* 0x000fe40000011615 */
[----:B------:R-:W-:-:S02]  /*b770*/  SHF.R.U32.HI R32, RZ, 0x10, R27 ;  /* 0x00000010ff207819 */ /* 0x000fc4000001161b */
[----:B------:R-:W-:Y:S02]  /*b780*/  LOP3.LUT R29, R20, 0xff, RZ, 0xc0, !PT ;  /* 0x000000ff141d7812 */ /* 0x000fe400078ec0ff */
[----:B------:R-:W-:Y:S02]  /*b790*/  LOP3.LUT R14, R14, 0xff, RZ, 0xc0, !PT ;  /* 0x000000ff0e0e7812 */ /* 0x000fe400078ec0ff */
[----:B------:R-:W-:Y:S02]  /*b7a0*/  LOP3.LUT R33, R26, 0xff, RZ, 0xc0, !PT ;  /* 0x000000ff1a217812 */ /* 0x000fe400078ec0ff */
[----:B------:R-:W-:Y:S02]  /*b7b0*/  LOP3.LUT R30, R30, 0xff, RZ, 0xc0, !PT ;  /* 0x000000ff1e1e7812 */ /* 0x000fe400078ec0ff */
[----:B------:R-:W-:Y:S02]  /*b7c0*/  LOP3.LUT R28, R28, 0xff, RZ, 0xc0, !PT ;  /* 0x000000ff1c1c7812 */ /* 0x000fe400078ec0ff */
[----:B------:R-:W-:-:S02]  /*b7d0*/  LOP3.LUT R32, R32, 0xff, RZ, 0xc0, !PT ;  /* 0x000000ff20207812 */ /* 0x000fc400078ec0ff */
[----:B------:R-:W-:Y:S02]  /*b7e0*/  PRMT R29, R14, 0x7604, R29 ;  /* 0x000076040e1d7816 */ /* 0x000fe4000000001d */
[----:B------:R-:W-:Y:S02]  /*b7f0*/  PRMT R33, R30, 0x7604, R33 ;  /* 0x000076041e217816 */ /* 0x000fe40000000021 */
[----:B------:R-:W-:Y:S02]  /*b800*/  SHF.R.U32.HI R14, RZ, 0x10, R20 ;  /* 0x00000010ff0e7819 */ /* 0x000fe40000011614 */
[----:B------:R-:W-:Y:S02]  /*b810*/  SHF.R.U32.HI R30, RZ, 0x10, R26 ;  /* 0x00000010ff1e7819 */ /* 0x000fe4000001161a */
[----:B------:R-:W-:Y:S02]  /*b820*/  PRMT R31, R28, 0x7054, R31 ;  /* 0x000070541c1f7816 */ /* 0x000fe4000000001f */
[----:B------:R-:W-:-:S02]  /*b830*/  PRMT R35, R32, 0x7054, R35 ;  /* 0x0000705420237816 */ /* 0x000fc40000000023 */
[----:B------:R-:W-:Y:S02]  /*b840*/  LOP3.LUT R14, R14, 0xff, RZ, 0xc0, !PT ;  /* 0x000000ff0e0e7812 */ /* 0x000fe400078ec0ff */
[----:B------:R-:W-:Y:S02]  /*b850*/  LOP3.LUT R30, R30, 0xff, RZ, 0xc0, !PT ;  /* 0x000000ff1e1e7812 */ /* 0x000fe400078ec0ff */
[----:B------:R-:W-:Y:S02]  /*b860*/  LOP3.LUT R35, R35, 0xff000000, R27, 0xf8, !PT ;  /* 0xff00000023237812 */ /* 0x000fe400078ef81b */
[----:B------:R-:W-:Y:S02]  /*b870*/  LOP3.LUT R31, R31, 0xff000000, R21, 0xf8, !PT ;  /* 0xff0000001f1f7812 */ /* 0x000fe400078ef815 */
[----:B------:R-:W-:Y:S02]  /*b880*/  PRMT R29, R14, 0x7054, R29 ;  /* 0x000070540e1d7816 */ /* 0x000fe4000000001d */
[----:B------:R-:W-:-:S02]  /*b890*/  PRMT R33, R30, 0x7054, R33 ;  /* 0x000070541e217816 */ /* 0x000fc40000000021 */
[-C--:B-1----:R-:W-:Y:S02]  /*b8a0*/  F2FP.F16.E4M3.UNPACK_B R14, R6.reuse.H1 ;  /* 0x00000006ff0e723e */ /* 0x082fe400030006ff */
[----:B------:R-:W-:Y:S02]  /*b8b0*/  F2FP.F16.E4M3.UNPACK_B R32, R35 ;  /* 0x00000023ff20723e */ /* 0x000fe400020006ff */
[----:B------:R-:W-:Y:S02]  /*b8c0*/  F2FP.F16.E4M3.UNPACK_B R28, R31 ;  /* 0x0000001fff1c723e */ /* 0x000fe400020006ff */
[----:B------:R-:W-:Y:S01]  /*b8d0*/  LOP3.LUT R30, R33, 0xff000000, R26, 0xf8, !PT ;  /* 0xff000000211e7812 */ /* 0x000fe200078ef81a */
[--C-:B------:R-:W-:Y:S01]  /*b8e0*/  HADD2.F32 R26, -RZ, R14.reuse.H0_H0 ;  /* 0x2000000eff1a7230 */ /* 0x100fe20000004100 */
[----:B------:R-:W-:Y:S01]  /*b8f0*/  F2FP.F16.E4M3.UNPACK_B R21, R6 ;  /* 0x00000006ff15723e */ /* 0x000fe200020006ff */
[----:B------:R-:W-:Y:S01]  /*b900*/  HADD2.F32 R14, -RZ, R14.H1_H1 ;  /* 0x3000000eff0e7230 */ /* 0x000fe20000004100 */
[----:B------:R-:W-:Y:S01]  /*b910*/  LOP3.LUT R29, R29, 0xff000000, R20, 0xf8, !PT ;  /* 0xff0000001d1d7812 */ /* 0x000fe200078ef814 */
        /* <DEDUP_REMOVED lines=22> */
[----:B0-----:R-:W-:Y:S01]  /*ba80*/  FFMA.FTZ R38, R21, R32, R33 ;  /* 0x0000002015267223 */ /* 0x001fe20000010021 */
        /* <DEDUP_REMOVED lines=59> */
[----:B------:R2:W-:Y:S02]  /*be40*/  STS.128 [R0], R4 ;  /* 0x0000000400007388 */ /* 0x0005e40000000c00 */
.L_x_1901:
[----:B------:R-:W-:Y:S05]  /*be50*/  BSYNC B1 ;  /* 0x0000000000017941 */ /* 0x000fea0003800000 */
.L_x_1900:
[----:B-12---:R-:W-:-:S05]  /*be60*/  VIADD R4, R198, 0x40 ;  /* 0x00000040c6047836 */ /* 0x006fca0000000000 */
[----:B------:R-:W-:-:S13]  /*be70*/  ISETP.GE.AND P0, PT, R4, R15, PT ;  /* 0x0000000f0400720c */ /* 0x000fda0003f06270 */
        /* <DEDUP_REMOVED lines=18> */
[----:B------:R-:W-:-:S02]  /*bfa0*/  LOP3.LUT R15, R10, 0xff, RZ, 0xc0, !PT ;  /* 0x000000ff0a0f7812 */ /* 0x000fc400078ec0ff */
[----:B------:R-:W-:Y:S02]  /*bfb0*/  LOP3.LUT R14, R14, 0xff, RZ, 0xc0, !PT ;  /* 0x000000ff0e0e7812 */ /* 0x000fe400078ec0ff */
[----:B------:R-:W-:Y:S02]  /*bfc0*/  SHF.R.U32.HI R20, RZ, 0x10, R11 ;  /* 0x00000010ff147819 */ /* 0x000fe4000001160b */
[----:B------:R-:W-:Y:S02]  /*bfd0*/  LOP3.LUT R27, R12, 0xff, RZ, 0xc0, !PT ;  /* 0x000000ff0c1b7812 */ /* 0x000fe400078ec0ff */
[----:B------:R-:W-:Y:S02]  /*bfe0*/  LOP3.LUT R26, R26, 0xff, RZ, 0xc0, !PT ;  /* 0x000000ff1a1a7812 */ /* 0x000fe400078ec0ff */
[----:B------:R-:W-:Y:S02]  /*bff0*/  LOP3.LUT R28, R28, 0xff, RZ, 0xc0, !PT ;  /* 0x000000ff1c1c7812 */ /* 0x000fe400078ec0ff */
[----:B------:R-:W-:-:S02]  /*c000*/  PRMT R15, R14, 0x7604, R15 ;  /* 0x000076040e0f7816 */ /* 0x000fc4000000000f */
[----:B------:R-:W-:Y:S02]  /*c010*/  LOP3.LUT R20, R20, 0xff, RZ, 0xc0, !PT ;  /* 0x000000ff14147812 */ /* 0x000fe400078ec0ff */
[----:B------:R-:W-:Y:S02]  /*c020*/  SHF.R.U32.HI R14, RZ, 0x10, R10 ;  /* 0x00000010ff0e7819 */ /* 0x000fe4000001160a */
[----:B------:R-:W-:Y:S02]  /*c030*/  PRMT R27, R26, 0x7604, R27 ;  /* 0x000076041a1b7816 */ /* 0x000fe4000000001b */
        /* <DEDUP_REMOVED lines=8> */
[----:B-1----:R-:W-:-:S02]  /*c0c0*/  F2FP.F16.E4M3.UNPACK_B R14, R6.H1 ;  /* 0x00000006ff0e723e */ /* 0x002fc400030006ff */
[----:B------:R-:W-:Y:S02]  /*c0d0*/  PRMT R27, R26, 0x7054, R27 ;  /* 0x000070541a1b7816 */ /* 0x000fe4000000001b */
[----:B------:R-:W-:Y:S01]  /*c0e0*/  F2FP.F16.E4M3.UNPACK_B R30, R29 ;  /* 0x0000001dff1e723e */ /* 0x000fe200020006ff */
[--C-:B------:R-:W-:Y:S01]  /*c0f0*/  HADD2.F32 R13, -RZ, R14.reuse.H0_H0 ;  /* 0x2000000eff0d7230 */ /* 0x100fe20000004100 */
[----:B------:R-:W-:Y:S01]  /*c100*/  F2FP.F16.E4M3.UNPACK_B R26, R21 ;  /* 0x00000015ff1a723e */ /* 0x000fe200020006ff */
[----:B------:R-:W-:Y:S01]  /*c110*/  HADD2.F32 R14, -RZ, R14.H1_H1 ;  /* 0x3000000eff0e7230 */ /* 0x000fe20000004100 */
[----:B------:R-:W-:Y:S01]  /*c120*/  LOP3.LUT R28, R27, 0xff000000, R12, 0xf8, !PT ;  /* 0xff0000001b1c7812 */ /* 0x000fe200078ef80c */
[----:B------:R-:W-:Y:S01]  /*c130*/  HADD2.F32 R31, -RZ, R30.H1_H1 ;  /* 0x3000001eff1f7230 */ /* 0x000fe20000004100 */
[----:B------:R-:W-:Y:S01]  /*c140*/  F2FP.F16.E4M3.UNPACK_B R12, R6 ;  /* 0x00000006ff0c723e */ /* 0x000fe200020006ff */
[----:B------:R-:W-:Y:S01]  /*c150*/  HADD2.F32 R27, -RZ, R26.H1_H1 ;  /* 0x3000001aff1b7230 */ /* 0x000fe20000004100 */
[----:B------:R-:W-:Y:S01]  /*c160*/  LOP3.LUT R20, R15, 0xff000000, R10, 0xf8, !PT ;  /* 0xff0000000f147812 */ /* 0x000fe200078ef80a */
[----:B------:R-:W-:-:S02]  /*c170*/  HADD2.F32 R30, -RZ, R30.H0_H0 ;  /* 0x2000001eff1e7230 */ /* 0x000fc40000004100 */
[C---:B------:R-:W-:Y:S01]  /*c180*/  FMUL.FTZ R32, R14.reuse, R31 ;  /* 0x0000001f0e207220 */ /* 0x040fe20000410000 */
[----:B------:R-:W-:Y:S01]  /*c190*/  F2FP.F16.E4M3.UNPACK_B R10, R5 ;  /* 0x00000005ff0a723e */ /* 0x000fe200020006ff */
[----:B------:R-:W-:Y:S01]  /*c1a0*/  FMUL.FTZ R14, R14, R27 ;  /* 0x0000001b0e0e7220 */ /* 0x000fe20000410000 */
[----:B------:R-:W-:Y:S01]  /*c1b0*/  F2FP.F16.E4M3.UNPACK_B R11, R5.H1 ;  /* 0x00000005ff0b723e */ /* 0x000fe200030006ff */
[----:B------:R-:W-:Y:S01]  /*c1c0*/  HADD2.F32 R5, -RZ, R12.H1_H1 ;  /* 0x3000000cff057230 */ /* 0x000fe20000004100 */
[----:B------:R-:W-:Y:S01]  /*c1d0*/  F2FP.F16.E4M3.UNPACK_B R15, R7 ;  /* 0x00000007ff0f723e */ /* 0x000fe200020006ff */
[----:B------:R-:W-:Y:S01]  /*c1e0*/  HADD2.F32 R26, -RZ, R26.H0_H0 ;  /* 0x2000001aff1a7230 */ /* 0x000fe20000004100 */
[----:B------:R-:W-:Y:S01]  /*c1f0*/  F2FP.F16.E4M3.UNPACK_B R29, R29.H1 ;  /* 0x0000001dff1d723e */ /* 0x000fe200030006ff */
[C---:B------:R-:W-:Y:S01]  /*c200*/  FFMA.FTZ R33, R13.reuse, R27, -R32 ;  /* 0x0000001b0d217223 */ /* 0x040fe20000010820 */
[----:B------:R-:W-:Y:S01]  /*c210*/  F2FP.F16.E4M3.UNPACK_B R21, R21.H1 ;  /* 0x00000015ff15723e */ /* 0x000fe200030006ff */
[----:B0-----:R-:W-:Y:S01]  /*c220*/  FFMA.FTZ R38, R13, R31, R14 ;  /* 0x0000001f0d267223 */ /* 0x001fe2000001000e */
[----:B------:R-:W-:-:S02]  /*c230*/  HADD2.F32 R12, -RZ, R12.H0_H0 ;  /* 0x2000000cff0c7230 */ /* 0x000fc40000004100 */
[C---:B------:R-:W-:Y:S01]  /*c240*/  FMUL.FTZ R13, R5.reuse, R30 ;  /* 0x0000001e050d7220 */ /* 0x040fe20000410000 */
[-C--:B------:R-:W-:Y:S01]  /*c250*/  FMUL.FTZ R27, R5, R26.reuse ;  /* 0x0000001a051b7220 */ /* 0x080fe20000410000 */
[----:B------:R-:W-:Y:S01]  /*c260*/  F2FP.F16.E4M3.UNPACK_B R7, R7.H1 ;  /* 0x00000007ff07723e */ /* 0x000fe200030006ff */
[----:B------:R-:W-:Y:S02]  /*c270*/  HADD2.F32 R5, -RZ, R15.H1_H1 ;  /* 0x3000000fff057230 */ /* 0x000fe40000004100 */
[C---:B------:R-:W-:Y:S01]  /*c280*/  FFMA.FTZ R31, R12.reuse, R26, -R13 ;  /* 0x0000001a0c1f7223 */ /* 0x040fe2000001080d */
[----:B------:R-:W-:Y:S02]  /*c290*/  HADD2.F32 R32, -RZ, R29.H0_H0 ;  /* 0x2000001dff207230 */ /* 0x000fe40000004100 */
[----:B------:R-:W-:Y:S01]  /*c2a0*/  FFMA.FTZ R36, R12, R30, R27 ;  /* 0x0000001e0c247223 */ /* 0x000fe2000001001b */
[----:B------:R-:W-:Y:S01]  /*c2b0*/  HADD2.F32 R14, -RZ, R21.H0_H0 ;  /* 0x20000015ff0e7230 */ /* 0x000fe20000004100 */
[----:B------:R-:W-:Y:S01]  /*c2c0*/  F2FP.F16.E4M3.UNPACK_B R6, R4 ;  /* 0x00000004ff06723e */ /* 0x000fe200020006ff */
[----:B------:R-:W-:-:S02]  /*c2d0*/  HADD2.F32 R15, -RZ, R15.H0_H0 ;  /* 0x2000000fff0f7230 */ /* 0x000fc40000004100 */
[C---:B------:R-:W-:Y:S01]  /*c2e0*/  FMUL.FTZ R26, R5.reuse, R32 ;  /* 0x00000020051a7220 */ /* 0x040fe20000410000 */
[----:B------:R-:W-:Y:S02]  /*c2f0*/  HADD2.F32 R29, -RZ, R29.H1_H1 ;  /* 0x3000001dff1d7230 */ /* 0x000fe40000004100 */
[-C--:B------:R-:W-:Y:S01]  /*c300*/  FMUL.FTZ R30, R5, R14.reuse ;  /* 0x0000000e051e7220 */ /* 0x080fe20000410000 */
[----:B------:R-:W-:Y:S02]  /*c310*/  HADD2.F32 R12, -RZ, R7.H1_H1 ;  /* 0x30000007ff0c7230 */ /* 0x000fe40000004100 */
[C---:B------:R-:W-:Y:S01]  /*c320*/  FFMA.FTZ R35, R15.reuse, R14, -R26 ;  /* 0x0000000e0f237223 */ /* 0x040fe2000001081a */
[----:B------:R-:W-:Y:S02]  /*c330*/  HADD2.F32 R21, -RZ, R21.H1_H1 ;  /* 0x30000015ff157230 */ /* 0x000fe40000004100 */
[----:B------:R-:W-:Y:S01]  /*c340*/  FFMA.FTZ R32, R15, R32, R30 ;  /* 0x000000200f207223 */ /* 0x000fe2000001001e */
[----:B------:R-:W-:-:S02]  /*c350*/  HADD2.F32 R5, -RZ, R7.H0_H0 ;  /* 0x20000007ff057230 */ /* 0x000fc40000004100 */
[C---:B------:R-:W-:Y:S01]  /*c360*/  FMUL.FTZ R14, R12.reuse, R29 ;  /* 0x0000001d0c0e7220 */ /* 0x040fe20000410000 */
[----:B------:R-:W-:Y:S01]  /*c370*/  F2FP.F16.E4M3.UNPACK_B R4, R4.H1 ;  /* 0x00000004ff04723e */ /* 0x000fe200030006ff */
[-C--:B------:R-:W-:Y:S01]  /*c380*/  FMUL.FTZ R30, R12, R21.reuse ;  /* 0x000000150c1e7220 */ /* 0x080fe20000410000 */
        /* <DEDUP_REMOVED lines=10> */
[----:B------:R-:W-:Y:S01]  /*c430*/  FMUL.FTZ R30, R7, R26 ;  /* 0x0000001a071e7220 */ /* 0x000fe20000410000 */
[----:B------:R-:W-:Y:S02]  /*c440*/  HADD2.F32 R15, -RZ, R13.H0_H0 ;  /* 0x2000000dff0f7230 */ /* 0x000fe40000004100 */
[----:B------:R-:W-:Y:S02]  /*c450*/  HADD2.F32 R4, -RZ, R6.H1_H1 ;  /* 0x30000006ff047230 */ /* 0x000fe40000004100 */
[-C--:B------:R-:W-:Y:S01]  /*c460*/  FFMA.FTZ R30, R5, R14.reuse, -R30 ;  /* 0x0000000e051e7223 */ /* 0x080fe2000001081e */
[----:B------:R-:W-:Y:S02]  /*c470*/  HADD2.F32 R13, -RZ, R12.H0_H0 ;  /* 0x2000000cff0d7230 */ /* 0x000fe40000004100 */
[----:B------:R-:W-:Y:S01]  /*c480*/  FMUL.FTZ R12, R7, R14 ;  /* 0x0000000e070c7220 */ /* 0x000fe20000410000 */
[----:B------:R-:W-:-:S02]  /*c490*/  HADD2.F32 R6, -RZ, R6.H0_H0 ;  /* 0x20000006ff067230 */ /* 0x000fc40000004100 */
[C---:B------:R-:W-:Y:S01]  /*c4a0*/  FMUL.FTZ R7, R4.reuse, R15 ;  /* 0x0000000f04077220 */ /* 0x040fe20000410000 */
[-C--:B------:R-:W-:Y:S01]  /*c4b0*/  FMUL.FTZ R4, R4, R13.reuse ;  /* 0x0000000d04047220 */ /* 0x080fe20000410000 */
[----:B------:R-:W-:Y:S02]  /*c4c0*/  FFMA.FTZ R21, R5, R26, R12 ;  /* 0x0000001a05157223 */ /* 0x000fe4000001000c */
[C---:B------:R-:W-:Y:S01]  /*c4d0*/  FFMA.FTZ R14, R6.reuse, R13, -R7 ;  /* 0x0000000d060e7223 */ /* 0x040fe20000010807 */
[----:B------:R-:W-:Y:S02]  /*c4e0*/  HADD2.F32 R5, -RZ, R11.H1_H1 ;  /* 0x3000000bff057230 */ /* 0x000fe40000004100 */
[----:B------:R-:W-:Y:S01]  /*c4f0*/  FFMA.FTZ R15, R6, R15, R4 ;  /* 0x0000000f060f7223 */ /* 0x000fe20000010004 */
[----:B------:R-:W-:Y:S02]  /*c500*/  HADD2.F32 R6, -RZ, R20.H1_H1 ;  /* 0x30000014ff067230 */ /* 0x000fe40000004100 */
[----:B------:R-:W-:-:S02]  /*c510*/  HADD2.F32 R12, -RZ, R28.H1_H1 ;  /* 0x3000001cff0c7230 */ /* 0x000fc40000004100 */
[----:B------:R-:W-:Y:S02]  /*c520*/  HADD2.F32 R13, -RZ, R28.H0_H0 ;  /* 0x2000001cff0d7230 */ /* 0x000fe40000004100 */
[C---:B------:R-:W-:Y:S01]  /*c530*/  FMUL.FTZ R27, R5.reuse, R6 ;  /* 0x00000006051b7220 */ /* 0x040fe20000410000 */
[----:B------:R-:W-:Y:S02]  /*c540*/  HADD2.F32 R4, -RZ, R10.H1_H1 ;  /* 0x3000000aff047230 */ /* 0x000fe40000004100 */
[----:B------:R-:W-:Y:S02]  /*c550*/  HADD2.F32 R7, -RZ, R20.H0_H0 ;  /* 0x20000014ff077230 */ /* 0x000fe40000004100 */
[----:B------:R-:W-:Y:S01]  /*c560*/  FMUL.FTZ R20, R5, R12 ;  /* 0x0000000c05147220 */ /* 0x000fe20000410000 */
[----:B------:R-:W-:Y:S02]  /*c570*/  HADD2.F32 R11, -RZ, R11.H0_H0 ;  /* 0x2000000bff0b7230 */ /* 0x000fe40000004100 */
[----:B------:R-:W-:Y:S01]  /*c580*/  FMUL.FTZ R5, R4, R13 ;  /* 0x0000000d04057220 */ /* 0x000fe20000410000 */
[----:B------:R-:W-:-:S02]  /*c590*/  HADD2.F32 R10, -RZ, R10.H0_H0 ;  /* 0x2000000aff0a7230 */ /* 0x000fc40000004100 */
[-C--:B------:R-:W-:Y:S01]  /*c5a0*/  FMUL.FTZ R4, R4, R7.reuse ;  /* 0x0000000704047220 */ /* 0x080fe20000410000 */
[C---:B------:R-:W-:Y:S01]  /*c5b0*/  FFMA.FTZ R20, R11.reuse, R6, -R20 ;  /* 0x000000060b147223 */ /* 0x040fe20000010814 */
[----:B------:R-:W-:Y:S01]  /*c5c0*/  FFMA.FTZ R27, R11, R12, R27 ;  /* 0x0000000c0b1b7223 */ /* 0x000fe2000001001b */
[C---:B------:R-:W-:Y:S01]  /*c5d0*/  FFMA.FTZ R5, R10.reuse, R7, -R5 ;  /* 0x000000070a057223 */ /* 0x040fe20000010805 */
[----:B------:R-:W-:Y:S01]  /*c5e0*/  FFMA.FTZ R10, R10, R13, R4 ;  /* 0x0000000d0a0a7223 */ /* 0x000fe20000010004 */
[----:B------:R-:W-:Y:S02]  /*c5f0*/  F2FP.SATFINITE.E4M3.F32.PACK_AB_MERGE_C R6, R38, R33, RZ ;  /* 0x000000212606723e */ /* 0x000fe400048070ff */
        /* <DEDUP_REMOVED lines=8> */
.L_x_1906:
[----:B------:R-:W-:Y:S05]  /*c680*/  BSYNC B1 ;  /* 0x0000000000017941 */ /* 0x000fea0003800000 */
.L_x_1905:
[----:B------:R-:W-:Y:S05]  /*c690*/  @P1 BRA `(.L_x_1904) ;  /* 0x0000002c001c1947 */ /* 0x000fea0003800000 */
[----:B-1-3--:R-:W1:Y:S01]  /*c6a0*/  LDS.128 R4, [R0+0x2000] ;  /* 0x0020000000047984 */ /* 0x00ae620000000c00 */
[----:B-----5:R-:W-:Y:S02]  /*c6b0*/  SHF.R.U32.HI R10, RZ, 0x8, R24 ;  /* 0x00000008ff0a7819 */ /* 0x020fe40000011618 */
[----:B------:R-:W-:Y:S02]  /*c6c0*/  LOP3.LUT R3, R24, 0xff, RZ, 0xc0, !PT ;  /* 0x000000ff18037812 */ /* 0x000fe400078ec0ff */
[----:B------:R-:W-:Y:S02]  /*c6d0*/  LOP3.LUT R10, R10, 0xff, RZ, 0xc0, !PT ;  /* 0x000000ff0a0a7812 */ /* 0x000fe400078ec0ff */
[----:B------:R-:W-:Y:S02]  /*c6e0*/  SHF.R.U32.HI R12, RZ, 0x8, R25 ;  /* 0x00000008ff0c7819 */ /* 0x000fe40000011619 */
[----:B------:R-:W-:Y:S02]  /*c6f0*/  SHF.R.U32.HI R15, RZ, 0x8, R9 ;  /* 0x00000008ff0f7819 */ /* 0x000fe40000011609 */
[----:B------:R-:W-:-:S02]  /*c700*/  PRMT R3, R10, 0x7604, R3 ;  /* 0x000076040a037816 */ /* 0x000fc40000000003 */
[----:B------:R-:W-:Y:S02]  /*c710*/  LOP3.LUT R11, R25, 0xff, RZ, 0xc0, !PT ;  /* 0x000000ff190b7812 */ /* 0x000fe400078ec0ff */
[----:B------:R-:W-:Y:S02]  /*c720*/  LOP3.LUT R12, R12, 0xff, RZ, 0xc0, !PT ;  /* 0x000000ff0c0c7812 */ /* 0x000fe400078ec0ff */
[----:B------:R-:W-:Y:S02]  /*c730*/  SHF.R.U32.HI R20, RZ, 0x10, R25 ;  /* 0x00000010ff147819 */ /* 0x000fe40000011619 */
[----:B------:R-:W-:Y:S02]  /*c740*/  SHF.R.U32.HI R10, RZ, 0x8, R8 ;  /* 0x00000008ff0a7819 */ /* 0x000fe40000011608 */
[----:B------:R-:W-:Y:S02]  /*c750*/  SHF.R.U32.HI R21, RZ, 0x10, R9 ;  /* 0x00000010ff157819 */ /* 0x000fe40000011609 */
[----:B----4-:R-:W-:-:S02]  /*c760*/  LOP3.LUT R14, R9, 0xff, RZ, 0xc0, !PT ;  /* 0x000000ff090e7812 */ /* 0x010fc400078ec0ff */
[----:B------:R-:W-:Y:S01]  /*c770*/  LOP3.LUT R15, R15, 0xff, RZ, 0xc0, !PT ;  /* 0x000000ff0f0f7812 */ /* 0x000fe200078ec0ff */
[----:B------:R-:W-:Y:S01]  /*c780*/  IMAD.U32 R21, R21, 0x10000, RZ ;  /* 0x0001000015157824 */ /* 0x000fe200078e00ff */
[----:B------:R-:W-:Y:S02]  /*c790*/  PRMT R11, R12, 0x7604, R11 ;  /* 0x000076040c0b7816 */ /* 0x000fe4000000000b */
[----:B------:R-:W-:Y:S01]  /*c7a0*/  LOP3.LUT R13, R10, 0xff, RZ, 0xc0, !PT ;  /* 0x000000ff0a0d7812 */ /* 0x000fe200078ec0ff */
[----:B------:R-:W-:Y:S01]  /*c7b0*/  IMAD.U32 R10, R20, 0x10000, RZ ;  /* 0x00010000140a7824 */ /* 0x000fe200078e00ff */
[----:B------:R-:W-:Y:S02]  /*c7c0*/  LOP3.LUT R12, R8, 0xff, RZ, 0xc0, !PT ;  /* 0x000000ff080c7812 */ /* 0x000fe400078ec0ff */
[----:B------:R-:W-:Y:S02]  /*c7d0*/  PRMT R14, R15, 0x7604, R14 ;  /* 0x000076040f0e7816 */ /* 0x000fe4000000000e */
[----:B------:R-:W-:-:S02]  /*c7e0*/  PRMT R15, R13, 0x7604, R12 ;  /* 0x000076040d0f7816 */ /* 0x000fc4000000000c */
[----:B------:R-:W-:Y:S02]  /*c7f0*/  LOP3.LUT R13, R11, 0xff0000, R10, 0xf8, !PT ;  /* 0x00ff00000b0d7812 */ /* 0x000fe400078ef80a */
[----:B------:R-:W-:Y:S02]  /*c800*/  LOP3.LUT R21, R14, 0xff0000, R21, 0xf8, !PT ;  /* 0x00ff00000e157812 */ /* 0x000fe400078ef815 */
[--C-:B------:R-:W-:Y:S02]  /*c810*/  LOP3.LUT R11, R3, 0xff0000, R24.reuse, 0xf8, !PT ;  /* 0x00ff0000030b7812 */ /* 0x100fe400078ef818 */
[----:B------:R-:W-:Y:S02]  /*c820*/  LOP3.LUT R21, R21, 0xff000000, R9, 0xf8, !PT ;  /* 0xff00000015157812 */ /* 0x000fe400078ef809 */
[----:B------:R-:W-:Y:S02]  /*c830*/  LOP3.LUT R13, R13, 0xff000000, R25, 0xf8, !PT ;  /* 0xff0000000d0d7812 */ /* 0x000fe400078ef819 */
[----:B------:R-:W-:-:S02]  /*c840*/  LOP3.LUT R12, R11, 0xff000000, R24, 0xf8, !PT ;  /* 0xff0000000b0c7812 */ /* 0x000fc400078ef818 */
[-C--:B-1----:R-:W-:Y:S02]  /*c850*/  F2FP.F16.E4M3.UNPACK_B R3, R6.reuse.H1 ;  /* 0x00000006ff03723e */ /* 0x082fe400030006ff */
[--C-:B------:R-:W-:Y:S02]  /*c860*/  LOP3.LUT R15, R15, 0xff0000, R8.reuse, 0xf8, !PT ;  /* 0x00ff00000f0f7812 */ /* 0x100fe400078ef808 */
[----:B------:R-:W-:Y:S01]  /*c870*/  F2FP.F16.E4M3.UNPACK_B R24, R21 ;  /* 0x00000015ff18723e */ /* 0x000fe200020006ff */
[--C-:B------:R-:W-:Y:S01]  /*c880*/  HADD2.F32 R9, -RZ, R3.reuse.H0_H0 ;  /* 0x20000003ff097230 */ /* 0x100fe20000004100 */
[----:B------:R-:W-:Y:S02]  /*c890*/  F2FP.F16.E4M3.UNPACK_B R14, R13 ;  /* 0x0000000dff0e723e */ /* 0x000fe400020006ff */
[----:B------:R-:W-:Y:S01]  /*c8a0*/  LOP3.LUT R20, R15, 0xff000000, R8, 0xf8, !PT ;  /* 0xff0000000f147812 */ /* 0x000fe200078ef808 */
[----:B------:R-:W-:Y:S01]  /*c8b0*/  HADD2.F32 R8, -RZ, R3.H1_H1 ;  /* 0x30000003ff087230 */ /* 0x000fe20000004100 */
[----:B------:R-:W-:Y:S01]  /*c8c0*/  F2FP.F16.E4M3.UNPACK_B R6, R6 ;  /* 0x00000006ff06723e */ /* 0x000fe200020006ff */
[----:B------:R-:W-:Y:S01]  /*c8d0*/  HADD2.F32 R25, -RZ, R24.H1_H1 ;  /* 0x30000018ff197230 */ /* 0x000fe20000004100 */
[-C--:B------:R-:W-:Y:S01]  /*c8e0*/  F2FP.F16.E4M3.UNPACK_B R10, R7.reuse ;  /* 0x00000007ff0a723e */ /* 0x080fe200020006ff */
[----:B------:R-:W-:Y:S01]  /*c8f0*/  HADD2.F32 R15, -RZ, R14.H1_H1 ;  /* 0x3000000eff0f7230 */ /* 0x000fe20000004100 */
[----:B------:R-:W-:Y:S01]  /*c900*/  F2FP.F16.E4M3.UNPACK_B R11, R7.H1 ;  /* 0x00000007ff0b723e */ /* 0x000fe200030006ff */
[----:B------:R-:W-:-:S02]  /*c910*/  HADD2.F32 R24, -RZ, R24.H0_H0 ;  /* 0x20000018ff187230 */ /* 0x000fc40000004100 */
[C---:B------:R-:W-:Y:S01]  /*c920*/  FMUL.FTZ R26, R8.reuse, R25 ;  /* 0x00000019081a7220 */ /* 0x040fe20000410000 */
[----:B------:R-:W-:Y:S01]  /*c930*/  F2FP.F16.E4M3.UNPACK_B R7, R5 ;  /* 0x00000005ff07723e */ /* 0x000fe200020006ff */
[----:B------:R-:W-:Y:S01]  /*c940*/  FMUL.FTZ R30, R8, R15 ;  /* 0x0000000f081e7220 */ /* 0x000fe20000410000 */
[----:B------:R-:W-:Y:S01]  /*c950*/  F2FP.F16.E4M3.UNPACK_B R8, R5.H1 ;  /* 0x00000005ff08723e */ /* 0x000fe200030006ff */
[----:B------:R-:W-:Y:S02]  /*c960*/  HADD2.F32 R5, -RZ, R6.H1_H1 ;  /* 0x30000006ff057230 */ /* 0x000fe40000004100 */
[C---:B------:R-:W-:Y:S01]  /*c970*/  FFMA.FTZ R28, R9.reuse, R15, -R26 ;  /* 0x0000000f091c7223 */ /* 0x040fe2000001081a */
[----:B------:R-:W-:Y:S02]  /*c980*/  HADD2.F32 R14, -RZ, R14.H0_H0 ;  /* 0x2000000eff0e7230 */ /* 0x000fe40000004100 */
[----:B------:R-:W-:Y:S01]  /*c990*/  FFMA.FTZ R29, R9, R25, R30 ;  /* 0x00000019091d7223 */ /* 0x000fe2000001001e */
[----:B------:R-:W-:Y:S01]  /*c9a0*/  HADD2.F32 R6, -RZ, R6.H0_H0 ;  /* 0x20000006ff067230 */ /* 0x000fe20000004100 */
[----:B------:R-:W-:Y:S01]  /*c9b0*/  F2FP.F16.E4M3.UNPACK_B R21, R21.H1 ;  /* 0x00000015ff15723e */ /* 0x000fe200030006ff */
[C---:B------:R-:W-:Y:S01]  /*c9c0*/  FMUL.FTZ R9, R5.reuse, R24 ;  /* 0x0000001805097220 */ /* 0x040fe20000410000 */
[----:B------:R-:W-:Y:S01]  /*c9d0*/  F2FP.F16.E4M3.UNPACK_B R13, R13.H1 ;  /* 0x0000000dff0d723e */ /* 0x000fe200030006ff */
[----:B------:R-:W-:Y:S01]  /*c9e0*/  FMUL.FTZ R27, R5, R14 ;  /* 0x0000000e051b7220 */ /* 0x000fe20000410000 */
[----:B------:R-:W-:-:S02]  /*c9f0*/  HADD2.F32 R5, -RZ, R10.H1_H1 ;  /* 0x3000000aff057230 */ /* 0x000fc40000004100 */
[C---:B------:R-:W-:Y:S01]  /*ca00*/  FFMA.FTZ R25, R6.reuse, R14, -R9 ;  /* 0x0000000e06197223 */ /* 0x040fe20000010809 */
[----:B------:R-:W-:Y:S02]  /*ca10*/  HADD2.F32 R15, -RZ, R21.H0_H0 ;  /* 0x20000015ff0f7230 */ /* 0x000fe40000004100 */
[----:B------:R-:W-:Y:S01]  /*ca20*/  FFMA.FTZ R26, R6, R24, R27 ;  /* 0x00000018061a7223 */ /* 0x000fe2000001001b */
[----:B------:R-:W-:Y:S01]  /*ca30*/  HADD2.F32 R9, -RZ, R13.H0_H0 ;  /* 0x2000000dff097230 */ /* 0x000fe20000004100 */
[----:B------:R-:W-:Y:S01]  /*ca40*/  F2FP.F16.E4M3.UNPACK_B R3, R4 ;  /* 0x00000004ff03723e */ /* 0x000fe200020006ff */
        /* <DEDUP_REMOVED lines=8> */
[----:B------:R-:W-:Y:S02]  /*cad0*/  HADD2.F32 R11, -RZ, R11.H0_H0 ;  /* 0x2000000bff0b7230 */ /* 0x000fe40000004100 */
[C---:B------:R-:W-:Y:S01]  /*cae0*/  FMUL.FTZ R14, R6.reuse, R21 ;  /* 0x00000015060e7220 */ /* 0x040fe20000410000 */
[----:B------:R-:W-:Y:S01]  /*caf0*/  F2FP.F16.E4M3.UNPACK_B R5, R20 ;  /* 0x00000014ff05723e */ /* 0x000fe200020006ff */
[-C--:B------:R-:W-:Y:S01]  /*cb00*/  FMUL.FTZ R10, R6, R13.reuse ;  /* 0x0000000d060a7220 */ /* 0x080fe20000410000 */
[----:B------:R-:W-:Y:S01]  /*cb10*/  F2FP.F16.E4M3.UNPACK_B R4, R4.H1 ;  /* 0x00000004ff04723e */ /* 0x000fe200030006ff */
[C---:B------:R-:W-:Y:S01]  /*cb20*/  FFMA.FTZ R31, R11.reuse, R13, -R14 ;  /* 0x0000000d0b1f7223 */ /* 0x040fe2000001080e */
[-C--:B------:R-:W-:Y:S01]  /*cb30*/  F2FP.F16.E4M3.UNPACK_B R9, R12.reuse ;  /* 0x0000000cff09723e */ /* 0x080fe200020006ff */
[----:B------:R-:W-:Y:S01]  /*cb40*/  FFMA.FTZ R32, R11, R21, R10 ;  /* 0x000000150b207223 */ /* 0x000fe2000001000a */
[--C-:B------:R-:W-:Y:S01]  /*cb50*/  HADD2.F32 R13, -RZ, R5.reuse.H1_H1 ;  /* 0x30000005ff0d7230 */ /* 0x100fe20000004100 */
[----:B------:R-:W-:Y:S01]  /*cb60*/  F2FP.F16.E4M3.UNPACK_B R12, R12.H1 ;  /* 0x0000000cff0c723e */ /* 0x000fe200030006ff */
[----:B------:R-:W-:Y:S01]  /*cb70*/  HADD2.F32 R11, -RZ, R5.H0_H0 ;  /* 0x20000005ff0b7230 */ /* 0x000fe20000004100 */
[----:B------:R-:W-:Y:S01]  /*cb80*/  F2FP.F16.E4M3.UNPACK_B R20, R20.H1 ;  /* 0x00000014ff14723e */ /* 0x000fe200030006ff */
[----:B------:R-:W-:Y:S01]  /*cb90*/  HADD2.F32 R6, -RZ, R4.H1_H1 ;  /* 0x30000004ff067230 */ /* 0x000fe20000004100 */
[----:B------:R-:W-:Y:S01]  /*cba0*/  F2FP.SATFINITE.E4M3.F32.PACK_AB_MERGE_C R28, R29, R28, RZ ;  /* 0x0000001c1d1c723e */ /* 0x000fe200048070ff */
[----:B------:R-:W-:-:S02]  /*cbb0*/  HADD2.F32 R10, -RZ, R9.H1_H1 ;  /* 0x30000009ff0a7230 */ /* 0x000fc40000004100 */
[----:B------:R-:W-:Y:S02]  /*cbc0*/  HADD2.F32 R5, -RZ, R4.H0_H0 ;  /* 0x20000004ff057230 */ /* 0x000fe40000004100 */
[C---:B------:R-:W-:Y:S01]  /*cbd0*/  FMUL.FTZ R14, R6.reuse, R13 ;  /* 0x0000000d060e7220 */ /* 0x040fe20000410000 */
[----:B------:R-:W-:Y:S02]  /*cbe0*/  HADD2.F32 R4, -RZ, R3.H1_H1 ;  /* 0x30000003ff047230 */ /* 0x000fe40000004100 */
[-C--:B------:R-:W-:Y:S01]  /*cbf0*/  FMUL.FTZ R24, R6, R10.reuse ;  /* 0x0000000a06187220 */ /* 0x080fe20000410000 */
[----:B------:R-:W-:Y:S02]  /*cc00*/  HADD2.F32 R9, -RZ, R9.H0_H0 ;  /* 0x20000009ff097230 */ /* 0x000fe40000004100 */
[C---:B------:R-:W-:Y:S01]  /*cc10*/  FFMA.FTZ R14, R5.reuse, R10, -R14 ;  /* 0x0000000a050e7223 */ /* 0x040fe2000001080e */
[----:B------:R-:W-:Y:S02]  /*cc20*/  HADD2.F32 R3, -RZ, R3.H0_H0 ;  /* 0x20000003ff037230 */ /* 0x000fe40000004100 */
[C---:B------:R-:W-:Y:S01]  /*cc30*/  FMUL.FTZ R6, R4.reuse, R11 ;  /* 0x0000000b04067220 */ /* 0x040fe20000410000 */
[----:B------:R-:W-:Y:S01]  /*cc40*/  FFMA.FTZ R13, R5, R13, R24 ;  /* 0x0000000d050d7223 */ /* 0x000fe20000010018 */
[----:B------:R-:W-:Y:S01]  /*cc50*/  FMUL.FTZ R4, R4, R9 ;  /* 0x0000000904047220 */ /* 0x000fe20000410000 */
[----:B------:R-:W-:-:S02]  /*cc60*/  HADD2.F32 R5, -RZ, R12.H1_H1 ;  /* 0x3000000cff057230 */ /* 0x000fc40000004100 */
[C---:B------:R-:W-:Y:S01]  /*cc70*/  FFMA.FTZ R10, R3.reuse, R9, -R6 ;  /* 0x00000009030a7223 */ /* 0x040fe20000010806 */
[----:B------:R-:W-:Y:S02]  /*cc80*/  HADD2.F32 R9, -RZ, R20.H1_H1 ;  /* 0x30000014ff097230 */ /* 0x000fe40000004100 */
[----:B------:R-:W-:Y:S01]  /*cc90*/  FFMA.FTZ R11, R3, R11, R4 ;  /* 0x0000000b030b7223 */ /* 0x000fe20000010004 */
[----:B------:R-:W-:Y:S02]  /*cca0*/  HADD2.F32 R4, -RZ, R8.H1_H1 ;  /* 0x30000008ff047230 */ /* 0x000fe40000004100 */
[----:B------:R-:W-:Y:S02]  /*ccb0*/  HADD2.F32 R20, -RZ, R20.H0_H0 ;  /* 0x20000014ff147230 */ /* 0x000fe40000004100 */
[----:B------:R-:W-:Y:S02]  /*ccc0*/  HADD2.F32 R3, -RZ, R7.H1_H1 ;  /* 0x30000007ff037230 */ /* 0x000fe40000004100 */
[----:B------:R-:W-:Y:S01]  /*ccd0*/  FMUL.FTZ R15, R4, R9 ;  /* 0x00000009040f7220 */ /* 0x000fe20000410000 */
[----:B------:R-:W-:-:S02]  /*cce0*/  HADD2.F32 R12, -RZ, R12.H0_H0 ;  /* 0x2000000cff0c7230 */ /* 0x000fc40000004100 */
[-C--:B------:R-:W-:Y:S01]  /*ccf0*/  FMUL.FTZ R6, R4, R5.reuse ;  /* 0x0000000504067220 */ /* 0x080fe20000410000 */
[----:B------:R-:W-:Y:S02]  /*cd00*/  HADD2.F32 R8, -RZ, R8.H0_H0 ;  /* 0x20000008ff087230 */ /* 0x000fe40000004100 */
[C---:B------:R-:W-:Y:S01]  /*cd10*/  FMUL.FTZ R4, R3.reuse, R20 ;  /* 0x0000001403047220 */ /* 0x040fe20000410000 */
[----:B------:R-:W-:Y:S02]  /*cd20*/  HADD2.F32 R7, -RZ, R7.H0_H0 ;  /* 0x20000007ff077230 */ /* 0x000fe40000004100 */
[-C--:B------:R-:W-:Y:S01]  /*cd30*/  FMUL.FTZ R3, R3, R12.reuse ;  /* 0x0000000c03037220 */ /* 0x080fe20000410000 */
[C---:B------:R-:W-:Y:S01]  /*cd40*/  FFMA.FTZ R15, R8.reuse, R5, -R15 ;  /* 0x00000005080f7223 */ /* 0x040fe2000001080f */
[----:B------:R-:W-:Y:S01]  /*cd50*/  FFMA.FTZ R6, R8, R9, R6 ;  /* 0x0000000908067223 */ /* 0x000fe20000010006 */
[C---:B------:R-:W-:Y:S01]  /*cd60*/  FFMA.FTZ R5, R7.reuse, R12, -R4 ;  /* 0x0000000c07057223 */ /* 0x040fe20000010804 */
[----:B------:R-:W-:Y:S01]  /*cd70*/  FFMA.FTZ R20, R7, R20, R3 ;  /* 0x0000001407147223 */ /* 0x000fe20000010003 */
[----:B------:R-:W-:-:S02]  /*cd80*/  F2FP.SATFINITE.E4M3.F32.PACK_AB_MERGE_C R7, R32, R31, RZ ;  /* 0x0000001f2007723e */ /* 0x000fc400048070ff */
[----:B------:R-:W-:Y:S02]  /*cd90*/  F2FP.SATFINITE.E4M3.F32.PACK_AB_MERGE_C R4, R13, R14, RZ ;  /* 0x0000000e0d04723e */ /* 0x000fe400048070ff */
[----:B------:R-:W-:Y:S02]  /*cda0*/  F2FP.SATFINITE.E4M3.F32.PACK_AB_MERGE_C R15, R6, R15, RZ ;  /* 0x0000000f060f723e */ /* 0x000fe400048070ff */
[----:B------:R-:W-:Y:S02]  /*cdb0*/  F2FP.SATFINITE.E4M3.F32.PACK_AB_MERGE_C R6, R26, R25, R28 ;  /* 0x000000191a06723e */ /* 0x000fe4000480701c */
[----:B------:R-:W-:Y:S02]  /*cdc0*/  F2FP.SATFINITE.E4M3.F32.PACK_AB_MERGE_C R7, R30, R27, R7 ;  /* 0x0000001b1e07723e */ /* 0x000fe40004807007 */
[----:B------:R-:W-:Y:S02]  /*cdd0*/  F2FP.SATFINITE.E4M3.F32.PACK_AB_MERGE_C R4, R11, R10, R4 ;  /* 0x0000000a0b04723e */ /* 0x000fe40004807004 */
[----:B------:R-:W-:-:S05]  /*cde0*/  F2FP.SATFINITE.E4M3.F32.PACK_AB_MERGE_C R5, R20, R5, R15 ;  /* 0x000000051405723e */ /* 0x000fca000480700f */
[----:B------:R1:W-:Y:S01]  /*cdf0*/  STS.128 [R0+0x2000], R4 ;  /* 0x0020000400007388 */ /* 0x0003e20000000c00 */
[----:B------:R-:W-:Y:S05]  /*ce00*/  BRA `(.L_x_1904) ;  /* 0x0000002400407947 */ /* 0x000fea0003800000 */
.L_x_1891:
        /* <DEDUP_REMOVED lines=16> */
[----:B------:R-:W-:Y:S02]  /*cf10*/  IMAD R8, R0, UR4, RZ ;  /* 0x0000000400087c24 */ /* 0x000fe4000f8e02ff */
[----:B------:R-:W-:-:S04]  /*cf20*/  IMAD.WIDE.U32 R6, R3, UR6, R6 ;  /* 0x0000000603067c25 */ /* 0x000fc8000f8e0006 */
[----:B------:R-:W-:Y:S01]  /*cf30*/  IMAD R0, R0, UR6, RZ ;  /* 0x0000000600007c24 */ /* 0x000fe2000f8e02ff */
[----:B------:R-:W-:Y:S01]  /*cf40*/  IADD3 R9, P1, R6, UR8, RZ ;  /* 0x0000000806097c10 */ /* 0x000fe2000ff3e0ff */
        /* <DEDUP_REMOVED lines=8> */
[----:B------:R-:W0:Y:S01]  /*cfd0*/  LDC R41, c[0x0][0x3f4] ;  /* 0x0000fd00ff297b82 */ /* 0x000e220000000800 */
[----:B------:R-:W1:Y:S01]  /*cfe0*/  SHFL.IDX PT, R5, R35, RZ, 0x1c1f ;  /* 0x001c1fff23057589 */ /* 0x000e6200000e0000 */
[----:B------:R-:W-:-:S03]  /*cff0*/  IMAD R39, R188, R39, RZ ;  /* 0x00000027bc277224 */ /* 0x000fc600078e02ff */
[----:B------:R-:W2:Y:S04]  /*d000*/  SHFL.IDX PT, R14, R9, RZ, 0x1c1f ;  /* 0x001c1fff090e7589 */ /* 0x000ea800000e0000 */
[----:B------:R-:W3:Y:S04]  /*d010*/  SHFL.IDX PT, R3, R8, RZ, 0x1c1f ;  /* 0x001c1fff08037589 */ /* 0x000ee800000e0000 */
[----:B------:R-:W4:Y:S01]  /*d020*/  SHFL.IDX PT, R7, R37, RZ, 0x1c1f ;  /* 0x001c1fff25077589 */ /* 0x000f2200000e0000 */
[----:B0-----:R-:W-:-:S04]  /*d030*/  ISETP.GE.AND P0, PT, R18, R41, PT ;  /* 0x000000291200720c */ /* 0x001fc80003f06270 */
[----:B------:R-:W-:-:S13]  /*d040*/  ISETP.GE.OR P1, PT, R36, R39, P0 ;  /* 0x000000272400720c */ /* 0x000fda0000726670 */
[C---:B-1----:R-:W-:Y:S02]  /*d050*/  @!P1 IADD3 R0, P2, R18.reuse, R5, RZ ;  /* 0x0000000512009210 */ /* 0x042fe40007f5e0ff */
[----:B--2---:R-:W-:-:S03]  /*d060*/  @!P1 IADD3 R14, P3, R18, R14, RZ ;  /* 0x0000000e120e9210 */ /* 0x004fc60007f7e0ff */
[--C-:B---3--:R-:W-:Y:S02]  /*d070*/  @!P1 IMAD.X R5, R3, 0x1, R19.reuse, P2 ;  /* 0x0000000103059824 */ /* 0x108fe400010e0613 */
[----:B----4-:R-:W-:Y:S02]  /*d080*/  @!P1 IMAD.X R3, R7, 0x1, R19, P3 ;  /* 0x0000000107039824 */ /* 0x010fe400018e0613 */
[----:B------:R-:W-:Y:S02]  /*d090*/  @!P1 IMAD.MOV.U32 R4, RZ, RZ, R0 ;  /* 0x000000ffff049224 */ /* 0x000fe400078e0000 */
[----:B------:R-:W-:Y:S02]  /*d0a0*/  @!P1 IMAD.MOV.U32 R24, RZ, RZ, R14 ;  /* 0x000000ffff189224 */ /* 0x000fe400078e000e */
[----:B------:R-:W-:Y:S02]  /*d0b0*/  @!P1 IMAD.MOV.U32 R25, RZ, RZ, R3 ;  /* 0x000000ffff199224 */ /* 0x000fe400078e0003 */
[----:B------:R-:W2:Y:S04]  /*d0c0*/  @!P1 LD.E.128 R4, desc[UR60][R4.64] ;  /* 0x0000003c04049980 */ /* 0x000ea8000c101d00 */
[----:B------:R-:W3:Y:S01]  /*d0d0*/  @!P1 LD.E.128 R24, desc[UR60][R24.64] ;  /* 0x0000003c18189980 */ /* 0x000ee2000c101d00 */
[----:B------:R-:W-:-:S02]  /*d0e0*/  CS2R R32, SRZ ;  /* 0x0000000000207805 */ /* 0x000fc4000001ff00 */
[----:B------:R-:W-:Y:S02]  /*d0f0*/  CS2R R30, SRZ ;  /* 0x00000000001e7805 */ /* 0x000fe4000001ff00 */
[----:B------:R-:W-:Y:S01]  /*d100*/  CS2R R28, SRZ ;  /* 0x00000000001c7805 */ /* 0x000fe2000001ff00 */
[----:B------:R-:W0:Y:S01]  /*d110*/  SHFL.IDX PT, R35, R35, 0x1, 0x1c1f ;  /* 0x003c1f0023237f89 */ /* 0x000e2200000e0000 */
[----:B------:R-:W-:-:S03]  /*d120*/  CS2R R20, SRZ ;  /* 0x0000000000147805 */ /* 0x000fc6000001ff00 */
[----:B------:R1:W4:Y:S04]  /*d130*/  SHFL.IDX PT, R3, R8, 0x1, 0x1c1f ;  /* 0x003c1f0008037f89 */ /* 0x00032800000e0000 */
[----:B------:R1:W0:Y:S04]  /*d140*/  SHFL.IDX PT, R14, R9, 0x1, 0x1c1f ;  /* 0x003c1f00090e7f89 */ /* 0x00022800000e0000 */
[----:B------:R-:W0:Y:S01]  /*d150*/  SHFL.IDX PT, R37, R37, 0x1, 0x1c1f ;  /* 0x003c1f0025257f89 */ /* 0x000e2200000e0000 */
[----:B--2---:R-:W-:Y:S02]  /*d160*/  @!P1 IMAD.MOV.U32 R32, RZ, RZ, R4 ;  /* 0x000000ffff209224 */ /* 0x004fe400078e0004 */
[----:B------:R-:W-:Y:S01]  /*d170*/  @!P1 IMAD.MOV.U32 R33, RZ, RZ, R5 ;  /* 0x000000ffff219224 */ /* 0x000fe200078e0005 */
[----:B------:R-:W-:Y:S01]  /*d180*/  CS2R R4, SRZ ;  /* 0x0000000000047805 */ /* 0x000fe2000001ff00 */
[----:B------:R-:W-:-:S02]  /*d190*/  @!P1 IMAD.MOV.U32 R30, RZ, RZ, R6 ;  /* 0x000000ffff1e9224 */ /* 0x000fc400078e0006 */
[----:B------:R-:W-:Y:S02]  /*d1a0*/  @!P1 IMAD.MOV.U32 R31, RZ, RZ, R7 ;  /* 0x000000ffff1f9224 */ /* 0x000fe400078e0007 */
[----:B---3--:R-:W-:Y:S02]  /*d1b0*/  @!P1 IMAD.MOV.U32 R28, RZ, RZ, R24 ;  /* 0x000000ffff1c9224 */ /* 0x008fe400078e0018 */
[----:B------:R-:W-:Y:S02]  /*d1c0*/  @!P1 IMAD.MOV.U32 R29, RZ, RZ, R25 ;  /* 0x000000ffff1d9224 */ /* 0x000fe400078e0019 */
[----:B------:R-:W-:Y:S02]  /*d1d0*/  @!P1 IMAD.MOV.U32 R20, RZ, RZ, R26 ;  /* 0x000000ffff149224 */ /* 0x000fe400078e001a */
[----:B01--4-:R-:W-:-:S07]  /*d1e0*/  @!P1 IMAD.MOV.U32 R21, RZ, RZ, R27 ;  /* 0x000000ffff159224 */ /* 0x013fce00078e001b */
.L_x_2233:
[----:B------:R-:W-:Y:S01]  /*d1f0*/  VIADD R36, R36, 0x40 ;  /* 0x0000004024247836 */ /* 0x000fe20000000000 */
[----:B------:R-:W-:Y:S01]  /*d200*/  LEA.HI R0, R226, R226, RZ, 0x1 ;  /* 0x000000e2e2007211 */ /* 0x000fe200078f08ff */
[----:B------:R-:W-:Y:S01]  /*d210*/  BSSY B1, `(.L_x_1908) ;  /* 0x0000013000017945 */ /* 0x000fe20003800000 */
[----:B------:R-:W-:Y:S02]  /*d220*/  CS2R R8, SRZ ;  /* 0x0000000000087805 */ /* 0x000fe4000001ff00 */
[----:B------:R-:W-:Y:S02]  /*d230*/  CS2R R10, SRZ ;  /* 0x00000000000a7805 */ /* 0x000fe4000001ff00 */
[----:B------:R-:W-:Y:S02]  /*d240*/  ISETP.GE.AND P1, PT, R36, R39, PT ;  /* 0x000000272400720c */ /* 0x000fe40003f26270 */
[----:B------:R-:W-:-:S05]  /*d250*/  LOP3.LUT R7, R0, 0xfffffffe, RZ, 0xc0, !PT ;  /* 0xfffffffe00077812 */ /* 0x000fca00078ec0ff */
[----:B------:R-:W-:Y:S01]  /*d260*/  IMAD.IADD R0, R226, 0x1, -R7 ;  /* 0x00000001e2007824 */ /* 0x000fe200078e0a07 */
[----:B------:R-:W-:-:S04]  /*d270*/  CS2R R6, SRZ ;  /* 0x0000000000067805 */ /* 0x000fc8000001ff00 */
[----:B------:R-:W-:Y:S01]  /*d280*/  SHF.L.U32 R0, R0, 0x1f, RZ ;  /* 0x0000001f00007819 */ /* 0x000fe200000006ff */
[----:B------:R-:W-:Y:S06]  /*d290*/  @P1 BRA `(.L_x_1909) ;  /* 0x0000000000281947 */ /* 0x000fec0003800000 */
[----:B------:R-:W-:Y:S02]  /*d2a0*/  CS2R R6, SRZ ;  /* 0x0000000000067805 */ /* 0x000fe4000001ff00 */
[----:B------:R-:W-:Y:S02]  /*d2b0*/  CS2R R8, SRZ ;  /* 0x0000000000087805 */ /* 0x000fe4000001ff00 */
[----:B------:R-:W-:Y:S01]  /*d2c0*/  CS2R R10, SRZ ;  /* 0x00000000000a7805 */ /* 0x000fe2000001ff00 */
[----:B------:R-:W-:Y:S06]  /*d2d0*/  @P0 BRA `(.L_x_1909) ;  /* 0x0000000000180947 */ /* 0x000fec0003800000 */
[C---:B------:R-:W-:Y:S02]  /*d2e0*/  IADD3 R8, P1, R18.reuse, R35, RZ ;  /* 0x0000002312087210 */ /* 0x040fe40007f3e0ff */
[----:B------:R-:W-:-:S03]  /*d2f0*/  IADD3 R4, P2, R18, R14, RZ ;  /* 0x0000000e12047210 */ /* 0x000fc60007f5e0ff */
[--C-:B------:R-:W-:Y:S02]  /*d300*/  IMAD.X R9, R3, 0x1, R19.reuse, P1 ;  /* 0x0000000103097824 */ /* 0x100fe400008e0613 */
[----:B------:R-:W-:-:S04]  /*d310*/  IMAD.X R5, R37, 0x1, R19, P2 ;  /* 0x0000000125057824 */ /* 0x000fc800010e0613 */
[----:B------:R-:W5:Y:S04]  /*d320*/  LD.E.128 R8, desc[UR60][R8.64] ;  /* 0x0000003c08087980 */ /* 0x000f68000c101d00 */
[----:B------:R-:W5:Y:S02]  /*d330*/  LD.E.128 R4, desc[UR60][R4.64] ;  /* 0x0000003c04047980 */ /* 0x000f64000c101d00 */
.L_x_1909:
[----:B------:R-:W-:Y:S05]  /*d340*/  BSYNC B1 ;  /* 0x0000000000017941 */ /* 0x000fea0003800000 */
.L_x_1908:
[----:B------:R-:W0:Y:S01]  /*d350*/  SYNCS.PHASECHK.TRANS64.TRYWAIT P1, [R17+URZ+0x22800], R0 ;  /* 0x02280000110075a7 */ /* 0x000e22000802017f */
[C---:B------:R-:W-:Y:S01]  /*d360*/  VIADD R3, R198.reuse, 0x40 ;  /* 0x00000040c6037836 */ /* 0x040fe20000000000 */
[----:B------:R-:W-:Y:S01]  /*d370*/  VIADDMNMX R39, R39, -R202, 0x80, PT ;  /* 0x0000008027277446 */ /* 0x000fe200038009ca */
[----:B------:R-:W-:Y:S03]  /*d380*/  BSSY B1, `(.L_x_1910) ;  /* 0x0000004000017945 */ /* 0x000fe60003800000 */
[-C--:B------:R-:W-:Y:S02]  /*d390*/  ISETP.GE.OR P2, PT, R198, R39.reuse, P0 ;  /* 0x00000027c600720c */ /* 0x080fe40000746670 */
[----:B------:R-:W-:Y:S01]  /*d3a0*/  ISETP.GE.OR P0, PT, R3, R39, P0 ;  /* 0x000000270300720c */ /* 0x000fe20000706670 */
[----:B0-----:R-:W-:-:S12]  /*d3b0*/  @!P1 BRA `(.L_x_1911) ;  /* 0x0000021c00bc9947 */ /* 0x001fd80003800000 */
.L_x_2234:
[----:B------:R-:W-:Y:S05]  /*d3c0*/  BSYNC B1 ;  /* 0x0000000000017941 */ /* 0x000fea0003800000 */
.L_x_1910:
[----:B------:R-:W-:Y:S04]  /*d3d0*/  BSSY B1, `(.L_x_1912) ;  /* 0x0000100000017945 */ /* 0x000fe80003800000 */
[----:B------:R-:W-:Y:S05]  /*d3e0*/  @P2 BRA `(.L_x_1913) ;  /* 0x0000000c00f82947 */ /* 0x000fea0003800000 */
[----:B0-----:R-:W-:Y:S02]  /*d3f0*/  SHF.R.U32.HI R0, RZ, 0x8, R32 ;  /* 0x00000008ff007819 */ /* 0x001fe40000011620 */
[----:B------:R-:W-:Y:S02]  /*d400*/  LOP3.LUT R3, R32, 0xff, RZ, 0xc0, !PT ;  /* 0x000000ff20037812 */ /* 0x000fe400078ec0ff */
[----:B------:R-:W-:Y:S02]  /*d410*/  LOP3.LUT R0, R0, 0xff, RZ, 0xc0, !PT ;  /* 0x000000ff00007812 */ /* 0x000fe400078ec0ff */
[----:B------:R-:W-:Y:S02]  /*d420*/  SHF.R.U32.HI R12, RZ, 0x8, R33 ;  /* 0x00000008ff0c7819 */ /* 0x000fe40000011621 */
[----:B------:R-:W-:Y:S01]  /*d430*/  PRMT R36, R0, 0x7604, R3 ;  /* 0x0000760400247816 */ /* 0x000fe20000000003 */
[----:B------:R-:W-:Y:S01]  /*d440*/  IMAD.SHL.U32 R3, R211, 0x80, RZ ;  /* 0x00000080d3037824 */ /* 0x000fe200078e00ff */
[----:B------:R-:W-:-:S02]  /*d450*/  LOP3.LUT R13, R33, 0xff, RZ, 0xc0, !PT ;  /* 0x000000ff210d7812 */ /* 0x000fc400078ec0ff */
[----:B------:R-:W-:Y:S02]  /*d460*/  LOP3.LUT R12, R12, 0xff, RZ, 0xc0, !PT ;  /* 0x000000ff0c0c7812 */ /* 0x000fe400078ec0ff */
[----:B------:R-:W-:Y:S02]  /*d470*/  SHF.R.U32.HI R14, RZ, 0x8, R30 ;  /* 0x00000008ff0e7819 */ /* 0x000fe4000001161e */
[----:B------:R-:W-:Y:S02]  /*d480*/  PRMT R38, R12, 0x7604, R13 ;  /* 0x000076040c267816 */ /* 0x000fe4000000000d */
[----:B------:R-:W-:Y:S02]  /*d490*/  SHF.R.U32.HI R12, RZ, 0x8, R31 ;  /* 0x00000008ff0c7819 */ /* 0x000fe4000001161f */
[----:B------:R-:W-:Y:S01]  /*d4a0*/  LOP3.LUT R24, R3, 0x380, RZ, 0xc0, !PT ;  /* 0x0000038003187812 */ /* 0x000fe200078ec0ff */
[----:B------:R-:W-:Y:S01]  /*d4b0*/  IMAD.IADD R3, R18, 0x1, R41 ;  /* 0x0000000112037824 */ /* 0x000fe200078e0229 */
[----:B------:R-:W-:-:S02]  /*d4c0*/  LOP3.LUT R15, R30, 0xff, RZ, 0xc0, !PT ;  /* 0x000000ff1e0f7812 */ /* 0x000fc400078ec0ff */
[----:B------:R-:W-:Y:S02]  /*d4d0*/  LOP3.LUT R14, R14, 0xff, RZ, 0xc0, !PT ;  /* 0x000000ff0e0e7812 */ /* 0x000fe400078ec0ff */
[----:B------:R-:W-:Y:S02]  /*d4e0*/  SHF.R.U32.HI R0, RZ, 0x8, R28 ;  /* 0x00000008ff007819 */ /* 0x000fe4000001161c */
[----:B------:R-:W-:Y:S02]  /*d4f0*/  LOP3.LUT R13, R31, 0xff, RZ, 0xc0, !PT ;  /* 0x000000ff1f0d7812 */ /* 0x000fe400078ec0ff */
[----:B------:R-:W-:Y:S02]  /*d500*/  LOP3.LUT R12, R12, 0xff, RZ, 0xc0, !PT ;  /* 0x000000ff0c0c7812 */ /* 0x000fe400078ec0ff */
[----:B------:R-:W-:Y:S02]  /*d510*/  PRMT R40, R14, 0x7604, R15 ;  /* 0x000076040e287816 */ /* 0x000fe4000000000f */
[----:B------:R-:W-:-:S02]  /*d520*/  SHF.R.U32.HI R25, RZ, 0x3, R24 ;  /* 0x00000003ff197819 */ /* 0x000fc40000011618 */
[----:B------:R-:W-:Y:S02]  /*d530*/  LOP3.LUT R3, R24, 0x70, R3, 0xf8, !PT ;  /* 0x0000007018037812 */ /* 0x000fe400078ef803 */
[----:B------:R-:W-:Y:S02]  /*d540*/  LOP3.LUT R14, R0, 0xff, RZ, 0xc0, !PT ;  /* 0x000000ff000e7812 */ /* 0x000fe400078ec0ff */
[----:B------:R-:W-:Y:S02]  /*d550*/  LOP3.LUT R0, R24, 0x70, R18, 0xf8, !PT ;  /* 0x0000007018007812 */ /* 0x000fe400078ef812 */
[----:B------:R-:W-:Y:S02]  /*d560*/  PRMT R43, R12, 0x7604, R13 ;  /* 0x000076040c2b7816 */ /* 0x000fe4000000000d */
[----:B------:R-:W-:Y:S02]  /*d570*/  SHF.R.U32.HI R24, RZ, 0x8, R29 ;  /* 0x00000008ff187819 */ /* 0x000fe4000001161d */
[----:B------:R-:W-:-:S02]  /*d580*/  SHF.R.U32.HI R12, RZ, 0x8, R20 ;  /* 0x00000008ff0c7819 */ /* 0x000fc40000011614 */
[-C--:B------:R-:W-:Y:S02]  /*d590*/  LOP3.LUT R3, R3, R25.reuse, RZ, 0x3c, !PT ;  /* 0x0000001903037212 */ /* 0x080fe400078e3cff */
[----:B------:R-:W-:Y:S02]  /*d5a0*/  LOP3.LUT R0, R0, R25, RZ, 0x3c, !PT ;  /* 0x0000001900007212 */ /* 0x000fe400078e3cff */
[----:B------:R-:W-:Y:S02]  /*d5b0*/  LOP3.LUT R25, R29, 0xff, RZ, 0xc0, !PT ;  /* 0x000000ff1d197812 */ /* 0x000fe400078ec0ff */
[----:B------:R-:W-:Y:S02]  /*d5c0*/  LOP3.LUT R27, R20, 0xff, RZ, 0xc0, !PT ;  /* 0x000000ff141b7812 */ /* 0x000fe400078ec0ff */
[----:B------:R-:W-:Y:S02]  /*d5d0*/  LOP3.LUT R24, R24, 0xff, RZ, 0xc0, !PT ;  /* 0x000000ff18187812 */ /* 0x000fe400078ec0ff */
[----:B------:R-:W-:-:S02]  /*d5e0*/  LOP3.LUT R26, R12, 0xff, RZ, 0xc0, !PT ;  /* 0x000000ff0c1a7812 */ /* 0x000fc400078ec0ff */
[C-C-:B------:R-:W-:Y:S02]  /*d5f0*/  IADD3 R3, R17.reuse, R3, R210.reuse ;  /* 0x0000000311037210 */ /* 0x140fe40007ffe0d2 */
[----:B------:R-:W-:Y:S02]  /*d600*/  LOP3.LUT R15, R28, 0xff, RZ, 0xc0, !PT ;  /* 0x000000ff1c0f7812 */ /* 0x000fe400078ec0ff */
[----:B------:R-:W-:Y:S02]  /*d610*/  IADD3 R0, R17, R0, R210 ;  /* 0x0000000011007210 */ /* 0x000fe40007ffe0d2 */
[----:B------:R-:W-:Y:S02]  /*d620*/  PRMT R47, R24, 0x7604, R25 ;  /* 0x00007604182f7816 */ /* 0x000fe40000000019 */
[----:B------:R-:W-:Y:S02]  /*d630*/  PRMT R51, R26, 0x7604, R27 ;  /* 0x000076041a337816 */ /* 0x000fe4000000001b */
[----:B------:R-:W0:Y:S01]  /*d640*/  LDS.128 R24, [R3+0x14400] ;  /* 0x0144000003187984 */ /* 0x000e220000000c00 */
[----:B------:R-:W-:-:S02]  /*d650*/  PRMT R45, R14, 0x7604, R15 ;  /* 0x000076040e2d7816 */ /* 0x000fc4000000000f */
[----:B------:R-:W-:Y:S01]  /*d660*/  SHF.R.U32.HI R35, RZ, 0x8, R21 ;  /* 0x00000008ff237819 */ /* 0x000fe20000011615 */
[----:B------:R-:W1:Y:S01]  /*d670*/  LDS.128 R12, [R0+0x14400] ;  /* 0x01440000000c7984 */ /* 0x000e620000000c00 */
[----:B------:R-:W-:Y:S02]  /*d680*/  SHF.R.U32.HI R37, RZ, 0x10, R33 ;  /* 0x00000010ff257819 */ /* 0x000fe40000011621 */
[----:B------:R-:W-:Y:S02]  /*d690*/  LOP3.LUT R42, R21, 0xff, RZ, 0xc0, !PT ;  /* 0x000000ff152a7812 */ /* 0x000fe400078ec0ff */
[----:B------:R-:W-:Y:S02]  /*d6a0*/  LOP3.LUT R35, R35, 0xff, RZ, 0xc0, !PT ;  /* 0x000000ff23237812 */ /* 0x000fe400078ec0ff */
[----:B------:R-:W-:Y:S02]  /*d6b0*/  LOP3.LUT R37, R37, 0xff, RZ, 0xc0, !PT ;  /* 0x000000ff25257812 */ /* 0x000fe400078ec0ff */
[----:B------:R-:W-:-:S02]  /*d6c0*/  PRMT R53, R35, 0x7604, R42 ;  /* 0x0000760423357816 */ /* 0x000fc4000000002a */
[----:B------:R-:W-:Y:S02]  /*d6d0*/  SHF.R.U32.HI R39, RZ, 0x10, R30 ;  /* 0x00000010ff277819 */ /* 0x000fe4000001161e */
[----:B------:R-:W-:Y:S02]  /*d6e0*/  SHF.R.U32.HI R42, RZ, 0x10, R31 ;  /* 0x00000010ff2a7819 */ /* 0x000fe4000001161f */
[----:B------:R-:W-:Y:S02]  /*d6f0*/  SHF.R.U32.HI R35, RZ, 0x10, R32 ;  /* 0x00000010ff237819 */ /* 0x000fe40000011620 */
[----:B------:R-:W-:Y:S02]  /*d700*/  PRMT R37, R37, 0x7054, R38 ;  /* 0x0000705425257816 */ /* 0x000fe40000000026 */
[----:B------:R-:W-:Y:S02]  /*d710*/  SHF.R.U32.HI R38, RZ, 0x10, R29 ;  /* 0x00000010ff267819 */ /* 0x000fe4000001161d */
[----:B------:R-:W-:-:S02]  /*d720*/  LOP3.LUT R39, R39, 0xff, RZ, 0xc0, !PT ;  /* 0x000000ff27277812 */ /* 0x000fc400078ec0ff */
[----:B------:R-:W-:Y:S02]  /*d730*/  LOP3.LUT R42, R42, 0xff, RZ, 0xc0, !PT ;  /* 0x000000ff2a2a7812 */ /* 0x000fe400078ec0ff */
[----:B------:R-:W-:Y:S02]  /*d740*/  LOP3.LUT R35, R35, 0xff, RZ, 0xc0, !PT ;  /* 0x000000ff23237812 */ /* 0x000fe400078ec0ff */
[----:B------:R-:W-:Y:S02]  /*d750*/  LOP3.LUT R38, R38, 0xff, RZ, 0xc0, !PT ;  /* 0x000000ff26267812 */ /* 0x000fe400078ec0ff */
[----:B------:R-:W-:Y:S02]  /*d760*/  PRMT R39, R39, 0x7054, R40 ;  /* 0x0000705427277816 */ /* 0x000fe40000000028 */
[----:B------:R-:W-:Y:S02]  /*d770*/  PRMT R43, R42, 0x7054, R43 ;  /* 0x000070542a2b7816 */ /* 0x000fe4000000002b */
[----:B------:R-:W-:-:S02]  /*d780*/  PRMT R35, R35, 0x7054, R36 ;  /* 0x0000705423237816 */ /* 0x000fc40000000024 */
[----:B------:R-:W-:Y:S02]  /*d790*/  SHF.R.U32.HI R40, RZ, 0x10, R20 ;  /* 0x00000010ff287819 */ /* 0x000fe40000011614 */
[----:B------:R-:W-:Y:S02]  /*d7a0*/  SHF.R.U32.HI R42, RZ, 0x10, R21 ;  /* 0x00000010ff2a7819 */ /* 0x000fe40000011615 */
[----:B------:R-:W-:Y:S02]  /*d7b0*/  SHF.R.U32.HI R36, RZ, 0x10, R28 ;  /* 0x00000010ff247819 */ /* 0x000fe4000001161c */
[----:B------:R-:W-:Y:S02]  /*d7c0*/  PRMT R49, R38, 0x7054, R47 ;  /* 0x0000705426317816 */ /* 0x000fe4000000002f */
[----:B------:R-:W-:Y:S02]  /*d7d0*/  LOP3.LUT R40, R40, 0xff, RZ, 0xc0, !PT ;  /* 0x000000ff28287812 */ /* 0x000fe400078ec0ff */
[----:B------:R-:W-:-:S02]  /*d7e0*/  LOP3.LUT R42, R42, 0xff, RZ, 0xc0, !PT ;  /* 0x000000ff2a2a7812 */ /* 0x000fc400078ec0ff */
[----:B------:R-:W-:Y:S02]  /*d7f0*/  LOP3.LUT R36, R36, 0xff, RZ, 0xc0, !PT ;  /* 0x000000ff24247812 */ /* 0x000fe400078ec0ff */
[----:B------:R-:W-:Y:S02]  /*d800*/  LOP3.LUT R49, R49, 0xff000000, R29, 0xf8, !PT ;  /* 0xff00000031317812 */ /* 0x000fe400078ef81d */
[----:B------:R-:W-:Y:S02]  /*d810*/  PRMT R51, R40, 0x7054, R51 ;  /* 0x0000705428337816 */ /* 0x000fe40000000033 */
[----:B------:R-:W-:Y:S02]  /*d820*/  PRMT R53, R42, 0x7054, R53 ;  /* 0x000070542a357816 */ /* 0x000fe40000000035 */
[----:B------:R-:W-:Y:S02]  /*d830*/  PRMT R45, R36, 0x7054, R45 ;  /* 0x00007054242d7816 */ /* 0x000fe4000000002d */
[----:B------:R-:W-:-:S02]  /*d840*/  LOP3.LUT R40, R35, 0xff000000, R32, 0xf8, !PT ;  /* 0xff00000023287812 */ /* 0x000fc400078ef820 */
[----:B------:R-:W-:Y:S02]  /*d850*/  LOP3.LUT R42, R37, 0xff000000, R33, 0xf8, !PT ;  /* 0xff000000252a7812 */ /* 0x000fe400078ef821 */
[----:B------:R-:W-:Y:S02]  /*d860*/  F2FP.F16.E4M3.UNPACK_B R48, R49.H1 ;  /* 0x00000031ff30723e */ /* 0x000fe400030006ff */
[----:B0-----:R-:W-:Y:S02]  /*d870*/  F2FP.F16.E4M3.UNPACK_B R35, R25.H1 ;  /* 0x00000019ff23723e */ /* 0x001fe400030006ff */
[----:B------:R-:W-:Y:S02]  /*d880*/  LOP3.LUT R46, R43, 0xff000000, R31, 0xf8, !PT ;  /* 0xff0000002b2e7812 */ /* 0x000fe400078ef81f */
[----:B------:R-:W-:Y:S02]  /*d890*/  LOP3.LUT R47, R45, 0xff000000, R28, 0xf8, !PT ;  /* 0xff0000002d2f7812 */ /* 0x000fe400078ef81c */
[----:B------:R-:W-:Y:S01]  /*d8a0*/  LOP3.LUT R50, R51, 0xff000000, R20, 0xf8, !PT ;  /* 0xff00000033327812 */ /* 0x000fe200078ef814 */
[--C-:B------:R-:W-:Y:S01]  /*d8b0*/  HADD2.F32 R51, -RZ, R48.reuse.H0_H0 ;  /* 0x20000030ff337230 */ /* 0x100fe20000004100 */
[----:B------:R-:W-:Y:S01]  /*d8c0*/  F2FP.F16.E4M3.UNPACK_B R43, R42.H1 ;  /* 0x0000002aff2b723e */ /* 0x000fe200030006ff */
[----:B------:R-:W-:Y:S01]  /*d8d0*/  HADD2.F32 R48, -RZ, R48.H1_H1 ;  /* 0x30000030ff307230 */ /* 0x000fe20000004100 */
[----:B-1----:R-:W-:-:S02]  /*d8e0*/  F2FP.F16.E4M3.UNPACK_B R31, R15 ;  /* 0x0000000fff1f723e */ /* 0x002fc400020006ff */
[----:B------:R-:W-:Y:S01]  /*d8f0*/  F2FP.F16.E4M3.UNPACK_B R32, R15.H1 ;  /* 0x0000000fff20723e */ /* 0x000fe200030006ff */
[--C-:B------:R-:W-:Y:S01]  /*d900*/  HADD2.F32 R45, -RZ, R43.reuse.H0_H0 ;  /* 0x2000002bff2d7230 */ /* 0x100fe20000004100 */
[-C--:B------:R-:W-:Y:S01]  /*d910*/  F2FP.F16.E4M3.UNPACK_B R28, R13.reuse.H1 ;  /* 0x0000000dff1c723e */ /* 0x080fe200030006ff */
[----:B------:R-:W-:Y:S01]  /*d920*/  HADD2.F32 R44, -RZ, R43.H1_H1 ;  /* 0x3000002bff2c7230 */ /* 0x000fe20000004100 */
[-C--:B------:R-:W-:Y:S02]  /*d930*/  F2FP.F16.E4M3.UNPACK_B R15, R12.reuse ;  /* 0x0000000cff0f723e */ /* 0x080fe400020006ff */
[----:B------:R-:W-:Y:S01]  /*d940*/  F2FP.F16.E4M3.UNPACK_B R20, R12.H1 ;  /* 0x0000000cff14723e */ /* 0x000fe200030006ff */
[--C-:B------:R-:W-:Y:S01]  /*d950*/  HADD2.F32 R12, -RZ, R35.reuse.H0_H0 ;  /* 0x20000023ff0c7230 */ /* 0x100fe20000004100 */
[----:B------:R-:W-:Y:S01]  /*d960*/  LOP3.LUT R53, R53, 0xff000000, R21, 0xf8, !PT ;  /* 0xff00000035357812 */ /* 0x000fe200078ef815 */
[----:B------:R-:W-:Y:S01]  /*d970*/  HADD2.F32 R35, -RZ, R35.H1_H1 ;  /* 0x30000023ff237230 */ /* 0x000fe20000004100 */
[----:B------:R-:W-:-:S02]  /*d980*/  F2FP.F16.E4M3.UNPACK_B R21, R13 ;  /* 0x0000000dff15723e */ /* 0x000fc400020006ff */
[-C--:B------:R-:W-:Y:S01]  /*d990*/  F2FP.F16.E4M3.UNPACK_B R13, R14.reuse ;  /* 0x0000000eff0d723e */ /* 0x080fe200020006ff */
[----:B------:R-:W-:Y:S01]  /*d9a0*/  FMUL.FTZ R55, R12, R51 ;  /* 0x000000330c377220 */ /* 0x000fe20000410000 */
[----:B------:R-:W-:Y:S01]  /*d9b0*/  F2FP.F16.E4M3.UNPACK_B R29, R14.H1 ;  /* 0x0000000eff1d723e */ /* 0x000fe200030006ff */
[--C-:B------:R-:W-:Y:S01]  /*d9c0*/  HADD2.F32 R14, -RZ, R28.reuse.H0_H0 ;  /* 0x2000001cff0e7230 */ /* 0x100fe20000004100 */
[----:B------:R-:W-:Y:S01]  /*d9d0*/  LOP3.LUT R30, R39, 0xff000000, R30, 0xf8, !PT ;  /* 0xff000000271e7812 */ /* 0x000fe200078ef81e */
[----:B------:R-:W-:Y:S01]  /*d9e0*/  HADD2.F32 R28, -RZ, R28.H1_H1 ;  /* 0x3000001cff1c7230 */ /* 0x000fe20000004100 */
[----:B------:R-:W-:Y:S01]  /*d9f0*/  F2FP.F16.E4M3.UNPACK_B R33, R25 ;  /* 0x00000019ff21723e */ /* 0x000fe200020006ff */
[----:B------:R-:W-:Y:S01]  /*da00*/  FMUL.FTZ R57, R35, R44 ;  /* 0x0000002c23397220 */ /* 0x000fe20000410000 */
[----:B------:R-:W-:Y:S02]  /*da10*/  F2FP.F16.E4M3.UNPACK_B R49, R49 ;  /* 0x00000031ff31723e */ /* 0x000fe400020006ff */
[-C--:B------:R-:W-:Y:S01]  /*da20*/  F2FP.F16.E4M3.UNPACK_B R38, R27.reuse ;  /* 0x0000001bff26723e */ /* 0x080fe200020006ff */
[----:B------:R-:W-:Y:S01]  /*da30*/  FFMA.FTZ R57, R28, R48, R57 ;  /* 0x000000301c397223 */ /* 0x000fe20000010039 */
[----:B------:R-:W-:-:S02]  /*da40*/  F2FP.F16.E4M3.UNPACK_B R39, R27.H1 ;  /* 0x0000001bff27723e */ /* 0x000fc400030006ff */
[-C--:B------:R-:W-:Y:S02]  /*da50*/  F2FP.F16.E4M3.UNPACK_B R25, R24.reuse ;  /* 0x00000018ff19723e */ /* 0x080fe400020006ff */
[----:B------:R-:W-:Y:S01]  /*da60*/  F2FP.F16.E4M3.UNPACK_B R27, R24.H1 ;  /* 0x00000018ff1b723e */ /* 0x000fe200030006ff */
[-C--:B------:R-:W-:Y:S01]  /*da70*/  FMUL.FTZ R24, R12, R45.reuse ;  /* 0x0000002d0c187220 */ /* 0x080fe20000410000 */
[-C--:B------:R-:W-:Y:S01]  /*da80*/  F2FP.F16.E4M3.UNPACK_B R36, R26.reuse ;  /* 0x0000001aff24723e */ /* 0x080fe200020006ff */
[C---:B------:R-:W-:Y:S01]  /*da90*/  FFMA.FTZ R12, R14.reuse, R45, -R55 ;  /* 0x0000002d0e0c7223 */ /* 0x040fe20000010837 */
[----:B------:R-:W-:Y:S01]  /*daa0*/  F2FP.F16.E4M3.UNPACK_B R37, R26.H1 ;  /* 0x0000001aff25723e */ /* 0x000fe200030006ff */
[----:B------:R-:W-:Y:S01]  /*dab0*/  HADD2.F32 R45, -RZ, R49.H0_H0 ;  /* 0x20000031ff2d7230 */ /* 0x000fe20000004100 */
[----:B------:R-:W-:Y:S01]  /*dac0*/  F2FP.F16.E4M3.UNPACK_B R42, R42 ;  /* 0x0000002aff2a723e */ /* 0x000fe200020006ff */
[----:B------:R-:W-:Y:S02]  /*dad0*/  HADD2.F32 R26, -RZ, R33.H0_H0 ;  /* 0x20000021ff1a7230 */ /* 0x000fe40000004100 */
[----:B------:R-:W-:Y:S01]  /*dae0*/  FFMA.FTZ R14, R14, R51, R24 ;  /* 0x000000330e0e7223 */ /* 0x000fe20000010018 */
[----:B------:R-:W-:-:S02]  /*daf0*/  HADD2.F32 R24, -RZ, R21.H0_H0 ;  /* 0x20000015ff187230 */ /* 0x000fc40000004100 */
[----:B------:R-:W-:Y:S01]  /*db00*/  FMUL.FTZ R51, R35, R48 ;  /* 0x0000003023337220 */ /* 0x000fe20000410000 */
[----:B------:R-:W-:Y:S02]  /*db10*/  HADD2.F32 R43, -RZ, R42.H0_H0 ;  /* 0x2000002aff2b7230 */ /* 0x000fe40000004100 */
[----:B------:R-:W-:Y:S01]  /*db20*/  FMUL.FTZ R35, R26, R45 ;  /* 0x0000002d1a237220 */ /* 0x000fe20000410000 */
[----:B------:R-:W-:Y:S02]  /*db30*/  HADD2.F32 R33, -RZ, R33.H1_H1 ;  /* 0x30000021ff217230 */ /* 0x000fe40000004100 */
[----:B------:R-:W-:Y:S01]  /*db40*/  FFMA.FTZ R55, R28, R44, -R51 ;  /* 0x0000002c1c377223 */ /* 0x000fe20000010833 */
[----:B------:R-:W-:Y:S01]  /*db50*/  F2FP.F16.E4M3.UNPACK_B R28, R46.H1 ;  /* 0x0000002eff1c723e */ /* 0x000fe200030006ff */
[-C--:B------:R-:W-:Y:S01]  /*db60*/  FMUL.FTZ R26, R26, R43.reuse ;  /* 0x0000002b1a1a7220 */ /* 0x080fe20000410000 */
[----:B------:R-:W-:Y:S01]  /*db70*/  FFMA.FTZ R48, R24, R43, -R35 ;  /* 0x0000002b18307223 */ /* 0x000fe20000010823 */
[----:B------:R-:W-:Y:S01]  /*db80*/  F2FP.F16.E4M3.UNPACK_B R43, R53.H1 ;  /* 0x00000035ff2b723e */ /* 0x000fe200030006ff */
[----:B------:R-:W-:-:S02]  /*db90*/  HADD2.F32 R44, -RZ, R49.H1_H1 ;  /* 0x30000031ff2c7230 */ /* 0x000fc40000004100 */
[----:B------:R-:W-:Y:S01]  /*dba0*/  FFMA.FTZ R51, R24, R45, R26 ;  /* 0x0000002d18337223 */ /* 0x000fe2000001001a */
[----:B------:R-:W-:Y:S01]  /*dbb0*/  HADD2.F32 R26, -RZ, R39.H0_H0 ;  /* 0x20000027ff1a7230 */ /* 0x000fe20000004100 */
[----:B------:R-:W-:Y:S01]  /*dbc0*/  F2FP.F16.E4M3.UNPACK_B R53, R53 ;  /* 0x00000035ff35723e */ /* 0x000fe200020006ff */
[----:B------:R-:W-:Y:S02]  /*dbd0*/  HADD2.F32 R45, -RZ, R43.H0_H0 ;  /* 0x2000002bff2d7230 */ /* 0x000fe40000004100 */
[----:B------:R-:W-:Y:S01]  /*dbe0*/  FMUL.FTZ R52, R33, R44 ;  /* 0x0000002c21347220 */ /* 0x000fe20000410000 */
[----:B------:R-:W-:Y:S01]  /*dbf0*/  HADD2.F32 R42, -RZ, R42.H1_H1 ;  /* 0x3000002aff2a7230 */ /* 0x000fe20000004100 */
[----:B------:R-:W-:Y:S01]  /*dc00*/  F2FP.F16.E4M3.UNPACK_B R46, R46 ;  /* 0x0000002eff2e723e */ /* 0x000fe200020006ff */
[----:B------:R-:W-:Y:S02]  /*dc10*/  HADD2.F32 R35, -RZ, R28.H0_H0 ;  /* 0x2000001cff237230 */ /* 0x000fe40000004100 */
[----:B------:R-:W-:Y:S01]  /*dc20*/  FMUL.FTZ R59, R26, R45 ;  /* 0x0000002d1a3b7220 */ /* 0x000fe20000410000 */
[----:B------:R-:W-:-:S02]  /*dc30*/  HADD2.F32 R21, -RZ, R21.H1_H1 ;  /* 0x30000015ff157230 */ /* 0x000fc40000004100 */
[----:B------:R-:W-:Y:S01]  /*dc40*/  FMUL.FTZ R33, R33, R42 ;  /* 0x0000002a21217220 */ /* 0x000fe20000410000 */
[----:B------:R-:W-:Y:S02]  /*dc50*/  HADD2.F32 R24, -RZ, R32.H0_H0 ;  /* 0x20000020ff187230 */ /* 0x000fe40000004100 */
[-C--:B------:R-:W-:Y:S01]  /*dc60*/  FMUL.FTZ R26, R26, R35.reuse ;  /* 0x000000231a1a7220 */ /* 0x080fe20000410000 */
[----:B------:R-:W-:Y:S02]  /*dc70*/  HADD2.F32 R28, -RZ, R28.H1_H1 ;  /* 0x3000001cff1c7230 */ /* 0x000fe40000004100 */
[----:B------:R-:W-:Y:S01]  /*dc80*/  FFMA.FTZ R44, R21, R44, R33 ;  /* 0x0000002c152c7223 */ /* 0x000fe20000010021 */
[----:B------:R-:W-:Y:S02]  /*dc90*/  HADD2.F32 R43, -RZ, R43.H1_H1 ;  /* 0x3000002bff2b7230 */ /* 0x000fe40000004100 */
[C---:B------:R-:W-:Y:S01]  /*dca0*/  FFMA.FTZ R59, R24.reuse, R35, -R59 ;  /* 0x00000023183b7223 */ /* 0x040fe2000001083b */
[----:B------:R-:W-:Y:S01]  /*dcb0*/  FFMA.FTZ R58, R24, R45, R26 ;  /* 0x0000002d183a7223 */ /* 0x000fe2000001001a */
[----:B------:R-:W-:-:S02]  /*dcc0*/  HADD2.F32 R39, -RZ, R39.H1_H1 ;  /* 0x30000027ff277230 */ /* 0x000fc40000004100 */
[----:B------:R-:W-:Y:S01]  /*dcd0*/  FFMA.FTZ R49, R21, R42, -R52 ;  /* 0x0000002a15317223 */ /* 0x000fe20000010834 */
[----:B------:R-:W-:Y:S02]  /*dce0*/  HADD2.F32 R33, -RZ, R53.H0_H0 ;  /* 0x20000035ff217230 */ /* 0x000fe40000004100 */
[----:B------:R-:W-:Y:S02]  /*dcf0*/  HADD2.F32 R24, -RZ, R38.H0_H0 ;  /* 0x20000026ff187230 */ /* 0x000fe40000004100 */
[C---:B------:R-:W-:Y:S01]  /*dd00*/  FMUL.FTZ R35, R39.reuse, R43 ;  /* 0x0000002b27237220 */ /* 0x040fe20000410000 */
[----:B------:R-:W-:Y:S02]  /*dd10*/  HADD2.F32 R32, -RZ, R32.H1_H1 ;  /* 0x30000020ff207230 */ /* 0x000fe40000004100 */
[----:B------:R-:W-:Y:S01]  /*dd20*/  FMUL.FTZ R52, R39, R28 ;  /* 0x0000001c27347220 */ /* 0x000fe20000410000 */
[----:B------:R-:W-:Y:S02]  /*dd30*/  HADD2.F32 R26, -RZ, R46.H0_H0 ;  /* 0x2000002eff1a7230 */ /* 0x000fe40000004100 */
[----:B------:R-:W-:Y:S01]  /*dd40*/  FMUL.FTZ R42, R24, R33 ;  /* 0x00000021182a7220 */ /* 0x000fe20000410000 */
[----:B------:R-:W-:-:S02]  /*dd50*/  HADD2.F32 R21, -RZ, R31.H0_H0 ;  /* 0x2000001fff157230 */ /* 0x000fc40000004100 */
[C---:B------:R-:W-:Y:S01]  /*dd60*/  FFMA.FTZ R60, R32.reuse, R28, -R35 ;  /* 0x0000001c203c7223 */ /* 0x040fe20000010823 */
[----:B------:R-:W-:Y:S01]  /*dd70*/  FFMA.FTZ R61, R32, R43, R52 ;  /* 0x0000002b203d7223 */ /* 0x000fe20000010034 */
[-C--:B------:R-:W-:Y:S01]  /*dd80*/  FMUL.FTZ R24, R24, R26.reuse ;  /* 0x0000001a18187220 */ /* 0x080fe20000410000 */
[----:B------:R-:W-:Y:S01]  /*dd90*/  F2FP.F16.E4M3.UNPACK_B R32, R47.H1 ;  /* 0x0000002fff20723e */ /* 0x000fe200030006ff */
[C---:B------:R-:W-:Y:S01]  /*dda0*/  FFMA.FTZ R45, R21.reuse, R26, -R42 ;  /* 0x0000001a152d7223 */ /* 0x040fe2000001082a */
[-C--:B------:R-:W-:Y:S01]  /*ddb0*/  F2FP.F16.E4M3.UNPACK_B R26, R40.reuse.H1 ;  /* 0x00000028ff1a723e */ /* 0x080fe200030006ff */
[----:B------:R-:W-:Y:S01]  /*ddc0*/  FFMA.FTZ R54, R21, R33, R24 ;  /* 0x0000002115367223 */ /* 0x000fe20000010018 */
[----:B------:R-:W-:Y:S01]  /*ddd0*/  HADD2.F32 R46, -RZ, R46.H1_H1 ;  /* 0x3000002eff2e7230 */ /* 0x000fe20000004100 */
[----:B------:R-:W-:Y:S01]  /*dde0*/  F2FP.F16.E4M3.UNPACK_B R47, R47 ;  /* 0x0000002fff2f723e */ /* 0x000fe200020006ff */
[----:B------:R-:W-:Y:S01]  /*ddf0*/  HADD2.F32 R53, -RZ, R53.H1_H1 ;  /* 0x30000035ff357230 */ /* 0x000fe20000004100 */
[----:B------:R-:W-:Y:S01]  /*de00*/  F2FP.F16.E4M3.UNPACK_B R40, R40 ;  /* 0x00000028ff28723e */ /* 0x000fe200020006ff */
        /* <DEDUP_REMOVED lines=11> */
[C---:B------:R-:W-:Y:S01]  /*dec0*/  FFMA.FTZ R56, R31.reuse, R46, -R42 ;  /* 0x0000002e1f387223 */ /* 0x040fe2000001082a */
[----:B------:R-:W-:Y:S02]  /*ded0*/  HADD2.F32 R27, -RZ, R27.H1_H1 ;  /* 0x3000001bff1b7230 */ /* 0x000fe40000004100 */
[----:B------:R-:W-:Y:S01]  /*dee0*/  FFMA.FTZ R53, R31, R53, R52 ;  /* 0x000000351f357223 */ /* 0x000fe20000010034 */
[----:B------:R-:W-:Y:S02]  /*def0*/  HADD2.F32 R26, -RZ, R26.H1_H1 ;  /* 0x3000001aff1a7230 */ /* 0x000fe40000004100 */
[C---:B------:R-:W-:Y:S01]  /*df00*/  FFMA.FTZ R35, R21.reuse, R33, R24 ;  /* 0x0000002115237223 */ /* 0x040fe20000010018 */
[----:B------:R-:W-:Y:S01]  /*df10*/  FFMA.FTZ R38, R21, R28, -R38 ;  /* 0x0000001c15267223 */ /* 0x000fe20000010826 */
[----:B------:R-:W-:-:S02]  /*df20*/  HADD2.F32 R20, -RZ, R20.H1_H1 ;  /* 0x30000014ff147230 */ /* 0x000fc40000004100 */
[C---:B------:R-:W-:Y:S01]  /*df30*/  FMUL.FTZ R31, R27.reuse, R32 ;  /* 0x000000201b1f7220 */ /* 0x040fe20000410000 */
[----:B------:R-:W-:Y:S01]  /*df40*/  FMUL.FTZ R33, R27, R26 ;  /* 0x0000001a1b217220 */ /* 0x000fe20000410000 */
[----:B------:R-:W-:Y:S01]  /*df50*/  HADD2.F32 R27, -RZ, R47.H0_H0 ;  /* 0x2000002fff1b7230 */ /* 0x000fe20000004100 */
[----:B------:R-:W-:Y:S01]  /*df60*/  F2FP.F16.E4M3.UNPACK_B R28, R50.H1 ;  /* 0x00000032ff1c723e */ /* 0x000fe200030006ff */
[----:B------:R-:W-:Y:S02]  /*df70*/  HADD2.F32 R21, -RZ, R25.H0_H0 ;  /* 0x20000019ff157230 */ /* 0x000fe40000004100 */
[C---:B------:R-:W-:Y:S01]  /*df80*/  FFMA.FTZ R39, R20.reuse, R26, -R31 ;  /* 0x0000001a14277223 */ /* 0x040fe2000001081f */
[----:B------:R-:W-:Y:S02]  /*df90*/  HADD2.F32 R24, -RZ, R40.H0_H0 ;  /* 0x20000028ff187230 */ /* 0x000fe40000004100 */
[----:B------:R-:W-:Y:S01]  /*dfa0*/  FFMA.FTZ R42, R20, R32, R33 ;  /* 0x00000020142a7223 */ /* 0x000fe20000010021 */
[----:B------:R-:W-:-:S02]  /*dfb0*/  HADD2.F32 R20, -RZ, R15.H0_H0 ;  /* 0x2000000fff147230 */ /* 0x000fc40000004100 */
[CC--:B------:R-:W-:Y:S01]  /*dfc0*/  FMUL.FTZ R31, R21.reuse, R27.reuse ;  /* 0x0000001b151f7220 */ /* 0x0c0fe20000410000 */
[----:B------:R-:W-:Y:S02]  /*dfd0*/  HADD2.F32 R26, -RZ, R47.H1_H1 ;  /* 0x3000002fff1a7230 */ /* 0x000fe40000004100 */
[-C--:B------:R-:W-:Y:S01]  /*dfe0*/  FMUL.FTZ R21, R21, R24.reuse ;  /* 0x0000001815157220 */ /* 0x080fe20000410000 */
[----:B------:R-:W-:Y:S02]  /*dff0*/  HADD2.F32 R25, -RZ, R25.H1_H1 ;  /* 0x30000019ff197230 */ /* 0x000fe40000004100 */
[C---:B------:R-:W-:Y:S01]  /*e000*/  FFMA.FTZ R31, R20.reuse, R24, -R31 ;  /* 0x00000018141f7223 */ /* 0x040fe2000001081f */
[----:B------:R-:W-:Y:S02]  /*e010*/  HADD2.F32 R40, -RZ, R40.H1_H1 ;  /* 0x30000028ff287230 */ /* 0x000fe40000004100 */
[----:B------:R-:W-:Y:S01]  /*e020*/  FFMA.FTZ R32, R20, R27, R21 ;  /* 0x0000001b14207223 */ /* 0x000fe20000010015 */
[----:B------:R-:W-:-:S02]  /*e030*/  HADD2.F32 R15, -RZ, R15.H1_H1 ;  /* 0x3000000fff0f7230 */ /* 0x000fc40000004100 */
[C---:B------:R-:W-:Y:S01]  /*e040*/  FMUL.FTZ R24, R25.reuse, R26 ;  /* 0x0000001a19187220 */ /* 0x040fe20000410000 */
[----:B------:R-:W-:Y:S01]  /*e050*/  F2FP.F16.E4M3.UNPACK_B R21, R30.H1 ;  /* 0x0000001eff15723e */ /* 0x000fe200030006ff */
[-C--:B------:R-:W-:Y:S01]  /*e060*/  FMUL.FTZ R27, R25, R40.reuse ;  /* 0x00000028191b7220 */ /* 0x080fe20000410000 */
[----:B------:R-:W-:Y:S02]  /*e070*/  HADD2.F32 R25, -RZ, R28.H0_H0 ;  /* 0x2000001cff197230 */ /* 0x000fe40000004100 */
        /* <DEDUP_REMOVED lines=10> */
[----:B------:R-:W-:Y:S01]  /*e120*/  FFMA.FTZ R46, R15, R24, -R46 ;  /* 0x000000180f2e7223 */ /* 0x000fe2000001082e */
[----:B------:R-:W-:Y:S01]  /*e130*/  HADD2.F32 R37, -RZ, R37.H1_H1 ;  /* 0x30000025ff257230 */ /* 0x000fe20000004100 */
[----:B------:R-:W-:Y:S01]  /*e140*/  F2FP.F16.E4M3.UNPACK_B R50, R50 ;  /* 0x00000032ff32723e */ /* 0x000fe200020006ff */
[----:B------:R-:W-:-:S03]  /*e150*/  HADD2.F32 R29, -RZ, R29.H1_H1 ;  /* 0x3000001dff1d7230 */ /* 0x000fc60000004100 */
[C---:B------:R-:W-:Y:S01]  /*e160*/  FMUL.FTZ R24, R37.reuse, R28 ;  /* 0x0000001c25187220 */ /* 0x040fe20000410000 */
[-C--:B------:R-:W-:Y:S01]  /*e170*/  FMUL.FTZ R21, R37, R26.reuse ;  /* 0x0000001a25157220 */ /* 0x080fe20000410000 */
[----:B------:R-:W-:Y:S01]  /*e180*/  FFMA.FTZ R37, R15, R25, R20 ;  /* 0x000000190f257223 */ /* 0x000fe20000010014 */
[----:B------:R-:W-:Y:S02]  /*e190*/  HADD2.F32 R20, -RZ, R36.H0_H0 ;  /* 0x20000024ff147230 */ /* 0x000fe40000004100 */
[C---:B------:R-:W-:Y:S01]  /*e1a0*/  FFMA.FTZ R43, R29.reuse, R26, -R24 ;  /* 0x0000001a1d2b7223 */ /* 0x040fe20000010818 */
[----:B------:R-:W-:Y:S01]  /*e1b0*/  FFMA.FTZ R52, R29, R28, R21 ;  /* 0x0000001c1d347223 */ /* 0x000fe20000010015 */
[----:B------:R-:W-:Y:S02]  /*e1c0*/  HADD2.F32 R21, -RZ, R30.H0_H0 ;  /* 0x2000001eff157230 */ /* 0x000fe40000004100 */
[----:B------:R-:W-:Y:S02]  /*e1d0*/  HADD2.F32 R24, -RZ, R50.H0_H0 ;  /* 0x20000032ff187230 */ /* 0x000fe40000004100 */
[----:B------:R-:W-:-:S02]  /*e1e0*/  HADD2.F32 R30, -RZ, R30.H1_H1 ;  /* 0x3000001eff1e7230 */ /* 0x000fc40000004100 */
[C---:B------:R-:W-:Y:S01]  /*e1f0*/  FMUL.FTZ R25, R20.reuse, R21 ;  /* 0x0000001514197220 */ /* 0x040fe20000410000 */
[----:B------:R-:W-:Y:S02]  /*e200*/  HADD2.F32 R50, -RZ, R50.H1_H1 ;  /* 0x30000032ff327230 */ /* 0x000fe40000004100 */
[----:B------:R-:W-:Y:S01]  /*e210*/  FMUL.FTZ R26, R20, R24 ;  /* 0x00000018141a7220 */ /* 0x000fe20000410000 */
[----:B------:R-:W-:Y:S01]  /*e220*/  HADD2.F32 R36, -RZ, R36.H1_H1 ;  /* 0x30000024ff247230 */ /* 0x000fe20000004100 */
[----:B------:R-:W-:Y:S01]  /*e230*/  F2FP.SATFINITE.E4M3.F32.PACK_AB_MERGE_C R37, R52, R37, RZ ;  /* 0x000000253425723e */ /* 0x000fe200048070ff */
[--C-:B------:R-:W-:Y:S02]  /*e240*/  HADD2.F32 R15, -RZ, R13.reuse.H0_H0 ;  /* 0x2000000dff0f7230 */ /* 0x100fe40000004100 */
[----:B------:R-:W-:Y:S02]  /*e250*/  HADD2.F32 R13, -RZ, R13.H1_H1 ;  /* 0x3000000dff0d7230 */ /* 0x000fe40000004100 */
[C---:B------:R-:W-:Y:S01]  /*e260*/  FMUL.FTZ R28, R36.reuse, R50 ;  /* 0x00000032241c7220 */ /* 0x040fe20000410000 */
[----:B------:R-:W-:Y:S01]  /*e270*/  FMUL.FTZ R27, R36, R30 ;  /* 0x0000001e241b7220 */ /* 0x000fe20000410000 */
[C---:B------:R-:W-:Y:S01]  /*e280*/  FFMA.FTZ R26, R15.reuse, R21, -R26 ;  /* 0x000000150f1a7223 */ /* 0x040fe2000001081a */
[----:B------:R-:W-:Y:S01]  /*e290*/  FFMA.FTZ R20, R15, R24, R25 ;  /* 0x000000180f147223 */ /* 0x000fe20000010019 */
[C---:B------:R-:W-:Y:S01]  /*e2a0*/  FFMA.FTZ R21, R13.reuse, R30, -R28 ;  /* 0x0000001e0d157223 */ /* 0x040fe2000001081c */
[----:B------:R-:W-:Y:S01]  /*e2b0*/  FFMA.FTZ R29, R13, R50, R27 ;  /* 0x000000320d1d7223 */ /* 0x000fe2000001001b */
[----:B------:R-:W-:-:S02]  /*e2c0*/  F2FP.SATFINITE.E4M3.F32.PACK_AB_MERGE_C R13, R55, R12, RZ ;  /* 0x0000000c370d723e */ /* 0x000fc400048070ff */
[----:B------:R-:W-:Y:S02]  /*e2d0*/  F2FP.SATFINITE.E4M3.F32.PACK_AB_MERGE_C R25, R57, R14, RZ ;  /* 0x0000000e3919723e */ /* 0x000fe400048070ff */
[----:B------:R-:W-:Y:S02]  /*e2e0*/  F2FP.SATFINITE.E4M3.F32.PACK_AB_MERGE_C R15, R60, R59, RZ ;  /* 0x0000003b3c0f723e */ /* 0x000fe400048070ff */
[----:B------:R-:W-:Y:S02]  /*e2f0*/  F2FP.SATFINITE.E4M3.F32.PACK_AB_MERGE_C R12, R39, R38, RZ ;  /* 0x00000026270c723e */ /* 0x000fe400048070ff */
[----:B------:R-:W-:Y:S02]  /*e300*/  F2FP.SATFINITE.E4M3.F32.PACK_AB_MERGE_C R14, R43, R46, RZ ;  /* 0x0000002e2b0e723e */ /* 0x000fe400048070ff */
[----:B------:R-:W-:Y:S02]  /*e310*/  F2FP.SATFINITE.E4M3.F32.PACK_AB_MERGE_C R27, R61, R58, RZ ;  /* 0x0000003a3d1b723e */ /* 0x000fe400048070ff */
[----:B------:R-:W-:-:S02]  /*e320*/  F2FP.SATFINITE.E4M3.F32.PACK_AB_MERGE_C R24, R42, R35, RZ ;  /* 0x000000232a18723e */ /* 0x000fc400048070ff */
[----:B------:R-:W-:Y:S02]  /*e330*/  F2FP.SATFINITE.E4M3.F32.PACK_AB_MERGE_C R13, R49, R48, R13 ;  /* 0x00000030310d723e */ /* 0x000fe4000480700d */
[----:B------:R-:W-:Y:S02]  /*e340*/  F2FP.SATFINITE.E4M3.F32.PACK_AB_MERGE_C R15, R56, R45, R15 ;  /* 0x0000002d380f723e */ /* 0x000fe4000480700f */
[----:B------:R-:W-:Y:S02]  /*e350*/  F2FP.SATFINITE.E4M3.F32.PACK_AB_MERGE_C R12, R40, R31, R12 ;  /* 0x0000001f280c723e */ /* 0x000fe4000480700c */
[----:B------:R-:W-:Y:S02]  /*e360*/  F2FP.SATFINITE.E4M3.F32.PACK_AB_MERGE_C R14, R21, R26, R14 ;  /* 0x0000001a150e723e */ /* 0x000fe4000480700e */
[----:B------:R-:W-:Y:S02]  /*e370*/  F2FP.SATFINITE.E4M3.F32.PACK_AB_MERGE_C R25, R44, R51, R25 ;  /* 0x000000332c19723e */ /* 0x000fe40004807019 */
[----:B------:R-:W-:Y:S01]  /*e380*/  F2FP.SATFINITE.E4M3.F32.PACK_AB_MERGE_C R27, R53, R54, R27 ;  /* 0x00000036351b723e */ /* 0x000fe2000480701b */
[----:B------:R1:W-:Y:S01]  /*e390*/  STS.128 [R0+0x14400], R12 ;  /* 0x0144000c00007388 */ /* 0x0003e20000000c00 */
[----:B------:R-:W-:-:S02]  /*e3a0*/  F2FP.SATFINITE.E4M3.F32.PACK_AB_MERGE_C R24, R33, R32, R24 ;  /* 0x000000202118723e */ /* 0x000fc40004807018 */
[----:B------:R-:W-:-:S05]  /*e3b0*/  F2FP.SATFINITE.E4M3.F32.PACK_AB_MERGE_C R26, R29, R20, R37 ;  /* 0x000000141d1a723e */ /* 0x000fca0004807025 */
[----:B------:R1:W-:Y:S02]  /*e3c0*/  STS.128 [R3+0x14400], R24 ;  /* 0x0144001803007388 */ /* 0x0003e40000000c00 */
.L_x_1913:
[----:B------:R-:W-:Y:S05]  /*e3d0*/  BSYNC B1 ;  /* 0x0000000000017941 */ /* 0x000fea0003800000 */
.L_x_1912:
[----:B------:R-:W-:Y:S05]  /*e3e0*/  @P0 BRA `(.L_x_1904) ;  /* 0x0000000c00c80947 */ /* 0x000fea0003800000 */
[----:B------:R-:W2:Y:S01]  /*e3f0*/  LDL R49, [R1+0xc] ;  /* 0x00000c0001317983 */ /* 0x000ea20000100800 */
[----:B-1---5:R-:W-:Y:S01]  /*e400*/  SHF.R.U32.HI R13, RZ, 0x8, R9 ;  /* 0x00000008ff0d7819 */ /* 0x022fe20000011609 */
[----:B------:R-:W-:Y:S01]  /*e410*/  IMAD.IADD R41, R18, 0x1, R41 ;  /* 0x0000000112297824 */ /* 0x000fe200078e0229 */
[----:B------:R-:W-:Y:S02]  /*e420*/  SHF.R.U32.HI R3, RZ, 0x8, R8 ;  /* 0x00000008ff037819 */ /* 0x000fe40000011608 */
[----:B------:R-:W-:Y:S02]  /*e430*/  LOP3.LUT R12, R9, 0xff, RZ, 0xc0, !PT ;  /* 0x000000ff090c7812 */ /* 0x000fe400078ec0ff */
[----:B------:R-:W-:Y:S02]  /*e440*/  LOP3.LUT R13, R13, 0xff, RZ, 0xc0, !PT ;  /* 0x000000ff0d0d7812 */ /* 0x000fe400078ec0ff */
[----:B0-----:R-:W-:Y:S02]  /*e450*/  LOP3.LUT R0, R8, 0xff, RZ, 0xc0, !PT ;  /* 0x000000ff08007812 */ /* 0x001fe400078ec0ff */
[----:B------:R-:W-:-:S02]  /*e460*/  LOP3.LUT R3, R3, 0xff, RZ, 0xc0, !PT ;  /* 0x000000ff03037812 */ /* 0x000fc400078ec0ff */
[----:B------:R-:W-:Y:S02]  /*e470*/  PRMT R20, R13, 0x7604, R12 ;  /* 0x000076040d147816 */ /* 0x000fe4000000000c */
[----:B------:R-:W-:Y:S02]  /*e480*/  SHF.R.U32.HI R12, RZ, 0x8, R10 ;  /* 0x00000008ff0c7819 */ /* 0x000fe4000001160a */
[----:B------:R-:W-:Y:S02]  /*e490*/  PRMT R3, R3, 0x7604, R0 ;  /* 0x0000760403037816 */ /* 0x000fe40000000000 */
[----:B------:R-:W-:Y:S02]  /*e4a0*/  LOP3.LUT R0, R10, 0xff, RZ, 0xc0, !PT ;  /* 0x000000ff0a007812 */ /* 0x000fe400078ec0ff */
[----:B------:R-:W-:Y:S02]  /*e4b0*/  LOP3.LUT R13, R12, 0xff, RZ, 0xc0, !PT ;  /* 0x000000ff0c0d7812 */ /* 0x000fe400078ec0ff */
[----:B------:R-:W-:-:S02]  /*e4c0*/  SHF.R.U32.HI R24, RZ, 0x3, R206 ;  /* 0x00000003ff187819 */ /* 0x000fc400000116ce */
[----:B------:R-:W-:Y:S02]  /*e4d0*/  PRMT R29, R13, 0x7604, R0 ;  /* 0x000076040d1d7816 */ /* 0x000fe40000000000 */
[----:B------:R-:W-:Y:S02]  /*e4e0*/  LOP3.LUT R0, R206, 0x70, R41, 0xf8, !PT ;  /* 0x00000070ce007812 */ /* 0x000fe400078ef829 */
[----:B------:R-:W-:Y:S02]  /*e4f0*/  SHF.R.U32.HI R15, RZ, 0x8, R11 ;  /* 0x00000008ff0f7819 */ /* 0x000fe4000001160b */
[----:B------:R-:W-:Y:S02]  /*e500*/  LOP3.LUT R0, R0, R24, RZ, 0x3c, !PT ;  /* 0x0000001800007212 */ /* 0x000fe400078e3cff */
[----:B------:R-:W-:Y:S02]  /*e510*/  SHF.R.U32.HI R21, RZ, 0x8, R4 ;  /* 0x00000008ff157819 */ /* 0x000fe40000011604 */
[----:B------:R-:W-:-:S02]  /*e520*/  IADD3 R0, R17, R0, R212 ;  /* 0x0000000011007210 */ /* 0x000fc40007ffe0d4 */
[----:B------:R-:W-:Y:S02]  /*e530*/  LOP3.LUT R14, R11, 0xff, RZ, 0xc0, !PT ;  /* 0x000000ff0b0e7812 */ /* 0x000fe400078ec0ff */
[----:B------:R-:W-:Y:S01]  /*e540*/  LOP3.LUT R12, R4, 0xff, RZ, 0xc0, !PT ;  /* 0x000000ff040c7812 */ /* 0x000fe200078ec0ff */
[----:B------:R-:W0:Y:S01]  /*e550*/  LDS.128 R24, [R0+0x14400] ;  /* 0x0144000000187984 */ /* 0x000e220000000c00 */
[----:B------:R-:W-:Y:S02]  /*e560*/  LOP3.LUT R15, R15, 0xff, RZ, 0xc0, !PT ;  /* 0x000000ff0f0f7812 */ /* 0x000fe400078ec0ff */
[----:B------:R-:W-:Y:S02]  /*e570*/  LOP3.LUT R21, R21, 0xff, RZ, 0xc0, !PT ;  /* 0x000000ff15157812 */ /* 0x000fe400078ec0ff */
[----:B------:R-:W-:Y:S02]  /*e580*/  PRMT R28, R15, 0x7604, R14 ;  /* 0x000076040f1c7816 */ /* 0x000fe4000000000e */
[----:B------:R-:W-:-:S02]  /*e590*/  PRMT R35, R21, 0x7604, R12 ;  /* 0x0000760415237816 */ /* 0x000fc4000000000c */
[----:B------:R-:W-:Y:S02]  /*e5a0*/  SHF.R.U32.HI R30, RZ, 0x8, R5 ;  /* 0x00000008ff1e7819 */ /* 0x000fe40000011605 */
[----:B------:R-:W-:Y:S02]  /*e5b0*/  SHF.R.U32.HI R32, RZ, 0x8, R6 ;  /* 0x00000008ff207819 */ /* 0x000fe40000011606 */
[----:B------:R-:W-:Y:S02]  /*e5c0*/  LOP3.LUT R21, R5, 0xff, RZ, 0xc0, !PT ;  /* 0x000000ff05157812 */ /* 0x000fe400078ec0ff */
[----:B------:R-:W-:Y:S02]  /*e5d0*/  LOP3.LUT R30, R30, 0xff, RZ, 0xc0, !PT ;  /* 0x000000ff1e1e7812 */ /* 0x000fe400078ec0ff */
[----:B------:R-:W-:Y:S02]  /*e5e0*/  LOP3.LUT R31, R6, 0xff, RZ, 0xc0, !PT ;  /* 0x000000ff061f7812 */ /* 0x000fe400078ec0ff */
[----:B------:R-:W-:-:S02]  /*e5f0*/  LOP3.LUT R32, R32, 0xff, RZ, 0xc0, !PT ;  /* 0x000000ff20207812 */ /* 0x000fc400078ec0ff */
[----:B------:R-:W-:Y:S02]  /*e600*/  PRMT R30, R30, 0x7604, R21 ;  /* 0x000076041e1e7816 */ /* 0x000fe40000000015 */
[----:B------:R-:W-:Y:S02]  /*e610*/  SHF.R.U32.HI R37, RZ, 0x10, R5 ;  /* 0x00000010ff257819 */ /* 0x000fe40000011605 */
[----:B------:R-:W-:Y:S02]  /*e620*/  SHF.R.U32.HI R21, RZ, 0x10, R9 ;  /* 0x00000010ff157819 */ /* 0x000fe40000011609 */
[----:B------:R-:W-:Y:S01]  /*e630*/  PRMT R39, R32, 0x7604, R31 ;  /* 0x0000760420277816 */ /* 0x000fe2000000001f */
[----:B------:R-:W-:Y:S01]  /*e640*/  IMAD.U32 R37, R37, 0x10000, RZ ;  /* 0x0001000025257824 */ /* 0x000fe200078e00ff */
[----:B------:R-:W-:Y:S01]  /*e650*/  SHF.R.U32.HI R31, RZ, 0x10, R11 ;  /* 0x00000010ff1f7819 */ /* 0x000fe2000001160b */
[----:B------:R-:W-:Y:S01]  /*e660*/  IMAD.U32 R21, R21, 0x10000, RZ ;  /* 0x0001000015157824 */ /* 0x000fe200078e00ff */
[----:B------:R-:W-:-:S02]  /*e670*/  SHF.R.U32.HI R36, RZ, 0x8, R7 ;  /* 0x00000008ff247819 */ /* 0x000fc40000011607 */
[----:B------:R-:W-:Y:S01]  /*e680*/  LOP3.LUT R33, R7, 0xff, RZ, 0xc0, !PT ;  /* 0x000000ff07217812 */ /* 0x000fe200078ec0ff */
[----:B------:R-:W-:Y:S01]  /*e690*/  IMAD.U32 R31, R31, 0x10000, RZ ;  /* 0x000100001f1f7824 */ /* 0x000fe200078e00ff */
[----:B------:R-:W-:Y:S02]  /*e6a0*/  LOP3.LUT R36, R36, 0xff, RZ, 0xc0, !PT ;  /* 0x000000ff24247812 */ /* 0x000fe400078ec0ff */
[----:B------:R-:W-:Y:S02]  /*e6b0*/  SHF.R.U32.HI R41, RZ, 0x10, R7 ;  /* 0x00000010ff297819 */ /* 0x000fe40000011607 */
[----:B------:R-:W-:Y:S02]  /*e6c0*/  LOP3.LUT R37, R30, 0xff0000, R37, 0xf8, !PT ;  /* 0x00ff00001e257812 */ /* 0x000fe400078ef825 */
[----:B------:R-:W-:Y:S01]  /*e6d0*/  LOP3.LUT R21, R20, 0xff0000, R21, 0xf8, !PT ;  /* 0x00ff000014157812 */ /* 0x000fe200078ef815 */
[----:B------:R-:W-:Y:S01]  /*e6e0*/  IMAD.U32 R41, R41, 0x10000, RZ ;  /* 0x0001000029297824 */ /* 0x000fe200078e00ff */
[----:B------:R-:W-:-:S02]  /*e6f0*/  LOP3.LUT R3, R3, 0xff0000, R8, 0xf8, !PT ;  /* 0x00ff000003037812 */ /* 0x000fc400078ef808 */
[----:B------:R-:W-:Y:S02]  /*e700*/  PRMT R36, R36, 0x7604, R33 ;  /* 0x0000760424247816 */ /* 0x000fe40000000021 */
[----:B------:R-:W-:Y:S02]  /*e710*/  LOP3.LUT R33, R28, 0xff0000, R31, 0xf8, !PT ;  /* 0x00ff00001c217812 */ /* 0x000fe400078ef81f */
[----:B------:R-:W-:Y:S02]  /*e720*/  LOP3.LUT R39, R39, 0xff0000, R6, 0xf8, !PT ;  /* 0x00ff000027277812 */ /* 0x000fe400078ef806 */
[----:B------:R-:W-:Y:S02]  /*e730*/  LOP3.LUT R31, R29, 0xff0000, R10, 0xf8, !PT ;  /* 0x00ff00001d1f7812 */ /* 0x000fe400078ef80a */
[----:B------:R-:W-:Y:S02]  /*e740*/  LOP3.LUT R37, R37, 0xff000000, R5, 0xf8, !PT ;  /* 0xff00000025257812 */ /* 0x000fe400078ef805 */
[----:B------:R-:W-:-:S02]  /*e750*/  LOP3.LUT R29, R3, 0xff000000, R8, 0xf8, !PT ;  /* 0xff000000031d7812 */ /* 0x000fc400078ef808 */
[----:B------:R-:W-:Y:S02]  /*e760*/  LOP3.LUT R20, R21, 0xff000000, R9, 0xf8, !PT ;  /* 0xff00000015147812 */ /* 0x000fe400078ef809 */
[----:B------:R-:W-:Y:S02]  /*e770*/  LOP3.LUT R3, R35, 0xff0000, R4, 0xf8, !PT ;  /* 0x00ff000023037812 */ /* 0x000fe400078ef804 */
[----:B------:R-:W-:Y:S02]  /*e780*/  LOP3.LUT R35, R33, 0xff000000, R11, 0xf8, !PT ;  /* 0xff00000021237812 */ /* 0x000fe400078ef80b */
[----:B------:R-:W-:Y:S02]  /*e790*/  LOP3.LUT R40, R39, 0xff000000, R6, 0xf8, !PT ;  /* 0xff00000027287812 */ /* 0x000fe400078ef806 */
[----:B------:R-:W-:Y:S02]  /*e7a0*/  F2FP.F16.E4M3.UNPACK_B R33, R37 ;  /* 0x00000025ff21723e */ /* 0x000fe400020006ff */
[----:B0-----:R-:W-:-:S02]  /*e7b0*/  F2FP.F16.E4M3.UNPACK_B R6, R25 ;  /* 0x00000019ff06723e */ /* 0x001fc400020006ff */
[----:B------:R-:W-:Y:S01]  /*e7c0*/  F2FP.F16.E4M3.UNPACK_B R11, R20 ;  /* 0x00000014ff0b723e */ /* 0x000fe200020006ff */
[----:B------:R-:W-:Y:S01]  /*e7d0*/  HADD2.F32 R38, -RZ, R33.H0_H0 ;  /* 0x20000021ff267230 */ /* 0x000fe20000004100 */
[----:B------:R-:W-:Y:S01]  /*e7e0*/  LOP3.LUT R41, R36, 0xff0000, R41, 0xf8, !PT ;  /* 0x00ff000024297812 */ /* 0x000fe200078ef829 */
[----:B------:R-:W-:Y:S01]  /*e7f0*/  HADD2.F32 R5, -RZ, R6.H0_H0 ;  /* 0x20000006ff057230 */ /* 0x000fe20000004100 */
[----:B------:R-:W-:Y:S01]  /*e800*/  LOP3.LUT R36, R3, 0xff000000, R4, 0xf8, !PT ;  /* 0xff00000003247812 */ /* 0x000fe200078ef804 */
[----:B------:R-:W-:Y:S01]  /*e810*/  HADD2.F32 R30, -RZ, R11.H0_H0 ;  /* 0x2000000bff1e7230 */ /* 0x000fe20000004100 */
[----:B------:R-:W-:Y:S02]  /*e820*/  LOP3.LUT R32, R31, 0xff000000, R10, 0xf8, !PT ;  /* 0xff0000001f207812 */ /* 0x000fe400078ef80a */
[C---:B------:R-:W-:Y:S01]  /*e830*/  FMUL.FTZ R42, R5.reuse, R38 ;  /* 0x00000026052a7220 */ /* 0x040fe20000410000 */
[----:B------:R-:W-:Y:S01]  /*e840*/  F2FP.F16.E4M3.UNPACK_B R25, R25.H1 ;  /* 0x00000019ff19723e */ /* 0x000fe200030006ff */
[----:B------:R-:W-:Y:S01]  /*e850*/  FMUL.FTZ R31, R5, R30 ;  /* 0x0000001e051f7220 */ /* 0x000fe20000410000 */
[----:B------:R-:W-:-:S02]  /*e860*/  F2FP.F16.E4M3.UNPACK_B R37, R37.H1 ;  /* 0x00000025ff25723e */ /* 0x000fc400030006ff */
[----:B------:R-:W-:Y:S02]  /*e870*/  LOP3.LUT R41, R41, 0xff000000, R7, 0xf8, !PT ;  /* 0xff00000029297812 */ /* 0x000fe400078ef807 */
[-C--:B------:R-:W-:Y:S01]  /*e880*/  F2FP.F16.E4M3.UNPACK_B R28, R27.reuse ;  /* 0x0000001bff1c723e */ /* 0x080fe200020006ff */
[----:B------:R-:W-:Y:S01]  /*e890*/  HADD2.F32 R39, -RZ, R37.H0_H0 ;  /* 0x20000025ff277230 */ /* 0x000fe20000004100 */
[----:B------:R-:W-:Y:S02]  /*e8a0*/  F2FP.F16.E4M3.UNPACK_B R27, R27.H1 ;  /* 0x0000001bff1b723e */ /* 0x000fe400030006ff */
[-C--:B------:R-:W-:Y:S02]  /*e8b0*/  F2FP.F16.E4M3.UNPACK_B R10, R24.reuse ;  /* 0x00000018ff0a723e */ /* 0x080fe400020006ff */
[----:B------:R-:W-:Y:S02]  /*e8c0*/  F2FP.F16.E4M3.UNPACK_B R24, R24.H1 ;  /* 0x00000018ff18723e */ /* 0x000fe400030006ff */
[----:B------:R-:W-:-:S02]  /*e8d0*/  F2FP.F16.E4M3.UNPACK_B R21, R26 ;  /* 0x0000001aff15723e */ /* 0x000fc400020006ff */
[----:B------:R-:W-:Y:S01]  /*e8e0*/  F2FP.F16.E4M3.UNPACK_B R26, R26.H1 ;  /* 0x0000001aff1a723e */ /* 0x000fe200030006ff */
[----:B--2---:R-:W0:Y:S02]  /*e8f0*/  LDS.128 R12, [R49+0x14400] ;  /* 0x01440000310c7984 */ /* 0x004e240000000c00 */
[-C--:B0-----:R-:W-:Y:S02]  /*e900*/  F2FP.F16.E4M3.UNPACK_B R4, R13.reuse ;  /* 0x0000000dff04723e */ /* 0x081fe400020006ff */
[----:B------:R-:W-:Y:S02]  /*e910*/  F2FP.F16.E4M3.UNPACK_B R13, R13.H1 ;  /* 0x0000000dff0d723e */ /* 0x000fe400030006ff */
[-C--:B------:R-:W-:Y:S01]  /*e920*/  F2FP.F16.E4M3.UNPACK_B R8, R15.reuse ;  /* 0x0000000fff08723e */ /* 0x080fe200020006ff */
[--C-:B------:R-:W-:Y:S01]  /*e930*/  HADD2.F32 R9, -RZ, R4.reuse.H0_H0 ;  /* 0x20000004ff097230 */ /* 0x100fe20000004100 */
[----:B------:R-:W-:Y:S01]  /*e940*/  F2FP.F16.E4M3.UNPACK_B R15, R15.H1 ;  /* 0x0000000fff0f723e */ /* 0x000fe200030006ff */
[----:B------:R-:W-:Y:S01]  /*e950*/  HADD2.F32 R4, -RZ, R4.H1_H1 ;  /* 0x30000004ff047230 */ /* 0x000fe20000004100 */
[----:B------:R-:W-:-:S02]  /*e960*/  F2FP.F16.E4M3.UNPACK_B R3, R12 ;  /* 0x0000000cff03723e */ /* 0x000fc400020006ff */
[C---:B------:R-:W-:Y:S01]  /*e970*/  FFMA.FTZ R5, R9.reuse, R30, -R42 ;  /* 0x0000001e09057223 */ /* 0x040fe2000001082a */
[----:B------:R-:W-:Y:S01]  /*e980*/  FFMA.FTZ R9, R9, R38, R31 ;  /* 0x0000002609097223 */ /* 0x000fe2000001001f */
[----:B------:R-:W-:Y:S01]  /*e990*/  HADD2.F32 R31, -RZ, R11.H1_H1 ;  /* 0x3000000bff1f7230 */ /* 0x000fe20000004100 */
[----:B------:R-:W-:Y:S01]  /*e9a0*/  F2FP.F16.E4M3.UNPACK_B R30, R20.H1 ;  /* 0x00000014ff1e723e */ /* 0x000fe200030006ff */
[----:B------:R-:W-:Y:S01]  /*e9b0*/  HADD2.F32 R38, -RZ, R33.H1_H1 ;  /* 0x30000021ff267230 */ /* 0x000fe20000004100 */
[----:B------:R-:W-:Y:S01]  /*e9c0*/  F2FP.F16.E4M3.UNPACK_B R12, R12.H1 ;  /* 0x0000000cff0c723e */ /* 0x000fe200030006ff */
[----:B------:R-:W-:Y:S01]  /*e9d0*/  HADD2.F32 R11, -RZ, R6.H1_H1 ;  /* 0x30000006ff0b7230 */ /* 0x000fe20000004100 */
[-C--:B------:R-:W-:Y:S01]  /*e9e0*/  F2FP.F16.E4M3.UNPACK_B R7, R14.reuse ;  /* 0x0000000eff07723e */ /* 0x080fe200020006ff */
[----:B------:R-:W-:Y:S01]  /*e9f0*/  HADD2.F32 R20, -RZ, R25.H0_H0 ;  /* 0x20000019ff147230 */ /* 0x000fe20000004100 */
[----:B------:R-:W-:Y:S01]  /*ea00*/  F2FP.F16.E4M3.UNPACK_B R14, R14.H1 ;  /* 0x0000000eff0e723e */ /* 0x000fe200030006ff */
[----:B------:R-:W-:-:S02]  /*ea10*/  HADD2.F32 R33, -RZ, R30.H0_H0 ;  /* 0x2000001eff217230 */ /* 0x000fc40000004100 */
[CC--:B------:R-:W-:Y:S01]  /*ea20*/  FMUL.FTZ R43, R11.reuse, R38.reuse ;  /* 0x000000260b2b7220 */ /* 0x0c0fe20000410000 */
[----:B------:R-:W-:Y:S02]  /*ea30*/  HADD2.F32 R6, -RZ, R13.H0_H0 ;  /* 0x2000000dff067230 */ /* 0x000fe40000004100 */
[C---:B------:R-:W-:Y:S01]  /*ea40*/  FMUL.FTZ R45, R20.reuse, R39 ;  /* 0x00000027142d7220 */ /* 0x040fe20000410000 */
[----:B------:R-:W-:Y:S01]  /*ea50*/  FMUL.FTZ R11, R11, R31 ;  /* 0x0000001f0b0b7220 */ /* 0x000fe20000410000 */
[----:B------:R-:W-:Y:S01]  /*ea60*/  FMUL.FTZ R20, R20, R33 ;  /* 0x0000002114147220 */ /* 0x000fe20000410000 */
[----:B------:R-:W-:Y:S01]  /*ea70*/  FFMA.FTZ R42, R4, R31, -R43 ;  /* 0x0000001f042a7223 */ /* 0x000fe2000001082b */
[----:B------:R-:W-:Y:S01]  /*ea80*/  FFMA.FTZ R45, R6, R33, -R45 ;  /* 0x00000021062d7223 */ /* 0x000fe2000001082d */
[----:B------:R-:W-:Y:S01]  /*ea90*/  FFMA.FTZ R38, R4, R38, R11 ;  /* 0x0000002604267223 */ /* 0x000fe2000001000b */
[----:B------:R-:W-:Y:S01]  /*eaa0*/  F2FP.F16.E4M3.UNPACK_B R33, R41 ;  /* 0x00000029ff21723e */ /* 0x000fe200020006ff */
[----:B------:R-:W-:Y:S01]  /*eab0*/  FFMA.FTZ R39, R6, R39, R20 ;  /* 0x0000002706277223 */ /* 0x000fe20000010014 */
[----:B------:R-:W-:Y:S01]  /*eac0*/  F2FP.F16.E4M3.UNPACK_B R11, R35 ;  /* 0x00000023ff0b723e */ /* 0x000fe200020006ff */
[----:B------:R-:W-:Y:S01]  /*ead0*/  HADD2.F32 R20, -RZ, R37.H1_H1 ;  /* 0x30000025ff147230 */ /* 0x000fe20000004100 */
[----:B------:R-:W-:Y:S01]  /*eae0*/  F2FP.F16.E4M3.UNPACK_B R41, R41.H1 ;  /* 0x00000029ff29723e */ /* 0x000fe200030006ff */
[----:B------:R-:W-:Y:S01]  /*eaf0*/  HADD2.F32 R25, -RZ, R25.H1_H1 ;  /* 0x30000019ff197230 */ /* 0x000fe20000004100 */
[----:B------:R-:W-:Y:S01]  /*eb00*/  F2FP.F16.E4M3.UNPACK_B R35, R35.H1 ;  /* 0x00000023ff23723e */ /* 0x000fe200030006ff */
[----:B------:R-:W-:-:S02]  /*eb10*/  HADD2.F32 R37, -RZ, R33.H0_H0 ;  /* 0x20000021ff257230 */ /* 0x000fc40000004100 */
[----:B------:R-:W-:Y:S02]  /*eb20*/  HADD2.F32 R6, -RZ, R28.H0_H0 ;  /* 0x2000001cff067230 */ /* 0x000fe40000004100 */
[C---:B------:R-:W-:Y:S01]  /*eb30*/  FMUL.FTZ R44, R25.reuse, R20 ;  /* 0x00000014192c7220 */ /* 0x040fe20000410000 */
[----:B------:R-:W-:Y:S02]  /*eb40*/  HADD2.F32 R30, -RZ, R30.H1_H1 ;  /* 0x3000001eff1e7230 */ /* 0x000fe40000004100 */
        /* <DEDUP_REMOVED lines=8> */
[----:B------:R-:W-:Y:S01]  /*ebd0*/  FFMA.FTZ R30, R13, R20, R25 ;  /* 0x000000140d1e7223 */ /* 0x000fe20000010019 */
[C---:B------:R-:W-:Y:S01]  /*ebe0*/  FFMA.FTZ R37, R4.reuse, R37, R6 ;  /* 0x0000002504257223 */ /* 0x040fe20000010006 */
[----:B------:R-:W-:Y:S02]  /*ebf0*/  HADD2.F32 R25, -RZ, R41.H0_H0 ;  /* 0x20000029ff197230 */ /* 0x000fe40000004100 */
[----:B------:R-:W-:Y:S01]  /*ec00*/  FFMA.FTZ R43, R4, R31, -R43 ;  /* 0x0000001f042b7223 */ /* 0x000fe2000001082b */
[----:B------:R-:W-:Y:S01]  /*ec10*/  HADD2.F32 R6, -RZ, R27.H0_H0 ;  /* 0x2000001bff067230 */ /* 0x000fe20000004100 */
[----:B------:R-:W-:Y:S01]  /*ec20*/  F2FP.SATFINITE.E4M3.F32.PACK_AB_MERGE_C R44, R44, R45, RZ ;  /* 0x0000002d2c2c723e */ /* 0x000fe200048070ff */
[----:B------:R-:W-:Y:S01]  /*ec30*/  HADD2.F32 R28, -RZ, R28.H1_H1 ;  /* 0x3000001cff1c7230 */ /* 0x000fe20000004100 */
[----:B------:R-:W-:Y:S01]  /*ec40*/  F2FP.SATFINITE.E4M3.F32.PACK_AB_MERGE_C R30, R30, R39, RZ ;  /* 0x000000271e1e723e */ /* 0x000fe200048070ff */
[----:B------:R-:W-:-:S02]  /*ec50*/  HADD2.F32 R11, -RZ, R11.H1_H1 ;  /* 0x3000000bff0b7230 */ /* 0x000fc40000004100 */
[----:B------:R-:W-:Y:S01]  /*ec60*/  FMUL.FTZ R47, R6, R25 ;  /* 0x00000019062f7220 */ /* 0x000fe20000410000 */
[----:B------:R-:W-:Y:S02]  /*ec70*/  HADD2.F32 R13, -RZ, R35.H0_H0 ;  /* 0x20000023ff0d7230 */ /* 0x000fe40000004100 */
[C---:B------:R-:W-:Y:S01]  /*ec80*/  FMUL.FTZ R31, R28.reuse, R33 ;  /* 0x000000211c1f7220 */ /* 0x040fe20000410000 */
[----:B------:R-:W-:Y:S02]  /*ec90*/  HADD2.F32 R4, -RZ, R15.H0_H0 ;  /* 0x2000000fff047230 */ /* 0x000fe40000004100 */
[----:B------:R-:W-:Y:S01]  /*eca0*/  FMUL.FTZ R28, R28, R11 ;  /* 0x0000000b1c1c7220 */ /* 0x000fe20000410000 */
[----:B------:R-:W-:Y:S02]  /*ecb0*/  HADD2.F32 R8, -RZ, R8.H1_H1 ;  /* 0x30000008ff087230 */ /* 0x000fe40000004100 */
[----:B------:R-:W-:Y:S01]  /*ecc0*/  FMUL.FTZ R6, R6, R13 ;  /* 0x0000000d06067220 */ /* 0x000fe20000410000 */
[----:B------:R-:W-:-:S02]  /*ecd0*/  HADD2.F32 R20, -RZ, R35.H1_H1 ;  /* 0x30000023ff147230 */ /* 0x000fc40000004100 */
[----:B------:R-:W-:Y:S01]  /*ece0*/  FFMA.FTZ R47, R4, R13, -R47 ;  /* 0x0000000d042f7223 */ /* 0x000fe2000001082f */
[-C--:B------:R-:W-:Y:S01]  /*ecf0*/  F2FP.F16.E4M3.UNPACK_B R13, R36.reuse.H1 ;  /* 0x00000024ff0d723e */ /* 0x080fe200030006ff */
[C---:B------:R-:W-:Y:S01]  /*ed00*/  FFMA.FTZ R46, R8.reuse, R11, -R31 ;  /* 0x0000000b082e7223 */ /* 0x040fe2000001081f */
[----:B------:R-:W-:Y:S01]  /*ed10*/  FFMA.FTZ R48, R8, R33, R28 ;  /* 0x0000002108307223 */ /* 0x000fe2000001001c */
[----:B------:R-:W-:Y:S01]  /*ed20*/  HADD2.F32 R28, -RZ, R41.H1_H1 ;  /* 0x30000029ff1c7230 */ /* 0x000fe20000004100 */
[----:B------:R-:W-:Y:S01]  /*ed30*/  F2FP.F16.E4M3.UNPACK_B R8, R29.H1 ;  /* 0x0000001dff08723e */ /* 0x000fe200030006ff */
[----:B------:R-:W-:Y:S02]  /*ed40*/  HADD2.F32 R27, -RZ, R27.H1_H1 ;  /* 0x3000001bff1b7230 */ /* 0x000fe40000004100 */
[----:B------:R-:W-:Y:S01]  /*ed50*/  FFMA.FTZ R33, R4, R25, R6 ;  /* 0x0000001904217223 */ /* 0x000fe20000010006 */
[----:B------:R-:W-:Y:S01]  /*ed60*/  HADD2.F32 R25, -RZ, R13.H0_H0 ;  /* 0x2000000dff197230 */ /* 0x000fe20000004100 */
[----:B------:R-:W-:Y:S01]  /*ed70*/  F2FP.F16.E4M3.UNPACK_B R36, R36 ;  /* 0x00000024ff24723e */ /* 0x000fe200020006ff */
[----:B------:R-:W-:-:S02]  /*ed80*/  HADD2.F32 R6, -RZ, R24.H0_H0 ;  /* 0x20000018ff067230 */ /* 0x000fc40000004100 */
[C---:B------:R-:W-:Y:S01]  /*ed90*/  FMUL.FTZ R50, R27.reuse, R28 ;  /* 0x0000001c1b327220 */ /* 0x040fe20000410000 */
[----:B------:R-:W-:Y:S02]  /*eda0*/  HADD2.F32 R15, -RZ, R15.H1_H1 ;  /* 0x3000000fff0f7230 */ /* 0x000fe40000004100 */
[-C--:B------:R-:W-:Y:S01]  /*edb0*/  FMUL.FTZ R31, R27, R20.reuse ;  /* 0x000000141b1f7220 */ /* 0x080fe20000410000 */
[----:B------:R-:W-:Y:S02]  /*edc0*/  HADD2.F32 R11, -RZ, R8.H0_H0 ;  /* 0x20000008ff0b7230 */ /* 0x000fe40000004100 */
[C---:B------:R-:W-:Y:S01]  /*edd0*/  FMUL.FTZ R27, R6.reuse, R25 ;  /* 0x00000019061b7220 */ /* 0x040fe20000410000 */
[----:B------:R-:W-:Y:S02]  /*ede0*/  HADD2.F32 R4, -RZ, R12.H0_H0 ;  /* 0x2000000cff047230 */ /* 0x000fe40000004100 */
[C---:B------:R-:W-:Y:S01]  /*edf0*/  FFMA.FTZ R50, R15.reuse, R20, -R50 ;  /* 0x000000140f327223 */ /* 0x040fe20000010832 */
[----:B------:R-:W-:Y:S01]  /*ee00*/  FFMA.FTZ R52, R15, R28, R31 ;  /* 0x0000001c0f347223 */ /* 0x000fe2000001001f */
[----:B------:R-:W-:Y:S01]  /*ee10*/  FMUL.FTZ R6, R6, R11 ;  /* 0x0000000b06067220 */ /* 0x000fe20000410000 */
[----:B------:R-:W-:-:S02]  /*ee20*/  HADD2.F32 R15, -RZ, R13.H1_H1 ;  /* 0x3000000dff0f7230 */ /* 0x000fc40000004100 */
[C---:B------:R-:W-:Y:S01]  /*ee30*/  FFMA.FTZ R27, R4.reuse, R11, -R27 ;  /* 0x0000000b041b7223 */ /* 0x040fe2000001081b */
[----:B------:R-:W-:Y:S02]  /*ee40*/  HADD2.F32 R24, -RZ, R24.H1_H1 ;  /* 0x30000018ff187230 */ /* 0x000fe40000004100 */
[----:B------:R-:W-:Y:S01]  /*ee50*/  FFMA.FTZ R28, R4, R25, R6 ;  /* 0x00000019041c7223 */ /* 0x000fe20000010006 */
[----:B------:R-:W-:Y:S01]  /*ee60*/  HADD2.F32 R11, -RZ, R8.H1_H1 ;  /* 0x30000008ff0b7230 */ /* 0x000fe20000004100 */
[----:B------:R-:W-:Y:S01]  /*ee70*/  F2FP.F16.E4M3.UNPACK_B R29, R29 ;  /* 0x0000001dff1d723e */ /* 0x000fe200020006ff */
[----:B------:R-:W-:Y:S02]  /*ee80*/  HADD2.F32 R12, -RZ, R12.H1_H1 ;  /* 0x3000000cff0c7230 */ /* 0x000fe40000004100 */
[C---:B------:R-:W-:Y:S01]  /*ee90*/  FMUL.FTZ R25, R24.reuse, R15 ;  /* 0x0000000f18197220 */ /* 0x040fe20000410000 */
[----:B------:R-:W-:Y:S02]  /*eea0*/  HADD2.F32 R13, -RZ, R36.H0_H0 ;  /* 0x20000024ff0d7230 */ /* 0x000fe40000004100 */
[----:B------:R-:W-:Y:S01]  /*eeb0*/  FMUL.FTZ R4, R24, R11 ;  /* 0x0000000b18047220 */ /* 0x000fe20000410000 */
        /* <DEDUP_REMOVED lines=8> */
[----:B------:R-:W-:Y:S01]  /*ef40*/  HADD2.F32 R10, -RZ, R10.H1_H1 ;  /* 0x3000000aff0a7230 */ /* 0x000fe20000004100 */
[----:B------:R-:W-:Y:S01]  /*ef50*/  F2FP.F16.E4M3.UNPACK_B R12, R40.H1 ;  /* 0x00000028ff0c723e */ /* 0x000fe200030006ff */
[----:B------:R-:W-:-:S02]  /*ef60*/  HADD2.F32 R29, -RZ, R29.H1_H1 ;  /* 0x3000001dff1d7230 */ /* 0x000fc40000004100 */
[----:B------:R-:W-:Y:S01]  /*ef70*/  FFMA.FTZ R15, R4, R11, -R15 ;  /* 0x0000000b040f7223 */ /* 0x000fe2000001080f */
[----:B------:R-:W-:Y:S02]  /*ef80*/  HADD2.F32 R3, -RZ, R3.H1_H1 ;  /* 0x30000003ff037230 */ /* 0x000fe40000004100 */
[----:B------:R-:W-:Y:S01]  /*ef90*/  FMUL.FTZ R8, R10, R36 ;  /* 0x000000240a087220 */ /* 0x000fe20000410000 */
[----:B------:R-:W-:Y:S01]  /*efa0*/  FFMA.FTZ R25, R4, R13, R25 ;  /* 0x0000000d04197223 */ /* 0x000fe20000010019 */
[----:B------:R-:W-:Y:S01]  /*efb0*/  F2FP.F16.E4M3.UNPACK_B R6, R32.H1 ;  /* 0x00000020ff06723e */ /* 0x000fe200030006ff */
[-C--:B------:R-:W-:Y:S01]  /*efc0*/  FMUL.FTZ R11, R10, R29.reuse ;  /* 0x0000001d0a0b7220 */ /* 0x080fe20000410000 */
[----:B------:R-:W-:Y:S02]  /*efd0*/  HADD2.F32 R10, -RZ, R12.H0_H0 ;  /* 0x2000000cff0a7230 */ /* 0x000fe40000004100 */
[----:B------:R-:W-:Y:S01]  /*efe0*/  FFMA.FTZ R20, R3, R29, -R8 ;  /* 0x0000001d03147223 */ /* 0x000fe20000010808 */
[----:B------:R-:W-:-:S02]  /*eff0*/  HADD2.F32 R4, -RZ, R26.H0_H0 ;  /* 0x2000001aff047230 */ /* 0x000fc40000004100 */
[----:B------:R-:W-:Y:S01]  /*f000*/  FFMA.FTZ R36, R3, R36, R11 ;  /* 0x0000002403247223 */ /* 0x000fe2000001000b */
[--C-:B------:R-:W-:Y:S01]  /*f010*/  HADD2.F32 R8, -RZ, R6.reuse.H0_H0 ;  /* 0x20000006ff087230 */ /* 0x100fe20000004100 */
[----:B------:R-:W-:Y:S01]  /*f020*/  F2FP.F16.E4M3.UNPACK_B R32, R32 ;  /* 0x00000020ff20723e */ /* 0x000fe200020006ff */
[----:B------:R-:W-:Y:S02]  /*f030*/  HADD2.F32 R11, -RZ, R6.H1_H1 ;  /* 0x30000006ff0b7230 */ /* 0x000fe40000004100 */
[C---:B------:R-:W-:Y:S01]  /*f040*/  FMUL.FTZ R6, R4.reuse, R10 ;  /* 0x0000000a04067220 */ /* 0x040fe20000410000 */
[----:B------:R-:W-:Y:S02]  /*f050*/  HADD2.F32 R3, -RZ, R14.H0_H0 ;  /* 0x2000000eff037230 */ /* 0x000fe40000004100 */
[----:B------:R-:W-:Y:S01]  /*f060*/  FMUL.FTZ R4, R4, R8 ;  /* 0x0000000804047220 */ /* 0x000fe20000410000 */
[----:B------:R-:W-:Y:S01]  /*f070*/  HADD2.F32 R26, -RZ, R26.H1_H1 ;  /* 0x3000001aff1a7230 */ /* 0x000fe20000004100 */
[----:B------:R-:W-:Y:S01]  /*f080*/  F2FP.F16.E4M3.UNPACK_B R40, R40 ;  /* 0x00000028ff28723e */ /* 0x000fe200020006ff */
[----:B------:R-:W-:-:S02]  /*f090*/  HADD2.F32 R13, -RZ, R12.H1_H1 ;  /* 0x3000000cff0d7230 */ /* 0x000fc40000004100 */
[C---:B------:R-:W-:Y:S01]  /*f0a0*/  FFMA.FTZ R12, R3.reuse, R8, -R6 ;  /* 0x00000008030c7223 */ /* 0x040fe20000010806 */
[----:B------:R-:W-:Y:S02]  /*f0b0*/  HADD2.F32 R14, -RZ, R14.H1_H1 ;  /* 0x3000000eff0e7230 */ /* 0x000fe40000004100 */
[C---:B------:R-:W-:Y:S01]  /*f0c0*/  FMUL.FTZ R6, R26.reuse, R11 ;  /* 0x0000000b1a067220 */ /* 0x040fe20000410000 */
[----:B------:R-:W-:Y:S02]  /*f0d0*/  HADD2.F32 R8, -RZ, R40.H0_H0 ;  /* 0x20000028ff087230 */ /* 0x000fe40000004100 */
[-C--:B------:R-:W-:Y:S01]  /*f0e0*/  FMUL.FTZ R29, R26, R13.reuse ;  /* 0x0000000d1a1d7220 */ /* 0x080fe20000410000 */
[----:B------:R-:W-:Y:S01]  /*f0f0*/  FFMA.FTZ R26, R3, R10, R4 ;  /* 0x0000000a031a7223 */ /* 0x000fe20000010004 */
[C---:B------:R-:W-:Y:S01]  /*f100*/  FFMA.FTZ R13, R14.reuse, R13, R6 ;  /* 0x0000000d0e0d7223 */ /* 0x040fe20000010006 */
[----:B------:R-:W-:Y:S02]  /*f110*/  HADD2.F32 R6, -RZ, R32.H0_H0 ;  /* 0x20000020ff067230 */ /* 0x000fe40000004100 */
[----:B------:R-:W-:Y:S01]  /*f120*/  FFMA.FTZ R29, R14, R11, -R29 ;  /* 0x0000000b0e1d7223 */ /* 0x000fe2000001081d */
[--C-:B------:R-:W-:Y:S01]  /*f130*/  HADD2.F32 R4, -RZ, R21.reuse.H0_H0 ;  /* 0x20000015ff047230 */ /* 0x100fe20000004100 */
[----:B------:R-:W-:Y:S01]  /*f140*/  F2FP.SATFINITE.E4M3.F32.PACK_AB_MERGE_C R5, R42, R5, R44 ;  /* 0x000000052a05723e */ /* 0x000fe2000480702c */
[----:B------:R-:W-:Y:S01]  /*f150*/  HADD2.F32 R40, -RZ, R40.H1_H1 ;  /* 0x30000028ff287230 */ /* 0x000fe20000004100 */
[----:B------:R-:W-:Y:S01]  /*f160*/  F2FP.SATFINITE.E4M3.F32.PACK_AB_MERGE_C R13, R13, R26, RZ ;  /* 0x0000001a0d0d723e */ /* 0x000fe200048070ff */
[----:B------:R-:W-:-:S02]  /*f170*/  HADD2.F32 R21, -RZ, R21.H1_H1 ;  /* 0x30000015ff157230 */ /* 0x000fc40000004100 */
[C---:B------:R-:W-:Y:S01]  /*f180*/  FMUL.FTZ R10, R4.reuse, R8 ;  /* 0x00000008040a7220 */ /* 0x040fe20000410000 */
[----:B------:R-:W-:Y:S02]  /*f190*/  HADD2.F32 R32, -RZ, R32.H1_H1 ;  /* 0x30000020ff207230 */ /* 0x000fe40000004100 */
[----:B------:R-:W-:Y:S01]  /*f1a0*/  FMUL.FTZ R11, R4, R6 ;  /* 0x00000006040b7220 */ /* 0x000fe20000410000 */
[--C-:B------:R-:W-:Y:S02]  /*f1b0*/  HADD2.F32 R3, -RZ, R7.reuse.H0_H0 ;  /* 0x20000007ff037230 */ /* 0x100fe40000004100 */
[C---:B------:R-:W-:Y:S01]  /*f1c0*/  FMUL.FTZ R4, R21.reuse, R40 ;  /* 0x0000002815047220 */ /* 0x040fe20000410000 */
[----:B------:R-:W-:Y:S02]  /*f1d0*/  HADD2.F32 R7, -RZ, R7.H1_H1 ;  /* 0x30000007ff077230 */ /* 0x000fe40000004100 */
[----:B------:R-:W-:Y:S01]  /*f1e0*/  FMUL.FTZ R21, R21, R32 ;  /* 0x0000002015157220 */ /* 0x000fe20000410000 */
[----:B------:R-:W-:Y:S01]  /*f1f0*/  F2FP.SATFINITE.E4M3.F32.PACK_AB_MERGE_C R12, R29, R12, RZ ;  /* 0x0000000c1d0c723e */ /* 0x000fe200048070ff */
        /* <DEDUP_REMOVED lines=8> */
[----:B------:R-:W-:Y:S02]  /*f280*/  F2FP.SATFINITE.E4M3.F32.PACK_AB_MERGE_C R7, R46, R43, R7 ;  /* 0x0000002b2e07723e */ /* 0x000fe40004807007 */
[----:B------:R-:W-:Y:S02]  /*f290*/  F2FP.SATFINITE.E4M3.F32.PACK_AB_MERGE_C R4, R20, R15, R4 ;  /* 0x0000000f1404723e */ /* 0x000fe40004807004 */
[----:B------:R-:W-:-:S02]  /*f2a0*/  F2FP.SATFINITE.E4M3.F32.PACK_AB_MERGE_C R6, R3, R6, R12 ;  /* 0x000000060306723e */ /* 0x000fc4000480700c */
[----:B------:R-:W-:Y:S02]  /*f2b0*/  F2FP.SATFINITE.E4M3.F32.PACK_AB_MERGE_C R9, R38, R9, R30 ;  /* 0x000000092609723e */ /* 0x000fe4000480701e */
[----:B------:R-:W-:Y:S01]  /*f2c0*/  F2FP.SATFINITE.E4M3.F32.PACK_AB_MERGE_C R11, R48, R37, R11 ;  /* 0x00000025300b723e */ /* 0x000fe2000480700b */
[----:B------:R2:W-:Y:S01]  /*f2d0*/  STS.128 [R49+0x14400], R4 ;  /* 0x0144000431007388 */ /* 0x0005e20000000c00 */
[----:B------:R-:W-:Y:S02]  /*f2e0*/  F2FP.SATFINITE.E4M3.F32.PACK_AB_MERGE_C R8, R36, R25, R8 ;  /* 0x000000192408723e */ /* 0x000fe40004807008 */
[----:B------:R-:W-:-:S05]  /*f2f0*/  F2FP.SATFINITE.E4M3.F32.PACK_AB_MERGE_C R10, R21, R10, R13 ;  /* 0x0000000a150a723e */ /* 0x000fca000480700d */
[----:B------:R2:W-:Y:S02]  /*f300*/  STS.128 [R0+0x14400], R8 ;  /* 0x0144000800007388 */ /* 0x0005e40000000c00 */
.L_x_1904:
[----:B------:R-:W-:Y:S05]  /*f310*/  BSYNC B0 ;  /* 0x0000000000007941 */ /* 0x000fea0003800000 */
.L_x_1890:
[----:B------:R-:W-:Y:S01]  /*f320*/  @!PT LDS RZ, [RZ] ;  /* 0x00000000fffff984 */ /* 0x000fe20000000800 */
[----:B------:R-:W-:Y:S01]  /*f330*/  @!PT LDS RZ, [RZ] ;  /* 0x00000000fffff984 */ /* 0x000fe20000000800 */
[----:B------:R-:W-:Y:S01]  /*f340*/  @!PT LDS RZ, [RZ] ;  /* 0x00000000fffff984 */ /* 0x000fe20000000800 */
[----:B------:R-:W-:Y:S01]  /*f350*/  @!PT LDS RZ, [RZ] ;  /* 0x00000000fffff984 */ /* 0x000fe20000000800 */
[----:B------:R0:W-:Y:S06]  /*f360*/  MEMBAR.ALL.CTA ;  /* 0x0000000000007992 */ /* 0x0001ec0000008000 */
[----:B0-----:R-:W0:Y:S01]  /*f370*/  FENCE.VIEW.ASYNC.S ;  /* 0x00000000000073c6 */ /* 0x001e220000000000 */
[----:B------:R-:W-:Y:S05]  /*f380*/  WARPSYNC.ALL ;  /* 0x0000000000007948 */ /* 0x000fea0003800000 */
[----:B0-----:R-:W-:Y:S06]  /*f390*/  BAR.SYNC.DEFER_BLOCKING 0xd, 0x100 ;  /* 0x0344000000007b1d */ /* 0x001fec0000010000 */
.L_x_1887:
[----:B------:R-:W-:-:S13]  /*f3a0*/  ISETP.NE.AND P0, PT, R200, 0x3, PT ;  /* 0x00000003c800780c */ /* 0x000fda0003f05270 */
[----:B------:R-:W-:Y:S05]  /*f3b0*/  @!P0 BRA `(.L_x_1914) ;  /* 0x0000000000048947 */ /* 0x000fea0003800000 */
[----:B------:R-:W-:Y:S01]  /*f3c0*/  BPT.TRAP 0x1 ;  /* 0x000000040000795c */ /* 0x000fe20000300000 */
.L_x_1914:
[----:B-1--4-:R-:W-:Y:S01]  /*f3d0*/  IMAD R14, R194, 0x8, R17 ;  /* 0x00000008c20e7824 */ /* 0x012fe200078e0211 */
[----:B------:R-:W-:-:S04]  /*f3e0*/  SHF.L.U32 R3, R196, 0x1f, RZ ;  /* 0x0000001fc4037819 */ /* 0x000fc800000006ff */
[----:B------:R1:W4:Y:S01]  /*f3f0*/  SYNCS.PHASECHK.TRANS64.TRYWAIT P1, [R14+URZ+0x22830], R3 ;  /* 0x022830030e0075a7 */ /* 0x000322000802017f */
[----:B------:R-:W-:Y:S05]  /*f400*/  @!P0 BRA `(.L_x_1915) ;  /* 0x0000000000048947 */ /* 0x000fea0003800000 */
[----:B------:R-:W-:Y:S01]  /*f410*/  BPT.TRAP 0x1 ;  /* 0x000000040000795c */ /* 0x000fe20000300000 */
.L_x_1915:
[----:B0-2---:R-:W-:-:S05]  /*f420*/  VIADD R0, R17, 0x18400 ;  /* 0x0001840011007836 */ /* 0x005fca0000000000 */
[----:B------:R-:W-:-:S04]  /*f430*/  SHF.R.U32.HI R0, RZ, 0x4, R0 ;  /* 0x00000004ff007819 */ /* 0x000fc80000011600 */
[----:B------:R-:W-:-:S04]  /*f440*/  LOP3.LUT R0, R0, 0x3fff, RZ, 0xc0, !PT ;  /* 0x00003fff00007812 */ /* 0x000fc800078ec0ff */
[----:B-----5:R-:W-:-:S05]  /*f450*/  LOP3.LUT R13, R0, 0x10000, RZ, 0xfc, !PT ;  /* 0x00010000000d7812 */ /* 0x020fca00078efcff */
[----:B------:R-:W-:Y:S01]  /*f460*/  IMAD R4, R194, 0x500, R13 ;  /* 0x00000500c2047824 */ /* 0x000fe200078e020d */
[----:B----4-:R-:W-:Y:S06]  /*f470*/  @P1 BRA `(.L_x_1916) ;  /* 0x0000000000081947 */ /* 0x010fec0003800000 */
[----:B------:R-:W0:Y:S02]  /*f480*/  SYNCS.PHASECHK.TRANS64.TRYWAIT P1, [R14+URZ+0x22830], R3 ;  /* 0x022830030e0075a7 */ /* 0x000e24000802017f */
[----:B0-----:R-:W-:Y:S05]  /*f490*/  @!P1 BRA `(.L_x_1917) ;  /* 0x000001fc00989947 */ /* 0x001fea0003800000 */
.L_x_1916:
[----:B---3--:R-:W-:Y:S01]  /*f4a0*/  IMAD.MOV.U32 R5, RZ, RZ, 0x40000040 ;  /* 0x40000040ff057424 */ /* 0x008fe200078e00ff */
[----:B------:R-:W-:Y:S01]  /*f4b0*/  LOP3.LUT R10, R34, 0x10000, RZ, 0xfc, !PT ;  /* 0x00010000220a7812 */ /* 0x000fe200078efcff */
[----:B------:R-:W-:Y:S01]  /*f4c0*/  IMAD.MOV.U32 R11, RZ, RZ, 0x40000040 ;  /* 0x40000040ff0b7424 */ /* 0x000fe200078e00ff */
[----:B------:R-:W-:Y:S05]  /*f4d0*/  WARPSYNC.ALL ;  /* 0x0000000000007948 */ /* 0x000fea0003800000 */
[C---:B------:R-:W-:Y:S01]  /*f4e0*/  R2UR UR6, R4.reuse ;  /* 0x00000000040672ca */ /* 0x040fe200000e0000 */
[----:B------:R-:W-:Y:S01]  /*f4f0*/  WARPGROUP.ARRIVE ;  /* 0x00000000000079c5 */ /* 0x000fe20000000000 */
[----:B------:R-:W-:Y:S01]  /*f500*/  R2UR UR7, R5 ;  /* 0x00000000050772ca */ /* 0x000fe200000e0000 */
[----:B------:R-:W-:Y:S01]  /*f510*/  VIADD R6, R4, 0x100 ;  /* 0x0000010004067836 */ /* 0x000fe20000000000 */
[----:B------:R-:W-:Y:S01]  /*f520*/  R2UR UR4, R10 ;  /* 0x000000000a0472ca */ /* 0x000fe200000e0000 */
[----:B------:R-:W-:Y:S01]  /*f530*/  IMAD.MOV.U32 R7, RZ, RZ, 0x40000040 ;  /* 0x40000040ff077424 */ /* 0x000fe200078e00ff */
[----:B------:R-:W-:Y:S01]  /*f540*/  R2UR UR5, R11 ;  /* 0x000000000b0572ca */ /* 0x000fe200000e0000 */
[----:B------:R-:W-:Y:S01]  /*f550*/  VIADD R8, R4, 0x200 ;  /* 0x0000020004087836 */ /* 0x000fe20000000000 */
[----:B------:R-:W-:Y:S01]  /*f560*/  R2UR UR10, R6 ;  /* 0x00000000060a72ca */ /* 0x000fe200000e0000 */
[----:B------:R-:W-:Y:S01]  /*f570*/  IMAD.MOV.U32 R9, RZ, RZ, 0x40000040 ;  /* 0x40000040ff097424 */ /* 0x000fe200078e00ff */
[----:B------:R-:W-:Y:S01]  /*f580*/  R2UR UR11, R7 ;  /* 0x00000000070b72ca */ /* 0x000fe200000e0000 */
[----:B------:R-:W-:Y:S01]  /*f590*/  VIADD R6, R4, 0x300 ;  /* 0x0000030004067836 */ /* 0x000fe20000000000 */
[----:B------:R-:W-:Y:S01]  /*f5a0*/  R2UR UR8, R10 ;  /* 0x000000000a0872ca */ /* 0x000fe200000e0000 */
[----:B------:R-:W-:Y:S01]  /*f5b0*/  VIADD R20, R4, 0x400 ;  /* 0x0000040004147836 */ /* 0x000fe20000000000 */
[----:B------:R-:W-:Y:S01]  /*f5c0*/  R2UR UR9, R11 ;  /* 0x000000000b0972ca */ /* 0x000fe200000e0000 */
[----:B------:R-:W-:Y:S01]  /*f5d0*/  IMAD.MOV.U32 R21, RZ, RZ, 0x40000040 ;  /* 0x40000040ff157424 */ /* 0x000fe200078e00ff */
[----:B------:R-:W-:Y:S01]  /*f5e0*/  R2UR UR14, R8 ;  /* 0x00000000080e72ca */ /* 0x000fe200000e0000 */
[----:B------:R-:W-:Y:S01]  /*f5f0*/  VIADD R8, R4, 0x102 ;  /* 0x0000010204087836 */ /* 0x000fe20000000000 */
[----:B------:R-:W-:Y:S01]  /*f600*/  R2UR UR15, R9 ;  /* 0x00000000090f72ca */ /* 0x000fe200000e0000 */
[----:B------:R-:W-:Y:S01]  /*f610*/  QGMMA.64x32x32.F32.E4M3.E4M3 R88, gdesc[UR4], RZ, !UPT, gsb0 ;  /* 0x00600000045879f3 */ /* 0x000fe2000c0008ff */
        /* <DEDUP_REMOVED lines=19> */
[----:B------:R-:W-:Y:S01]  /*f750*/  IMAD.MOV.U32 R111, RZ, RZ, 0x40000040 ;  /* 0x40000040ff6f7424 */ /* 0x000fe200078e00ff */
[----:B------:R-:W-:Y:S01]  /*f760*/  R2UR UR6, R6 ;  /* 0x00000000060672ca */ /* 0x000fe200000e0000 */
[----:B------:R-:W-:Y:S01]  /*f770*/  VIADD R6, R4, 0x202 ;  /* 0x0000020204067836 */ /* 0x000fe20000000000 */
[----:B------:R-:W-:Y:S01]  /*f780*/  R2UR UR7, R7 ;  /* 0x00000000070772ca */ /* 0x000fe200000e0000 */
[----:B------:R-:W-:Y:S01]  /*f790*/  IMAD.MOV.U32 R7, RZ, RZ, 0x40000040 ;  /* 0x40000040ff077424 */ /* 0x000fe200078e00ff */
[----:B------:R-:W-:-:S02]  /*f7a0*/  WARPGROUP.DEPBAR.LE gsb0, 0x0 ;  /* 0x00008000000079c5 */ /* 0x000fc40000010000 */
[----:B------:R-:W-:-:S06]  /*f7b0*/  WARPGROUP.ARRIVE ;  /* 0x00000000000079c5 */ /* 0x000fcc0000000000 */
[----:B------:R-:W-:Y:S01]  /*f7c0*/  QGMMA.64x32x32.F32.E4M3.E4M3 R72, gdesc[UR8], RZ, !UPT, gsb0 ;  /* 0x00600000084879f3 */ /* 0x000fe2000c0008ff */
[----:B------:R-:W-:Y:S01]  /*f7d0*/  R2UR UR10, R8 ;  /* 0x00000000080a72ca */ /* 0x000fe200000e0000 */
[----:B------:R-:W-:Y:S01]  /*f7e0*/  VIADD R8, R10, 0x2 ;  /* 0x000000020a087836 */ /* 0x000fe20000000000 */
[----:B------:R-:W-:Y:S01]  /*f7f0*/  R2UR UR11, R9 ;  /* 0x00000000090b72ca */ /* 0x000fe200000e0000 */
[----:B------:R-:W-:-:S03]  /*f800*/  IMAD.MOV.U32 R9, RZ, RZ, 0x40000040 ;  /* 0x40000040ff097424 */ /* 0x000fc600078e00ff */
[C---:B------:R-:W-:Y:S02]  /*f810*/  R2UR UR4, R8.reuse ;  /* 0x00000000080472ca */ /* 0x040fe400000e0000 */
[C---:B------:R-:W-:Y:S02]  /*f820*/  R2UR UR5, R9.reuse ;  /* 0x00000000090572ca */ /* 0x040fe400000e0000 */
        /* <DEDUP_REMOVED lines=49> */
[----:B------:R-:W-:-:S03]  /*fb40*/  IMAD.MOV.U32 R7, RZ, RZ, 0x40000040 ;  /* 0x40000040ff077424 */ /* 0x000fc600078e00ff */
[C---:B------:R-:W-:Y:S02]  /*fb50*/  R2UR UR4, R6.reuse ;  /* 0x00000000060472ca */ /* 0x040fe400000e0000 */
[C---:B------:R-:W-:Y:S02]  /*fb60*/  R2UR UR5, R7.reuse ;  /* 0x00000000070572ca */ /* 0x040fe400000e0000 */
[C---:B------:R-:W-:Y:S02]  /*fb70*/  R2UR UR8, R6.reuse ;  /* 0x00000000060872ca */ /* 0x040fe400000e0000 */
[C---:B------:R-:W-:Y:S02]  /*fb80*/  R2UR UR9, R7.reuse ;  /* 0x00000000070972ca */ /* 0x040fe400000e0000 */
[----:B------:R-:W-:Y:S02]  /*fb90*/  R2UR UR12, R6 ;  /* 0x00000000060c72ca */ /* 0x000fe400000e0000 */
[----:B------:R-:W-:Y:S01]  /*fba0*/  R2UR UR13, R7 ;  /* 0x00000000070d72ca */ /* 0x000fe200000e0000 */
[----:B------:R-:W-:-:S02]  /*fbb0*/  WARPGROUP.DEPBAR.LE gsb0, 0x0 ;  /* 0x00008000000079c5 */ /* 0x000fc40000010000 */
        /* <DEDUP_REMOVED lines=24> */
[----:B------:R-:W-:Y:S01]  /*fd40*/  R2UR UR5, R5 ;  /* 0x00000000050572ca */ /* 0x000fe200000e0000 */
[----:B------:R-:W-:Y:S02]  /*fd50*/  WARPGROUP.DEPBAR.LE gsb0, 0x0 ;  /* 0x00008000000079c5 */ /* 0x000fe40000010000 */
[----:B------:R-:W-:-:S06]  /*fd60*/  WARPGROUP.ARRIVE ;  /* 0x00000000000079c5 */ /* 0x000fcc0000000000 */
[----:B------:R-:W-:Y:S01]  /*fd70*/  QGMMA.64x32x32.F32.E4M3.E4M3 R72, gdesc[UR8], R72, gsb0 ;  /* 0x00600000084879f3 */ /* 0x000fe20008000848 */
[----:B------:R-:W-:Y:S01]  /*fd80*/  R2UR UR10, R108 ;  /* 0x000000006c0a72ca */ /* 0x000fe200000e0000 */
[----:B------:R-:W-:Y:S01]  /*fd90*/  VIADD R108, R4, 0x306 ;  /* 0x00000306046c7836 */ /* 0x000fe20000000000 */
[----:B------:R-:W-:Y:S01]  /*fda0*/  R2UR UR11, R109 ;  /* 0x000000006d0b72ca */ /* 0x000fe200000e0000 */
[----:B------:R-:W-:Y:S01]  /*fdb0*/  VIADD R4, R10, 0x6 ;  /* 0x000000060a047836 */ /* 0x000fe20000000000 */
[----:B------:R-:W-:Y:S01]  /*fdc0*/  R2UR UR9, R5 ;  /* 0x00000000050972ca */ /* 0x000fe200000e0000 */
[----:B------:R-:W-:-:S03]  /*fdd0*/  IMAD.MOV.U32 R109, RZ, RZ, 0x40000040 ;  /* 0x40000040ff6d7424 */ /* 0x000fc600078e00ff */
[C---:B------:R-:W-:Y:S02]  /*fde0*/  R2UR UR4, R4.reuse ;  /* 0x00000000040472ca */ /* 0x040fe400000e0000 */
        /* <DEDUP_REMOVED lines=40> */
.L_x_1918:
[----:B------:R-:W2:Y:S01]  /*10070*/  LDC R145, c[0x0][0x448] ;  /* 0x00011200ff917b82 */ /* 0x000ea20000000800 */
[----:B------:R-:W3:Y:S01]  /*10080*/  S2R R109, SR_CgaCtaId ;  /* 0x00000000006d7919 */ /* 0x000ee20000008800 */
[C---:B------:R-:W-:Y:S01]  /*10090*/  FMUL.FTZ R130, R2.reuse, R24 ;  /* 0x0000001802827220 */ /* 0x040fe20000410000 */
[C---:B------:R-:W-:Y:S01]  /*100a0*/  FMUL.FTZ R132, R2.reuse, R25 ;  /* 0x0000001902847220 */ /* 0x040fe20000410000 */
[C---:B------:R-:W-:Y:S01]  /*100b0*/  FMUL.FTZ R124, R2.reuse, R49 ;  /* 0x00000031027c7220 */ /* 0x040fe20000410000 */
[----:B------:R-:W-:Y:S02]  /*100c0*/  IMAD.IADD R49, R205, 0x1, R202 ;  /* 0x00000001cd317824 */ /* 0x000fe400078e02ca */
[C---:B------:R-:W-:Y:S01]  /*100d0*/  FMUL.FTZ R12, R2.reuse, R88 ;  /* 0x00000058020c7220 */ /* 0x040fe20000410000 */
[C---:B------:R-:W-:Y:S01]  /*100e0*/  FMUL.FTZ R116, R2.reuse, R41 ;  /* 0x0000002902747220 */ /* 0x040fe20000410000 */
[----:B------:R-:W4:Y:S01]  /*100f0*/  LDC.64 R24, c[0x0][0x9e0] ;  /* 0x00027800ff187b82 */ /* 0x000f220000000a00 */
        /* <DEDUP_REMOVED lines=15> */
[----:B--2---:R-:W-:Y:S01]  /*101f0*/  ISETP.NE.AND P1, PT, R145, 0x1, PT ;  /* 0x000000019100780c */ /* 0x004fe20003f25270 */
[----:B------:R-:W-:-:S02]  /*10200*/  IMAD.MOV.U32 R55, RZ, RZ, -0xa0 ;  /* 0xffffff60ff377424 */ /* 0x000fc400078e00ff */
[C---:B------:R-:W-:Y:S01]  /*10210*/  FMUL.FTZ R99, R2.reuse, R72 ;  /* 0x0000004802637220 */ /* 0x040fe20000410000 */
[C---:B------:R-:W-:Y:S01]  /*10220*/  FMUL.FTZ R98, R2.reuse, R73 ;  /* 0x0000004902627220 */ /* 0x040fe20000410000 */
[C---:B------:R-:W-:Y:S01]  /*10230*/  FMUL.FTZ R76, R2.reuse, R82 ;  /* 0x00000052024c7220 */ /* 0x040fe20000410000 */
[----:B------:R-:W-:Y:S01]  /*10240*/  FMUL.FTZ R77, R2, R83 ;  /* 0x00000053024d7220 */ /* 0x000fe20000410000 */
[----:B01----:R-:W-:Y:S02]  /*10250*/  VIADD R14, R14, 0x22840 ;  /* 0x000228400e0e7836 */ /* 0x003fe40000000000 */
[C---:B------:R-:W-:Y:S01]  /*10260*/  FMUL.FTZ R72, R2.reuse, R74 ;  /* 0x0000004a02487220 */ /* 0x040fe20000410000 */
[C---:B------:R-:W-:Y:S01]  /*10270*/  FMUL.FTZ R73, R2.reuse, R75 ;  /* 0x0000004b02497220 */ /* 0x040fe20000410000 */
[C---:B------:R-:W-:Y:S01]  /*10280*/  FMUL.FTZ R82, R2.reuse, R84 ;  /* 0x0000005402527220 */ /* 0x040fe20000410000 */
        /* <DEDUP_REMOVED lines=16> */
[----:B------:R-:W-:Y:S01]  /*10390*/  FMUL.FTZ R28, R2, R30 ;  /* 0x0000001e021c7220 */ /* 0x000fe20000410000 */
[----:B------:R-:W-:Y:S01]  /*103a0*/  LOP3.LUT R22, R22, 0xffffffef, RZ, 0xc0, !PT ;  /* 0xffffffef16167812 */ /* 0x000fe200078ec0ff */
[----:B------:R-:W-:-:S02]  /*103b0*/  IMAD R55, R106, R55, 0xa1 ;  /* 0x000000a16a377424 */ /* 0x000fc400078e0237 */
        /* <DEDUP_REMOVED lines=40> */
[----:B---3--:R-:W-:Y:S01]  /*10640*/  PRMT R14, R109, 0x654, R14 ;  /* 0x000006546d0e7816 */ /* 0x008fe2000000000e */
[----:B------:R-:W-:Y:S01]  /*10650*/  FMUL.FTZ R33, R2, R39 ;  /* 0x0000002702217220 */ /* 0x000fe20000410000 */
[----:B------:R-:W-:Y:S01]  /*10660*/  @P1 LOP3.LUT R22, R22, 0x10, RZ, 0xfc, !PT ;  /* 0x0000001016161812 */ /* 0x000fe200078efcff */
[----:B------:R-:W-:Y:S01]  /*10670*/  IMAD R144, R204, -0x2, R55 ;  /* 0xfffffffecc907824 */ /* 0x000fe200078e0237 */
[----:B----4-:R-:W-:Y:S01]  /*10680*/  ISETP.GE.AND P1, PT, R25, 0x1, PT ;  /* 0x000000011900780c */ /* 0x010fe20003f26270 */
[----:B------:R1:W-:Y:S01]  /*10690*/  SYNCS.ARRIVE.TRANS64.RED.A1T0 RZ, [R14+URZ], RZ ;  /* 0x000000ff0eff79a7 */ /* 0x0003e2000810043f */
[----:B------:R-:W-:Y:S01]  /*106a0*/  ULDC UR4, c[0x0][0x9dc] ;  /* 0x0002770000047ab9 */ /* 0x000fe20000000800 */
[----:B------:R-:W2:Y:S01]  /*106b0*/  MUFU.TANH R12, R12 ;  /* 0x0000000c000c7308 */ /* 0x000ea20000002400 */
[----:B------:R-:W-:Y:S01]  /*106c0*/  ULOP3.LUT UR5, URZ, UR4, URZ, 0x33, !UPT ;  /* 0x000000043f057292 */ /* 0x000fe2000f8e333f */
[----:B------:R-:W-:Y:S01]  /*106d0*/  IADD3 R39, -R188, R144, R189 ;  /* 0x00000090bc277210 */ /* 0x000fe20007ffe1bd */
[----:B------:R-:W-:Y:S01]  /*106e0*/  VIADD R55, R55, 0xffffffff ;  /* 0xffffffff37377836 */ /* 0x000fe20000000000 */
[----:B------:R-:W-:Y:S01]  /*106f0*/  LOP3.LUT R22, R22, 0xfffffff7, RZ, 0xc0, !PT ;  /* 0xfffffff716167812 */ /* 0x000fe200078ec0ff */
[----:B------:R-:W-:-:S02]  /*10700*/  VIADD R144, R144, 0xffffffff ;  /* 0xffffffff90907836 */ /* 0x000fc40000000000 */
[----:B-1----:R-:W-:Y:S01]  /*10710*/  IMAD R14, R106, -0xa0, R189 ;  /* 0xffffff606a0e7824 */ /* 0x002fe200078e02bd */
[----:B------:R-:W1:Y:S01]  /*10720*/  MUFU.TANH R105, R105 ;  /* 0x0000006900697308 */ /* 0x000e620000002400 */
[C---:B------:R-:W-:Y:S01]  /*10730*/  VIADD R37, R39.reuse, UR5 ;  /* 0x0000000527257c36 */ /* 0x040fe20008000000 */
[----:B------:R-:W-:Y:S01]  /*10740*/  @P1 LOP3.LUT R22, R22, 0x8, RZ, 0xfc, !PT ;  /* 0x0000000816161812 */ /* 0x000fe200078efcff */
[----:B------:R-:W-:Y:S02]  /*10750*/  VIADD R21, R14, 0xa0 ;  /* 0x000000a00e157836 */ /* 0x000fe40000000000 */
[----:B------:R-:W-:Y:S02]  /*10760*/  IMAD.IADD R39, R39, 0x1, R24 ;  /* 0x0000000127277824 */ /* 0x000fe400078e0218 */
[----:B------:R-:W-:Y:S01]  /*10770*/  IMAD R180, R204, -0x2, R21 ;  /* 0xfffffffeccb47824 */ /* 0x000fe200078e0215 */
[----:B------:R-:W3:Y:S01]  /*10780*/  MUFU.TANH R0, R0 ;  /* 0x0000000000007308 */ /* 0x000ee20000002400 */
[----:B------:R-:W-:-:S02]  /*10790*/  IMAD.U32 R14, RZ, RZ, UR5 ;  /* 0x00000005ff0e7e24 */ /* 0x000fc4000f8e00ff */
[----:B0-----:R-:W-:Y:S01]  /*107a0*/  IMAD.IADD R53, R37, 0x1, R20 ;  /* 0x0000000125357824 */ /* 0x001fe200078e0214 */
[----:B------:R-:W-:-:S04]  /*107b0*/  VIADDMNMX R146, R20, R39, R180, PT ;  /* 0x0000002714927246 */ /* 0x000fc800038001b4 */
[----:B------:R-:W0:Y:S08]  /*107c0*/  MUFU.TANH R3, R3 ;  /* 0x0000000300037308 */ /* 0x000e300000002400 */
        /* <DEDUP_REMOVED lines=88> */
.L_x_1921:
[----:B------:R-:W-:-:S13]  /*10d50*/  ISETP.NE.AND P1, PT, R25, 0x1, PT ;  /* 0x000000011900780c */ /* 0x000fda0003f25270 */
[----:B------:R-:W1:Y:S02]  /*10d60*/  @P1 LDC.64 R20, c[0x0][0x9e8] ;  /* 0x00027a00ff141b82 */ /* 0x000e640000000a00 */
[----:B-1----:R-:W-:-:S05]  /*10d70*/  @P1 IMAD.HI.U32 R20, R51, R20, RZ ;  /* 0x0000001433141227 */ /* 0x002fca00078e00ff */
[----:B------:R-:W-:-:S07]  /*10d80*/  @P1 SHF.R.U32.HI R51, RZ, R21, R20 ;  /* 0x00000015ff331219 */ /* 0x000fce0000011614 */
.L_x_1922:
[----:B------:R-:W-:Y:S05]  /*10d90*/  BSYNC B0 ;  /* 0x0000000000007941 */ /* 0x000fea0003800000 */
.L_x_1920:
[----:B------:R-:W-:-:S05]  /*10da0*/  IMAD R20, R51, R25, R144 ;  /* 0x0000001933147224 */ /* 0x000fca00078e0290 */
[----:B------:R-:W-:Y:S02]  /*10db0*/  VIMNMX R53, R53, R20, !PT ;  /* 0x0000001435357248 */ /* 0x000fe40007fe0100 */
[----:B------:R-:W-:-:S07]  /*10dc0*/  VIADDMNMX R146, R20, R25, R146, PT ;  /* 0x0000001914927246 */ /* 0x000fce0003800192 */
.L_x_1919:
[C---:B------:R-:W-:Y:S01]  /*10dd0*/  ISETP.GE.AND P1, PT, R55.reuse, 0x2, PT ;  /* 0x000000023700780c */ /* 0x040fe20003f26270 */
[----:B------:R-:W1:Y:S01]  /*10de0*/  SHFL.IDX PT, R20, R49, 0x1, 0x1c1f ;  /* 0x003c1f0031147f89 */ /* 0x000e6200000e0000 */
[----:B------:R-:W-:Y:S02]  /*10df0*/  ISETP.GE.AND P5, PT, R55, 0x11, PT ;  /* 0x000000113700780c */ /* 0x000fe40003fa6270 */
[----:B------:R-:W-:Y:S02]  /*10e00*/  ISETP.GT.AND P2, PT, R53, 0x1, !P1 ;  /* 0x000000013500780c */ /* 0x000fe40004f44270 */
[----:B------:R-:W-:Y:S02]  /*10e10*/  P2R R121, PR, RZ, 0x20 ;  /* 0x00000020ff797803 */ /* 0x000fe40000000000 */
[----:B------:R-:W-:Y:S02]  /*10e20*/  ISETP.LT.OR P3, PT, R146, 0x2, P2 ;  /* 0x000000029200780c */ /* 0x000fe40001761670 */
[----:B------:R-:W-:-:S02]  /*10e30*/  ISETP.GE.AND P2, PT, R55, 0x9, PT ;  /* 0x000000093700780c */ /* 0x000fc40003f46270 */
[----:B------:R-:W-:Y:S02]  /*10e40*/  FSEL R34, R105, -INF , !P3 ;  /* 0xff80000069227808 */ /* 0x000fe40005800000 */
[----:B------:R-:W-:-:S04]  /*10e50*/  ISETP.GT.AND P3, PT, R53, 0x8, !P2 ;  /* 0x000000083500780c */ /* 0x000fc80005764270 */
[----:B------:R-:W-:-:S04]  /*10e60*/  ISETP.LT.OR P3, PT, R146, 0x9, P3 ;  /* 0x000000099200780c */ /* 0x000fc80001f61670 */
[----:B------:R-:W-:Y:S02]  /*10e70*/  FSEL R36, R107, -INF , !P3 ;  /* 0xff8000006b247808 */ /* 0x000fe40005800000 */
[----:B------:R-:W-:Y:S02]  /*10e80*/  ISETP.GE.AND P3, PT, R55, 0xa, PT ;  /* 0x0000000a3700780c */ /* 0x000fe40003f66270 */
[----:B-1----:R-:W-:Y:S02]  /*10e90*/  VIADDMNMX R180, R20, R39, R180, PT ;  /* 0x0000002714b47246 */ /* 0x002fe400038001b4 */
[----:B------:R-:W-:-:S04]  /*10ea0*/  ISETP.GT.AND P4, PT, R53, 0x9, !P3 ;  /* 0x000000093500780c */ /* 0x000fc80005f84270 */
[----:B------:R-:W-:-:S04]  /*10eb0*/  ISETP.LT.OR P4, PT, R146, 0xa, P4 ;  /* 0x0000000a9200780c */ /* 0x000fc80002781670 */
[----:B0-----:R-:W-:Y:S02]  /*10ec0*/  FSEL R38, R93, -INF , !P4 ;  /* 0xff8000005d267808 */ /* 0x001fe40006000000 */
        /* <DEDUP_REMOVED lines=17> */
[----:B------:R-:W-:Y:S02]  /*10fe0*/  ISETP.LT.OR P4, PT, R146, 0x1a, P4 ;  /* 0x0000001a9200780c */ /* 0x000fe40002781670 */
        /* <DEDUP_REMOVED lines=154> */
[----:B------:R-:W-:Y:S02]  /*11990*/  P2R R123, PR, RZ, 0x40 ;  /* 0x00000040ff7b7803 */ /* 0x000fe40000000000 */
[----:B------:R-:W-:-:S04]  /*119a0*/  ISETP.GT.AND P6, PT, R53, RZ, !P6 ;  /* 0x000000ff3500720c */ /* 0x000fc800077c4270 */
[----:B------:R-:W-:-:S04]  /*119b0*/  ISETP.LT.OR P6, PT, R146, 0x1, P6 ;  /* 0x000000019200780c */ /* 0x000fc800037c1670 */
[----:B------:R-:W-:Y:S02]  /*119c0*/  FSEL R51, R12, -INF , !P6 ;  /* 0xff8000000c337808 */ /* 0x000fe40007000000 */
[----:B------:R-:W-:-:S04]  /*119d0*/  ISETP.GE.AND P6, PT, R55, 0x9a, PT ;  /* 0x0000009a3700780c */ /* 0x000fc80003fc6270 */
[----:B------:R-:W-:Y:S02]  /*119e0*/  P2R R55, PR, RZ, 0x40 ;  /* 0x00000040ff377803 */ /* 0x000fe40000000000 */
[----:B------:R-:W-:-:S04]  /*119f0*/  ISETP.GT.AND P6, PT, R53, 0x99, !P6 ;  /* 0x000000993500780c */ /* 0x000fc800077c4270 */
[----:B------:R-:W-:-:S04]  /*11a00*/  ISETP.LT.OR P6, PT, R146, 0x9a, P6 ;  /* 0x0000009a9200780c */ /* 0x000fc800037c1670 */
[----:B------:R-:W-:Y:S01]  /*11a10*/  FSEL R12, R35, -INF , !P6 ;  /* 0xff800000230c7808 */ /* 0x000fe20007000000 */
[----:B------:R-:W-:Y:S01]  /*11a20*/  IMAD.IADD R35, R37, 0x1, R20 ;  /* 0x0000000125237824 */ /* 0x000fe200078e0214 */
[----:B------:R-:W-:-:S13]  /*11a30*/  ISETP.GE.AND P6, PT, R25, 0x1, PT ;  /* 0x000000011900780c */ /* 0x000fda0003fc6270 */
[----:B------:R-:W-:Y:S05]  /*11a40*/  @!P6 BRA `(.L_x_1923) ;  /* 0x00000000004ce947 */ /* 0x000fea0003800000 */
[----:B------:R-:W-:Y:S01]  /*11a50*/  IADD3 R37, -R188, R189, R20 ;  /* 0x000000bdbc257210 */ /* 0x000fe20007ffe114 */
[----:B------:R-:W-:Y:S03]  /*11a60*/  BSSY B0, `(.L_x_1924) ;  /* 0x000000e000007945 */ /* 0x000fe60003800000 */
        /* <DEDUP_REMOVED lines=9> */
.L_x_1925:
[----:B------:R-:W-:-:S13]  /*11b00*/  ISETP.NE.AND P6, PT, R25, 0x1, PT ;  /* 0x000000011900780c */ /* 0x000fda0003fc5270 */
[----:B------:R-:W0:Y:S02]  /*11b10*/  @P6 LDC.64 R20, c[0x0][0x9e8] ;  /* 0x00027a00ff146b82 */ /* 0x000e240000000a00 */
[----:B0-----:R-:W-:-:S05]  /*11b20*/  @P6 IMAD.HI.U32 R20, R37, R20, RZ ;  /* 0x0000001425146227 */ /* 0x001fca00078e00ff */
[----:B------:R-:W-:-:S07]  /*11b30*/  @P6 SHF.R.U32.HI R37, RZ, R21, R20 ;  /* 0x00000015ff256219 */ /* 0x000fce0000011614 */
.L_x_1926:
[----:B------:R-:W-:Y:S05]  /*11b40*/  BSYNC B0 ;  /* 0x0000000000007941 */ /* 0x000fea0003800000 */
.L_x_1924:
[----:B------:R-:W-:-:S05]  /*11b50*/  IMAD R144, R37, R25, R144 ;  /* 0x0000001925907224 */ /* 0x000fca00078e0290 */
[----:B------:R-:W-:Y:S02]  /*11b60*/  VIMNMX R35, R35, R144, !PT ;  /* 0x0000009023237248 */ /* 0x000fe40007fe0100 */
[----:B------:R-:W-:-:S07]  /*11b70*/  VIADDMNMX R180, R144, R25, R180, PT ;  /* 0x0000001990b47246 */ /* 0x000fce00038001b4 */
.L_x_1923:
[----:B------:R-:W-:Y:S01]  /*11b80*/  ISETP.GT.AND P1, PT, R35, 0x1, !P1 ;  /* 0x000000012300780c */ /* 0x000fe20004f24270 */
[----:B------:R-:W-:Y:S01]  /*11b90*/  ULDC UR4, c[0x0][0x988] ;  /* 0x0002620000047ab9 */ /* 0x000fe20000000800 */
[----:B------:R-:W-:Y:S01]  /*11ba0*/  ISETP.NE.AND P6, PT, R125, RZ, PT ;  /* 0x000000ff7d00720c */ /* 0x000fe20003fc5270 */
[----:B------:R-:W-:Y:S01]  /*11bb0*/  IMAD.U32 R21, RZ, RZ, UR4 ;  /* 0x00000004ff157e24 */ /* 0x000fe2000f8e00ff */
[----:B------:R-:W-:Y:S02]  /*11bc0*/  ISETP.LT.OR P1, PT, R180, 0x2, P1 ;  /* 0x00000002b400780c */ /* 0x000fe40000f21670 */
[----:B------:R-:W-:Y:S02]  /*11bd0*/  ISETP.GT.AND P3, PT, R35, 0x9, !P3 ;  /* 0x000000092300780c */ /* 0x000fe40005f64270 */
[----:B------:R-:W-:Y:S02]  /*11be0*/  FSEL R20, R3, -INF , !P1 ;  /* 0xff80000003147808 */ /* 0x000fe40004800000 */
[----:B------:R-:W-:-:S02]  /*11bf0*/  ISETP.NE.AND P1, PT, R121, RZ, PT ;  /* 0x000000ff7900720c */ /* 0x000fc40003f25270 */
[----:B------:R-:W-:Y:S02]  /*11c00*/  ISETP.LT.OR P3, PT, R180, 0xa, P3 ;  /* 0x0000000ab400780c */ /* 0x000fe40001f61670 */
[C---:B------:R-:W-:Y:S02]  /*11c10*/  ISETP.GT.AND P1, PT, R35.reuse, 0x10, !P1 ;  /* 0x000000102300780c */ /* 0x040fe40004f24270 */
[----:B------:R-:W-:Y:S02]  /*11c20*/  FSEL R88, R88, -INF , !P3 ;  /* 0xff80000058587808 */ /* 0x000fe40005800000 */
[----:B------:R-:W-:Y:S02]  /*11c30*/  ISETP.LT.OR P1, PT, R180, 0x11, P1 ;  /* 0x00000011b400780c */ /* 0x000fe40000f21670 */
[----:B------:R-:W-:Y:S02]  /*11c40*/  ISETP.GT.AND P2, PT, R35, 0x8, !P2 ;  /* 0x000000082300780c */ /* 0x000fe40005744270 */
[----:B------:R-:W-:-:S02]  /*11c50*/  FSEL R146, R89, -INF , !P1 ;  /* 0xff80000059927808 */ /* 0x000fc40004800000 */
[----:B------:R-:W-:Y:S02]  /*11c60*/  ISETP.GT.AND P1, PT, R35, 0x11, !P6 ;  /* 0x000000112300780c */ /* 0x000fe40007724270 */
[----:B------:R-:W-:Y:S02]  /*11c70*/  ISETP.NE.AND P3, PT, R127, RZ, PT ;  /* 0x000000ff7f00720c */ /* 0x000fe40003f65270 */
[C---:B------:R-:W-:Y:S02]  /*11c80*/  ISETP.LT.OR P1, PT, R180.reuse, 0x12, P1 ;  /* 0x00000012b400780c */ /* 0x040fe40000f21670 */
[----:B------:R-:W-:Y:S02]  /*11c90*/  ISETP.LT.OR P2, PT, R180, 0x9, P2 ;  /* 0x00000009b400780c */ /* 0x000fe40001741670 */
[----:B------:R-:W-:Y:S02]  /*11ca0*/  FSEL R90, R90, -INF , !P1 ;  /* 0xff8000005a5a7808 */ /* 0x000fe40004800000 */
[----:B------:R-:W-:-:S02]  /*11cb0*/  ISETP.NE.AND P1, PT, R119, RZ, PT ;  /* 0x000000ff7700720c */ /* 0x000fc40003f25270 */
[----:B------:R-:W-:Y:S02]  /*11cc0*/  FSEL R144, R15, -INF , !P2 ;  /* 0xff8000000f907808 */ /* 0x000fe40005000000 */
[----:B------:R-:W-:Y:S02]  /*11cd0*/  ISETP.GT.AND P1, PT, R35, 0x18, !P1 ;  /* 0x000000182300780c */ /* 0x000fe40004f24270 */
[----:B------:R-:W-:Y:S02]  /*11ce0*/  ISETP.NE.AND P2, PT, R141, RZ, PT ;  /* 0x000000ff8d00720c */ /* 0x000fe40003f45270 */
[----:B------:R-:W-:Y:S02]  /*11cf0*/  ISETP.LT.OR P1, PT, R180, 0x19, P1 ;  /* 0x00000019b400780c */ /* 0x000fe40000f21670 */
[----:B------:R-:W-:Y:S02]  /*11d00*/  ISETP.NE.AND P6, PT, R139, RZ, PT ;  /* 0x000000ff8b00720c */ /* 0x000fe40003fc5270 */
        /* <DEDUP_REMOVED lines=53> */
[----:B------:R-:W-:Y:S02]  /*12060*/  ISETP.GT.AND P1, PT, R35, 0x39, !P6 ;  /* 0x000000392300780c */ /* 0x000fe40007724270 */
[----:B------:R-:W-:-:S02]  /*12070*/  ISETP.NE.AND P6, PT, R133, RZ, PT ;  /* 0x000000ff8500720c */ /* 0x000fc40003fc5270 */
        /* <DEDUP_REMOVED lines=46> */
[----:B------:R-:W0:Y:S01]  /*12360*/  SHFL.BFLY PT, R182, R3, 0x2, 0x1f ;  /* 0x0c401f0003b67f89 */ /* 0x000e2200000e0000 */
[C---:B------:R-:W-:Y:S02]  /*12370*/  ISETP.GT.AND P4, PT, R35.reuse, 0x91, !P4 ;  /* 0x000000912300780c */ /* 0x040fe40006784270 */
[----:B------:R-:W-:-:S02]  /*12380*/  ISETP.GT.AND P1, PT, R35, 0x58, !P1 ;  /* 0x000000582300780c */ /* 0x000fc40004f24270 */
[C---:B------:R-:W-:Y:S02]  /*12390*/  ISETP.GT.AND P5, PT, R35.reuse, 0x98, !P5 ;  /* 0x000000982300780c */ /* 0x040fe40006fa4270 */
[C---:B------:R-:W-:Y:S02]  /*123a0*/  ISETP.LT.OR P1, PT, R180.reuse, 0x59, P1 ;  /* 0x00000059b400780c */ /* 0x040fe40000f21670 */
[----:B------:R-:W-:Y:S02]  /*123b0*/  ISETP.LT.OR P4, PT, R180, 0x92, P4 ;  /* 0x00000092b400780c */ /* 0x000fe40002781670 */
[----:B------:R-:W-:Y:S02]  /*123c0*/  FSEL R62, R62, -INF , !P1 ;  /* 0xff8000003e3e7808 */ /* 0x000fe40004800000 */
[----:B------:R-:W-:Y:S02]  /*123d0*/  ISETP.GT.AND P1, PT, R35, 0x59, !P3 ;  /* 0x000000592300780c */ /* 0x000fe40005f24270 */
[----:B------:R-:W-:-:S02]  /*123e0*/  ISETP.NE.AND P3, PT, R131, RZ, PT ;  /* 0x000000ff8300720c */ /* 0x000fc40003f65270 */
[C---:B------:R-:W-:Y:S02]  /*123f0*/  ISETP.LT.OR P1, PT, R180.reuse, 0x5a, P1 ;  /* 0x0000005ab400780c */ /* 0x040fe40000f21670 */
[C---:B------:R-:W-:Y:S02]  /*12400*/  ISETP.LT.OR P5, PT, R180.reuse, 0x99, P5 ;  /* 0x00000099b400780c */ /* 0x040fe40002fa1670 */
[----:B------:R-:W-:Y:S02]  /*12410*/  FSEL R164, R63, -INF , !P1 ;  /* 0xff8000003fa47808 */ /* 0x000fe40004800000 */
[----:B------:R-:W-:Y:S02]  /*12420*/  ISETP.GT.AND P1, PT, R35, 0x60, !P2 ;  /* 0x000000602300780c */ /* 0x000fe40005724270 */
[----:B0-----:R-:W-:Y:S02]  /*12430*/  FMNMX.FTZ R182, R3, R182, !PT ;  /* 0x000000b603b67209 */ /* 0x001fe40007810000 */
[----:B------:R-:W-:-:S02]  /*12440*/  ISETP.LT.OR P1, PT, R180, 0x61, P1 ;  /* 0x00000061b400780c */ /* 0x000fc40000f21670 */
[----:B------:R-:W-:Y:S01]  /*12450*/  ISETP.NE.AND P2, PT, R129, RZ, PT ;  /* 0x000000ff8100720c */ /* 0x000fe20003f45270 */
[----:B------:R-:W0:Y:S01]  /*12460*/  SHFL.BFLY PT, R15, R182, 0x1, 0x1f ;  /* 0x0c201f00b60f7f89 */ /* 0x000e2200000e0000 */
[----:B------:R-:W-:Y:S02]  /*12470*/  FSEL R40, R40, -INF , !P1 ;  /* 0xff80000028287808 */ /* 0x000fe40004800000 */
[----:B------:R-:W-:Y:S02]  /*12480*/  ISETP.GT.AND P1, PT, R35, 0x61, !P6 ;  /* 0x000000612300780c */ /* 0x000fe40007724270 */
[----:B------:R-:W-:Y:S02]  /*12490*/  ISETP.NE.AND P6, PT, R143, RZ, PT ;  /* 0x000000ff8f00720c */ /* 0x000fe40003fc5270 */
[----:B------:R-:W-:Y:S02]  /*124a0*/  ISETP.LT.OR P1, PT, R180, 0x62, P1 ;  /* 0x00000062b400780c */ /* 0x000fe40000f21670 */
[----:B------:R-:W-:-:S02]  /*124b0*/  FSEL R30, R30, -INF , !P4 ;  /* 0xff8000001e1e7808 */ /* 0x000fc40006000000 */
[----:B------:R-:W-:Y:S02]  /*124c0*/  FSEL R166, R41, -INF , !P1 ;  /* 0xff80000029a67808 */ /* 0x000fe40004800000 */
[----:B------:R-:W-:Y:S02]  /*124d0*/  ISETP.NE.AND P1, PT, R87, RZ, PT ;  /* 0x000000ff5700720c */ /* 0x000fe40003f25270 */
[----:B------:R-:W-:Y:S02]  /*124e0*/  FSEL R32, R32, -INF , !P5 ;  /* 0xff80000020207808 */ /* 0x000fe40006800000 */
[----:B------:R-:W-:-:S04]  /*124f0*/  ISETP.GT.AND P1, PT, R35, 0x68, !P1 ;  /* 0x000000682300780c */ /* 0x000fc80004f24270 */
[----:B------:R-:W-:Y:S02]  /*12500*/  ISETP.LT.OR P1, PT, R180, 0x69, P1 ;  /* 0x00000069b400780c */ /* 0x000fe40000f21670 */
[----:B0-----:R-:W-:Y:S02]  /*12510*/  FMNMX.FTZ R220, R182, R15, !PT ;  /* 0x0000000fb6dc7209 */ /* 0x001fe40007810000 */
[----:B------:R-:W-:Y:S02]  /*12520*/  FSEL R42, R42, -INF , !P1 ;  /* 0xff8000002a2a7808 */ /* 0x000fe40004800000 */
[----:B------:R-:W-:-:S04]  /*12530*/  ISETP.NE.AND P1, PT, R85, RZ, PT ;  /* 0x000000ff5500720c */ /* 0x000fc80003f25270 */
[----:B------:R-:W-:-:S04]  /*12540*/  ISETP.GT.AND P1, PT, R35, 0x69, !P1 ;  /* 0x000000692300780c */ /* 0x000fc80004f24270 */
[----:B------:R-:W-:-:S04]  /*12550*/  ISETP.LT.OR P1, PT, R180, 0x6a, P1 ;  /* 0x0000006ab400780c */ /* 0x000fc80000f21670 */
[----:B------:R-:W-:Y:S01]  /*12560*/  FSEL R168, R43, -INF , !P1 ;  /* 0xff8000002ba87808 */ /* 0x000fe20004800000 */
[----:B------:R-:W-:-:S01]  /*12570*/  FFMA.FTZ R43, R220, R21, -8 ;  /* 0xc1000000dc2b7423 */ /* 0x000fc20000010015 */
        /* <DEDUP_REMOVED lines=24> */
[----:B------:R-:W-:-:S04]  /*12700*/  ISETP.GT.AND P1, PT, R35, 0x88, !P3 ;  /* 0x000000882300780c */ /* 0x000fc80005f24270 */
[----:B------:R-:W-:-:S04]  /*12710*/  ISETP.LT.OR P1, PT, R180, 0x89, P1 ;  /* 0x00000089b400780c */ /* 0x000fc80000f21670 */
[----:B------:R-:W-:Y:S02]  /*12720*/  FSEL R28, R28, -INF , !P1 ;  /* 0xff8000001c1c7808 */ /* 0x000fe40004800000 */
[----:B------:R-:W-:-:S04]  /*12730*/  ISETP.GT.AND P1, PT, R35, 0x89, !P2 ;  /* 0x000000892300780c */ /* 0x000fc80005724270 */
        /* <DEDUP_REMOVED lines=8> */
[----:B------:R-:W-:Y:S02]  /*127c0*/  ISETP.GT.AND P1, PT, R35, RZ, !P6 ;  /* 0x000000ff2300720c */ /* 0x000fe40007724270 */
[----:B------:R-:W-:Y:S01]  /*127d0*/  ISETP.NE.AND P6, PT, R55, RZ, PT ;  /* 0x000000ff3700720c */ /* 0x000fe20003fc5270 */
[----:B------:R-:W-:-:S01]  /*127e0*/  FFMA.FTZ R64, R64, R21, -R43 ;  /* 0x0000001540407223 */ /* 0x000fc2000001082b */
[----:B------:R-:W-:Y:S01]  /*127f0*/  ISETP.LT.OR P1, PT, R180, 0x1, P1 ;  /* 0x00000001b400780c */ /* 0x000fe20000f21670 */
[----:B------:R-:W-:-:S01]  /*12800*/  FFMA.FTZ R27, R36, R21, -R43 ;  /* 0x00000015241b7223 */ /* 0x000fc2000001082b */
[-CC-:B------:R-:W-:Y:S01]  /*12810*/  FFMA.FTZ R36, R38, R21.reuse, -R43.reuse ;  /* 0x0000001526247223 */ /* 0x180fe2000001082b */
[----:B------:R-:W-:-:S01]  /*12820*/  FFMA.FTZ R38, R96, R21, -R43 ;  /* 0x0000001560267223 */ /* 0x000fc2000001082b */
[----:B------:R-:W-:Y:S01]  /*12830*/  FSEL R45, R0, -INF , !P1 ;  /* 0xff800000002d7808 */ /* 0x000fe20004800000 */
[----:B------:R-:W-:-:S01]  /*12840*/  FFMA.FTZ R0, R51, R21, -R43 ;  /* 0x0000001533007223 */ /* 0x000fc2000001082b */
[----:B------:R-:W-:Y:S01]  /*12850*/  ISETP.GT.AND P1, PT, R35, 0x99, !P6 ;  /* 0x000000992300780c */ /* 0x000fe20007724270 */
[----:B------:R-:W-:-:S01]  /*12860*/  FFMA.FTZ R102, R102, R21, -R43 ;  /* 0x0000001566667223 */ /* 0x000fc2000001082b */
[----:B------:R-:W-:Y:S01]  /*12870*/  FMNMX.FTZ R31, R45, R20, !PT ;  /* 0x000000142d1f7209 */ /* 0x000fe20007810000 */
[----:B------:R-:W-:-:S01]  /*12880*/  FFMA.FTZ R3, R34, R21, -R43 ;  /* 0x0000001522037223 */ /* 0x000fc2000001082b */
[----:B------:R-:W-:Y:S01]  /*12890*/  ISETP.LT.OR P1, PT, R180, 0x9a, P1 ;  /* 0x0000009ab400780c */ /* 0x000fe20000f21670 */
[----:B------:R-:W-:-:S01]  /*128a0*/  FFMA.FTZ R52, R52, R21, -R43 ;  /* 0x0000001534347223 */ /* 0x000fc2000001082b */
[----:B------:R-:W-:Y:S01]  /*128b0*/  FMNMX.FTZ R37, R144, R31, !PT ;  /* 0x0000001f90257209 */ /* 0x000fe20007810000 */
[----:B------:R-:W-:-:S01]  /*128c0*/  FFMA.FTZ R54, R54, R21, -R43 ;  /* 0x0000001536367223 */ /* 0x000fc2000001082b */
[----:B------:R-:W-:Y:S01]  /*128d0*/  MUFU.EX2 R0, R0 ;  /* 0x0000000000007308 */ /* 0x000fe20000000800 */
[----:B------:R-:W-:-:S01]  /*128e0*/  FFMA.FTZ R68, R68, R21, -R43 ;  /* 0x0000001544447223 */ /* 0x000fc2000001082b */
[----:B------:R-:W-:Y:S01]  /*128f0*/  FMNMX.FTZ R37, R88, R37, !PT ;  /* 0x0000002558257209 */ /* 0x000fe20007810000 */
[----:B------:R-:W-:-:S01]  /*12900*/  FFMA.FTZ R80, R80, R21, -R43 ;  /* 0x0000001550507223 */ /* 0x000fc2000001082b */
[-CC-:B------:R-:W-:Y:S01]  /*12910*/  FFMA.FTZ R84, R84, R21.reuse, -R43.reuse ;  /* 0x0000001554547223 */ /* 0x180fe2000001082b */
        /* <DEDUP_REMOVED lines=20> */
[----:B0-----:R-:W-:-:S01]  /*12a60*/  FFMA.FTZ R52, R66, R21, -R43 ;  /* 0x0000001542347223 */ /* 0x001fc2000001082b */
[----:B------:R-:W-:Y:S01]  /*12a70*/  FMNMX.FTZ R39, R150, R39, !PT ;  /* 0x0000002796277209 */ /* 0x000fe20007810000 */
[----:B------:R-:W-:-:S01]  /*12a80*/  FFMA.FTZ R66, R86, R21, -R43 ;  /* 0x0000001556427223 */ /* 0x000fc2000001082b */
[-CC-:B------:R-:W-:Y:S01]  /*12a90*/  FFMA.FTZ R86, R124, R21.reuse, -R43.reuse ;  /* 0x000000157c567223 */ /* 0x180fe2000001082b */
[----:B------:R-:W-:-:S01]  /*12aa0*/  FFMA.FTZ R63, R138, R21, -R43 ;  /* 0x000000158a3f7223 */ /* 0x000fc2000001082b */
[----:B------:R-:W-:Y:S01]  /*12ab0*/  FMNMX.FTZ R41, R74, R39, !PT ;  /* 0x000000274a297209 */ /* 0x000fe20007810000 */
[----:B------:R-:W-:-:S01]  /*12ac0*/  FFMA.FTZ R100, R142, R21, -R43 ;  /* 0x000000158e647223 */ /* 0x000fc2000001082b */
[----:B------:R0:W-:Y:S01]  /*12ad0*/  MUFU.EX2 R39, R64 ;  /* 0x0000004000277308 */ /* 0x0001e20000000800 */
[----:B-1----:R-:W-:-:S01]  /*12ae0*/  FFMA.FTZ R54, R70, R21, -R43 ;  /* 0x0000001546367223 */ /* 0x002fc2000001082b */
[----:B------:R-:W-:Y:S01]  /*12af0*/  FMNMX.FTZ R41, R152, R41, !PT ;  /* 0x0000002998297209 */ /* 0x000fe20007810000 */
[----:B------:R-:W-:-:S01]  /*12b00*/  FFMA.FTZ R70, R112, R21, -R43 ;  /* 0x0000001570467223 */ /* 0x000fc2000001082b */
[----:B------:R-:W-:Y:S01]  /*12b10*/  FFMA.FTZ R12, R12, R21, -R43 ;  /* 0x000000150c0c7223 */ /* 0x000fe2000001082b */
[----:B------:R-:W-:-:S02]  /*12b20*/  ISETP.NE.AND P6, PT, R145, 0x1, PT ;  /* 0x000000019100780c */ /* 0x000fc40003fc5270 */
[----:B------:R-:W-:Y:S01]  /*12b30*/  FMNMX.FTZ R41, R76, R41, !PT ;  /* 0x000000294c297209 */ /* 0x000fe20007810000 */
[----:B------:R-:W-:Y:S01]  /*12b40*/  MUFU.EX2 R27, R27 ;  /* 0x0000001b001b7308 */ /* 0x000fe20000000800 */
[----:B0-----:R-:W-:-:S01]  /*12b50*/  FFMA.FTZ R64, R82, R21, -R43 ;  /* 0x0000001552407223 */ /* 0x001fc2000001082b */
[----:B------:R-:W-:Y:S01]  /*12b60*/  FSEL R82, R33, -INF , !P1 ;  /* 0xff80000021527808 */ /* 0x000fe20004800000 */
[----:B------:R-:W-:-:S01]  /*12b70*/  FFMA.FTZ R33, R118, R21, -R43 ;  /* 0x0000001576217223 */ /* 0x000fc2000001082b */
[----:B------:R-:W-:-:S04]  /*12b80*/  FMNMX.FTZ R41, R154, R41, !PT ;  /* 0x000000299a297209 */ /* 0x000fc80007810000 */
[----:B------:R-:W-:Y:S01]  /*12b90*/  FMNMX.FTZ R47, R78, R41, !PT ;  /* 0x000000294e2f7209 */ /* 0x000fe20007810000 */
[----:B------:R-:W0:Y:S03]  /*12ba0*/  MUFU.EX2 R36, R36 ;  /* 0x0000002400247308 */ /* 0x000e260000000800 */
[----:B------:R-:W-:-:S04]  /*12bb0*/  FMNMX.FTZ R47, R156, R47, !PT ;  /* 0x0000002f9c2f7209 */ /* 0x000fc80007810000 */
[----:B------:R-:W-:Y:S01]  /*12bc0*/  FMNMX.FTZ R47, R56, R47, !PT ;  /* 0x0000002f382f7209 */ /* 0x000fe20007810000 */
[----:B------:R1:W-:Y:S03]  /*12bd0*/  MUFU.EX2 R41, R68 ;  /* 0x0000004400297308 */ /* 0x0003e60000000800 */
[----:B------:R-:W-:-:S04]  /*12be0*/  FMNMX.FTZ R47, R158, R47, !PT ;  /* 0x0000002f9e2f7209 */ /* 0x000fc80007810000 */
[----:B------:R-:W-:Y:S01]  /*12bf0*/  FMNMX.FTZ R49, R58, R47, !PT ;  /* 0x0000002f3a317209 */ /* 0x000fe20007810000 */
[----:B------:R-:W-:Y:S01]  /*12c00*/  MUFU.EX2 R15, R15 ;  /* 0x0000000f000f7308 */ /* 0x000fe20000000800 */
[----:B-1----:R-:W-:-:S01]  /*12c10*/  FFMA.FTZ R68, R108, R21, -R43 ;  /* 0x000000156c447223 */ /* 0x002fc2000001082b */
[----:B0-----:R-:W-:Y:S02]  /*12c20*/  F2FP.SATFINITE.E4M3.F32.PACK_AB_MERGE_C R184, R36, R27, RZ ;  /* 0x0000001b24b8723e */ /* 0x001fe400048070ff */
[----:B------:R-:W-:Y:S02]  /*12c30*/  FMNMX.FTZ R49, R160, R49, !PT ;  /* 0x00000031a0317209 */ /* 0x000fe40007810000 */
[----:B------:R-:W-:Y:S02]  /*12c40*/  F2FP.SATFINITE.E4M3.F32.PACK_AB_MERGE_C R184, R3, R0, R184 ;  /* 0x0000000003b8723e */ /* 0x000fe400048070b8 */
[----:B------:R-:W-:Y:S01]  /*12c50*/  FMNMX.FTZ R49, R60, R49, !PT ;  /* 0x000000313c317209 */ /* 0x000fe20007810000 */
[----:B------:R0:W-:Y:S03]  /*12c60*/  MUFU.EX2 R47, R80 ;  /* 0x00000050002f7308 */ /* 0x0001e60000000800 */
[----:B------:R-:W-:-:S04]  /*12c70*/  FMNMX.FTZ R49, R162, R49, !PT ;  /* 0x00000031a2317209 */ /* 0x000fc80007810000 */
[----:B------:R-:W-:Y:S01]  /*12c80*/  FMNMX.FTZ R51, R62, R49, !PT ;  /* 0x000000313e337209 */ /* 0x000fe20007810000 */
[----:B------:R-:W-:Y:S01]  /*12c90*/  MUFU.EX2 R34, R34 ;  /* 0x0000002200227308 */ /* 0x000fe20000000800 */
[----:B0-----:R-:W-:-:S02]  /*12ca0*/  FFMA.FTZ R80, R116, R21, -R43 ;  /* 0x0000001574507223 */ /* 0x001fc4000001082b */
[----:B------:R-:W-:-:S04]  /*12cb0*/  FMNMX.FTZ R51, R164, R51, !PT ;  /* 0x00000033a4337209 */ /* 0x000fc80007810000 */
        /* <DEDUP_REMOVED lines=8> */
[----:B------:R-:W-:Y:S03]  /*12d40*/  MUFU.EX2 R51, R102 ;  /* 0x0000006600337308 */ /* 0x000fe60000000800 */
[----:B------:R-:W-:-:S04]  /*12d50*/  FMNMX.FTZ R53, R170, R53, !PT ;  /* 0x00000035aa357209 */ /* 0x000fc80007810000 */
[----:B------:R-:W-:Y:S01]  /*12d60*/  FMNMX.FTZ R55, R46, R53, !PT ;  /* 0x000000352e377209 */ /* 0x000fe20007810000 */
[----:B------:R-:W0:Y:S03]  /*12d70*/  MUFU.EX2 R38, R38 ;  /* 0x0000002600267308 */ /* 0x000e260000000800 */
[----:B------:R-:W-:-:S04]  /*12d80*/  FMNMX.FTZ R55, R172, R55, !PT ;  /* 0x00000037ac377209 */ /* 0x000fc80007810000 */
[----:B------:R-:W-:Y:S01]  /*12d90*/  FMNMX.FTZ R55, R26, R55, !PT ;  /* 0x000000371a377209 */ /* 0x000fe20007810000 */
[----:B------:R-:W-:Y:S03]  /*12da0*/  MUFU.EX2 R48, R48 ;  /* 0x0000003000307308 */ /* 0x000fe60000000800 */
[----:B------:R-:W-:-:S04]  /*12db0*/  FMNMX.FTZ R55, R174, R55, !PT ;  /* 0x00000037ae377209 */ /* 0x000fc80007810000 */
[----:B------:R-:W-:Y:S01]  /*12dc0*/  FMNMX.FTZ R55, R28, R55, !PT ;  /* 0x000000371c377209 */ /* 0x000fe20007810000 */
[----:B------:R-:W1:Y:S01]  /*12dd0*/  MUFU.EX2 R50, R50 ;  /* 0x0000003200327308 */ /* 0x000e620000000800 */
[----:B0-----:R-:W-:Y:S02]  /*12de0*/  F2FP.SATFINITE.E4M3.F32.PACK_AB_MERGE_C R186, R38, R29, RZ ;  /* 0x0000001d26ba723e */ /* 0x001fe400048070ff */
[----:B------:R-:W-:Y:S02]  /*12df0*/  FMNMX.FTZ R55, R176, R55, !PT ;  /* 0x00000037b0377209 */ /* 0x000fe40007810000 */
[----:B------:R-:W-:Y:S02]  /*12e00*/  F2FP.SATFINITE.E4M3.F32.PACK_AB_MERGE_C R186, R34, R15, R186 ;  /* 0x0000000f22ba723e */ /* 0x000fe400048070ba */
[----:B------:R-:W-:Y:S01]  /*12e10*/  FMNMX.FTZ R55, R178, R55, !PT ;  /* 0x00000037b2377209 */ /* 0x000fe20007810000 */
[----:B------:R-:W-:Y:S03]  /*12e20*/  MUFU.EX2 R52, R52 ;  /* 0x0000003400347308 */ /* 0x000fe60000000800 */
[----:B------:R-:W-:-:S04]  /*12e30*/  FMNMX.FTZ R55, R30, R55, !PT ;  /* 0x000000371e377209 */ /* 0x000fc80007810000 */
[----:B------:R-:W-:Y:S01]  /*12e40*/  FMNMX.FTZ R55, R32, R55, !PT ;  /* 0x0000003720377209 */ /* 0x000fe20007810000 */
[----:B------:R-:W0:Y:S01]  /*12e50*/  MUFU.EX2 R54, R54 ;  /* 0x0000003600367308 */ /* 0x000e220000000800 */
[----:B-1----:R-:W-:Y:S02]  /*12e60*/  F2FP.SATFINITE.E4M3.F32.PACK_AB_MERGE_C R180, R50, R37, RZ ;  /* 0x0000002532b4723e */ /* 0x002fe400048070ff */
[----:B------:R-:W-:Y:S01]  /*12e70*/  FMNMX.FTZ R59, R82, R55, !PT ;  /* 0x00000037523b7209 */ /* 0x000fe20007810000 */
[----:B------:R-:W-:-:S01]  /*12e80*/  FFMA.FTZ R55, R122, R21, -R43 ;  /* 0x000000157a377223 */ /* 0x000fc2000001082b */
[----:B------:R-:W-:-:S03]  /*12e90*/  F2FP.SATFINITE.E4M3.F32.PACK_AB_MERGE_C R180, R48, R31, R180 ;  /* 0x0000001f30b4723e */ /* 0x000fc600048070b4 */
[----:B------:R-:W1:Y:S01]  /*12ea0*/  SHFL.BFLY PT, R96, R59, 0x2, 0x1f ;  /* 0x0c401f003b607f89 */ /* 0x000e6200000e0000 */
[----:B------:R-:W-:Y:S08]  /*12eb0*/  MUFU.EX2 R64, R64 ;  /* 0x0000004000407308 */ /* 0x000ff00000000800 */
[----:B------:R-:W-:Y:S01]  /*12ec0*/  MUFU.EX2 R66, R66 ;  /* 0x0000004200427308 */ /* 0x000fe20000000800 */
[----:B0-----:R-:W-:-:S04]  /*12ed0*/  F2FP.SATFINITE.E4M3.F32.PACK_AB_MERGE_C R182, R54, R41, RZ ;  /* 0x0000002936b6723e */ /* 0x001fc800048070ff */
[----:B------:R-:W-:-:S03]  /*12ee0*/  F2FP.SATFINITE.E4M3.F32.PACK_AB_MERGE_C R182, R52, R39, R182 ;  /* 0x0000002734b6723e */ /* 0x000fc600048070b6 */
[----:B------:R-:W-:Y:S01]  /*12ef0*/  MUFU.EX2 R53, R110 ;  /* 0x0000006e00357308 */ /* 0x000fe20000000800 */
[----:B-1----:R-:W-:Y:S01]  /*12f00*/  FMNMX.FTZ R65, R59, R96, !PT ;  /* 0x000000603b417209 */ /* 0x002fe20007810000 */
        /* <DEDUP_REMOVED lines=11> */
[----:B------:R-:W-:-:S05]  /*12fc0*/  FSEL R43, R67, RZ, P1 ;  /* 0x000000ff432b7208 */ /* 0x000fca0000800000 */
[----:B------:R-:W-:Y:S01]  /*12fd0*/  MUFU.EX2 R80, R80 ;  /* 0x0000005000507308 */ /* 0x000fe20000000800 */
[----:B------:R-:W-:-:S01]  /*12fe0*/  FFMA.FTZ R45, R45, R21, -R43 ;  /* 0x000000152d2d7223 */ /* 0x000fc2000001082b */
[-CC-:B------:R-:W-:Y:S01]  /*12ff0*/  FFMA.FTZ R20, R20, R21.reuse, -R43.reuse ;  /* 0x0000001514147223 */ /* 0x180fe2000001082b */
[----:B------:R-:W-:-:S01]  /*13000*/  FFMA.FTZ R102, R88, R21, -R43 ;  /* 0x0000001558667223 */ /* 0x000fc2000001082b */
[-CC-:B------:R-:W-:Y:S01]  /*13010*/  FFMA.FTZ R67, R144, R21.reuse, -R43.reuse ;  /* 0x0000001590437223 */ /* 0x180fe2000001082b */
[----:B------:R-:W-:-:S01]  /*13020*/  FFMA.FTZ R88, R90, R21, -R43 ;  /* 0x000000155a587223 */ /* 0x000fc2000001082b */
[----:B------:R-:W-:Y:S01]  /*13030*/  FFMA.FTZ R90, R92, R21, -R43 ;  /* 0x000000155c5a7223 */ /* 0x000fe2000001082b */
[----:B------:R-:W-:-:S01]  /*13040*/  FADD.FTZ R92, R0, R3 ;  /* 0x00000003005c7221 */ /* 0x000fc20000010000 */
[----:B------:R-:W-:Y:S01]  /*13050*/  MUFU.EX2 R45, R45 ;  /* 0x0000002d002d7308 */ /* 0x000fe20000000800 */
[----:B------:R-:W-:-:S01]  /*13060*/  FFMA.FTZ R69, R146, R21, -R43 ;  /* 0x0000001592457223 */ /* 0x000fc2000001082b */
[----:B------:R-:W-:Y:S01]  /*13070*/  FFMA.FTZ R71, R148, R21, -R43 ;  /* 0x0000001594477223 */ /* 0x000fe2000001082b */
[----:B------:R-:W-:-:S01]  /*13080*/  FADD.FTZ R87, R27, R92 ;  /* 0x0000005c1b577221 */ /* 0x000fc20000010000 */
[-CC-:B------:R-:W-:Y:S01]  /*13090*/  FFMA.FTZ R72, R72, R21.reuse, -R43.reuse ;  /* 0x0000001548487223 */ /* 0x180fe2000001082b */
[----:B------:R-:W-:-:S01]  /*130a0*/  FFMA.FTZ R73, R150, R21, -R43 ;  /* 0x0000001596497223 */ /* 0x000fc2000001082b */
[----:B------:R-:W-:Y:S01]  /*130b0*/  FFMA.FTZ R74, R74, R21, -R43 ;  /* 0x000000154a4a7223 */ /* 0x000fe2000001082b */
[----:B------:R-:W-:-:S01]  /*130c0*/  FADD.FTZ R92, R36, R87 ;  /* 0x00000057245c7221 */ /* 0x000fc20000010000 */
[----:B------:R-:W0:Y:S01]  /*130d0*/  MUFU.EX2 R20, R20 ;  /* 0x0000001400147308 */ /* 0x000e220000000800 */
[----:B------:R-:W-:-:S01]  /*130e0*/  FFMA.FTZ R77, R152, R21, -R43 ;  /* 0x00000015984d7223 */ /* 0x000fc2000001082b */
[----:B------:R-:W-:Y:S01]  /*130f0*/  FFMA.FTZ R75, R76, R21, -R43 ;  /* 0x000000154c4b7223 */ /* 0x000fe2000001082b */
[----:B------:R-:W-:-:S01]  /*13100*/  FADD.FTZ R89, R15, R92 ;  /* 0x0000005c0f597221 */ /* 0x000fc20000010000 */
[-CC-:B------:R-:W-:Y:S01]  /*13110*/  FFMA.FTZ R76, R154, R21.reuse, -R43.reuse ;  /* 0x000000159a4c7223 */ /* 0x180fe2000001082b */
[----:B------:R-:W-:-:S01]  /*13120*/  FFMA.FTZ R78, R78, R21, -R43 ;  /* 0x000000154e4e7223 */ /* 0x000fc2000001082b */
[----:B------:R-:W-:Y:S01]  /*13130*/  FFMA.FTZ R81, R156, R21, -R43 ;  /* 0x000000159c517223 */ /* 0x000fe2000001082b */
[----:B------:R-:W-:-:S01]  /*13140*/  FADD.FTZ R108, R34, R89 ;  /* 0x00000059226c7221 */ /* 0x000fc20000010000 */
[----:B------:R-:W1:Y:S01]  /*13150*/  MUFU.EX2 R67, R67 ;  /* 0x0000004300437308 */ /* 0x000e620000000800 */
[----:B------:R-:W-:-:S01]  /*13160*/  FFMA.FTZ R56, R56, R21, -R43 ;  /* 0x0000001538387223 */ /* 0x000fc2000001082b */
[----:B------:R-:W-:Y:S01]  /*13170*/  FFMA.FTZ R79, R158, R21, -R43 ;  /* 0x000000159e4f7223 */ /* 0x000fe2000001082b */
[----:B------:R-:W-:-:S01]  /*13180*/  FADD.FTZ R91, R29, R108 ;  /* 0x0000006c1d5b7221 */ /* 0x000fc20000010000 */
[-CC-:B------:R-:W-:Y:S01]  /*13190*/  FFMA.FTZ R58, R58, R21.reuse, -R43.reuse ;  /* 0x000000153a3a7223 */ /* 0x180fe2000001082b */
[----:B------:R-:W-:-:S01]  /*131a0*/  FFMA.FTZ R85, R160, R21, -R43 ;  /* 0x00000015a0557223 */ /* 0x000fc2000001082b */
[----:B------:R-:W-:Y:S01]  /*131b0*/  FFMA.FTZ R60, R60, R21, -R43 ;  /* 0x000000153c3c7223 */ /* 0x000fe2000001082b */
[----:B------:R-:W-:-:S01]  /*131c0*/  FADD.FTZ R108, R38, R91 ;  /* 0x0000005b266c7221 */ /* 0x000fc20000010000 */
[----:B------:R-:W2:Y:S01]  /*131d0*/  MUFU.EX2 R102, R102 ;  /* 0x0000006600667308 */ /* 0x000ea20000000800 */
[----:B0-----:R-:W-:-:S01]  /*131e0*/  FADD.FTZ R92, R45, R20 ;  /* 0x000000142d5c7221 */ /* 0x001fc20000010000 */
[----:B------:R-:W-:Y:S01]  /*131f0*/  FFMA.FTZ R83, R162, R21, -R43 ;  /* 0x00000015a2537223 */ /* 0x000fe2000001082b */
[----:B------:R-:W-:-:S01]  /*13200*/  FADD.FTZ R91, R31, R108 ;  /* 0x0000006c1f5b7221 */ /* 0x000fc20000010000 */
[----:B------:R-:W-:Y:S01]  /*13210*/  F2FP.SATFINITE.E4M3.F32.PACK_AB_MERGE_C R31, R66, R49, RZ ;  /* 0x00000031421f723e */ /* 0x000fe200048070ff */
        /* <DEDUP_REMOVED lines=12> */
[----:B--2---:R-:W-:-:S01]  /*132e0*/  FADD.FTZ R92, R102, R89 ;  /* 0x00000059665c7221 */ /* 0x004fc20000010000 */
[-CC-:B------:R-:W-:Y:S01]  /*132f0*/  FFMA.FTZ R26, R26, R21.reuse, -R43.reuse ;  /* 0x000000151a1a7223 */ /* 0x180fe2000001082b */
[----:B------:R-:W-:-:S01]  /*13300*/  FFMA.FTZ R174, R174, R21, -R43 ;  /* 0x00000015aeae7223 */ /* 0x000fc2000001082b */
[----:B------:R-:W-:Y:S01]  /*13310*/  F2FP.SATFINITE.E4M3.F32.PACK_AB_MERGE_C R67, R102, R67, RZ ;  /* 0x000000436643723e */ /* 0x000fe200048070ff */
[----:B------:R-:W-:-:S01]  /*13320*/  FFMA.FTZ R30, R30, R21, -R43 ;  /* 0x000000151e1e7223 */ /* 0x000fc2000001082b */
[-CC-:B------:R-:W-:Y:S01]  /*13330*/  FFMA.FTZ R28, R28, R21.reuse, -R43.reuse ;  /* 0x000000151c1c7223 */ /* 0x180fe2000001082b */
[----:B------:R-:W-:-:S01]  /*13340*/  FFMA.FTZ R176, R176, R21, -R43 ;  /* 0x00000015b0b07223 */ /* 0x000fc2000001082b */
[----:B------:R-:W2:Y:S01]  /*13350*/  MUFU.EX2 R71, R71 ;  /* 0x0000004700477308 */ /* 0x000ea20000000800 */
[----:B0-----:R-:W-:-:S01]  /*13360*/  FADD.FTZ R89, R69, R92 ;  /* 0x0000005c45597221 */ /* 0x001fc20000010000 */
[----:B------:R-:W-:Y:S01]  /*13370*/  FADD.FTZ R92, R48, R91 ;  /* 0x0000005b305c7221 */ /* 0x000fe20000010000 */
[----:B------:R-:W-:Y:S01]  /*13380*/  F2FP.SATFINITE.E4M3.F32.PACK_AB_MERGE_C R185, R20, R45, R67 ;  /* 0x0000002d14b9723e */ /* 0x000fe20004807043 */
[-CC-:B------:R-:W-:Y:S01]  /*13390*/  FFMA.FTZ R178, R178, R21.reuse, -R43.reuse ;  /* 0x00000015b2b27223 */ /* 0x180fe2000001082b */
[----:B------:R-:W-:-:S01]  /*133a0*/  FFMA.FTZ R32, R32, R21, -R43 ;  /* 0x0000001520207223 */ /* 0x000fc2000001082b */
[----:B------:R-:W-:-:S02]  /*133b0*/  FADD.FTZ R91, R37, R92 ;  /* 0x0000005c255b7221 */ /* 0x000fc40000010000 */
[----:B------:R-:W0:Y:S01]  /*133c0*/  MUFU.EX2 R90, R90 ;  /* 0x0000005a005a7308 */ /* 0x000e220000000800 */
[----:B-1----:R-:W-:-:S07]  /*133d0*/  FADD.FTZ R36, R88, R89 ;  /* 0x0000005958247221 */ /* 0x002fce0000010000 */
[----:B------:R-:W1:Y:S01]  /*133e0*/  MUFU.EX2 R72, R72 ;  /* 0x0000004800487308 */ /* 0x000e620000000800 */
[----:B--2---:R-:W-:-:S01]  /*133f0*/  FADD.FTZ R89, R71, R36 ;  /* 0x0000002447597221 */ /* 0x004fc20000010000 */
[----:B------:R-:W-:-:S04]  /*13400*/  FADD.FTZ R36, R50, R91 ;  /* 0x0000005b32247221 */ /* 0x000fc80000010000 */
[----:B------:R-:W-:Y:S02]  /*13410*/  FADD.FTZ R37, R39, R36 ;  /* 0x0000002427257221 */ /* 0x000fe40000010000 */
[----:B------:R-:W2:Y:S01]  /*13420*/  MUFU.EX2 R73, R73 ;  /* 0x0000004900497308 */ /* 0x000ea20000000800 */
[----:B0-----:R-:W-:-:S01]  /*13430*/  FADD.FTZ R89, R90, R89 ;  /* 0x000000595a597221 */ /* 0x001fc20000010000 */
[----:B------:R-:W-:Y:S01]  /*13440*/  FADD.FTZ R36, R52, R37 ;  /* 0x0000002534247221 */ /* 0x000fe20000010000 */
[----:B------:R-:W-:-:S03]  /*13450*/  F2FP.SATFINITE.E4M3.F32.PACK_AB_MERGE_C R71, R90, R71, RZ ;  /* 0x000000475a47723e */ /* 0x000fc600048070ff */
[----:B------:R-:W-:Y:S01]  /*13460*/  FADD.FTZ R15, R41, R36 ;  /* 0x00000024290f7221 */ /* 0x000fe20000010000 */
[----:B------:R-:W-:Y:S01]  /*13470*/  F2FP.SATFINITE.E4M3.F32.PACK_AB_MERGE_C R36, R70, R53, RZ ;  /* 0x000000354624723e */ /* 0x000fe200048070ff */
[----:B------:R-:W0:Y:S01]  /*13480*/  MUFU.EX2 R74, R74 ;  /* 0x0000004a004a7308 */ /* 0x000e220000000800 */
[----:B-1----:R-:W-:-:S01]  /*13490*/  FADD.FTZ R0, R72, R89 ;  /* 0x0000005948007221 */ /* 0x002fc20000010000 */
[----:B------:R-:W-:Y:S01]  /*134a0*/  FADD.FTZ R54, R54, R15 ;  /* 0x0000000f36367221 */ /* 0x000fe20000010000 */
[----:B------:R-:W-:-:S03]  /*134b0*/  F2FP.SATFINITE.E4M3.F32.PACK_AB_MERGE_C R187, R88, R69, R71 ;  /* 0x0000004558bb723e */ /* 0x000fc60004807047 */
[----:B------:R-:W-:Y:S01]  /*134c0*/  FADD.FTZ R15, R47, R54 ;  /* 0x000000362f0f7221 */ /* 0x000fe20000010000 */
[----:B------:R-:W-:Y:S01]  /*134d0*/  F2FP.SATFINITE.E4M3.F32.PACK_AB_MERGE_C R47, R64, R47, R31 ;  /* 0x0000002f402f723e */ /* 0x000fe2000480701f */
[----:B------:R-:W1:Y:S01]  /*134e0*/  MUFU.EX2 R77, R77 ;  /* 0x0000004d004d7308 */ /* 0x000e620000000800 */
[----:B--2---:R-:W-:-:S01]  /*134f0*/  FADD.FTZ R3, R73, R0 ;  /* 0x0000000049037221 */ /* 0x004fc20000010000 */
[-CC-:B------:R-:W-:Y:S01]  /*13500*/  FFMA.FTZ R0, R44, R21.reuse, -R43.reuse ;  /* 0x000000152c007223 */ /* 0x180fe2000001082b */
[----:B------:R-:W-:-:S05]  /*13510*/  FFMA.FTZ R43, R82, R21, -R43 ;  /* 0x00000015522b7223 */ /* 0x000fca000001082b */
[----:B------:R-:W2:Y:S01]  /*13520*/  MUFU.EX2 R75, R75 ;  /* 0x0000004b004b7308 */ /* 0x000ea20000000800 */
[----:B0-----:R-:W-:-:S07]  /*13530*/  FADD.FTZ R34, R74, R3 ;  /* 0x000000034a227221 */ /* 0x001fce0000010000 */
[----:B------:R-:W0:Y:S01]  /*13540*/  MUFU.EX2 R76, R76 ;  /* 0x0000004c004c7308 */ /* 0x000e220000000800 */
[----:B-1----:R-:W-:-:S01]  /*13550*/  FADD.FTZ R34, R77, R34 ;  /* 0x000000224d227221 */ /* 0x002fc20000010000 */
[----:B------:R-:W-:-:S04]  /*13560*/  F2FP.SATFINITE.E4M3.F32.PACK_AB_MERGE_C R74, R77, R74, RZ ;  /* 0x0000004a4d4a723e */ /* 0x000fc800048070ff */
[----:B------:R-:W-:Y:S02]  /*13570*/  F2FP.SATFINITE.E4M3.F32.PACK_AB_MERGE_C R181, R73, R72, R74 ;  /* 0x0000004849b5723e */ /* 0x000fe4000480704a */
[----:B------:R-:W1:Y:S01]  /*13580*/  MUFU.EX2 R78, R78 ;  /* 0x0000004e004e7308 */ /* 0x000e620000000800 */
[----:B--2---:R-:W-:-:S01]  /*13590*/  FADD.FTZ R3, R75, R34 ;  /* 0x000000224b037221 */ /* 0x004fc20000010000 */
[----:B------:R-:W-:-:S04]  /*135a0*/  FADD.FTZ R34, R64, R15 ;  /* 0x0000000f40227221 */ /* 0x000fc80000010000 */
[----:B------:R-:W-:Y:S02]  /*135b0*/  FADD.FTZ R49, R49, R34 ;  /* 0x0000002231317221 */ /* 0x000fe40000010000 */
[----:B------:R-:W2:Y:S01]  /*135c0*/  MUFU.EX2 R81, R81 ;  /* 0x0000005100517308 */ /* 0x000ea20000000800 */
[----:B0-----:R-:W-:-:S01]  /*135d0*/  FADD.FTZ R15, R76, R3 ;  /* 0x000000034c0f7221 */ /* 0x001fc20000010000 */
[----:B------:R-:W-:-:S04]  /*135e0*/  FADD.FTZ R66, R66, R49 ;  /* 0x0000003142427221 */ /* 0x000fc80000010000 */
[----:B------:R-:W-:Y:S01]  /*135f0*/  FADD.FTZ R31, R51, R66 ;  /* 0x00000042331f7221 */ /* 0x000fe20000010000 */
[----:B------:R-:W-:Y:S01]  /*13600*/  F2FP.SATFINITE.E4M3.F32.PACK_AB_MERGE_C R51, R68, R51, R36 ;  /* 0x000000334433723e */ /* 0x000fe20004807024 */
[----:B------:R-:W0:Y:S01]  /*13610*/  MUFU.EX2 R56, R56 ;  /* 0x0000003800387308 */ /* 0x000e220000000800 */
[----:B-1----:R-:W-:-:S01]  /*13620*/  FADD.FTZ R34, R78, R15 ;  /* 0x0000000f4e227221 */ /* 0x002fc20000010000 */
[----:B------:R-:W-:Y:S01]  /*13630*/  FADD.FTZ R68, R68, R31 ;  /* 0x0000001f44447221 */ /* 0x000fe20000010000 */
[----:B------:R-:W-:-:S03]  /*13640*/  F2FP.SATFINITE.E4M3.F32.PACK_AB_MERGE_C R36, R84, R33, RZ ;  /* 0x000000215424723e */ /* 0x000fc600048070ff */
[----:B------:R-:W-:Y:S02]  /*13650*/  FADD.FTZ R53, R53, R68 ;  /* 0x0000004435357221 */ /* 0x000fe40000010000 */
[----:B------:R-:W1:Y:S01]  /*13660*/  MUFU.EX2 R79, R79 ;  /* 0x0000004f004f7308 */ /* 0x000e620000000800 */
[----:B--2---:R-:W-:-:S01]  /*13670*/  FADD.FTZ R15, R81, R34 ;  /* 0x00000022510f7221 */ /* 0x004fc20000010000 */
[----:B------:R-:W-:Y:S01]  /*13680*/  FADD.FTZ R70, R70, R53 ;  /* 0x0000003546467221 */ /* 0x000fe20000010000 */
[----:B------:R-:W-:-:S04]  /*13690*/  F2FP.SATFINITE.E4M3.F32.PACK_AB_MERGE_C R78, R81, R78, RZ ;  /* 0x0000004e514e723e */ /* 0x000fc800048070ff */
[----:B------:R-:W-:Y:S01]  /*136a0*/  F2FP.SATFINITE.E4M3.F32.PACK_AB_MERGE_C R183, R76, R75, R78 ;  /* 0x0000004b4cb7723e */ /* 0x000fe2000480704e */
        /* <DEDUP_REMOVED lines=8> */
[----:B------:R-:W-:-:S04]  /*13730*/  F2FP.SATFINITE.E4M3.F32.PACK_AB_MERGE_C R58, R85, R58, RZ ;  /* 0x0000003a553a723e */ /* 0x000fc800048070ff */
[----:B------:R-:W-:Y:S02]  /*13740*/  F2FP.SATFINITE.E4M3.F32.PACK_AB_MERGE_C R177, R79, R56, R58 ;  /* 0x000000384fb1723e */ /* 0x000fe4000480703a */
[----:B------:R-:W0:Y:S01]  /*13750*/  MUFU.EX2 R62, R62 ;  /* 0x0000003e003e7308 */ /* 0x000e220000000800 */
[----:B-1----:R-:W-:-:S07]  /*13760*/  FADD.FTZ R34, R60, R31 ;  /* 0x0000001f3c227221 */ /* 0x002fce0000010000 */
[----:B------:R-:W1:Y:S01]  /*13770*/  MUFU.EX2 R87, R87 ;  /* 0x0000005700577308 */ /* 0x000e620000000800 */
[----:B--2---:R-:W-:-:S07]  /*13780*/  FADD.FTZ R37, R83, R34 ;  /* 0x0000002253257221 */ /* 0x004fce0000010000 */
[----:B------:R-:W-:Y:S01]  /*13790*/  MUFU.EX2 R40, R40 ;  /* 0x0000002800287308 */ /* 0x000fe20000000800 */
[----:B0-----:R-:W-:-:S01]  /*137a0*/  FADD.FTZ R34, R62, R37 ;  /* 0x000000253e227221 */ /* 0x001fc20000010000 */
[----:B------:R-:W-:-:S06]  /*137b0*/  FADD.FTZ R37, R35, R70 ;  /* 0x0000004623257221 */ /* 0x000fcc0000010000 */
[----:B------:R-:W-:Y:S01]  /*137c0*/  MUFU.EX2 R27, R166 ;  /* 0x000000a6001b7308 */ /* 0x000fe20000000800 */
[----:B-1----:R-:W-:-:S04]  /*137d0*/  F2FP.SATFINITE.E4M3.F32.PACK_AB_MERGE_C R62, R87, R62, RZ ;  /* 0x0000003e573e723e */ /* 0x002fc800048070ff */
[----:B------:R-:W-:-:S03]  /*137e0*/  F2FP.SATFINITE.E4M3.F32.PACK_AB_MERGE_C R179, R83, R60, R62 ;  /* 0x0000003c53b3723e */ /* 0x000fc6000480703e */
[----:B------:R-:W-:Y:S08]  /*137f0*/  MUFU.EX2 R29, R29 ;  /* 0x0000001d001d7308 */ /* 0x000ff00000000800 */
[----:B------:R-:W-:Y:S08]  /*13800*/  MUFU.EX2 R57, R57 ;  /* 0x0000003900397308 */ /* 0x000ff00000000800 */
[----:B------:R-:W0:Y:S08]  /*13810*/  MUFU.EX2 R94, R94 ;  /* 0x0000005e005e7308 */ /* 0x000e300000000800 */
[----:B------:R1:W-:Y:S08]  /*13820*/  MUFU.EX2 R15, R172 ;  /* 0x000000ac000f7308 */ /* 0x0003f00000000800 */
[----:B------:R-:W2:Y:S01]  /*13830*/  MUFU.EX2 R168, R168 ;  /* 0x000000a800a87308 */ /* 0x000ea20000000800 */
[C---:B-1----:R-:W-:Y:S01]  /*13840*/  F2FP.SATFINITE.E4M3.F32.PACK_AB_MERGE_C R172, R80.reuse, R35, R36 ;  /* 0x0000002350ac723e */ /* 0x042fe20004807024 */
[----:B------:R-:W-:Y:S01]  /*13850*/  FADD.FTZ R35, R87, R34 ;  /* 0x0000002257237221 */ /* 0x000fe20000010000 */
[----:B------:R-:W-:-:S01]  /*13860*/  FADD.FTZ R80, R80, R37 ;  /* 0x0000002550507221 */ /* 0x000fc20000010000 */
[----:B0-----:R-:W-:Y:S01]  /*13870*/  F2FP.SATFINITE.E4M3.F32.PACK_AB_MERGE_C R36, R94, R57, RZ ;  /* 0x000000395e24723e */ /* 0x001fe200048070ff */
[----:B------:R-:W0:Y:S01]  /*13880*/  @P6 LDC R37, c[0x0][0x44c] ;  /* 0x00011300ff256b82 */ /* 0x000e220000000800 */
[----:B------:R-:W-:-:S01]  /*13890*/  FADD.FTZ R34, R40, R35 ;  /* 0x0000002328227221 */ /* 0x000fc20000010000 */
[----:B------:R-:W-:Y:S01]  /*138a0*/  FADD.FTZ R35, R33, R80 ;  /* 0x0000005021237221 */ /* 0x000fe20000010000 */
[----:B------:R-:W-:Y:S02]  /*138b0*/  MUFU.EX2 R55, R55 ;  /* 0x0000003700377308 */ /* 0x000fe40000000800 */
[----:B------:R-:W-:-:S01]  /*138c0*/  FADD.FTZ R34, R27, R34 ;  /* 0x000000221b227221 */ /* 0x000fc20000010000 */
[----:B------:R-:W-:-:S03]  /*138d0*/  FADD.FTZ R84, R84, R35 ;  /* 0x0000002354547221 */ /* 0x000fc60000010000 */
[----:B------:R-:W-:Y:S02]  /*138e0*/  FADD.FTZ R35, R29, R34 ;  /* 0x000000221d237221 */ /* 0x000fe40000010000 */
[----:B------:R-:W-:Y:S01]  /*138f0*/  MUFU.EX2 R86, R86 ;  /* 0x0000005600567308 */ /* 0x000fe20000000800 */
[C---:B--2---:R-:W-:Y:S01]  /*13900*/  F2FP.SATFINITE.E4M3.F32.PACK_AB_MERGE_C R34, R168.reuse, R29, RZ ;  /* 0x0000001da822723e */ /* 0x044fe200048070ff */
[----:B------:R-:W-:-:S03]  /*13910*/  FADD.FTZ R35, R168, R35 ;  /* 0x00000023a8237221 */ /* 0x000fc60000010000 */
[----:B------:R-:W-:-:S03]  /*13920*/  F2FP.SATFINITE.E4M3.F32.PACK_AB_MERGE_C R173, R27, R40, R34 ;  /* 0x000000281bad723e */ /* 0x000fc60004807022 */
[----:B------:R-:W1:Y:S01]  /*13930*/  MUFU.EX2 R0, R0 ;  /* 0x0000000000007308 */ /* 0x000e620000000800 */
[----:B0-----:R-:W-:-:S07]  /*13940*/  @P6 IMAD.HI.U32 R37, R202, R37, RZ ;  /* 0x00000025ca256227 */ /* 0x001fce00078e00ff */
[----:B------:R-:W0:Y:S08]  /*13950*/  MUFU.EX2 R3, R170 ;  /* 0x000000aa00037308 */ /* 0x000e300000000800 */
[----:B------:R-:W2:Y:S01]  /*13960*/  MUFU.EX2 R46, R46 ;  /* 0x0000002e002e7308 */ /* 0x000ea20000000800 */
[----:B-1----:R-:W-:-:S07]  /*13970*/  FADD.FTZ R20, R0, R35 ;  /* 0x0000002300147221 */ /* 0x002fce0000010000 */
[----:B------:R-:W-:Y:S01]  /*13980*/  MUFU.EX2 R61, R61 ;  /* 0x0000003d003d7308 */ /* 0x000fe20000000800 */
[----:B0-----:R-:W-:-:S07]  /*13990*/  FADD.FTZ R35, R3, R20 ;  /* 0x0000001403237221 */ /* 0x001fce0000010000 */
[----:B------:R-:W0:Y:S01]  /*139a0*/  MUFU.EX2 R98, R98 ;  /* 0x0000006200627308 */ /* 0x000e220000000800 */
[----:B--2---:R-:W-:-:S01]  /*139b0*/  FADD.FTZ R20, R46, R35 ;  /* 0x000000232e147221 */ /* 0x004fc20000010000 */
[----:B------:R-:W-:-:S03]  /*139c0*/  F2FP.SATFINITE.E4M3.F32.PACK_AB_MERGE_C R46, R15, R46, RZ ;  /* 0x0000002e0f2e723e */ /* 0x000fc600048070ff */
[----:B------:R-:W-:Y:S01]  /*139d0*/  FADD.FTZ R15, R15, R20 ;  /* 0x000000140f0f7221 */ /* 0x000fe20000010000 */
[----:B------:R-:W-:Y:S02]  /*139e0*/  F2FP.SATFINITE.E4M3.F32.PACK_AB_MERGE_C R175, R3, R0, R46 ;  /* 0x0000000003af723e */ /* 0x000fe4000480702e */
[----:B------:R-:W-:Y:S08]  /*139f0*/  MUFU.EX2 R59, R130 ;  /* 0x00000082003b7308 */ /* 0x000ff00000000800 */
[----:B------:R-:W1:Y:S01]  /*13a00*/  MUFU.EX2 R96, R96 ;  /* 0x0000006000607308 */ /* 0x000e620000000800 */
[----:B0-----:R-:W-:-:S07]  /*13a10*/  F2FP.SATFINITE.E4M3.F32.PACK_AB_MERGE_C R35, R98, R61, RZ ;  /* 0x0000003d6223723e */ /* 0x001fce00048070ff */
[----:B------:R0:W-:Y:S08]  /*13a20*/  MUFU.EX2 R31, R174 ;  /* 0x000000ae001f7308 */ /* 0x0001f00000000800 */
[----:B------:R-:W2:Y:S01]  /*13a30*/  MUFU.EX2 R26, R26 ;  /* 0x0000001a001a7308 */ /* 0x000ea20000000800 */
[----:B0-----:R-:W-:Y:S01]  /*13a40*/  F2FP.SATFINITE.E4M3.F32.PACK_AB_MERGE_C R174, R86, R55, R36 ;  /* 0x0000003756ae723e */ /* 0x001fe20004807024 */
[----:B------:R-:W-:Y:S01]  /*13a50*/  FADD.FTZ R55, R55, R84 ;  /* 0x0000005437377221 */ /* 0x000fe20000010000 */
[----:B-1----:R-:W-:-:S03]  /*13a60*/  F2FP.SATFINITE.E4M3.F32.PACK_AB_MERGE_C R168, R96, R59, R35 ;  /* 0x0000003b60a8723e */ /* 0x002fc60004807023 */
[----:B------:R-:W-:Y:S02]  /*13a70*/  FADD.FTZ R86, R86, R55 ;  /* 0x0000003756567221 */ /* 0x000fe40000010000 */
[----:B------:R0:W-:Y:S02]  /*13a80*/  MUFU.EX2 R29, R30 ;  /* 0x0000001e001d7308 */ /* 0x0001e40000000800 */
[----:B------:R-:W-:-:S04]  /*13a90*/  FADD.FTZ R57, R57, R86 ;  /* 0x0000005639397221 */ /* 0x000fc80000010000 */
[----:B------:R-:W-:Y:S02]  /*13aa0*/  FADD.FTZ R94, R94, R57 ;  /* 0x000000395e5e7221 */ /* 0x000fe40000010000 */
[----:B------:R-:W1:Y:S01]  /*13ab0*/  MUFU.EX2 R28, R28 ;  /* 0x0000001c001c7308 */ /* 0x000e620000000800 */
[----:B0-----:R-:W0:Y:S01]  /*13ac0*/  @P6 LDC R30, c[0x0][0x450] ;  /* 0x00011400ff1e6b82 */ /* 0x001e220000000800 */
[----:B------:R-:W-:-:S01]  /*13ad0*/  FADD.FTZ R59, R59, R94 ;  /* 0x0000005e3b3b7221 */ /* 0x000fc20000010000 */
[----:B--2---:R-:W-:-:S03]  /*13ae0*/  FADD.FTZ R20, R26, R15 ;  /* 0x0000000f1a147221 */ /* 0x004fc60000010000 */
[----:B------:R-:W-:Y:S01]  /*13af0*/  FADD.FTZ R96, R96, R59 ;  /* 0x0000003b60607221 */ /* 0x000fe20000010000 */
[----:B------:R-:W-:-:S01]  /*13b00*/  FADD.FTZ R15, R31, R20 ;  /* 0x000000141f0f7221 */ /* 0x000fc20000010000 */
[----:B------:R-:W-:Y:S02]  /*13b10*/  MUFU.EX2 R65, R65 ;  /* 0x0000004100417308 */ /* 0x000fe40000000800 */
[----:B------:R-:W-:-:S04]  /*13b20*/  FADD.FTZ R61, R61, R96 ;  /* 0x000000603d3d7221 */ /* 0x000fc80000010000 */
[----:B------:R-:W-:Y:S02]  /*13b30*/  FADD.FTZ R98, R98, R61 ;  /* 0x0000003d62627221 */ /* 0x000fe40000010000 */
[----:B------:R-:W2:Y:S01]  /*13b40*/  MUFU.EX2 R12, R12 ;  /* 0x0000000c000c7308 */ /* 0x000ea20000000800 */
[----:B-1----:R-:W-:-:S01]  /*13b50*/  FADD.FTZ R0, R28, R15 ;  /* 0x0000000f1c007221 */ /* 0x002fc20000010000 */
[----:B------:R-:W-:-:S06]  /*13b60*/  IMAD.MOV.U32 R15, RZ, RZ, R202 ;  /* 0x000000ffff0f7224 */ /* 0x000fcc00078e00ca */
[----:B------:R1:W3:Y:S01]  /*13b70*/  MUFU.EX2 R33, R176 ;  /* 0x000000b000217308 */ /* 0x0002e20000000800 */
[----:B0-----:R-:W-:Y:S02]  /*13b80*/  @P6 SHF.R.U32.HI R15, RZ, R30, R37 ;  /* 0x0000001eff0f6219 */ /* 0x001fe40000011625 */
[----:B------:R-:W-:-:S03]  /*13b90*/  ISETP.GE.AND P6, PT, R25, 0x1, PT ;  /* 0x000000011900780c */ /* 0x000fc60003fc6270 */
[----:B------:R-:W-:Y:S02]  /*13ba0*/  IMAD.IADD R27, R104, 0x1, R15 ;  /* 0x00000001681b7824 */ /* 0x000fe400078e020f */
[----:B------:R-:W-:Y:S01]  /*13bb0*/  MUFU.EX2 R63, R63 ;  /* 0x0000003f003f7308 */ /* 0x000fe20000000800 */
[----:B--2---:R-:W-:Y:S01]  /*13bc0*/  F2FP.SATFINITE.E4M3.F32.PACK_AB_MERGE_C R3, R12, R65, RZ ;  /* 0x000000410c03723e */ /* 0x004fe200048070ff */
[----:B------:R-:W-:Y:S02]  /*13bd0*/  IMAD.IADD R24, R27, 0x1, R24 ;  /* 0x000000011b187824 */ /* 0x000fe400078e0218 */
[----:B-1----:R-:W-:-:S04]  /*13be0*/  IMAD.MOV.U32 R176, RZ, RZ, R47 ;  /* 0x000000ffffb07224 */ /* 0x002fc800078e002f */
[----:B------:R-:W0:Y:S01]  /*13bf0*/  MUFU.EX2 R100, R100 ;  /* 0x0000006400647308 */ /* 0x000e220000000800 */
[C---:B---3--:R-:W-:Y:S01]  /*13c00*/  F2FP.SATFINITE.E4M3.F32.PACK_AB_MERGE_C R28, R33.reuse, R28, RZ ;  /* 0x0000001c211c723e */ /* 0x048fe200048070ff */
[----:B------:R-:W-:-:S03]  /*13c10*/  FADD.FTZ R33, R33, R0 ;  /* 0x0000000021217221 */ /* 0x000fc60000010000 */
[----:B------:R-:W-:-:S03]  /*13c20*/  F2FP.SATFINITE.E4M3.F32.PACK_AB_MERGE_C R169, R31, R26, R28 ;  /* 0x0000001a1fa9723e */ /* 0x000fc6000480701c */
[----:B------:R-:W1:Y:S08]  /*13c30*/  MUFU.EX2 R178, R178 ;  /* 0x000000b200b27308 */ /* 0x000e700000000800 */
[----:B------:R-:W-:Y:S01]  /*13c40*/  MUFU.EX2 R32, R32 ;  /* 0x0000002000207308 */ /* 0x000fe20000000800 */
[----:B0-----:R-:W-:Y:S01]  /*13c50*/  F2FP.SATFINITE.E4M3.F32.PACK_AB_MERGE_C R170, R100, R63, R3 ;  /* 0x0000003f64aa723e */ /* 0x001fe20004807003 */
[----:B------:R-:W-:-:S04]  /*13c60*/  FADD.FTZ R63, R63, R98 ;  /* 0x000000623f3f7221 */ /* 0x000fc80000010000 */
[----:B------:R-:W-:Y:S02]  /*13c70*/  FADD.FTZ R100, R100, R63 ;  /* 0x0000003f64647221 */ /* 0x000fe40000010000 */
[----:B------:R-:W0:Y:S01]  /*13c80*/  MUFU.EX2 R43, R43 ;  /* 0x0000002b002b7308 */ /* 0x000e220000000800 */
[----:B-1----:R-:W-:-:S01]  /*13c90*/  FADD.FTZ R0, R178, R33 ;  /* 0x00000021b2007221 */ /* 0x002fc20000010000 */
[----:B------:R-:W-:-:S03]  /*13ca0*/  FADD.FTZ R65, R65, R100 ;  /* 0x0000006441417221 */ /* 0x000fc60000010000 */
[----:B------:R-:W-:Y:S01]  /*13cb0*/  FADD.FTZ R3, R29, R0 ;  /* 0x000000001d037221 */ /* 0x000fe20000010000 */
[----:B------:R-:W-:-:S01]  /*13cc0*/  FADD.FTZ R12, R12, R65 ;  /* 0x000000410c0c7221 */ /* 0x000fc20000010000 */
[----:B0-----:R-:W-:Y:S02]  /*13cd0*/  F2FP.SATFINITE.E4M3.F32.PACK_AB_MERGE_C R0, R43, R32, RZ ;  /* 0x000000202b00723e */ /* 0x001fe400048070ff */
[----:B------:R-:W-:-:S02]  /*13ce0*/  FADD.FTZ R32, R32, R3 ;  /* 0x0000000320207221 */ /* 0x000fc40000010000 */
[----:B------:R-:W-:Y:S02]  /*13cf0*/  F2FP.SATFINITE.E4M3.F32.PACK_AB_MERGE_C R171, R29, R178, R0 ;  /* 0x000000b21dab723e */ /* 0x000fe40004807000 */
[----:B------:R-:W-:-:S01]  /*13d00*/  FADD.FTZ R3, R43, R32 ;  /* 0x000000202b037221 */ /* 0x000fc20000010000 */
[----:B------:R-:W-:Y:S02]  /*13d10*/  VIADD R0, R106, 0xfffffffe ;  /* 0xfffffffe6a007836 */ /* 0x000fe40000000000 */
[----:B------:R-:W-:Y:S01]  /*13d20*/  IMAD.MOV.U32 R178, RZ, RZ, R51 ;  /* 0x000000ffffb27224 */ /* 0x000fe200078e0033 */
        /* <DEDUP_REMOVED lines=12> */
.L_x_1929:
[----:B------:R-:W-:-:S13]  /*13df0*/  ISETP.NE.AND P1, PT, R25, 0x1, PT ;  /* 0x000000011900780c */ /* 0x000fda0003f25270 */
[----:B------:R-:W0:Y:S02]  /*13e00*/  @P1 LDC.64 R26, c[0x0][0x9e8] ;  /* 0x00027a00ff1a1b82 */ /* 0x000e240000000a00 */
[----:B0-----:R-:W-:-:S05]  /*13e10*/  @P1 IMAD.HI.U32 R20, R15, R26, RZ ;  /* 0x0000001a0f141227 */ /* 0x001fca00078e00ff */
[----:B------:R-:W-:-:S07]  /*13e20*/  @P1 SHF.R.U32.HI R15, RZ, R27, R20 ;  /* 0x0000001bff0f1219 */ /* 0x000fce0000011614 */
.L_x_1930:
[----:B------:R-:W-:Y:S05]  /*13e30*/  BSYNC B0 ;  /* 0x0000000000007941 */ /* 0x000fea0003800000 */
.L_x_1928:
[----:B------:R-:W-:-:S05]  /*13e40*/  IMAD R15, R15, R25, R25 ;  /* 0x000000190f0f7224 */ /* 0x000fca00078e0219 */
[----:B------:R-:W-:-:S07]  /*13e50*/  VIMNMX R24, R24, R15, PT ;  /* 0x0000000f18187248 */ /* 0x000fce0003fe0100 */
.L_x_1927:
[----:B------:R-:W-:Y:S01]  /*13e60*/  IMAD.HI R24, R24, 0x66666667, RZ ;  /* 0x6666666718187827 */ /* 0x000fe200078e02ff */
[----:B------:R-:W-:Y:S02]  /*13e70*/  CS2R R86, SRZ ;  /* 0x0000000000567805 */ /* 0x000fe4000001ff00 */
        /* <DEDUP_REMOVED lines=10> */
[----:B------:R-:W-:-:S02]  /*13f20*/  CS2R R68, SRZ ;  /* 0x0000000000447805 */ /* 0x000fc4000001ff00 */
[----:B------:R-:W-:Y:S02]  /*13f30*/  VIMNMX R15, R209, R24, !PT ;  /* 0x00000018d10f7248 */ /* 0x000fe40007fe0100 */
[----:B------:R-:W-:Y:S02]  /*13f40*/  CS2R R66, SRZ ;  /* 0x0000000000427805 */ /* 0x000fe4000001ff00 */
[----:B------:R-:W-:Y:S02]  /*13f50*/  CS2R R64, SRZ ;  /* 0x0000000000407805 */ /* 0x000fe4000001ff00 */
[----:B------:R-:W-:Y:S02]  /*13f60*/  CS2R R62, SRZ ;  /* 0x00000000003e7805 */ /* 0x000fe4000001ff00 */
[----:B------:R-:W-:Y:S02]  /*13f70*/  ISETP.GE.AND P1, PT, R0, R15, PT ;  /* 0x0000000f0000720c */ /* 0x000fe40003f26270 */
        /* <DEDUP_REMOVED lines=19> */
[----:B------:R-:W-:Y:S06]  /*140b0*/  @!P1 BRA `(.L_x_1931) ;  /* 0x00000054002c9947 */ /* 0x000fec0003800000 */
[----:B------:R-:W-:-:S07]  /*140c0*/  IMAD.MOV.U32 R87, RZ, RZ, RZ ;  /* 0x000000ffff577224 */ /* 0x000fce00078e00ff */
.L_x_1951:
[----:B------:R-:W-:Y:S01]  /*140d0*/  ISETP.NE.AND P1, PT, R203, RZ, PT ;  /* 0x000000ffcb00720c */ /* 0x000fe20003f25270 */
[----:B------:R-:W-:Y:S01]  /*140e0*/  VIADD R215, R194, 0x1 ;  /* 0x00000001c2d77836 */ /* 0x000fe20000000000 */
[----:B------:R-:W-:Y:S05]  /*140f0*/  YIELD ;  /* 0x0000000000007946 */ /* 0x000fea0003800000 */
[----:B------:R-:W-:-:S04]  /*14100*/  ISETP.NE.AND P2, PT, R215, 0x2, PT ;  /* 0x00000002d700780c */ /* 0x000fc80003f45270 */
[----:B------:R-:W-:Y:S02]  /*14110*/  SEL R21, RZ, 0x1, P2 ;  /* 0x00000001ff157807 */ /* 0x000fe40001000000 */
[----:B------:R-:W-:Y:S02]  /*14120*/  SEL R215, R215, RZ, P2 ;  /* 0x000000ffd7d77207 */ /* 0x000fe40001000000 */
[----:B------:R-:W-:Y:S01]  /*14130*/  LOP3.LUT R216, R196, R21, RZ, 0x3c, !PT ;  /* 0x00000015c4d87212 */ /* 0x000fe200078e3cff */
[----:B------:R-:W-:Y:S06]  /*14140*/  @P1 BRA `(.L_x_1932) ;  /* 0x0000000000301947 */ /* 0x000fec0003800000 */
[----:B------:R-:W-:Y:S05]  /*14150*/  @!P0 BRA `(.L_x_1933) ;  /* 0x0000000000048947 */ /* 0x000fea0003800000 */
[----:B------:R-:W-:Y:S01]  /*14160*/  BPT.TRAP 0x1 ;  /* 0x000000040000795c */ /* 0x000fe20000300000 */
.L_x_1933:
[----:B------:R-:W-:Y:S01]  /*14170*/  IMAD R21, R215, 0x8, R17 ;  /* 0x00000008d7157824 */ /* 0x000fe200078e0211 */
[----:B------:R-:W-:-:S04]  /*14180*/  SHF.L.U32 R20, R216, 0x1f, RZ ;  /* 0x0000001fd8147819 */ /* 0x000fc800000006ff */
[----:B------:R0:W1:Y:S01]  /*14190*/  SYNCS.PHASECHK.TRANS64.TRYWAIT P2, [R21+URZ+0x22830], R20 ;  /* 0x02283014150075a7 */ /* 0x000062000804017f */
[----:B------:R-:W-:Y:S05]  /*141a0*/  @!P0 BRA `(.L_x_1934) ;  /* 0x0000000000048947 */ /* 0x000fea0003800000 */
[----:B------:R-:W-:Y:S01]  /*141b0*/  BPT.TRAP 0x1 ;  /* 0x000000040000795c */ /* 0x000fe20000300000 */
.L_x_1934:
[----:B------:R-:W-:Y:S04]  /*141c0*/  BSSY B0, `(.L_x_1932) ;  /* 0x0000004000007945 */ /* 0x000fe80003800000 */
[----:B-1----:R-:W-:Y:S05]  /*141d0*/  @P2 BRA `(.L_x_1935) ;  /* 0x0000000000082947 */ /* 0x002fea0003800000 */
[----:B------:R-:W1:Y:S02]  /*141e0*/  SYNCS.PHASECHK.TRANS64.TRYWAIT P2, [R21+URZ+0x22830], R20 ;  /* 0x02283014150075a7 */ /* 0x000e64000804017f */
[----:B-1----:R-:W-:Y:S05]  /*141f0*/  @!P2 BRA `(.L_x_1936) ;  /* 0x000001b00054a947 */ /* 0x002fea0003800000 */
.L_x_1935:
[----:B------:R-:W-:Y:S05]  /*14200*/  BSYNC B0 ;  /* 0x0000000000007941 */ /* 0x000fea0003800000 */
.L_x_1932:
[----:B01----:R-:W0:Y:S01]  /*14210*/  S2R R20, SR_TID.X ;  /* 0x0000000000147919 */ /* 0x003e220000002100 */
[----:B------:R-:W-:Y:S05]  /*14220*/  WARPSYNC.ALL ;  /* 0x0000000000007948 */ /* 0x000fea0003800000 */
[----:B------:R-:W-:Y:S01]  /*14230*/  IMAD R88, R215, 0x500, R13 ;  /* 0x00000500d7587824 */ /* 0x000fe200078e020d */
[----:B------:R-:W-:Y:S01]  /*14240*/  R2UR UR28, R10 ;  /* 0x000000000a1c72ca */ /* 0x000fe200000e0000 */
[----:B------:R-:W-:Y:S01]  /*14250*/  IMAD.MOV.U32 R89, RZ, RZ, 0x40000040 ;  /* 0x40000040ff597424 */ /* 0x000fe200078e00ff */
[----:B------:R-:W-:Y:S01]  /*14260*/  R2UR UR29, R11 ;  /* 0x000000000b1d72ca */ /* 0x000fe200000e0000 */
[----:B------:R-:W-:Y:S01]  /*14270*/  IMAD.MOV.U32 R21, RZ, RZ, 0x40000040 ;  /* 0x40000040ff157424 */ /* 0x000fe200078e00ff */
[C---:B------:R-:W-:Y:S01]  /*14280*/  R2UR UR30, R88.reuse ;  /* 0x00000000581e72ca */ /* 0x040fe200000e0000 */
[C---:B------:R-:W-:Y:S01]  /*14290*/  VIADD R90, R88.reuse, 0x200 ;  /* 0x00000200585a7836 */ /* 0x040fe20000000000 */
[----:B------:R-:W-:Y:S01]  /*142a0*/  R2UR UR31, R89 ;  /* 0x00000000591f72ca */ /* 0x000fe200000e0000 */
[----:B------:R-:W-:Y:S01]  /*142b0*/  IMAD.MOV.U32 R91, RZ, RZ, 0x40000040 ;  /* 0x40000040ff5b7424 */ /* 0x000fe200078e00ff */
        /* <DEDUP_REMOVED lines=10> */
[----:B------:R-:W-:-:S02]  /*14360*/  R2UR UR36, R10 ;  /* 0x000000000a2472ca */ /* 0x000fc400000e0000 */
[----:B------:R-:W-:Y:S02]  /*14370*/  R2UR UR37, R11 ;  /* 0x000000000b2572ca */ /* 0x000fe400000e0000 */
[----:B------:R-:W-:Y:S01]  /*14380*/  R2UR UR50, R90 ;  /* 0x000000005a3272ca */ /* 0x000fe200000e0000 */
[----:B------:R-:W-:Y:S01]  /*14390*/  VIADD R90, R88, 0x402 ;  /* 0x00000402585a7836 */ /* 0x000fe20000000000 */
[----:B------:R-:W-:Y:S02]  /*143a0*/  R2UR UR51, R91 ;  /* 0x000000005b3372ca */ /* 0x000fe400000e0000 */
[----:B0-----:R-:W-:Y:S02]  /*143b0*/  SHF.R.U32.HI R20, RZ, 0x7, R20 ;  /* 0x00000007ff147819 */ /* 0x001fe40000011614 */
[----:B------:R-:W-:Y:S01]  /*143c0*/  R2UR UR6, R92 ;  /* 0x000000005c0672ca */ /* 0x000fe200000e0000 */
[----:B------:R-:W-:Y:S01]  /*143d0*/  VIADD R92, R88, 0x2 ;  /* 0x00000002585c7836 */ /* 0x000fe20000000000 */
[----:B------:R-:W-:Y:S01]  /*143e0*/  R2UR UR7, R93 ;  /* 0x000000005d0772ca */ /* 0x000fe200000e0000 */
[----:B------:R-:W-:Y:S01]  /*143f0*/  VIADD R94, R20, 0x8 ;  /* 0x00000008145e7836 */ /* 0x000fe20000000000 */
[----:B------:R-:W-:Y:S01]  /*14400*/  R2UR UR48, R10 ;  /* 0x000000000a3072ca */ /* 0x000fe200000e0000 */
[----:B------:R-:W-:Y:S01]  /*14410*/  VIADD R20, R88, 0x100 ;  /* 0x0000010058147836 */ /* 0x000fe20000000000 */
[----:B------:R-:W-:-:S02]  /*14420*/  R2UR UR49, R11 ;  /* 0x000000000b3172ca */ /* 0x000fc400000e0000 */
[----:B------:R0:W-:Y:S01]  /*14430*/  BAR.SYNC.DEFER_BLOCKING R94, 0x100 ;  /* 0x0004005e0000751d */ /* 0x0001e20000010000 */
[----:B------:R-:W-:Y:S02]  /*14440*/  R2UR UR4, R92 ;  /* 0x000000005c0472ca */ /* 0x000fe400000e0000 */
[----:B------:R-:W-:Y:S01]  /*14450*/  R2UR UR34, R20 ;  /* 0x00000000142272ca */ /* 0x000fe200000e0000 */
[----:B------:R-:W-:Y:S01]  /*14460*/  VIADD R20, R88, 0x400 ;  /* 0x0000040058147836 */ /* 0x000fe20000000000 */
[----:B------:R-:W-:Y:S02]  /*14470*/  R2UR UR5, R93 ;  /* 0x000000005d0572ca */ /* 0x000fe400000e0000 */
[----:B------:R-:W-:Y:S01]  /*14480*/  MOV R92, UR51 ;  /* 0x00000033005c7c02 */ /* 0x000fe20008000f00 */
[----:B------:R-:W-:Y:S01]  /*14490*/  UMOV UR51, UR7 ;  /* 0x0000000700337c82 */ /* 0x000fe20008000000 */
[----:B------:R-:W-:Y:S01]  /*144a0*/  MOV R93, UR50 ;  /* 0x00000032005d7c02 */ /* 0x000fe20008000f00 */
[----:B------:R-:W-:Y:S01]  /*144b0*/  UMOV UR50, UR6 ;  /* 0x0000000600327c82 */ /* 0x000fe20008000000 */
[----:B------:R-:W-:Y:S01]  /*144c0*/  R2UR UR8, R20 ;  /* 0x00000000140872ca */ /* 0x000fe200000e0000 */
[----:B------:R-:W-:Y:S01]  /*144d0*/  VIADD R20, R88, 0x302 ;  /* 0x0000030258147836 */ /* 0x000fe20000000000 */
[----:B------:R-:W-:Y:S01]  /*144e0*/  R2UR UR58, R90 ;  /* 0x000000005a3a72ca */ /* 0x000fe200000e0000 */
[C---:B0-----:R-:W-:Y:S01]  /*144f0*/  VIADD R94, R88.reuse, 0x102 ;  /* 0x00000102585e7836 */ /* 0x041fe20000000000 */
[----:B------:R-:W-:Y:S01]  /*14500*/  R2UR UR47, R95 ;  /* 0x000000005f2f72ca */ /* 0x000fe200000e0000 */
[----:B------:R-:W-:Y:S01]  /*14510*/  VIADD R90, R88, 0x204 ;  /* 0x00000204585a7836 */ /* 0x000fe20000000000 */
[----:B------:R-:W-:Y:S01]  /*14520*/  R2UR UR54, R20 ;  /* 0x00000000143672ca */ /* 0x000fe200000e0000 */
[----:B------:R-:W-:Y:S01]  /*14530*/  VIADD R20, R88, 0x104 ;  /* 0x0000010458147836 */ /* 0x000fe20000000000 */
[----:B------:R-:W-:Y:S01]  /*14540*/  R2UR UR46, R94 ;  /* 0x000000005e2e72ca */ /* 0x000fe200000e0000 */
[----:B------:R-:W-:Y:S01]  /*14550*/  VIADD R94, R88, 0x4 ;  /* 0x00000004585e7836 */ /* 0x000fe20000000000 */
[----:B------:R-:W-:Y:S01]  /*14560*/  R2UR UR14, R90 ;  /* 0x000000005a0e72ca */ /* 0x000fe200000e0000 */
[----:B------:R-:W-:Y:S01]  /*14570*/  VIADD R90, R88, 0x404 ;  /* 0x00000404585a7836 */ /* 0x000fe20000000000 */
[----:B------:R-:W-:Y:S01]  /*14580*/  R2UR UR10, R20 ;  /* 0x00000000140a72ca */ /* 0x000fe200000e0000 */
[----:B------:R-:W-:Y:S01]  /*14590*/  WARPGROUP.ARRIVE ;  /* 0x00000000000079c5 */ /* 0x000fe20000000000 */
[----:B------:R-:W-:Y:S01]  /*145a0*/  VIADD R20, R88, 0x304 ;  /* 0x0000030458147836 */ /* 0x000fe20000000000 */
[----:B------:R-:W-:-:S02]  /*145b0*/  R2UR UR9, R21 ;  /* 0x00000000150972ca */ /* 0x000fc400000e0000 */
[----:B------:R-:W-:Y:S01]  /*145c0*/  R2UR UR6, R94 ;  /* 0x000000005e0672ca */ /* 0x000fe200000e0000 */
[----:B------:R-:W-:Y:S01]  /*145d0*/  VIADD R94, R88, 0x6 ;  /* 0x00000006585e7836 */ /* 0x000fe20000000000 */
[----:B------:R-:W-:Y:S01]  /*145e0*/  QGMMA.64x32x32.F32.E4M3.E4M3 R152, gdesc[UR28], RZ, !UPT, gsb0 ;  /* 0x006000001c9879f3 */ /* 0x000fe2000c0008ff */
[----:B------:R-:W-:Y:S01]  /*145f0*/  R2UR UR18, R20 ;  /* 0x00000000141272ca */ /* 0x000fe200000e0000 */
[----:B------:R-:W-:Y:S01]  /*14600*/  VIADD R20, R88, 0x106 ;  /* 0x0000010658147836 */ /* 0x000fe20000000000 */
[----:B------:R-:W-:Y:S01]  /*14610*/  R2UR UR22, R90 ;  /* 0x000000005a1672ca */ /* 0x000fe200000e0000 */
[----:B------:R-:W-:Y:S01]  /*14620*/  VIADD R90, R88, 0x206 ;  /* 0x00000206585a7836 */ /* 0x000fe20000000000 */
[C---:B------:R-:W-:Y:S02]  /*14630*/  R2UR UR59, R91.reuse ;  /* 0x000000005b3b72ca */ /* 0x040fe400000e0000 */
[----:B------:R-:W-:Y:S01]  /*14640*/  R2UR UR30, R20 ;  /* 0x00000000141e72ca */ /* 0x000fe200000e0000 */
[C---:B------:R-:W-:Y:S01]  /*14650*/  VIADD R20, R88.reuse, 0x306 ;  /* 0x0000030658147836 */ /* 0x040fe20000000000 */
[C---:B------:R-:W-:Y:S01]  /*14660*/  R2UR UR15, R91.reuse ;  /* 0x000000005b0f72ca */ /* 0x040fe200000e0000 */
[----:B------:R-:W-:Y:S01]  /*14670*/  VIADD R88, R88, 0x406 ;  /* 0x0000040658587836 */ /* 0x000fe20000000000 */
[----:B------:R-:W-:Y:S01]  /*14680*/  R2UR UR23, R91 ;  /* 0x000000005b1772ca */ /* 0x000fe200000e0000 */
[----:B------:R-:W-:Y:S01]  /*14690*/  IMAD.MOV.U32 R91, RZ, RZ, 0x40000040 ;  /* 0x40000040ff5b7424 */ /* 0x000fe200078e00ff */
[----:B------:R-:W-:-:S02]  /*146a0*/  R2UR UR44, R10 ;  /* 0x000000000a2c72ca */ /* 0x000fc400000e0000 */
[----:B------:R-:W-:Y:S02]  /*146b0*/  R2UR UR45, R11 ;  /* 0x000000000b2d72ca */ /* 0x000fe400000e0000 */
[C---:B------:R-:W-:Y:S02]  /*146c0*/  R2UR UR7, R95.reuse ;  /* 0x000000005f0772ca */ /* 0x040fe400000e0000 */
[----:B------:R-:W-:Y:S02]  /*146d0*/  R2UR UR26, R94 ;  /* 0x000000005e1a72ca */ /* 0x000fe400000e0000 */
[----:B------:R-:W-:Y:S02]  /*146e0*/  R2UR UR27, R95 ;  /* 0x000000005f1b72ca */ /* 0x000fe400000e0000 */
[----:B------:R-:W-:Y:S02]  /*146f0*/  R2UR UR42, R88 ;  /* 0x00000000582a72ca */ /* 0x000fe400000e0000 */
[----:B------:R-:W-:-:S02]  /*14700*/  R2UR UR43, R89 ;  /* 0x00000000592b72ca */ /* 0x000fc400000e0000 */
[----:B------:R-:W-:Y:S01]  /*14710*/  MOV R224, UR47 ;  /* 0x0000002f00e07c02 */ /* 0x000fe20008000f00 */
[----:B------:R-:W-:Y:S01]  /*14720*/  UMOV UR47, UR9 ;  /* 0x00000009002f7c82 */ /* 0x000fe20008000000 */
[----:B------:R-:W-:Y:S01]  /*14730*/  MOV R223, UR46 ;  /* 0x0000002e00df7c02 */ /* 0x000fe20008000f00 */
[----:B------:R-:W-:Y:S01]  /*14740*/  UMOV UR46, UR8 ;  /* 0x00000008002e7c82 */ /* 0x000fe20008000000 */
[----:B------:R-:W-:Y:S01]  /*14750*/  MOV R217, UR7 ;  /* 0x0000000700d97c02 */ /* 0x000fe20008000f00 */
[----:B------:R-:W-:Y:S01]  /*14760*/  UMOV UR7, UR5 ;  /* 0x0000000500077c82 */ /* 0x000fe20008000000 */
[----:B------:R-:W-:Y:S01]  /*14770*/  MOV R222, UR6 ;  /* 0x0000000600de7c02 */ /* 0x000fe20008000f00 */
[----:B------:R-:W-:Y:S01]  /*14780*/  UMOV UR6, UR4 ;  /* 0x0000000400067c82 */ /* 0x000fe20008000000 */
[----:B------:R-:W-:Y:S02]  /*14790*/  R2UR UR4, R8 ;  /* 0x00000000080472ca */ /* 0x000fe400000e0000 */
[----:B------:R-:W-:-:S02]  /*147a0*/  R2UR UR5, R9 ;  /* 0x00000000090572ca */ /* 0x000fc400000e0000 */
[----:B------:R-:W-:Y:S02]  /*147b0*/  R2UR UR55, R21 ;  /* 0x00000000153772ca */ /* 0x000fe400000e0000 */
[C---:B------:R-:W-:Y:S02]  /*147c0*/  R2UR UR52, R8.reuse ;  /* 0x00000000083472ca */ /* 0x040fe400000e0000 */
[C---:B------:R-:W-:Y:S02]  /*147d0*/  R2UR UR53, R9.reuse ;  /* 0x00000000093572ca */ /* 0x040fe400000e0000 */
[----:B------:R-:W-:Y:S02]  /*147e0*/  R2UR UR56, R8 ;  /* 0x00000000083872ca */ /* 0x000fe400000e0000 */
[----:B------:R-:W-:Y:S02]  /*147f0*/  R2UR UR57, R9 ;  /* 0x00000000093972ca */ /* 0x000fe400000e0000 */
[----:B------:R-:W-:-:S02]  /*14800*/  R2UR UR11, R21 ;  /* 0x00000000150b72ca */ /* 0x000fc400000e0000 */
[C---:B------:R-:W-:Y:S02]  /*14810*/  R2UR UR8, R6.reuse ;  /* 0x00000000060872ca */ /* 0x040fe400000e0000 */
[C---:B------:R-:W-:Y:S02]  /*14820*/  R2UR UR9, R7.reuse ;  /* 0x00000000070972ca */ /* 0x040fe400000e0000 */
[C---:B------:R-:W-:Y:S02]  /*14830*/  R2UR UR12, R6.reuse ;  /* 0x00000000060c72ca */ /* 0x040fe400000e0000 */
[----:B------:R-:W-:Y:S02]  /*14840*/  R2UR UR13, R7 ;  /* 0x00000000070d72ca */ /* 0x000fe400000e0000 */
[----:B------:R-:W-:Y:S01]  /*14850*/  R2UR UR19, R21 ;  /* 0x00000000151372ca */ /* 0x000fe200000e0000 */
[----:B------:R-:W-:Y:S02]  /*14860*/  WARPGROUP.DEPBAR.LE gsb0, 0x0 ;  /* 0x00008000000079c5 */ /* 0x000fe40000010000 */
[----:B------:R-:W-:Y:S01]  /*14870*/  WARPGROUP.ARRIVE ;  /* 0x00000000000079c5 */ /* 0x000fe20000000000 */
[----:B------:R-:W-:-:S02]  /*14880*/  R2UR UR16, R6 ;  /* 0x00000000061072ca */ /* 0x000fc400000e0000 */
[----:B------:R-:W-:Y:S02]  /*14890*/  R2UR UR17, R7 ;  /* 0x00000000071172ca */ /* 0x000fe400000e0000 */
[----:B------:R-:W-:Y:S01]  /*148a0*/  R2UR UR20, R6 ;  /* 0x00000000061472ca */ /* 0x000fe200000e0000 */
[----:B------:R-:W-:Y:S01]  /*148b0*/  QGMMA.64x32x32.F32.E4M3.E4M3 R136, gdesc[UR32], RZ, !UPT, gsb0 ;  /* 0x00600000208879f3 */ /* 0x000fe2000c0008ff */
[----:B------:R-:W-:Y:S02]  /*148c0*/  R2UR UR34, R90 ;  /* 0x000000005a2272ca */ /* 0x000fe400000e0000 */
[----:B------:R-:W-:Y:S02]  /*148d0*/  R2UR UR35, R91 ;  /* 0x000000005b2372ca */ /* 0x000fe400000e0000 */
[----:B------:R-:W-:Y:S02]  /*148e0*/  R2UR UR21, R7 ;  /* 0x00000000071572ca */ /* 0x000fe400000e0000 */
[----:B------:R-:W-:-:S02]  /*148f0*/  R2UR UR24, R4 ;  /* 0x00000000041872ca */ /* 0x000fc400000e0000 */
[----:B------:R-:W-:Y:S02]  /*14900*/  R2UR UR25, R5 ;  /* 0x00000000051972ca */ /* 0x000fe400000e0000 */
[----:B------:R-:W-:Y:S01]  /*14910*/  R2UR UR31, R21 ;  /* 0x00000000151f72ca */ /* 0x000fe200000e0000 */
[----:B------:R-:W-:Y:S01]  /*14920*/  IMAD.MOV.U32 R21, RZ, RZ, 0x40000040 ;  /* 0x40000040ff157424 */ /* 0x000fe200078e00ff */
[C---:B------:R-:W-:Y:S02]  /*14930*/  R2UR UR28, R4.reuse ;  /* 0x00000000041c72ca */ /* 0x040fe400000e0000 */
[C---:B------:R-:W-:Y:S02]  /*14940*/  R2UR UR29, R5.reuse ;  /* 0x00000000051d72ca */ /* 0x040fe400000e0000 */
[----:B------:R-:W-:Y:S02]  /*14950*/  R2UR UR32, R4 ;  /* 0x00000000042072ca */ /* 0x000fe400000e0000 */
[----:B------:R-:W-:-:S02]  /*14960*/  R2UR UR33, R5 ;  /* 0x00000000052172ca */ /* 0x000fc400000e0000 */
        /* <DEDUP_REMOVED lines=76> */
.L_x_1938:
[----:B------:R-:W-:Y:S01]  /*14e30*/  SHF.L.U32 R20, R196, 0x1f, RZ ;  /* 0x0000001fc4147819 */ /* 0x000fe200000006ff */
[----:B------:R-:W-:-:S04]  /*14e40*/  IMAD R21, R194, 0x8, R17 ;  /* 0x00000008c2157824 */ /* 0x000fc800078e0211 */
[----:B------:R0:W1:Y:S01]  /*14e50*/  SYNCS.PHASECHK.TRANS64.TRYWAIT P1, [R21+URZ+0x22850], R20 ;  /* 0x02285014150075a7 */ /* 0x000062000802017f */
[----:B------:R-:W-:Y:S05]  /*14e60*/  @!P0 BRA `(.L_x_1939) ;  /* 0x0000000000048947 */ /* 0x000fea0003800000 */
[----:B------:R-:W-:Y:S01]  /*14e70*/  BPT.TRAP 0x1 ;  /* 0x000000040000795c */ /* 0x000fe20000300000 */
.L_x_1939:
[----:B-1----:R-:W-:Y:S05]  /*14e80*/  @P1 BRA `(.L_x_1937) ;  /* 0x0000000000081947 */ /* 0x002fea0003800000 */
[----:B------:R-:W1:Y:S02]  /*14e90*/  SYNCS.PHASECHK.TRANS64.TRYWAIT P1, [R21+URZ+0x22850], R20 ;  /* 0x02285014150075a7 */ /* 0x000e64000802017f */
[----:B-1----:R-:W-:Y:S05]  /*14ea0*/  @!P1 BRA `(.L_x_1940) ;  /* 0x000001a4003c9947 */ /* 0x002fea0003800000 */
.L_x_1937:
[----:B01----:R-:W-:Y:S01]  /*14eb0*/  VIADD R20, R17, 0x400 ;  /* 0x0000040011147836 */ /* 0x003fe20000000000 */
[----:B------:R-:W-:Y:S05]  /*14ec0*/  WARPSYNC.ALL ;  /* 0x0000000000007948 */ /* 0x000fea0003800000 */
[----:B------:R-:W-:Y:S01]  /*14ed0*/  SHF.R.U32.HI R20, RZ, 0x4, R20 ;  /* 0x00000004ff147819 */ /* 0x000fe20000011614 */
[----:B------:R-:W-:Y:S01]  /*14ee0*/  IMAD.MOV.U32 R21, RZ, RZ, -0x3ffffff0 ;  /* 0xc0000010ff157424 */ /* 0x000fe200078e00ff */
[----:B------:R-:W-:-:S06]  /*14ef0*/  WARPGROUP.ARRIVE ;  /* 0x00000000000079c5 */ /* 0x000fcc0000000000 */
[----:B------:R-:W0:Y:S01]  /*14f00*/  S2R R196, SR_TID.X ;  /* 0x0000000000c47919 */ /* 0x000e220000002100 */
[----:B------:R-:W-:Y:S02]  /*14f10*/  LOP3.LUT R20, R20, 0x3fff, RZ, 0xc0, !PT ;  /* 0x00003fff14147812 */ /* 0x000fe400078ec0ff */
[----:B------:R-:W-:Y:S01]  /*14f20*/  R2UR UR7, R21 ;  /* 0x00000000150772ca */ /* 0x000fe200000e0000 */
[----:B------:R-:W-:Y:S01]  /*14f30*/  IMAD.MOV.U32 R21, RZ, RZ, -0x3ffffff0 ;  /* 0xc0000010ff157424 */ /* 0x000fe200078e00ff */
[----:B------:R-:W-:-:S05]  /*14f40*/  LOP3.LUT R20, R20, 0x10000, RZ, 0xfc, !PT ;  /* 0x0001000014147812 */ /* 0x000fca00078efcff */
[----:B------:R-:W-:-:S05]  /*14f50*/  IMAD R20, R194, 0x500, R20 ;  /* 0x00000500c2147824 */ /* 0x000fca00078e0214 */
[----:B------:R-:W-:-:S13]  /*14f60*/  R2UR UR6, R20 ;  /* 0x00000000140672ca */ /* 0x000fda00000e0000 */
[----:B------:R-:W-:Y:S01]  /*14f70*/  QGMMA.64x128x32.F32.E4M3.E4M3 R24, R184, gdesc[UR4], R24, gsb0 ;  /* 0x01e00004b8187df3 */ /* 0x000fe20008000818 */
[----:B0-----:R-:W-:Y:S02]  /*14f80*/  SHF.R.U32.HI R196, RZ, 0x7, R196 ;  /* 0x00000007ffc47819 */ /* 0x001fe400000116c4 */
[----:B------:R-:W-:Y:S02]  /*14f90*/  WARPGROUP.DEPBAR.LE gsb0, 0x0 ;  /* 0x00008000000079c5 */ /* 0x000fe40000010000 */
[----:B------:R-:W-:Y:S01]  /*14fa0*/  VIADD R184, R20, 0x100 ;  /* 0x0000010014b87836 */ /* 0x000fe20000000000 */
[----:B------:R-:W-:Y:S01]  /*14fb0*/  WARPGROUP.ARRIVE ;  /* 0x00000000000079c5 */ /* 0x000fe20000000000 */
[----:B------:R-:W-:-:S03]  /*14fc0*/  IMAD.MOV.U32 R185, RZ, RZ, -0x3ffffff0 ;  /* 0xc0000010ffb97424 */ /* 0x000fc600078e00ff */
[----:B------:R-:W-:Y:S02]  /*14fd0*/  R2UR UR6, R184 ;  /* 0x00000000b80672ca */ /* 0x000fe400000e0000 */
[----:B------:R-:W-:-:S13]  /*14fe0*/  R2UR UR7, R185 ;  /* 0x00000000b90772ca */ /* 0x000fda00000e0000 */
[----:B------:R-:W-:Y:S03]  /*14ff0*/  QGMMA.64x128x32.F32.E4M3.E4M3 R24, R180, gdesc[UR4], R24, gsb0 ;  /* 0x01e00004b4187df3 */ /* 0x000fe60008000818 */
        /* <DEDUP_REMOVED lines=8> */
[C---:B------:R-:W-:Y:S01]  /*15080*/  VIADD R176, R20.reuse, 0x300 ;  /* 0x0000030014b07836 */ /* 0x040fe20000000000 */
[----:B------:R-:W-:Y:S01]  /*15090*/  WARPGROUP.ARRIVE ;  /* 0x00000000000079c5 */ /* 0x000fe20000000000 */
[----:B------:R-:W-:Y:S02]  /*150a0*/  IMAD.MOV.U32 R177, RZ, RZ, -0x3ffffff0 ;  /* 0xc0000010ffb17424 */ /* 0x000fe400078e00ff */
[----:B------:R-:W-:Y:S01]  /*150b0*/  VIADD R20, R20, 0x400 ;  /* 0x0000040014147836 */ /* 0x000fe20000000000 */
[----:B------:R-:W-:-:S02]  /*150c0*/  R2UR UR6, R176 ;  /* 0x00000000b00672ca */ /* 0x000fc400000e0000 */
[----:B------:R-:W-:-:S13]  /*150d0*/  R2UR UR7, R177 ;  /* 0x00000000b10772ca */ /* 0x000fda00000e0000 */
        /* <DEDUP_REMOVED lines=11> */
.L_x_1941:
[----:B0-----:R-:W0:Y:S01]  /*15190*/  LDC R20, c[0x0][0x448] ;  /* 0x00011200ff147b82 */ /* 0x001e220000000800 */
[----:B------:R-:W1:Y:S01]  /*151a0*/  S2R R217, SR_CgaCtaId ;  /* 0x0000000000d97919 */ /* 0x000e620000008800 */
[C---:B------:R-:W-:Y:S01]  /*151b0*/  FMUL.FTZ R169, R2.reuse, R92 ;  /* 0x0000005c02a97220 */ /* 0x040fe20000410000 */
[C---:B------:R-:W-:Y:S01]  /*151c0*/  FMUL.FTZ R92, R2.reuse, R94 ;  /* 0x0000005e025c7220 */ /* 0x040fe20000410000 */
[C---:B------:R-:W-:Y:S01]  /*151d0*/  FMUL.FTZ R94, R2.reuse, R98 ;  /* 0x00000062025e7220 */ /* 0x040fe20000410000 */
[----:B------:R-:W-:Y:S01]  /*151e0*/  FMUL.FTZ R98, R2, R102 ;  /* 0x0000006602627220 */ /* 0x000fe20000410000 */
[----:B------:R-:W-:Y:S02]  /*151f0*/  IMAD R102, R0, -0xa0, RZ ;  /* 0xffffff6000667824 */ /* 0x000fe400078e02ff */
        /* <DEDUP_REMOVED lines=17> */
[----:B0-----:R-:W-:Y:S01]  /*15310*/  ISETP.NE.AND P1, PT, R20, 0x1, PT ;  /* 0x000000011400780c */ /* 0x001fe20003f25270 */
[----:B------:R-:W-:-:S02]  /*15320*/  IMAD.IADD R20, R205, 0x1, R202 ;  /* 0x00000001cd147824 */ /* 0x000fc400078e02ca */
        /* <DEDUP_REMOVED lines=22> */
[----:B------:R-:W-:Y:S01]  /*15490*/  FMUL.FTZ R100, R2, R103 ;  /* 0x0000006702647220 */ /* 0x000fe20000410000 */
[----:B------:R-:W-:Y:S01]  /*154a0*/  R2UR UR4, R14 ;  /* 0x000000000e0472ca */ /* 0x000fe200000e0000 */
[----:B------:R-:W3:Y:S01]  /*154b0*/  MUFU.TANH R136, R136 ;  /* 0x0000008800887308 */ /* 0x000ee20000002400 */
[----:B------:R-:W-:-:S07]  /*154c0*/  ULDC UR5, c[0x0][0x9e0] ;  /* 0x0002780000057ab9 */ /* 0x000fce0000000800 */
[----:B------:R-:W4:Y:S01]  /*154d0*/  MUFU.TANH R137, R137 ;  /* 0x0000008900897308 */ /* 0x000f220000002400 */
[----:B0-----:R-:W-:-:S07]  /*154e0*/  @P1 IMAD.HI.U32 R21, R20, R21, RZ ;  /* 0x0000001514151227 */ /* 0x001fce00078e00ff */
[----:B------:R-:W0:Y:S01]  /*154f0*/  MUFU.TANH R138, R138 ;  /* 0x0000008a008a7308 */ /* 0x000e220000002400 */
[----:B--2---:R-:W-:Y:S01]  /*15500*/  @P1 SHF.R.U32.HI R20, RZ, R168, R21 ;  /* 0x000000a8ff141219 */ /* 0x004fe20000011615 */
        /* <DEDUP_REMOVED lines=28> */
[----:B------:R-:W2:Y:S01]  /*156d0*/  SHFL.IDX PT, R175, R20, RZ, 0x1c1f ;  /* 0x001c1fff14af7589 */ /* 0x000ea200000e0000 */
        /* <DEDUP_REMOVED lines=10> */
[----:B------:R-:W-:Y:S01]  /*15780*/  FMUL.FTZ R118, R2, R88 ;  /* 0x0000005802767220 */ /* 0x000fe20000410000 */
[----:B------:R-:W-:Y:S01]  /*15790*/  IMAD R88, R215, 0x8, R17 ;  /* 0x00000008d7587824 */ /* 0x000fe200078e0211 */
[----:B------:R-:W-:Y:S01]  /*157a0*/  LOP3.LUT P1, RZ, R22, 0x8, RZ, 0xc0, !PT ;  /* 0x0000000816ff7812 */ /* 0x000fe2000782c0ff */
[----:B------:R-:W-:Y:S01]  /*157b0*/  IMAD R89, R204, -0x2, R89 ;  /* 0xfffffffecc597824 */ /* 0x000fe200078e0259 */
[----:B------:R-:W0:Y:S01]  /*157c0*/  MUFU.TANH R21, R21 ;  /* 0x0000001500157308 */ /* 0x000e220000002400 */
[----:B------:R-:W-:Y:S02]  /*157d0*/  VIADD R88, R88, 0x22840 ;  /* 0x0002284058587836 */ /* 0x000fe40000000000 */
[----:B------:R-:W-:Y:S01]  /*157e0*/  VIADD R99, R89, 0xffffffff ;  /* 0xffffffff59637836 */ /* 0x000fe20000000000 */
[----:B------:R-:W-:Y:S02]  /*157f0*/  IADD3 R172, -R188, R89, R189 ;  /* 0x00000059bcac7210 */ /* 0x000fe40007ffe1bd */
[----:B-1----:R-:W-:-:S02]  /*15800*/  PRMT R88, R217, 0x654, R88 ;  /* 0x00000654d9587816 */ /* 0x002fc40000000058 */
[----:B------:R-:W1:Y:S01]  /*15810*/  MUFU.TANH R152, R152 ;  /* 0x0000009800987308 */ /* 0x000e620000002400 */
[C---:B------:R-:W-:Y:S01]  /*15820*/  VIADD R103, R172.reuse, UR5 ;  /* 0x00000005ac677c36 */ /* 0x040fe20008000000 */
[----:B------:R0:W-:Y:S01]  /*15830*/  SYNCS.ARRIVE.TRANS64.RED.A1T0 RZ, [R88+URZ], RZ ;  /* 0x000000ff58ff79a7 */ /* 0x0001e2000810043f */
[----:B------:R-:W-:Y:S02]  /*15840*/  VIADD R172, R172, UR4 ;  /* 0x00000004acac7c36 */ /* 0x000fe40008000000 */
[--C-:B--2---:R-:W-:Y:S02]  /*15850*/  IMAD.IADD R173, R103, 0x1, R175.reuse ;  /* 0x0000000167ad7824 */ /* 0x104fe400078e02af */
[----:B------:R-:W-:Y:S01]  /*15860*/  IMAD.IADD R174, R172, 0x1, R175 ;  /* 0x00000001acae7824 */ /* 0x000fe200078e02af */
[----:B------:R-:W2:Y:S08]  /*15870*/  MUFU.TANH R153, R153 ;  /* 0x0000009900997308 */ /* 0x000eb00000002400 */
        /* <DEDUP_REMOVED lines=83> */
[----:B0-----:R-:W0:Y:S02]  /*15db0*/  @P1 LDC.64 R88, c[0x0][0x9e8] ;  /* 0x00027a00ff581b82 */ /* 0x001e240000000a00 */
[----:B0-----:R-:W-:-:S05]  /*15dc0*/  @P1 IMAD.HI.U32 R88, R175, R88, RZ ;  /* 0x00000058af581227 */ /* 0x001fca00078e00ff */
[----:B------:R-:W-:-:S04]  /*15dd0*/  @P1 SHF.R.U32.HI R175, RZ, R89, R88 ;  /* 0x00000059ffaf1219 */ /* 0x000fc80000011658 */
[----:B------:R-:W-:Y:S01]  /*15de0*/  LOP3.LUT R175, RZ, R175, RZ, 0x33, !PT ;  /* 0x000000afffaf7212 */ /* 0x000fe200078e33ff */
[----:B------:R-:W-:Y:S06]  /*15df0*/  BRA `(.L_x_1945) ;  /* 0x0000000000187947 */ /* 0x000fec0003800000 */
.L_x_1944:
[----:B------:R-:W-:Y:S02]  /*15e00*/  ULDC UR4, c[0x0][0x9e4] ;  /* 0x0002790000047ab9 */ /* 0x000fe40000000800 */
[----:B------:R-:W-:-:S05]  /*15e10*/  IMAD.U32 R176, RZ, RZ, UR4 ;  /* 0x00000004ffb07e24 */ /* 0x000fca000f8e00ff */
[----:B------:R-:W-:-:S13]  /*15e20*/  ISETP.NE.AND P1, PT, R176, 0x1, PT ;  /* 0x00000001b000780c */ /* 0x000fda0003f25270 */
[----:B0-----:R-:W0:Y:S02]  /*15e30*/  @P1 LDC.64 R88, c[0x0][0x9e8] ;  /* 0x00027a00ff581b82 */ /* 0x001e240000000a00 */
[----:B0-----:R-:W-:-:S05]  /*15e40*/  @P1 IMAD.HI.U32 R88, R175, R88, RZ ;  /* 0x00000058af581227 */ /* 0x001fca00078e00ff */
[----:B------:R-:W-:-:S07]  /*15e50*/  @P1 SHF.R.U32.HI R175, RZ, R89, R88 ;  /* 0x00000059ffaf1219 */ /* 0x000fce0000011658 */
.L_x_1945:
[----:B------:R-:W-:Y:S05]  /*15e60*/  BSYNC B0 ;  /* 0x0000000000007941 */ /* 0x000fea0003800000 */
.L_x_1943:
[----:B------:R-:W-:-:S05]  /*15e70*/  IMAD R175, R175, R176, R99 ;  /* 0x000000b0afaf7224 */ /* 0x000fca00078e0263 */
[----:B------:R-:W-:Y:S02]  /*15e80*/  VIADDMNMX R173, R175, R176, R173, PT ;  /* 0x000000b0afad7246 */ /* 0x000fe400038001ad */
[----:B------:R-:W-:-:S07]  /*15e90*/  VIMNMX R174, R174, R175, !PT ;  /* 0x000000afaeae7248 */ /* 0x000fce0007fe0100 */
.L_x_1942:
[C---:B------:R-:W-:Y:S01]  /*15ea0*/  ISETP.GE.AND P1, PT, R102.reuse, 0x2, PT ;  /* 0x000000026600780c */ /* 0x040fe20003f26270 */
[----:B------:R-:W1:Y:S01]  /*15eb0*/  SHFL.IDX PT, R20, R20, 0x1, 0x1c1f ;  /* 0x003c1f0014147f89 */ /* 0x000e6200000e0000 */
[----:B------:R-:W-:Y:S02]  /*15ec0*/  ISETP.GE.AND P3, PT, R102, 0x9, PT ;  /* 0x000000096600780c */ /* 0x000fe40003f66270 */
[----:B------:R-:W-:Y:S02]  /*15ed0*/  ISETP.GT.AND P2, PT, R174, 0x1, !P1 ;  /* 0x00000001ae00780c */ /* 0x000fe40004f44270 */
[----:B------:R-:W-:Y:S02]  /*15ee0*/  LOP3.LUT R16, R16, 0xfffffffd, RZ, 0xc0, !PT ;  /* 0xfffffffd10107812 */ /* 0x000fe400078ec0ff */
[----:B------:R-:W-:Y:S02]  /*15ef0*/  ISETP.LT.OR P2, PT, R173, 0x2, P2 ;  /* 0x00000002ad00780c */ /* 0x000fe40001741670 */
[----:B------:R-:W-:-:S02]  /*15f00*/  LOP3.LUT R22, R22, 0xfffffffd, RZ, 0xc0, !PT ;  /* 0xfffffffd16167812 */ /* 0x000fc400078ec0ff */
[----:B------:R-:W-:Y:S02]  /*15f10*/  FSEL R152, R152, -INF , !P2 ;  /* 0xff80000098987808 */ /* 0x000fe40005000000 */
[----:B------:R-:W-:Y:S02]  /*15f20*/  ISETP.GT.AND P2, PT, R174, 0x8, !P3 ;  /* 0x00000008ae00780c */ /* 0x000fe40005f44270 */
[----:B------:R-:W-:Y:S02]  /*15f30*/  @P3 LOP3.LUT R16, R16, 0x2, RZ, 0xfc, !PT ;  /* 0x0000000210103812 */ /* 0x000fe400078efcff */
[----:B------:R-:W-:Y:S02]  /*15f40*/  ISETP.GE.AND P3, PT, R102, 0xa, PT ;  /* 0x0000000a6600780c */ /* 0x000fe40003f66270 */
[----:B------:R-:W-:Y:S02]  /*15f50*/  ISETP.LT.OR P2, PT, R173, 0x9, P2 ;  /* 0x00000009ad00780c */ /* 0x000fe40001741670 */
[----:B------:R-:W-:-:S02]  /*15f60*/  LOP3.LUT R16, R16, 0xfffffffb, RZ, 0xc0, !PT ;  /* 0xfffffffb10107812 */ /* 0x000fc400078ec0ff */
[----:B0-----:R-:W-:Y:S01]  /*15f70*/  FSEL R155, R155, -INF , !P2 ;  /* 0xff8000009b9b7808 */ /* 0x001fe20005000000 */
[--C-:B-1----:R-:W-:Y:S01]  /*15f80*/  IMAD.IADD R103, R103, 0x1, R20.reuse ;  /* 0x0000000167677824 */ /* 0x102fe200078e0214 */
[----:B------:R-:W-:Y:S01]  /*15f90*/  ISETP.GT.AND P2, PT, R174, 0x9, !P3 ;  /* 0x00000009ae00780c */ /* 0x000fe20005f44270 */
[----:B------:R-:W-:-:S03]  /*15fa0*/  IMAD.IADD R172, R172, 0x1, R20 ;  /* 0x00000001acac7824 */ /* 0x000fc600078e0214 */
[----:B------:R-:W-:Y:S02]  /*15fb0*/  ISETP.LT.OR P2, PT, R173, 0xa, P2 ;  /* 0x0000000aad00780c */ /* 0x000fe40001741670 */
[----:B------:R-:W-:Y:S02]  /*15fc0*/  @P3 LOP3.LUT R16, R16, 0x4, RZ, 0xfc, !PT ;  /* 0x0000000410103812 */ /* 0x000fe400078efcff */
[----:B------:R-:W-:Y:S02]  /*15fd0*/  ISETP.GE.AND P3, PT, R102, 0x11, PT ;  /* 0x000000116600780c */ /* 0x000fe40003f66270 */
[----:B------:R-:W-:Y:S02]  /*15fe0*/  LOP3.LUT R16, R16, 0xfffffff7, RZ, 0xc0, !PT ;  /* 0xfffffff710107812 */ /* 0x000fe400078ec0ff */
[----:B------:R-:W-:Y:S02]  /*15ff0*/  FSEL R156, R156, -INF , !P2 ;  /* 0xff8000009c9c7808 */ /* 0x000fe40005000000 */
[----:B------:R-:W-:-:S04]  /*16000*/  ISETP.GT.AND P2, PT, R174, 0x10, !P3 ;  /* 0x00000010ae00780c */ /* 0x000fc80005f44270 */
[----:B------:R-:W-:-:S03]  /*16010*/  ISETP.LT.OR P2, PT, R173, 0x11, P2 ;  /* 0x00000011ad00780c */ /* 0x000fc60001741670 */
        /* <DEDUP_REMOVED lines=8> */
[----:B------:R-:W-:Y:S02]  /*160a0*/  FSEL R160, R160, -INF , !P2 ;  /* 0xff800000a0a07808 */ /* 0x000fe40005000000 */
[----:B------:R-:W-:Y:S02]  /*160b0*/  ISETP.GT.AND P2, PT, R174, 0x18, !P3 ;  /* 0x00000018ae00780c */ /* 0x000fe40005f44270 */
[----:B------:R-:W-:Y:S02]  /*160c0*/  LOP3.LUT R16, R16, 0x7fffffff, RZ, 0xc0, !PT ;  /* 0x7fffffff10107812 */ /* 0x000fe400078ec0ff */
        /* <DEDUP_REMOVED lines=192> */
[----:B------:R-:W-:Y:S02]  /*16cd0*/  FSEL R89, R21, -INF , !P6 ;  /* 0xff80000015597808 */ /* 0x000fe40007000000 */
        /* <DEDUP_REMOVED lines=20> */
.L_x_1948:
[----:B------:R-:W-:Y:S02]  /*16e20*/  ULDC UR4, c[0x0][0x9e4] ;  /* 0x0002790000047ab9 */ /* 0x000fe40000000800 */
[----:B------:R-:W-:-:S05]  /*16e30*/  IMAD.U32 R174, RZ, RZ, UR4 ;  /* 0x00000004ffae7e24 */ /* 0x000fca000f8e00ff */
[----:B------:R-:W-:-:S13]  /*16e40*/  ISETP.NE.AND P6, PT, R174, 0x1, PT ;  /* 0x00000001ae00780c */ /* 0x000fda0003fc5270 */
[----:B------:R-:W0:Y:S02]  /*16e50*/  @P6 LDC.64 R20, c[0x0][0x9e8] ;  /* 0x00027a00ff146b82 */ /* 0x000e240000000a00 */
[----:B0-----:R-:W-:-:S05]  /*16e60*/  @P6 IMAD.HI.U32 R20, R101, R20, RZ ;  /* 0x0000001465146227 */ /* 0x001fca00078e00ff */
[----:B------:R-:W-:-:S07]  /*16e70*/  @P6 SHF.R.U32.HI R101, RZ, R21, R20 ;  /* 0x00000015ff656219 */ /* 0x000fce0000011614 */
.L_x_1949:
[----:B------:R-:W-:Y:S05]  /*16e80*/  BSYNC B0 ;  /* 0x0000000000007941 */ /* 0x000fea0003800000 */
.L_x_1947:
[----:B------:R-:W-:-:S05]  /*16e90*/  IMAD R99, R101, R174, R99 ;  /* 0x000000ae65637224 */ /* 0x000fca00078e0263 */
[----:B------:R-:W-:Y:S02]  /*16ea0*/  VIADDMNMX R103, R99, R174, R103, PT ;  /* 0x000000ae63677246 */ /* 0x000fe40003800167 */
[----:B------:R-:W-:-:S07]  /*16eb0*/  VIMNMX R172, R172, R99, !PT ;  /* 0x00000063acac7248 */ /* 0x000fce0007fe0100 */
.L_x_1946:
[----:B------:R-:W-:Y:S02]  /*16ec0*/  ISETP.GT.AND P1, PT, R172, 0x1, !P1 ;  /* 0x00000001ac00780c */ /* 0x000fe40004f24270 */
[----:B------:R-:W-:Y:S02]  /*16ed0*/  LOP3.LUT P6, RZ, R16, 0x8000000, RZ, 0xc0, !PT ;  /* 0x0800000010ff7812 */ /* 0x000fe400078cc0ff */
[----:B------:R-:W-:Y:S02]  /*16ee0*/  ISETP.LT.OR P1, PT, R103, 0x2, P1 ;  /* 0x000000026700780c */ /* 0x000fe40000f21670 */
[----:B------:R-:W-:Y:S02]  /*16ef0*/  FMNMX.FTZ R21, R89, R220, !PT ;  /* 0x000000dc59157209 */ /* 0x000fe40007810000 */
[----:B------:R-:W-:Y:S02]  /*16f00*/  FSEL R154, R154, -INF , !P1 ;  /* 0xff8000009a9a7808 */ /* 0x000fe40004800000 */
[----:B------:R-:W-:-:S02]  /*16f10*/  LOP3.LUT P1, RZ, R16, 0x2, RZ, 0xc0, !PT ;  /* 0x0000000210ff7812 */ /* 0x000fc4000782c0ff */
[C---:B------:R-:W-:Y:S02]  /*16f20*/  ISETP.GT.AND P2, PT, R172.reuse, 0x89, !P2 ;  /* 0x00000089ac00780c */ /* 0x040fe40005744270 */
[----:B------:R-:W-:Y:S02]  /*16f30*/  ISETP.GT.AND P1, PT, R172, 0x8, !P1 ;  /* 0x00000008ac00780c */ /* 0x000fe40004f24270 */
[C---:B------:R-:W-:Y:S02]  /*16f40*/  ISETP.LT.OR P2, PT, R103.reuse, 0x8a, P2 ;  /* 0x0000008a6700780c */ /* 0x040fe40001741670 */
[----:B------:R-:W-:Y:S02]  /*16f50*/  ISETP.LT.OR P1, PT, R103, 0x9, P1 ;  /* 0x000000096700780c */ /* 0x000fe40000f21670 */
[----:B------:R-:W-:Y:S02]  /*16f60*/  FSEL R93, R93, -INF , !P2 ;  /* 0xff8000005d5d7808 */ /* 0x000fe40005000000 */
[----:B------:R-:W-:-:S02]  /*16f70*/  FSEL R20, R157, -INF , !P1 ;  /* 0xff8000009d147808 */ /* 0x000fc40004800000 */
[----:B------:R-:W-:Y:S02]  /*16f80*/  LOP3.LUT P1, RZ, R16, 0x4, RZ, 0xc0, !PT ;  /* 0x0000000410ff7812 */ /* 0x000fe4000782c0ff */
[C---:B------:R-:W-:Y:S02]  /*16f90*/  ISETP.GT.AND P3, PT, R172.reuse, 0x90, !P3 ;  /* 0x00000090ac00780c */ /* 0x040fe40005f64270 */
[C---:B------:R-:W-:Y:S02]  /*16fa0*/  ISETP.GT.AND P1, PT, R172.reuse, 0x9, !P1 ;  /* 0x00000009ac00780c */ /* 0x040fe40004f24270 */
[C---:B------:R-:W-:Y:S02]  /*16fb0*/  ISETP.GT.AND P4, PT, R172.reuse, 0x91, !P4 ;  /* 0x00000091ac00780c */ /* 0x040fe40006784270 */
[----:B------:R-:W-:Y:S02]  /*16fc0*/  ISETP.LT.OR P1, PT, R103, 0xa, P1 ;  /* 0x0000000a6700780c */ /* 0x000fe40000f21670 */
[----:B------:R-:W-:-:S02]  /*16fd0*/  ISETP.GT.AND P5, PT, R172, 0x98, !P5 ;  /* 0x00000098ac00780c */ /* 0x000fc40006fa4270 */
[----:B------:R-:W-:Y:S02]  /*16fe0*/  FSEL R158, R158, -INF , !P1 ;  /* 0xff8000009e9e7808 */ /* 0x000fe40004800000 */
[----:B------:R-:W-:Y:S02]  /*16ff0*/  LOP3.LUT P1, RZ, R16, 0x8, RZ, 0xc0, !PT ;  /* 0x0000000810ff7812 */ /* 0x000fe4000782c0ff */
[C---:B------:R-:W-:Y:S02]  /*17000*/  ISETP.LT.OR P3, PT, R103.reuse, 0x91, P3 ;  /* 0x000000916700780c */ /* 0x040fe40001f61670 */
[----:B------:R-:W-:Y:S02]  /*17010*/  ISETP.GT.AND P1, PT, R172, 0x10, !P1 ;  /* 0x00000010ac00780c */ /* 0x000fe40004f24270 */
[C---:B------:R-:W-:Y:S02]  /*17020*/  ISETP.LT.OR P4, PT, R103.reuse, 0x92, P4 ;  /* 0x000000926700780c */ /* 0x040fe40002781670 */
[----:B------:R-:W-:-:S02]  /*17030*/  ISETP.LT.OR P1, PT, R103, 0x11, P1 ;  /* 0x000000116700780c */ /* 0x000fc40000f21670 */
[----:B------:R-:W-:Y:S02]  /*17040*/  ISETP.LT.OR P5, PT, R103, 0x99, P5 ;  /* 0x000000996700780c */ /* 0x000fe40002fa1670 */
        /* <DEDUP_REMOVED lines=115> */
[----:B------:R-:W-:Y:S02]  /*17780*/  FMNMX.FTZ R90, R152, R21, !PT ;  /* 0x00000015985a7209 */ /* 0x000fe40007810000 */
[----:B------:R-:W-:Y:S02]  /*17790*/  LOP3.LUT P1, RZ, R16, 0x40, RZ, 0xc0, !PT ;  /* 0x0000004010ff7812 */ /* 0x000fe4000782c0ff */
[----:B------:R-:W-:Y:S02]  /*177a0*/  FMNMX.FTZ R21, R155, R90, !PT ;  /* 0x0000005a9b157209 */ /* 0x000fe40007810000 */
[----:B------:R-:W-:Y:S02]  /*177b0*/  ISETP.GT.AND P1, PT, R172, 0x81, !P1 ;  /* 0x00000081ac00780c */ /* 0x000fe40004f24270 */
[----:B------:R-:W-:-:S02]  /*177c0*/  FMNMX.FTZ R90, R156, R21, !PT ;  /* 0x000000159c5a7209 */ /* 0x000fc40007810000 */
[----:B------:R-:W-:Y:S02]  /*177d0*/  ISETP.LT.OR P1, PT, R103, 0x82, P1 ;  /* 0x000000826700780c */ /* 0x000fe40000f21670 */
[----:B------:R-:W-:Y:S02]  /*177e0*/  FMNMX.FTZ R21, R159, R90, !PT ;  /* 0x0000005a9f157209 */ /* 0x000fe40007810000 */
[----:B------:R-:W-:Y:S02]  /*177f0*/  FSEL R91, R91, -INF , !P1 ;  /* 0xff8000005b5b7808 */ /* 0x000fe40004800000 */
[----:B------:R-:W-:Y:S02]  /*17800*/  FMNMX.FTZ R90, R160, R21, !PT ;  /* 0x00000015a05a7209 */ /* 0x000fe40007810000 */
[----:B------:R-:W-:Y:S02]  /*17810*/  ISETP.GT.AND P1, PT, R172, 0x88, !P6 ;  /* 0x00000088ac00780c */ /* 0x000fe40007724270 */
[----:B------:R-:W-:-:S02]  /*17820*/  FMNMX.FTZ R21, R163, R90, !PT ;  /* 0x0000005aa3157209 */ /* 0x000fc40007810000 */
[----:B------:R-:W-:Y:S02]  /*17830*/  ISETP.LT.OR P1, PT, R103, 0x89, P1 ;  /* 0x000000896700780c */ /* 0x000fe40000f21670 */
[----:B------:R-:W-:Y:S02]  /*17840*/  FMNMX.FTZ R21, R164, R21, !PT ;  /* 0x00000015a4157209 */ /* 0x000fe40007810000 */
[----:B------:R-:W-:Y:S02]  /*17850*/  FSEL R92, R92, -INF , !P1 ;  /* 0xff8000005c5c7808 */ /* 0x000fe40004800000 */
[----:B------:R-:W-:Y:S02]  /*17860*/  FMNMX.FTZ R90, R136, R21, !PT ;  /* 0x00000015885a7209 */ /* 0x000fe40007810000 */
[----:B------:R-:W-:Y:S02]  /*17870*/  LOP3.LUT P1, RZ, R16, 0x1, RZ, 0xc0, !PT ;  /* 0x0000000110ff7812 */ /* 0x000fe4000782c0ff */
[----:B------:R-:W-:-:S02]  /*17880*/  FMNMX.FTZ R21, R137, R90, !PT ;  /* 0x0000005a89157209 */ /* 0x000fc40007810000 */
[----:B------:R-:W-:Y:S02]  /*17890*/  ISETP.GT.AND P1, PT, R172, RZ, !P1 ;  /* 0x000000ffac00720c */ /* 0x000fe40004f24270 */
[----:B------:R-:W-:Y:S02]  /*178a0*/  FMNMX.FTZ R21, R140, R21, !PT ;  /* 0x000000158c157209 */ /* 0x000fe40007810000 */
[----:B------:R-:W-:Y:S02]  /*178b0*/  ISETP.LT.OR P1, PT, R103, 0x1, P1 ;  /* 0x000000016700780c */ /* 0x000fe40000f21670 */
[----:B------:R-:W-:Y:S02]  /*178c0*/  FMNMX.FTZ R21, R88, R21, !PT ;  /* 0x0000001558157209 */ /* 0x000fe40007810000 */
[----:B------:R-:W-:Y:S02]  /*178d0*/  FSEL R153, R153, -INF , !P1 ;  /* 0xff80000099997808 */ /* 0x000fe40004800000 */
[----:B------:R-:W-:-:S02]  /*178e0*/  FMNMX.FTZ R21, R144, R21, !PT ;  /* 0x0000001590157209 */ /* 0x000fc40007810000 */
[----:B------:R-:W-:Y:S02]  /*178f0*/  FMNMX.FTZ R129, R153, R219, !PT ;  /* 0x000000db99817209 */ /* 0x000fe40007810000 */
[----:B------:R-:W-:Y:S02]  /*17900*/  FMNMX.FTZ R21, R176, R21, !PT ;  /* 0x00000015b0157209 */ /* 0x000fe40007810000 */
[----:B------:R-:W-:Y:S02]  /*17910*/  FMNMX.FTZ R129, R154, R129, !PT ;  /* 0x000000819a817209 */ /* 0x000fe40007810000 */
[----:B------:R-:W-:Y:S02]  /*17920*/  FMNMX.FTZ R21, R148, R21, !PT ;  /* 0x0000001594157209 */ /* 0x000fe40007810000 */
[----:B------:R-:W-:Y:S02]  /*17930*/  LOP3.LUT P6, RZ, R22, 0x4, RZ, 0xc0, !PT ;  /* 0x0000000416ff7812 */ /* 0x000fe400078cc0ff */
[----:B------:R-:W-:-:S02]  /*17940*/  FMNMX.FTZ R21, R178, R21, !PT ;  /* 0x00000015b2157209 */ /* 0x000fc40007810000 */
[----:B------:R-:W-:Y:S02]  /*17950*/  FMNMX.FTZ R129, R20, R129, !PT ;  /* 0x0000008114817209 */ /* 0x000fe40007810000 */
[----:B------:R-:W-:Y:S02]  /*17960*/  FMNMX.FTZ R21, R180, R21, !PT ;  /* 0x00000015b4157209 */ /* 0x000fe40007810000 */
[----:B------:R-:W-:Y:S02]  /*17970*/  ISETP.GT.AND P2, PT, R172, 0x99, !P6 ;  /* 0x00000099ac00780c */ /* 0x000fe40007744270 */
[----:B------:R-:W-:Y:S02]  /*17980*/  FMNMX.FTZ R21, R168, R21, !PT ;  /* 0x00000015a8157209 */ /* 0x000fe40007810000 */
[----:B------:R-:W-:Y:S02]  /*17990*/  FMNMX.FTZ R129, R158, R129, !PT ;  /* 0x000000819e817209 */ /* 0x000fe40007810000 */
[----:B------:R-:W-:-:S02]  /*179a0*/  FMNMX.FTZ R21, R124, R21, !PT ;  /* 0x000000157c157209 */ /* 0x000fc40007810000 */
[----:B------:R-:W-:Y:S02]  /*179b0*/  ISETP.LT.OR P2, PT, R103, 0x9a, P2 ;  /* 0x0000009a6700780c */ /* 0x000fe40001741670 */
[----:B------:R-:W-:Y:S02]  /*179c0*/  FMNMX.FTZ R21, R182, R21, !PT ;  /* 0x00000015b6157209 */ /* 0x000fe40007810000 */
[----:B------:R-:W-:Y:S02]  /*179d0*/  FMNMX.FTZ R133, R174, R129, !PT ;  /* 0x00000081ae857209 */ /* 0x000fe40007810000 */
[----:B------:R-:W-:Y:S02]  /*179e0*/  FMNMX.FTZ R21, R128, R21, !PT ;  /* 0x0000001580157209 */ /* 0x000fe40007810000 */
[----:B------:R-:W-:Y:S02]  /*179f0*/  FSEL R100, R100, -INF , !P2 ;  /* 0xff80000064647808 */ /* 0x000fe40005000000 */
[----:B------:R-:W-:-:S04]  /*17a00*/  FMNMX.FTZ R21, R184, R21, !PT ;  /* 0x00000015b8157209 */ /* 0x000fc80007810000 */
        /* <DEDUP_REMOVED lines=17> */
[----:B------:R-:W-:Y:S02]  /*17b20*/  FMNMX.FTZ R109, R102, R21, !PT ;  /* 0x00000015666d7209 */ /* 0x000fe40007810000 */
[----:B------:R-:W0:Y:S03]  /*17b30*/  LDC R21, c[0x0][0x988] ;  /* 0x00026200ff157b82 */ /* 0x000e260000000800 */
[----:B------:R-:W1:Y:S02]  /*17b40*/  SHFL.BFLY PT, R90, R109, 0x2, 0x1f ;  /* 0x0c401f006d5a7f89 */ /* 0x000e6400000e0000 */
[----:B-1----:R-:W-:-:S05]  /*17b50*/  FMNMX.FTZ R113, R109, R90, !PT ;  /* 0x0000005a6d717209 */ /* 0x002fca0007810000 */
[----:B------:R-:W1:Y:S02]  /*17b60*/  SHFL.BFLY PT, R90, R113, 0x1, 0x1f ;  /* 0x0c201f00715a7f89 */ /* 0x000e6400000e0000 */
[----:B-1----:R-:W-:-:S04]  /*17b70*/  FMNMX.FTZ R90, R113, R90, !PT ;  /* 0x0000005a715a7209 */ /* 0x002fc80007810000 */
[C---:B------:R-:W-:Y:S01]  /*17b80*/  FSETP.NEU.FTZ.AND P1, PT, R90.reuse, -INF , PT ;  /* 0xff8000005a00780b */ /* 0x040fe20003f3d000 */
[----:B0-----:R-:W-:-:S05]  /*17b90*/  FFMA.FTZ R101, R90, R21, -8 ;  /* 0xc10000005a657423 */ /* 0x001fca0000010015 */
[----:B------:R-:W-:-:S05]  /*17ba0*/  FSEL R101, R101, RZ, P1 ;  /* 0x000000ff65657208 */ /* 0x000fca0000800000 */
        /* <DEDUP_REMOVED lines=9> */
[----:B------:R-:W-:-:S01]  /*17c40*/  FFMA.FTZ R113, R159, R21, -R101 ;  /* 0x000000159f717223 */ /* 0x000fc20000010865 */
[--C-:B------:R-:W-:Y:S01]  /*17c50*/  FFMA.FTZ R159, R108, R21, -R101.reuse ;  /* 0x000000156c9f7223 */ /* 0x100fe20000010865 */
[----:B------:R-:W-:Y:S01]  /*17c60*/  FMNMX.FTZ R133, R166, R133, !PT ;  /* 0x00000085a6857209 */ /* 0x000fe20007810000 */
[-CC-:B------:R-:W-:Y:S01]  /*17c70*/  FFMA.FTZ R125, R163, R21.reuse, -R101.reuse ;  /* 0x00000015a37d7223 */ /* 0x180fe20000010865 */
[----:B------:R-:W-:Y:S01]  /*17c80*/  FSEL R108, R98, -INF , !P5 ;  /* 0xff800000626c7808 */ /* 0x000fe20006800000 */
        /* <DEDUP_REMOVED lines=21> */
[----:B0-----:R-:W-:Y:S01]  /*17de0*/  FMNMX.FTZ R137, R147, R144, !PT ;  /* 0x0000009093897209 */ /* 0x001fe20007810000 */
        /* <DEDUP_REMOVED lines=14> */
[----:B------:R-:W-:Y:S01]  /*17ed0*/  MUFU.EX2 R89, R89 ;  /* 0x0000005900597308 */ /* 0x000fe20000000800 */
[----:B-1----:R-:W-:Y:S01]  /*17ee0*/  FMNMX.FTZ R141, R121, R148, !PT ;  /* 0x00000094798d7209 */ /* 0x002fe20007810000 */
[----:B------:R-:W-:-:S03]  /*17ef0*/  FFMA.FTZ R148, R168, R21, -R101 ;  /* 0x00000015a8947223 */ /* 0x000fc60000010865 */
        /* <DEDUP_REMOVED lines=8> */
[----:B--2---:R-:W-:-:S04]  /*17f80*/  FMNMX.FTZ R145, R131, R168, !PT ;  /* 0x000000a883917209 */ /* 0x004fc80007810000 */
        /* <DEDUP_REMOVED lines=23> */
[----:B------:R-:W-:-:S05]  /*18100*/  FMNMX.FTZ R161, R100, R161, !PT ;  /* 0x000000a164a17209 */ /* 0x000fca0007810000 */
[----:B------:R-:W0:Y:S02]  /*18110*/  SHFL.BFLY PT, R168, R161, 0x2, 0x1f ;  /* 0x0c401f00a1a87f89 */ /* 0x000e2400000e0000 */
[----:B------:R-:W-:Y:S08]  /*18120*/  MUFU.EX2 R144, R144 ;  /* 0x0000009000907308 */ /* 0x000ff00000000800 */
[----:B------:R-:W-:Y:S08]  /*18130*/  MUFU.EX2 R137, R180 ;  /* 0x000000b400897308 */ /* 0x000ff00000000800 */
[----:B------:R-:W-:Y:S01]  /*18140*/  MUFU.EX2 R148, R148 ;  /* 0x0000009400947308 */ /* 0x000fe20000000800 */
[----:B0-----:R-:W-:Y:S01]  /*18150*/  FMNMX.FTZ R167, R161, R168, !PT ;  /* 0x000000a8a1a77209 */ /* 0x001fe20007810000 */
[-CC-:B------:R-:W-:Y:S01]  /*18160*/  FFMA.FTZ R168, R170, R21.reuse, -R101.reuse ;  /* 0x00000015aaa87223 */ /* 0x180fe20000010865 */
[----:B------:R-:W-:-:S01]  /*18170*/  FFMA.FTZ R161, R169, R21, -R101 ;  /* 0x00000015a9a17223 */ /* 0x000fc20000010865 */
[-CC-:B------:R-:W-:Y:S01]  /*18180*/  FFMA.FTZ R170, R97, R21.reuse, -R101.reuse ;  /* 0x0000001561aa7223 */ /* 0x180fe20000010865 */
[----:B------:R-:W-:-:S01]  /*18190*/  FFMA.FTZ R97, R171, R21, -R101 ;  /* 0x00000015ab617223 */ /* 0x000fc20000010865 */
[----:B------:R-:W0:Y:S01]  /*181a0*/  SHFL.BFLY PT, R172, R167, 0x1, 0x1f ;  /* 0x0c201f00a7ac7f89 */ /* 0x000e2200000e0000 */
[----:B------:R-:W-:-:S01]  /*181b0*/  FFMA.FTZ R169, R102, R21, -R101 ;  /* 0x0000001566a97223 */ /* 0x000fc20000010865 */
[----:B------:R-:W-:Y:S01]  /*181c0*/  FSEL R101, R90, RZ, P1 ;  /* 0x000000ff5a657208 */ /* 0x000fe20000800000 */
[----:B------:R-:W-:Y:S04]  /*181d0*/  MUFU.EX2 R124, R124 ;  /* 0x0000007c007c7308 */ /* 0x000fe80000000800 */
[----:B------:R-:W-:-:S04]  /*181e0*/  FADD.FTZ R102, -R101, R220 ;  /* 0x000000dc65667221 */ /* 0x000fc80000010100 */
[----:B------:R-:W-:Y:S01]  /*181f0*/  FMUL.FTZ R102, R102, R21 ;  /* 0x0000001566667220 */ /* 0x000fe20000410000 */
[----:B------:R-:W-:Y:S08]  /*18200*/  MUFU.EX2 R141, R182 ;  /* 0x000000b6008d7308 */ /* 0x000ff00000000800 */
[----:B------:R-:W1:Y:S01]  /*18210*/  MUFU.EX2 R102, R102 ;  /* 0x0000006600667308 */ /* 0x000e620000000800 */
[----:B0-----:R-:W-:-:S04]  /*18220*/  FMNMX.FTZ R96, R167, R172, !PT ;  /* 0x000000aca7607209 */ /* 0x001fc80007810000 */
[C---:B------:R-:W-:Y:S01]  /*18230*/  FSETP.NEU.FTZ.AND P1, PT, R96.reuse, -INF , PT ;  /* 0xff8000006000780b */ /* 0x040fe20003f3d000 */
[----:B------:R-:W-:-:S02]  /*18240*/  FFMA.FTZ R176, R96, R21, -8 ;  /* 0xc100000060b07423 */ /* 0x000fc40000010015 */
[----:B------:R0:W-:Y:S03]  /*18250*/  MUFU.EX2 R172, R169 ;  /* 0x000000a900ac7308 */ /* 0x0001e60000000800 */
[----:B------:R-:W-:Y:S01]  /*18260*/  FSEL R176, R176, RZ, P1 ;  /* 0x000000ffb0b07208 */ /* 0x000fe20000800000 */
[----:B-1----:R-:W-:-:S04]  /*18270*/  FFMA.FTZ R171, R102, R12, R89 ;  /* 0x0000000c66ab7223 */ /* 0x002fc80000010059 */
[----:B------:R-:W-:Y:S01]  /*18280*/  MUFU.EX2 R128, R128 ;  /* 0x0000008000807308 */ /* 0x000fe20000000800 */
[----:B------:R-:W-:-:S01]  /*18290*/  FFMA.FTZ R167, R162, R21, -R176 ;  /* 0x00000015a2a77223 */ /* 0x000fc200000108b0 */
[----:B------:R-:W-:Y:S01]  /*182a0*/  FSEL R162, R96, RZ, P1 ;  /* 0x000000ff60a27208 */ /* 0x000fe20000800000 */
[----:B------:R-:W-:-:S01]  /*182b0*/  FFMA.FTZ R178, R153, R21, -R176 ;  /* 0x0000001599b27223 */ /* 0x000fc200000108b0 */
[-CC-:B------:R-:W-:Y:S01]  /*182c0*/  FFMA.FTZ R153, R158, R21.reuse, -R176.reuse ;  /* 0x000000159e997223 */ /* 0x180fe200000108b0 */
[----:B------:R-:W-:-:S01]  /*182d0*/  FFMA.FTZ R158, R165, R21, -R176 ;  /* 0x00000015a59e7223 */ /* 0x000fc200000108b0 */
[----:B------:R-:W-:Y:S01]  /*182e0*/  FFMA.FTZ R165, R166, R21, -R176 ;  /* 0x00000015a6a57223 */ /* 0x000fe200000108b0 */
[----:B------:R-:W-:-:S01]  /*182f0*/  FADD.FTZ R162, -R162, R219 ;  /* 0x000000dba2a27221 */ /* 0x000fc20000010100 */
[-CC-:B------:R-:W-:Y:S01]  /*18300*/  FFMA.FTZ R101, R154, R21.reuse, -R176.reuse ;  /* 0x000000159a657223 */ /* 0x180fe200000108b0 */
[----:B------:R-:W-:-:S01]  /*18310*/  FFMA.FTZ R166, R126, R21, -R176 ;  /* 0x000000157ea67223 */ /* 0x000fc200000108b0 */
[-CC-:B------:R-:W-:Y:S01]  /*18320*/  FFMA.FTZ R126, R127, R21.reuse, -R176.reuse ;  /* 0x000000157f7e7223 */ /* 0x180fe200000108b0 */
[-C--:B0-----:R-:W-:Y:S01]  /*18330*/  FMUL.FTZ R169, R162, R21.reuse ;  /* 0x00000015a2a97220 */ /* 0x081fe20000410000 */
        /* <DEDUP_REMOVED lines=41> */
[----:B------:R2:W-:Y:S01]  /*185d0*/  MUFU.EX2 R110, R166 ;  /* 0x000000a6006e7308 */ /* 0x0005e20000000800 */
[----:B0-----:R-:W-:-:S07]  /*185e0*/  FADD.FTZ R3, R153, R12 ;  /* 0x0000000c99037221 */ /* 0x001fce0000010000 */
[----:B------:R-:W0:Y:S01]  /*185f0*/  MUFU.EX2 R167, R167 ;  /* 0x000000a700a77308 */ /* 0x000e220000000800 */
[----:B--2---:R-:W-:-:S01]  /*18600*/  FADD.FTZ R166, R152, R171 ;  /* 0x000000ab98a67221 */ /* 0x004fc20000010000 */
[----:B-1----:R-:W-:-:S03]  /*18610*/  FADD.FTZ R12, R154, R3 ;  /* 0x000000039a0c7221 */ /* 0x002fc60000010000 */
[----:B------:R-:W-:-:S03]  /*18620*/  FADD.FTZ R171, R109, R166 ;  /* 0x000000a66dab7221 */ /* 0x000fc60000010000 */
[----:B------:R-:W1:Y:S08]  /*18630*/  MUFU.EX2 R158, R158 ;  /* 0x0000009e009e7308 */ /* 0x000e700000000800 */
[----:B------:R2:W-:Y:S01]  /*18640*/  MUFU.EX2 R169, R126 ;  /* 0x0000007e00a97308 */ /* 0x0005e20000000800 */
[----:B0-----:R-:W-:-:S07]  /*18650*/  FADD.FTZ R3, R167, R12 ;  /* 0x0000000ca7037221 */ /* 0x001fce0000010000 */
[----:B------:R-:W0:Y:S01]  /*18660*/  MUFU.EX2 R165, R165 ;  /* 0x000000a500a57308 */ /* 0x000e220000000800 */
[----:B--2---:R-:W-:-:S01]  /*18670*/  FADD.FTZ R126, R156, R171 ;  /* 0x000000ab9c7e7221 */ /* 0x004fc20000010000 */
[----:B-1----:R-:W-:-:S03]  /*18680*/  FADD.FTZ R12, R158, R3 ;  /* 0x000000039e0c7221 */ /* 0x002fc60000010000 */
[----:B------:R-:W-:-:S03]  /*18690*/  FADD.FTZ R171, R113, R126 ;  /* 0x0000007e71ab7221 */ /* 0x000fc60000010000 */
[----:B------:R-:W1:Y:S01]  /*186a0*/  MUFU.EX2 R138, R138 ;  /* 0x0000008a008a7308 */ /* 0x000e620000000800 */
[----:B------:R-:W-:-:S04]  /*186b0*/  FADD.FTZ R126, R160, R171 ;  /* 0x000000aba07e7221 */ /* 0x000fc80000010000 */
[----:B------:R-:W-:-:S03]  /*186c0*/  FADD.FTZ R171, R125, R126 ;  /* 0x0000007e7dab7221 */ /* 0x000fc60000010000 */
[----:B------:R-:W2:Y:S01]  /*186d0*/  MUFU.EX2 R139, R139 ;  /* 0x0000008b008b7308 */ /* 0x000ea20000000800 */
[----:B------:R-:W-:-:S01]  /*186e0*/  FADD.FTZ R126, R164, R171 ;  /* 0x000000aba47e7221 */ /* 0x000fc20000010000 */
[----:B0-----:R-:W-:-:S03]  /*186f0*/  FADD.FTZ R3, R165, R12 ;  /* 0x0000000ca5037221 */ /* 0x001fc60000010000 */
[----:B------:R-:W-:-:S03]  /*18700*/  FADD.FTZ R171, R103, R126 ;  /* 0x0000007e67ab7221 */ /* 0x000fc60000010000 */
        /* <DEDUP_REMOVED lines=35> */
[----:B0-----:R-:W-:-:S04]  /*18940*/  FADD.FTZ R171, R123, R126 ;  /* 0x0000007e7bab7221 */ /* 0x001fc80000010000 */
[----:B------:R-:W-:-:S03]  /*18950*/  FADD.FTZ R126, R110, R171 ;  /* 0x000000ab6e7e7221 */ /* 0x000fc60000010000 */
[----:B------:R-:W0:Y:S01]  /*18960*/  MUFU.EX2 R130, R130 ;  /* 0x0000008200827308 */ /* 0x000e220000000800 */
[----:B-1----:R-:W-:-:S01]  /*18970*/  FADD.FTZ R3, R145, R12 ;  /* 0x0000000c91037221 */ /* 0x002fc20000010000 */
[----:B------:R-:W-:-:S06]  /*18980*/  FADD.FTZ R171, R169, R126 ;  /* 0x0000007ea9ab7221 */ /* 0x000fcc0000010000 */
        /* <DEDUP_REMOVED lines=44> */
[----:B--2---:R-:W-:-:S04]  /*18c50*/  FADD.FTZ R3, R99, R166 ;  /* 0x000000a663037221 */ /* 0x004fc80000010000 */
[----:B------:R-:W-:-:S03]  /*18c60*/  FADD.FTZ R3, R126, R3 ;  /* 0x000000037e037221 */ /* 0x000fc60000010000 */
        /* <DEDUP_REMOVED lines=20> */
[----:B------:R-:W-:Y:S01]  /*18db0*/  FADD.FTZ R12, R172, R171 ;  /* 0x000000abac0c7221 */ /* 0x000fe20000010000 */
[----:B0-----:R-:W-:-:S04]  /*18dc0*/  FADD.FTZ R166, R108, R3 ;  /* 0x000000036ca67221 */ /* 0x001fc80000010000 */
[----:B-1----:R-:W-:Y:S01]  /*18dd0*/  FADD.FTZ R3, R91, R166 ;  /* 0x000000a65b037221 */ /* 0x002fe20000010000 */
[----:B------:R-:W-:Y:S06]  /*18de0*/  @!P0 BRA `(.L_x_1950) ;  /* 0x0000000000048947 */ /* 0x000fec0003800000 */
[----:B------:R-:W-:Y:S01]  /*18df0*/  BPT.TRAP 0x1 ;  /* 0x000000040000795c */ /* 0x000fe20000300000 */
.L_x_1950:
[----:B------:R-:W-:Y:S01]  /*18e00*/  F2FP.SATFINITE.E4M3.F32.PACK_AB_MERGE_C R20, R153, R20, RZ ;  /* 0x000000149914723e */ /* 0x000fe200048070ff */
[-C--:B------:R-:W-:Y:S01]  /*18e10*/  FMUL.FTZ R24, R24, R102.reuse ;  /* 0x0000006618187220 */ /* 0x080fe20000410000 */
[----:B------:R-:W-:Y:S01]  /*18e20*/  ISETP.GT.AND P1, PT, R0, R15, PT ;  /* 0x0000000f0000720c */ /* 0x000fe20003f24270 */
[----:B------:R-:W-:Y:S01]  /*18e30*/  FMUL.FTZ R25, R25, R102 ;  /* 0x0000006619197220 */ /* 0x000fe20000410000 */
[----:B------:R-:W-:Y:S01]  /*18e40*/  F2FP.SATFINITE.E4M3.F32.PACK_AB_MERGE_C R185, R101, R178, R20 ;  /* 0x000000b265b9723e */ /* 0x000fe20004807014 */
[----:B------:R-:W-:Y:S01]  /*18e50*/  IMAD R20, R194, 0x8, R17 ;  /* 0x00000008c2147824 */ /* 0x000fe200078e0211 */
[----:B------:R-:W-:Y:S01]  /*18e60*/  F2FP.SATFINITE.E4M3.F32.PACK_AB_MERGE_C R130, R131, R130, RZ ;  /* 0x000000828382723e */ /* 0x000fe200048070ff */
[-C--:B------:R-:W-:Y:S01]  /*18e70*/  FMUL.FTZ R28, R28, R102.reuse ;  /* 0x000000661c1c7220 */ /* 0x080fe20000410000 */
[----:B------:R-:W-:Y:S01]  /*18e80*/  F2FP.SATFINITE.E4M3.F32.PACK_AB_MERGE_C R109, R156, R109, RZ ;  /* 0x0000006d9c6d723e */ /* 0x000fe200048070ff */
[----:B------:R-:W-:Y:S01]  /*18e90*/  VIADD R20, R20, 0x22860 ;  /* 0x0002286014147836 */ /* 0x000fe20000000000 */
[----:B------:R-:W-:Y:S01]  /*18ea0*/  F2FP.SATFINITE.E4M3.F32.PACK_AB_MERGE_C R125, R164, R125, RZ ;  /* 0x0000007da47d723e */ /* 0x000fe200048070ff */
[----:B------:R-:W-:Y:S01]  /*18eb0*/  FMUL.FTZ R29, R29, R102 ;  /* 0x000000661d1d7220 */ /* 0x000fe20000410000 */
[----:B------:R-:W-:Y:S01]  /*18ec0*/  F2FP.SATFINITE.E4M3.F32.PACK_AB_MERGE_C R158, R165, R158, RZ ;  /* 0x0000009ea59e723e */ /* 0x000fe200048070ff */
[-C--:B------:R-:W-:Y:S01]  /*18ed0*/  FMUL.FTZ R32, R32, R102.reuse ;  /* 0x0000006620207220 */ /* 0x080fe20000410000 */
[----:B------:R-:W-:Y:S01]  /*18ee0*/  PRMT R20, R217, 0x654, R20 ;  /* 0x00000654d9147816 */ /* 0x000fe20000000014 */
[-C--:B------:R-:W-:Y:S01]  /*18ef0*/  FMUL.FTZ R33, R33, R102.reuse ;  /* 0x0000006621217220 */ /* 0x080fe20000410000 */
[----:B------:R-:W-:Y:S01]  /*18f00*/  F2FP.SATFINITE.E4M3.F32.PACK_AB_MERGE_C R88, R88, R129, RZ ;  /* 0x000000815858723e */ /* 0x000fe200048070ff */
[----:B------:R-:W-:Y:S01]  /*18f10*/  FMUL.FTZ R36, R36, R102 ;  /* 0x0000006624247220 */ /* 0x000fe20000410000 */
[----:B------:R-:W-:Y:S01]  /*18f20*/  F2FP.SATFINITE.E4M3.F32.PACK_AB_MERGE_C R142, R143, R142, RZ ;  /* 0x0000008e8f8e723e */ /* 0x000fe200048070ff */
[----:B------:R0:W-:Y:S01]  /*18f30*/  SYNCS.ARRIVE.TRANS64.RED.A1T0 RZ, [R20+URZ], RZ ;  /* 0x000000ff14ff79a7 */ /* 0x0001e2000810043f */
        /* <DEDUP_REMOVED lines=89> */
[----:B------:R-:W-:-:S02]  /*194d0*/  VIADD R0, R0, 0xffffffff ;  /* 0xffffffff00007836 */ /* 0x000fc40000000000 */
[----:B------:R-:W-:Y:S02]  /*194e0*/  IMAD.MOV.U32 R219, RZ, RZ, R96 ;  /* 0x000000ffffdb7224 */ /* 0x000fe400078e0060 */
[----:B------:R-:W-:Y:S02]  /*194f0*/  IMAD.MOV.U32 R220, RZ, RZ, R90 ;  /* 0x000000ffffdc7224 */ /* 0x000fe400078e005a */
[----:B------:R-:W-:Y:S02]  /*19500*/  IMAD.MOV.U32 R196, RZ, RZ, R216 ;  /* 0x000000ffffc47224 */ /* 0x000fe400078e00d8 */
[----:B------:R-:W-:Y:S01]  /*19510*/  IMAD.MOV.U32 R194, RZ, RZ, R215 ;  /* 0x000000ffffc27224 */ /* 0x000fe200078e00d7 */
[----:B0-----:R-:W-:Y:S06]  /*19520*/  @P1 BRA `(.L_x_1951) ;  /* 0xffffffa800e81947 */ /* 0x001fec000383ffff */
[----:B------:R-:W-:Y:S02]  /*19530*/  IMAD.MOV.U32 R219, RZ, RZ, R96 ;  /* 0x000000ffffdb7224 */ /* 0x000fe400078e0060 */
[----:B------:R-:W-:Y:S02]  /*19540*/  IMAD.MOV.U32 R220, RZ, RZ, R90 ;  /* 0x000000ffffdc7224 */ /* 0x000fe400078e005a */
[----:B------:R-:W-:Y:S02]  /*19550*/  IMAD.MOV.U32 R194, RZ, RZ, R215 ;  /* 0x000000ffffc27224 */ /* 0x000fe400078e00d7 */
[----:B------:R-:W-:-:S07]  /*19560*/  IMAD.MOV.U32 R196, RZ, RZ, R216 ;  /* 0x000000ffffc47224 */ /* 0x000fce00078e00d8 */
.L_x_1931:
[----:B------:R-:W0:Y:S01]  /*19570*/  LDC R15, c[0x0][0x448] ;  /* 0x00011200ff0f7b82 */ /* 0x000e220000000800 */
[----:B------:R-:W-:Y:S01]  /*19580*/  LOP3.LUT R22, R22, 0xfffffff7, RZ, 0xc0, !PT ;  /* 0xfffffff716167812 */ /* 0x000fe200078ec0ff */
[----:B------:R-:W-:Y:S01]  /*19590*/  ULDC UR4, c[0x0][0x9dc] ;  /* 0x0002770000047ab9 */ /* 0x000fe20000000800 */
[----:B------:R-:W-:-:S05]  /*195a0*/  IADD3 R88, R189, 0x1, -R188 ;  /* 0x00000001bd587810 */ /* 0x000fca0007ffe8bc */
[----:B------:R-:W1:Y:S01]  /*195b0*/  LDC R90, c[0x0][0x9e4] ;  /* 0x00027900ff5a7b82 */ /* 0x000e620000000800 */
[----:B0-----:R-:W-:Y:S01]  /*195c0*/  ISETP.NE.AND P1, PT, R15, 0x1, PT ;  /* 0x000000010f00780c */ /* 0x001fe20003f25270 */
[----:B------:R-:W-:-:S12]  /*195d0*/  VIADD R15, R202, 0x7f ;  /* 0x0000007fca0f7836 */ /* 0x000fd80000000000 */
[----:B------:R-:W0:Y:S01]  /*195e0*/  @P1 LDC R20, c[0x0][0x44c] ;  /* 0x00011300ff141b82 */ /* 0x000e220000000800 */
[----:B------:R-:W-:-:S04]  /*195f0*/  @P1 LOP3.LUT R22, R22, 0x8, RZ, 0xfc, !PT ;  /* 0x0000000816161812 */ /* 0x000fc800078efcff */
[----:B------:R-:W-:-:S03]  /*19600*/  LOP3.LUT R22, R22, 0xffffffef, RZ, 0xc0, !PT ;  /* 0xffffffef16167812 */ /* 0x000fc600078ec0ff */
[----:B------:R-:W2:Y:S01]  /*19610*/  @P1 LDC R89, c[0x0][0x450] ;  /* 0x00011400ff591b82 */ /* 0x000ea20000000800 */
[----:B0-----:R-:W-:-:S05]  /*19620*/  @P1 IMAD.HI.U32 R20, R15, R20, RZ ;  /* 0x000000140f141227 */ /* 0x001fca00078e00ff */
[----:B--2---:R-:W-:Y:S02]  /*19630*/  @P1 SHF.R.U32.HI R15, RZ, R89, R20 ;  /* 0x00000059ff0f1219 */ /* 0x004fe40000011614 */
[----:B-1----:R-:W-:-:S03]  /*19640*/  ISETP.GE.AND P1, PT, R90, 0x1, PT ;  /* 0x000000015a00780c */ /* 0x002fc60003f26270 */
[----:B------:R-:W-:-:S04]  /*19650*/  IMAD.IADD R15, R88, 0x1, R15 ;  /* 0x00000001580f7824 */ /* 0x000fc800078e020f */
[----:B------:R-:W-:-:S06]  /*19660*/  VIADD R20, R15, -UR4 ;  /* 0x800000040f147c36 */ /* 0x000fcc0008000000 */
[----:B------:R-:W-:Y:S01]  /*19670*/  @P1 LOP3.LUT R22, R22, 0x10, RZ, 0xfc, !PT ;  /* 0x0000001016161812 */ /* 0x000fe200078efcff */
        /* <DEDUP_REMOVED lines=11> */
.L_x_1954:
[----:B------:R-:W-:-:S13]  /*19730*/  ISETP.NE.AND P1, PT, R90, 0x1, PT ;  /* 0x000000015a00780c */ /* 0x000fda0003f25270 */
[----:B------:R-:W0:Y:S02]  /*19740*/  @P1 LDC.64 R88, c[0x0][0x9e8] ;  /* 0x00027a00ff581b82 */ /* 0x000e240000000a00 */
[----:B0-----:R-:W-:-:S05]  /*19750*/  @P1 IMAD.HI.U32 R88, R15, R88, RZ ;  /* 0x000000580f581227 */ /* 0x001fca00078e00ff */
[----:B------:R-:W-:-:S07]  /*19760*/  @P1 SHF.R.U32.HI R15, RZ, R89, R88 ;  /* 0x00000059ff0f1219 */ /* 0x000fce0000011658 */
.L_x_1955:
[----:B------:R-:W-:Y:S05]  /*19770*/  BSYNC B0 ;  /* 0x0000000000007941 */ /* 0x000fea0003800000 */
.L_x_1953:
[----:B------:R-:W-:-:S05]  /*19780*/  IMAD R15, R15, R90, RZ ;  /* 0x0000005a0f0f7224 */ /* 0x000fca00078e02ff */
[----:B------:R-:W-:-:S07]  /*19790*/  VIMNMX R20, R20, R15, !PT ;  /* 0x0000000f14147248 */ /* 0x000fce0007fe0100 */
.L_x_1952:
[----:B------:R-:W-:-:S04]  /*197a0*/  VIADD R20, R20, 0x9f ;  /* 0x0000009f14147836 */ /* 0x000fc80000000000 */
[----:B------:R-:W-:-:S05]  /*197b0*/  IMAD.HI R20, R20, 0x66666667, RZ ;  /* 0x6666666714147827 */ /* 0x000fca00078e02ff */
[----:B------:R-:W-:-:S04]  /*197c0*/  SHF.R.U32.HI R15, RZ, 0x1f, R20 ;  /* 0x0000001fff0f7819 */ /* 0x000fc80000011614 */
[----:B------:R-:W-:-:S04]  /*197d0*/  LEA.HI.SX32 R20, R20, R15, 0x1a ;  /* 0x0000000f14147211 */ /* 0x000fc800078fd2ff */
[----:B------:R-:W-:-:S04]  /*197e0*/  VIMNMX R15, R209, R20, !PT ;  /* 0x00000014d10f7248 */ /* 0x000fc80007fe0100 */
[----:B------:R-:W-:-:S13]  /*197f0*/  ISETP.GE.AND P1, PT, R0, R15, PT ;  /* 0x0000000f0000720c */ /* 0x000fda0003f26270 */
[----:B------:R-:W-:Y:S05]  /*19800*/  @!P1 BRA `(.L_x_1956) ;  /* 0x0000003400fc9947 */ /* 0x000fea0003800000 */
[----:B------:R-:W-:Y:S02]  /*19810*/  IMAD.MOV.U32 R215, RZ, RZ, R219 ;  /* 0x000000ffffd77224 */ /* 0x000fe400078e00db */
[----:B------:R-:W-:Y:S02]  /*19820*/  IMAD.MOV.U32 R216, RZ, RZ, R220 ;  /* 0x000000ffffd87224 */ /* 0x000fe400078e00dc */
[----:B------:R-:W-:Y:S02]  /*19830*/  IMAD.MOV.U32 R222, RZ, RZ, R196 ;  /* 0x000000ffffde7224 */ /* 0x000fe400078e00c4 */
[----:B------:R-:W-:-:S07]  /*19840*/  IMAD.MOV.U32 R217, RZ, RZ, R194 ;  /* 0x000000ffffd97224 */ /* 0x000fce00078e00c2 */
.L_x_1968:
        /* <DEDUP_REMOVED lines=8> */
.L_x_1958:
[----:B------:R-:W-:Y:S01]  /*198d0*/  VIADD R20, R217, 0x1 ;  /* 0x00000001d9147836 */ /* 0x000fe20000000000 */
[----:B------:R-:W-:-:S04]  /*198e0*/  SHF.L.U32 R21, R196, 0x1f, RZ ;  /* 0x0000001fc4157819 */ /* 0x000fc800000006ff */
[----:B------:R-:W-:-:S04]  /*198f0*/  ISETP.NE.AND P2, PT, R20, 0x2, PT ;  /* 0x000000021400780c */ /* 0x000fc80003f45270 */
[----:B------:R-:W-:-:S05]  /*19900*/  SEL R20, R20, RZ, P2 ;  /* 0x000000ff14147207 */ /* 0x000fca0001000000 */
[----:B------:R-:W-:-:S04]  /*19910*/  IMAD R20, R20, 0x8, R17 ;  /* 0x0000000814147824 */ /* 0x000fc800078e0211 */
[----:B------:R0:W1:Y:S01]  /*19920*/  SYNCS.PHASECHK.TRANS64.TRYWAIT P2, [R20+URZ+0x22830], R21 ;  /* 0x02283015140075a7 */ /* 0x000062000804017f */
[----:B------:R-:W-:Y:S05]  /*19930*/  @!P0 BRA `(.L_x_1959) ;  /* 0x0000000000048947 */ /* 0x000fea0003800000 */
[----:B------:R-:W-:Y:S01]  /*19940*/  BPT.TRAP 0x1 ;  /* 0x000000040000795c */ /* 0x000fe20000300000 */
.L_x_1959:
[----:B------:R-:W-:Y:S04]  /*19950*/  BSSY B0, `(.L_x_1957) ;  /* 0x0000004000007945 */ /* 0x000fe80003800000 */
[----:B-1----:R-:W-:Y:S05]  /*19960*/  @P2 BRA `(.L_x_1960) ;  /* 0x0000000000082947 */ /* 0x002fea0003800000 */
[----:B------:R-:W1:Y:S02]  /*19970*/  SYNCS.PHASECHK.TRANS64.TRYWAIT P2, [R20+URZ+0x22830], R21 ;  /* 0x02283015140075a7 */ /* 0x000e64000804017f */
[----:B-1----:R-:W-:Y:S05]  /*19980*/  @!P2 BRA `(.L_x_1961) ;  /* 0x000001580098a947 */ /* 0x002fea0003800000 */
.L_x_1960:
[----:B------:R-:W-:Y:S05]  /*19990*/  BSYNC B0 ;  /* 0x0000000000007941 */ /* 0x000fea0003800000 */
.L_x_1957:
[----:B01----:R-:W0:Y:S01]  /*199a0*/  S2R R20, SR_TID.X ;  /* 0x0000000000147919 */ /* 0x003e220000002100 */
[----:B------:R-:W-:Y:S01]  /*199b0*/  VIADD R194, R217, 0x1 ;  /* 0x00000001d9c27836 */ /* 0x000fe20000000000 */
[----:B------:R-:W-:Y:S05]  /*199c0*/  WARPSYNC.ALL ;  /* 0x0000000000007948 */ /* 0x000fea0003800000 */
[----:B------:R-:W-:Y:S01]  /*199d0*/  ISETP.NE.AND P2, PT, R194, 0x2, PT ;  /* 0x00000002c200780c */ /* 0x000fe20003f45270 */
        /* <DEDUP_REMOVED lines=9> */
[----:B------:R-:W-:Y:S01]  /*19a70*/  R2UR UR35, R91 ;  /* 0x000000005b2372ca */ /* 0x000fe200000e0000 */
[----:B------:R-:W-:Y:S01]  /*19a80*/  IMAD.MOV.U32 R95, RZ, RZ, 0x40000040 ;  /* 0x40000040ff5f7424 */ /* 0x000fe200078e00ff */
[----:B------:R-:W-:Y:S01]  /*19a90*/  R2UR UR32, R10 ;  /* 0x000000000a2072ca */ /* 0x000fe200000e0000 */
[C---:B------:R-:W-:Y:S01]  /*19aa0*/  VIADD R90, R88.reuse, 0x100 ;  /* 0x00000100585a7836 */ /* 0x040fe20000000000 */
[C---:B------:R-:W-:Y:S01]  /*19ab0*/  R2UR UR30, R88.reuse ;  /* 0x00000000581e72ca */ /* 0x040fe200000e0000 */
[----:B------:R-:W-:Y:S01]  /*19ac0*/  VIADD R92, R88, 0x300 ;  /* 0x00000300585c7836 */ /* 0x000fe20000000000 */
[----:B------:R-:W-:Y:S01]  /*19ad0*/  R2UR UR33, R11 ;  /* 0x000000000b2172ca */ /* 0x000fe200000e0000 */
[----:B------:R-:W-:Y:S01]  /*19ae0*/  IMAD.MOV.U32 R89, RZ, RZ, 0x40000040 ;  /* 0x40000040ff597424 */ /* 0x000fe200078e00ff */
[----:B------:R-:W-:Y:S01]  /*19af0*/  R2UR UR34, R90 ;  /* 0x000000005a2272ca */ /* 0x000fe200000e0000 */
[----:B------:R-:W-:Y:S01]  /*19b00*/  VIADD R90, R88, 0x400 ;  /* 0x00000400585a7836 */ /* 0x000fe20000000000 */
[----:B------:R-:W-:-:S02]  /*19b10*/  R2UR UR39, R21 ;  /* 0x00000000152772ca */ /* 0x000fc400000e0000 */
[----:B------:R-:W-:Y:S02]  /*19b20*/  R2UR UR36, R10 ;  /* 0x000000000a2472ca */ /* 0x000fe400000e0000 */
        /* <DEDUP_REMOVED lines=8> */
[----:B------:R-:W-:Y:S01]  /*19bb0*/  R2UR UR50, R90 ;  /* 0x000000005a3272ca */ /* 0x000fe200000e0000 */
[C---:B------:R-:W-:Y:S01]  /*19bc0*/  VIADD R92, R88.reuse, 0x102 ;  /* 0x00000102585c7836 */ /* 0x040fe20000000000 */
[----:B------:R0:W-:Y:S01]  /*19bd0*/  BAR.SYNC.DEFER_BLOCKING R94, 0x100 ;  /* 0x0004005e0000751d */ /* 0x0001e20000010000 */
[----:B------:R-:W-:Y:S01]  /*19be0*/  R2UR UR7, R93 ;  /* 0x000000005d0772ca */ /* 0x000fe200000e0000 */
[----:B------:R-:W-:Y:S01]  /*19bf0*/  VIADD R90, R88, 0x402 ;  /* 0x00000402585a7836 */ /* 0x000fe20000000000 */
[----:B------:R-:W-:Y:S01]  /*19c00*/  R2UR UR38, R20 ;  /* 0x00000000142672ca */ /* 0x000fe200000e0000 */
[----:B------:R-:W-:Y:S01]  /*19c10*/  VIADD R20, R88, 0x2 ;  /* 0x0000000258147836 */ /* 0x000fe20000000000 */
[----:B------:R-:W-:-:S02]  /*19c20*/  R2UR UR48, R10 ;  /* 0x000000000a3072ca */ /* 0x000fc400000e0000 */
[----:B------:R-:W-:Y:S01]  /*19c30*/  R2UR UR49, R11 ;  /* 0x000000000b3172ca */ /* 0x000fe200000e0000 */
[----:B0-----:R-:W-:Y:S01]  /*19c40*/  VIADD R94, R88, 0x4 ;  /* 0x00000004585e7836 */ /* 0x001fe20000000000 */
[----:B------:R-:W-:Y:S02]  /*19c50*/  R2UR UR46, R92 ;  /* 0x000000005c2e72ca */ /* 0x000fe400000e0000 */
        /* <DEDUP_REMOVED lines=8> */
[----:B------:R-:W-:Y:S01]  /*19ce0*/  VIADD R90, R88, 0x204 ;  /* 0x00000204585a7836 */ /* 0x000fe20000000000 */
[----:B------:R-:W-:-:S02]  /*19cf0*/  R2UR UR9, R91 ;  /* 0x000000005b0972ca */ /* 0x000fc400000e0000 */
[----:B------:R-:W-:Y:S01]  /*19d00*/  R2UR UR54, R20 ;  /* 0x00000000143672ca */ /* 0x000fe200000e0000 */
[----:B------:R-:W-:Y:S01]  /*19d10*/  WARPGROUP.ARRIVE ;  /* 0x00000000000079c5 */ /* 0x000fe20000000000 */
[----:B------:R-:W-:Y:S01]  /*19d20*/  VIADD R20, R88, 0x104 ;  /* 0x0000010458147836 */ /* 0x000fe20000000000 */
[----:B------:R-:W-:Y:S01]  /*19d30*/  R2UR UR14, R90 ;  /* 0x000000005a0e72ca */ /* 0x000fe200000e0000 */
[----:B------:R-:W-:Y:S01]  /*19d40*/  VIADD R90, R88, 0x404 ;  /* 0x00000404585a7836 */ /* 0x000fe20000000000 */
[----:B------:R-:W-:Y:S01]  /*19d50*/  R2UR UR6, R94 ;  /* 0x000000005e0672ca */ /* 0x000fe200000e0000 */
[----:B------:R-:W-:Y:S01]  /*19d60*/  VIADD R94, R88, 0x6 ;  /* 0x00000006585e7836 */ /* 0x000fe20000000000 */
[----:B------:R-:W-:Y:S01]  /*19d70*/  QGMMA.64x32x32.F32.E4M3.E4M3 R152, gdesc[UR28], RZ, !UPT, gsb0 ;  /* 0x006000001c9879f3 */ /* 0x000fe2000c0008ff */
[----:B------:R-:W-:Y:S01]  /*19d80*/  R2UR UR10, R20 ;  /* 0x00000000140a72ca */ /* 0x000fe200000e0000 */
[----:B------:R-:W-:Y:S01]  /*19d90*/  VIADD R20, R88, 0x304 ;  /* 0x0000030458147836 */ /* 0x000fe20000000000 */
[----:B------:R-:W-:Y:S01]  /*19da0*/  R2UR UR22, R90 ;  /* 0x000000005a1672ca */ /* 0x000fe200000e0000 */
[----:B------:R-:W-:Y:S01]  /*19db0*/  VIADD R90, R88, 0x206 ;  /* 0x00000206585a7836 */ /* 0x000fe20000000000 */
[----:B------:R-:W-:-:S02]  /*19dc0*/  R2UR UR59, R91 ;  /* 0x000000005b3b72ca */ /* 0x000fc400000e0000 */
[----:B------:R-:W-:Y:S01]  /*19dd0*/  R2UR UR18, R20 ;  /* 0x00000000141272ca */ /* 0x000fe200000e0000 */
[----:B------:R-:W-:Y:S01]  /*19de0*/  VIADD R20, R88, 0x106 ;  /* 0x0000010658147836 */ /* 0x000fe20000000000 */
[C---:B------:R-:W-:Y:S02]  /*19df0*/  R2UR UR15, R91.reuse ;  /* 0x000000005b0f72ca */ /* 0x040fe400000e0000 */
[----:B------:R-:W-:Y:S01]  /*19e00*/  R2UR UR23, R91 ;  /* 0x000000005b1772ca */ /* 0x000fe200000e0000 */
[----:B------:R-:W-:Y:S01]  /*19e10*/  IMAD.MOV.U32 R91, RZ, RZ, 0x40000040 ;  /* 0x40000040ff5b7424 */ /* 0x000fe200078e00ff */
[----:B------:R-:W-:Y:S01]  /*19e20*/  R2UR UR30, R20 ;  /* 0x00000000141e72ca */ /* 0x000fe200000e0000 */
[----:B------:R-:W-:Y:S01]  /*19e30*/  VIADD R20, R88, 0x306 ;  /* 0x0000030658147836 */ /* 0x000fe20000000000 */
[----:B------:R-:W-:Y:S01]  /*19e40*/  R2UR UR44, R10 ;  /* 0x000000000a2c72ca */ /* 0x000fe200000e0000 */
[----:B------:R-:W-:Y:S01]  /*19e50*/  VIADD R88, R88, 0x406 ;  /* 0x0000040658587836 */ /* 0x000fe20000000000 */
[----:B------:R-:W-:-:S02]  /*19e60*/  R2UR UR45, R11 ;  /* 0x000000000b2d72ca */ /* 0x000fc400000e0000 */
[C---:B------:R-:W-:Y:S02]  /*19e70*/  R2UR UR7, R95.reuse ;  /* 0x000000005f0772ca */ /* 0x040fe400000e0000 */
[----:B------:R-:W-:Y:S02]  /*19e80*/  R2UR UR26, R94 ;  /* 0x000000005e1a72ca */ /* 0x000fe400000e0000 */
[----:B------:R-:W-:Y:S02]  /*19e90*/  R2UR UR27, R95 ;  /* 0x000000005f1b72ca */ /* 0x000fe400000e0000 */
[----:B------:R-:W-:Y:S02]  /*19ea0*/  R2UR UR42, R88 ;  /* 0x00000000582a72ca */ /* 0x000fe400000e0000 */
[----:B------:R-:W-:Y:S02]  /*19eb0*/  R2UR UR43, R89 ;  /* 0x00000000592b72ca */ /* 0x000fe400000e0000 */
[----:B------:R-:W-:Y:S01]  /*19ec0*/  MOV R224, UR47 ;  /* 0x0000002f00e07c02 */ /* 0x000fe20008000f00 */
[----:B------:R-:W-:Y:S01]  /*19ed0*/  UMOV UR47, UR9 ;  /* 0x00000009002f7c82 */ /* 0x000fe20008000000 */
[----:B------:R-:W-:Y:S01]  /*19ee0*/  MOV R223, UR46 ;  /* 0x0000002e00df7c02 */ /* 0x000fe20008000f00 */
[----:B------:R-:W-:Y:S01]  /*19ef0*/  UMOV UR46, UR8 ;  /* 0x00000008002e7c82 */ /* 0x000fe20008000000 */
[----:B------:R-:W-:-:S02]  /*19f00*/  R2UR UR5, R21 ;  /* 0x00000000150572ca */ /* 0x000fc400000e0000 */
[----:B------:R-:W-:Y:S02]  /*19f10*/  MOV R219, UR7 ;  /* 0x0000000700db7c02 */ /* 0x000fe40008000f00 */
[----:B------:R-:W-:Y:S01]  /*19f20*/  MOV R220, UR6 ;  /* 0x0000000600dc7c02 */ /* 0x000fe20008000f00 */
[----:B------:R-:W-:Y:S01]  /*19f30*/  UMOV UR6, UR4 ;  /* 0x0000000400067c82 */ /* 0x000fe20008000000 */
[C---:B------:R-:W-:Y:S02]  /*19f40*/  R2UR UR4, R8.reuse ;  /* 0x00000000080472ca */ /* 0x040fe400000e0000 */
[----:B------:R-:W-:Y:S02]  /*19f50*/  R2UR UR55, R21 ;  /* 0x00000000153772ca */ /* 0x000fe400000e0000 */
[----:B------:R-:W-:Y:S02]  /*19f60*/  R2UR UR52, R8 ;  /* 0x00000000083472ca */ /* 0x000fe400000e0000 */
[C---:B------:R-:W-:Y:S01]  /*19f70*/  R2UR UR53, R9.reuse ;  /* 0x00000000093572ca */ /* 0x040fe200000e0000 */
[----:B------:R-:W-:Y:S01]  /*19f80*/  UMOV UR7, UR5 ;  /* 0x0000000500077c82 */ /* 0x000fe20008000000 */
[----:B------:R-:W-:-:S02]  /*19f90*/  R2UR UR5, R9 ;  /* 0x00000000090572ca */ /* 0x000fc400000e0000 */
[----:B------:R-:W-:Y:S02]  /*19fa0*/  R2UR UR56, R8 ;  /* 0x00000000083872ca */ /* 0x000fe400000e0000 */
[----:B------:R-:W-:Y:S02]  /*19fb0*/  R2UR UR57, R9 ;  /* 0x00000000093972ca */ /* 0x000fe400000e0000 */
[----:B------:R-:W-:Y:S02]  /*19fc0*/  R2UR UR11, R21 ;  /* 0x00000000150b72ca */ /* 0x000fe400000e0000 */
[C---:B------:R-:W-:Y:S02]  /*19fd0*/  R2UR UR8, R6.reuse ;  /* 0x00000000060872ca */ /* 0x040fe400000e0000 */
[----:B------:R-:W-:Y:S02]  /*19fe0*/  R2UR UR9, R7 ;  /* 0x00000000070972ca */ /* 0x000fe400000e0000 */
[----:B------:R-:W-:Y:S01]  /*19ff0*/  R2UR UR12, R6 ;  /* 0x00000000060c72ca */ /* 0x000fe200000e0000 */
[----:B------:R-:W-:-:S02]  /*1a000*/  WARPGROUP.DEPBAR.LE gsb0, 0x0 ;  /* 0x00008000000079c5 */ /* 0x000fc40000010000 */
[----:B------:R-:W-:Y:S01]  /*1a010*/  WARPGROUP.ARRIVE ;  /* 0x00000000000079c5 */ /* 0x000fe20000000000 */
[----:B------:R-:W-:Y:S02]  /*1a020*/  R2UR UR13, R7 ;  /* 0x00000000070d72ca */ /* 0x000fe400000e0000 */
[----:B------:R-:W-:Y:S02]  /*1a030*/  R2UR UR19, R21 ;  /* 0x00000000151372ca */ /* 0x000fe400000e0000 */
[----:B------:R-:W-:Y:S01]  /*1a040*/  R2UR UR16, R6 ;  /* 0x00000000061072ca */ /* 0x000fe200000e0000 */
[----:B------:R-:W-:Y:S01]  /*1a050*/  QGMMA.64x32x32.F32.E4M3.E4M3 R136, gdesc[UR32], RZ, !UPT, gsb0 ;  /* 0x00600000208879f3 */ /* 0x000fe2000c0008ff */
[----:B------:R-:W-:Y:S02]  /*1a060*/  R2UR UR34, R90 ;  /* 0x000000005a2272ca */ /* 0x000fe400000e0000 */
[----:B------:R-:W-:Y:S02]  /*1a070*/  R2UR UR35, R91 ;  /* 0x000000005b2372ca */ /* 0x000fe400000e0000 */
[----:B------:R-:W-:-:S02]  /*1a080*/  R2UR UR17, R7 ;  /* 0x00000000071172ca */ /* 0x000fc400000e0000 */
[----:B------:R-:W-:Y:S02]  /*1a090*/  R2UR UR20, R6 ;  /* 0x00000000061472ca */ /* 0x000fe400000e0000 */
[----:B------:R-:W-:Y:S02]  /*1a0a0*/  R2UR UR21, R7 ;  /* 0x00000000071572ca */ /* 0x000fe400000e0000 */
[C---:B------:R-:W-:Y:S02]  /*1a0b0*/  R2UR UR24, R4.reuse ;  /* 0x00000000041872ca */ /* 0x040fe400000e0000 */
[----:B------:R-:W-:Y:S02]  /*1a0c0*/  R2UR UR25, R5 ;  /* 0x00000000051972ca */ /* 0x000fe400000e0000 */
[----:B------:R-:W-:Y:S01]  /*1a0d0*/  R2UR UR31, R21 ;  /* 0x00000000151f72ca */ /* 0x000fe200000e0000 */
[----:B------:R-:W-:Y:S01]  /*1a0e0*/  IMAD.MOV.U32 R21, RZ, RZ, 0x40000040 ;  /* 0x40000040ff157424 */ /* 0x000fe200078e00ff */
[----:B------:R-:W-:-:S02]  /*1a0f0*/  R2UR UR28, R4 ;  /* 0x00000000041c72ca */ /* 0x000fc400000e0000 */
[C---:B------:R-:W-:Y:S02]  /*1a100*/  R2UR UR29, R5.reuse ;  /* 0x00000000051d72ca */ /* 0x040fe400000e0000 */
[C---:B------:R-:W-:Y:S02]  /*1a110*/  R2UR UR32, R4.reuse ;  /* 0x00000000042072ca */ /* 0x040fe400000e0000 */
[C---:B------:R-:W-:Y:S02]  /*1a120*/  R2UR UR33, R5.reuse ;  /* 0x00000000052172ca */ /* 0x040fe400000e0000 */
        /* <DEDUP_REMOVED lines=76> */
.L_x_1963:
[----:B------:R-:W-:Y:S01]  /*1a5f0*/  SHF.L.U32 R20, R222, 0x1f, RZ ;  /* 0x0000001fde147819 */ /* 0x000fe200000006ff */
[----:B------:R-:W-:-:S04]  /*1a600*/  IMAD R21, R217, 0x8, R17 ;  /* 0x00000008d9157824 */ /* 0x000fc800078e0211 */
[----:B------:R0:W1:Y:S01]  /*1a610*/  SYNCS.PHASECHK.TRANS64.TRYWAIT P1, [R21+URZ+0x22850], R20 ;  /* 0x02285014150075a7 */ /* 0x000062000802017f */
[----:B------:R-:W-:Y:S05]  /*1a620*/  @!P0 BRA `(.L_x_1964) ;  /* 0x0000000000048947 */ /* 0x000fea0003800000 */
[----:B------:R-:W-:Y:S01]  /*1a630*/  BPT.TRAP 0x1 ;  /* 0x000000040000795c */ /* 0x000fe20000300000 */
.L_x_1964:
[----:B-1----:R-:W-:Y:S05]  /*1a640*/  @P1 BRA `(.L_x_1962) ;  /* 0x0000000000081947 */ /* 0x002fea0003800000 */
[----:B------:R-:W1:Y:S02]  /*1a650*/  SYNCS.PHASECHK.TRANS64.TRYWAIT P1, [R21+URZ+0x22850], R20 ;  /* 0x02285014150075a7 */ /* 0x000e64000802017f */
[----:B-1----:R-:W-:Y:S05]  /*1a660*/  @!P1 BRA `(.L_x_1965) ;  /* 0x0000014c00749947 */ /* 0x002fea0003800000 */
.L_x_1962:
        /* <DEDUP_REMOVED lines=46> */
.L_x_1966:
        /* <DEDUP_REMOVED lines=104> */
[----:B------:R-:W1:Y:S06]  /*1afd0*/  S2R R223, SR_CgaCtaId ;  /* 0x0000000000df7919 */ /* 0x000e6c0000008800 */
[----:B------:R-:W3:Y:S01]  /*1afe0*/  MUFU.TANH R166, R166 ;  /* 0x000000a600a67308 */ /* 0x000ee20000002400 */
[----:B--2---:R-:W-:-:S07]  /*1aff0*/  FMNMX.FTZ R21, R176, R21, !PT ;  /* 0x00000015b0157209 */ /* 0x004fce0007810000 */
[----:B------:R-:W2:Y:S01]  /*1b000*/  MUFU.TANH R178, R178 ;  /* 0x000000b200b27308 */ /* 0x000ea20000002400 */
[----:B0-----:R-:W-:-:S07]  /*1b010*/  FMNMX.FTZ R143, R164, R143, !PT ;  /* 0x0000008fa48f7209 */ /* 0x001fce0007810000 */
[----:B------:R-:W0:Y:S01]  /*1b020*/  MUFU.TANH R180, R180 ;  /* 0x000000b400b47308 */ /* 0x000e220000002400 */
[----:B---3--:R-:W-:-:S07]  /*1b030*/  FMNMX.FTZ R21, R166, R21, !PT ;  /* 0x00000015a6157209 */ /* 0x008fce0007810000 */
        /* <DEDUP_REMOVED lines=127> */
[----:B--2---:R-:W-:-:S05]  /*1b830*/  FMNMX.FTZ R143, R101, R220, !PT ;  /* 0x000000dc658f7209 */ /* 0x004fca0007810000 */
[----:B------:R-:W2:Y:S01]  /*1b840*/  SHFL.BFLY PT, R220, R143, 0x2, 0x1f ;  /* 0x0c401f008fdc7f89 */ /* 0x000ea200000e0000 */
[----:B0-----:R-:W-:-:S04]  /*1b850*/  FMNMX.FTZ R21, R102, R21, !PT ;  /* 0x0000001566157209 */ /* 0x001fc80007810000 */
[----:B---3--:R-:W-:-:S05]  /*1b860*/  FMNMX.FTZ R145, R103, R21, !PT ;  /* 0x0000001567917209 */ /* 0x008fca0007810000 */
[----:B------:R-:W0:Y:S01]  /*1b870*/  SHFL.BFLY PT, R21, R145, 0x2, 0x1f ;  /* 0x0c401f0091157f89 */ /* 0x000e2200000e0000 */
[----:B--2---:R-:W-:-:S05]  /*1b880*/  FMNMX.FTZ R147, R143, R220, !PT ;  /* 0x000000dc8f937209 */ /* 0x004fca0007810000 */
[----:B------:R-:W2:Y:S01]  /*1b890*/  SHFL.BFLY PT, R220, R147, 0x1, 0x1f ;  /* 0x0c201f0093dc7f89 */ /* 0x000ea200000e0000 */
[----:B0-----:R-:W-:Y:S02]  /*1b8a0*/  FMNMX.FTZ R149, R145, R21, !PT ;  /* 0x0000001591957209 */ /* 0x001fe40007810000 */
[----:B------:R-:W0:Y:S03]  /*1b8b0*/  LDC R21, c[0x0][0x988] ;  /* 0x00026200ff157b82 */ /* 0x000e260000000800 */
[----:B------:R-:W3:Y:S01]  /*1b8c0*/  SHFL.BFLY PT, R219, R149, 0x1, 0x1f ;  /* 0x0c201f0095db7f89 */ /* 0x000ee200000e0000 */
[----:B--2---:R-:W-:-:S05]  /*1b8d0*/  FMNMX.FTZ R220, R147, R220, !PT ;  /* 0x000000dc93dc7209 */ /* 0x004fca0007810000 */
[C---:B------:R-:W-:Y:S01]  /*1b8e0*/  FADD.FTZ R216, -R220.reuse, R216 ;  /* 0x000000d8dcd87221 */ /* 0x040fe20000010100 */
[----:B0-----:R-:W-:-:S03]  /*1b8f0*/  FFMA.FTZ R145, R220, R21, -8 ;  /* 0xc1000000dc917423 */ /* 0x001fc60000010015 */
[----:B------:R-:W-:Y:S01]  /*1b900*/  FMUL.FTZ R151, R216, R21 ;  /* 0x00000015d8977220 */ /* 0x000fe20000410000 */
[----:B---3--:R-:W-:Y:S01]  /*1b910*/  FMNMX.FTZ R219, R149, R219, !PT ;  /* 0x000000db95db7209 */ /* 0x008fe20007810000 */
[-CC-:B------:R-:W-:Y:S02]  /*1b920*/  FFMA.FTZ R153, R164, R21.reuse, -R145.reuse ;  /* 0x00000015a4997223 */ /* 0x180fe40000010891 */
[----:B------:R0:W-:Y:S01]  /*1b930*/  MUFU.EX2 R143, R151 ;  /* 0x00000097008f7308 */ /* 0x0001e20000000800 */
[----:B------:R-:W-:-:S01]  /*1b940*/  FFMA.FTZ R147, R152, R21, -R145 ;  /* 0x0000001598937223 */ /* 0x000fc20000010891 */
[----:B------:R-:W-:Y:S01]  /*1b950*/  FFMA.FTZ R149, R156, R21, -R145 ;  /* 0x000000159c957223 */ /* 0x000fe20000010891 */
[----:B------:R-:W-:-:S01]  /*1b960*/  FADD.FTZ R216, -R219, R215 ;  /* 0x000000d7dbd87221 */ /* 0x000fc20000010100 */
[-C--:B------:R-:W-:Y:S01]  /*1b970*/  FFMA.FTZ R164, R219, R21.reuse, -8 ;  /* 0xc1000000dba47423 */ /* 0x080fe20000010015 */
        /* <DEDUP_REMOVED lines=73> */
[----:B--2---:R-:W-:-:S01]  /*1be10*/  FFMA.FTZ R3, R216, R3, R145 ;  /* 0x00000003d8037223 */ /* 0x004fc20000010091 */
        /* <DEDUP_REMOVED lines=12> */
[----:B------:R-:W-:Y:S01]  /*1bee0*/  FFMA.FTZ R103, R103, R21, -R164 ;  /* 0x0000001567677223 */ /* 0x000fe200000108a4 */
[----:B------:R-:W-:Y:S01]  /*1bef0*/  IMAD R168, R194, 0x8, R17 ;  /* 0x00000008c2a87824 */ /* 0x000fe200078e0211 */
[----:B------:R-:W0:Y:S01]  /*1bf00*/  MUFU.EX2 R158, R158 ;  /* 0x0000009e009e7308 */ /* 0x000e220000000800 */
[----:B---3--:R-:W-:-:S02]  /*1bf10*/  FADD.FTZ R3, R154, R3 ;  /* 0x000000039a037221 */ /* 0x008fc40000010000 */
[----:B------:R-:W-:-:S05]  /*1bf20*/  VIADD R168, R168, 0x22840 ;  /* 0x00022840a8a87836 */ /* 0x000fca0000000000 */
[----:B------:R-:W3:Y:S01]  /*1bf30*/  MUFU.EX2 R152, R152 ;  /* 0x0000009800987308 */ /* 0x000ee20000000800 */
[----:B--2---:R-:W-:-:S01]  /*1bf40*/  FADD.FTZ R171, R149, R12 ;  /* 0x0000000c95ab7221 */ /* 0x004fc20000010000 */
[----:B-1----:R-:W-:-:S04]  /*1bf50*/  PRMT R168, R223, 0x654, R168 ;  /* 0x00000654dfa87816 */ /* 0x002fc800000000a8 */
[----:B------:R1:W-:Y:S02]  /*1bf60*/  SYNCS.ARRIVE.TRANS64.RED.A1T0 RZ, [R168+URZ], RZ ;  /* 0x000000ffa8ff79a7 */ /* 0x0003e4000810043f */
        /* <DEDUP_REMOVED lines=145> */
[----:B0-----:R-:W-:-:S01]  /*1c880*/  FADD.FTZ R164, R102, R171 ;  /* 0x000000ab66a47221 */ /* 0x001fc20000010000 */
[----:B---3--:R-:W-:-:S03]  /*1c890*/  FADD.FTZ R12, R101, R12 ;  /* 0x0000000c650c7221 */ /* 0x008fc60000010000 */
[----:B--2---:R-:W-:Y:S01]  /*1c8a0*/  FADD.FTZ R3, R103, R164 ;  /* 0x000000a467037221 */ /* 0x004fe20000010000 */
[----:B-1----:R-:W-:Y:S06]  /*1c8b0*/  @!P0 BRA `(.L_x_1967) ;  /* 0x0000000000048947 */ /* 0x002fec0003800000 */
[----:B------:R-:W-:Y:S01]  /*1c8c0*/  BPT.TRAP 0x1 ;  /* 0x000000040000795c */ /* 0x000fe20000300000 */
.L_x_1967:
        /* <DEDUP_REMOVED lines=115> */
.L_x_1956:
[----:B------:R-:W-:-:S13]  /*1d000*/  ISETP.GE.AND P1, PT, R0, R209, PT ;  /* 0x000000d10000720c */ /* 0x000fda0003f26270 */
[----:B------:R-:W-:Y:S05]  /*1d010*/  @!P1 BRA `(.L_x_1969) ;  /* 0x00000054003c9947 */ /* 0x000fea0003800000 */
[----:B------:R-:W-:Y:S02]  /*1d020*/  IMAD.MOV.U32 R15, RZ, RZ, R219 ;  /* 0x000000ffff0f7224 */ /* 0x000fe400078e00db */
[----:B------:R-:W-:Y:S02]  /*1d030*/  IMAD.MOV.U32 R215, RZ, RZ, R220 ;  /* 0x000000ffffd77224 */ /* 0x000fe400078e00dc */
[----:B------:R-:W-:Y:S02]  /*1d040*/  IMAD.MOV.U32 R217, RZ, RZ, R196 ;  /* 0x000000ffffd97224 */ /* 0x000fe400078e00c4 */
[----:B------:R-:W-:-:S07]  /*1d050*/  IMAD.MOV.U32 R216, RZ, RZ, R194 ;  /* 0x000000ffffd87224 */ /* 0x000fce00078e00c2 */
.L_x_1989:
        /* <DEDUP_REMOVED lines=8> */
.L_x_1971:
        /* <DEDUP_REMOVED lines=8> */
.L_x_1972:
[----:B------:R-:W-:Y:S04]  /*1d160*/  BSSY B0, `(.L_x_1970) ;  /* 0x0000004000007945 */ /* 0x000fe80003800000 */
[----:B-1----:R-:W-:Y:S05]  /*1d170*/  @P2 BRA `(.L_x_1973) ;  /* 0x0000000000082947 */ /* 0x002fea0003800000 */
[----:B------:R-:W1:Y:S02]  /*1d180*/  SYNCS.PHASECHK.TRANS64.TRYWAIT P2, [R20+URZ+0x22830], R21 ;  /* 0x02283015140075a7 */ /* 0x000e64000804017f */
[----:B-1----:R-:W-:Y:S05]  /*1d190*/  @!P2 BRA `(.L_x_1974) ;  /* 0x0000012000bca947 */ /* 0x002fea0003800000 */
.L_x_1973:
[----:B------:R-:W-:Y:S05]  /*1d1a0*/  BSYNC B0 ;  /* 0x0000000000007941 */ /* 0x000fea0003800000 */
.L_x_1970:
        /* <DEDUP_REMOVED lines=197> */
.L_x_1976:
[----:B------:R-:W-:Y:S01]  /*1de00*/  SHF.L.U32 R20, R217, 0x1f, RZ ;  /* 0x0000001fd9147819 */ /* 0x000fe200000006ff */
[----:B------:R-:W-:-:S04]  /*1de10*/  IMAD R21, R216, 0x8, R17 ;  /* 0x00000008d8157824 */ /* 0x000fc800078e0211 */
[----:B------:R0:W1:Y:S01]  /*1de20*/  SYNCS.PHASECHK.TRANS64.TRYWAIT P1, [R21+URZ+0x22850], R20 ;  /* 0x02285014150075a7 */ /* 0x000062000802017f */
[----:B------:R-:W-:Y:S05]  /*1de30*/  @!P0 BRA `(.L_x_1977) ;  /* 0x0000000000048947 */ /* 0x000fea0003800000 */
[----:B------:R-:W-:Y:S01]  /*1de40*/  BPT.TRAP 0x1 ;  /* 0x000000040000795c */ /* 0x000fe20000300000 */
.L_x_1977:
[----:B-1----:R-:W-:Y:S05]  /*1de50*/  @P1 BRA `(.L_x_1975) ;  /* 0x0000000000081947 */ /* 0x002fea0003800000 */
[----:B------:R-:W1:Y:S02]  /*1de60*/  SYNCS.PHASECHK.TRANS64.TRYWAIT P1, [R21+URZ+0x22850], R20 ;  /* 0x02285014150075a7 */ /* 0x000e64000802017f */
[----:B-1----:R-:W-:Y:S05]  /*1de70*/  @!P1 BRA `(.L_x_1978) ;  /* 0x0000011400989947 */ /* 0x002fea0003800000 */
.L_x_1975:
        /* <DEDUP_REMOVED lines=46> */
.L_x_1979:
[----:B0-----:R-:W0:Y:S01]  /*1e160*/  LDC R20, c[0x0][0x448] ;  /* 0x00011200ff147b82 */ /* 0x001e220000000800 */
[----:B------:R-:W1:Y:S01]  /*1e170*/  S2R R217, SR_CgaCtaId ;  /* 0x0000000000d97919 */ /* 0x000e620000008800 */
[C---:B------:R-:W-:Y:S01]  /*1e180*/  FMUL.FTZ R171, R2.reuse, R97 ;  /* 0x0000006102ab7220 */ /* 0x040fe20000410000 */
[----:B------:R-:W-:Y:S01]  /*1e190*/  FMUL.FTZ R97, R2, R102 ;  /* 0x0000006602617220 */ /* 0x000fe20000410000 */
[----:B------:R-:W-:Y:S02]  /*1e1a0*/  IMAD R102, R0, -0xa0, RZ ;  /* 0xffffff6000667824 */ /* 0x000fe400078e02ff */
[C---:B------:R-:W-:Y:S01]  /*1e1b0*/  FMUL.FTZ R169, R2.reuse, R92 ;  /* 0x0000005c02a97220 */ /* 0x040fe20000410000 */
[C---:B------:R-:W-:Y:S01]  /*1e1c0*/  FMUL.FTZ R170, R2.reuse, R93 ;  /* 0x0000005d02aa7220 */ /* 0x040fe20000410000 */
[C---:B------:R-:W-:Y:S01]  /*1e1d0*/  FMUL.FTZ R92, R2.reuse, R94 ;  /* 0x0000005e025c7220 */ /* 0x040fe20000410000 */
[----:B------:R-:W2:Y:S01]  /*1e1e0*/  LDC R177, c[0x0][0x9e4] ;  /* 0x00027900ffb17b82 */ /* 0x000ea20000000800 */
        /* <DEDUP_REMOVED lines=36> */
[----:B------:R-:W3:Y:S01]  /*1e430*/  @P1 LDC R168, c[0x0][0x450] ;  /* 0x00011400ffa81b82 */ /* 0x000ee20000000800 */
[C---:B------:R-:W-:Y:S01]  /*1e440*/  FMUL.FTZ R96, R2.reuse, R96 ;  /* 0x0000006002607220 */ /* 0x040fe20000410000 */
[C---:B------:R-:W-:Y:S01]  /*1e450*/  FMUL.FTZ R95, R2.reuse, R99 ;  /* 0x00000063025f7220 */ /* 0x040fe20000410000 */
[C---:B------:R-:W-:Y:S01]  /*1e460*/  FMUL.FTZ R100, R2.reuse, R100 ;  /* 0x0000006402647220 */ /* 0x040fe20000410000 */
[C---:B------:R-:W-:Y:S01]  /*1e470*/  FMUL.FTZ R101, R2.reuse, R101 ;  /* 0x0000006502657220 */ /* 0x040fe20000410000 */
[----:B------:R-:W-:Y:S01]  /*1e480*/  FMUL.FTZ R98, R2, R103 ;  /* 0x0000006702627220 */ /* 0x000fe20000410000 */
[----:B------:R-:W-:Y:S01]  /*1e490*/  R2UR UR4, R14 ;  /* 0x000000000e0472ca */ /* 0x000fe200000e0000 */
[----:B------:R-:W4:Y:S01]  /*1e4a0*/  MUFU.TANH R153, R153 ;  /* 0x0000009900997308 */ /* 0x000f220000002400 */
[----:B------:R-:W-:-:S07]  /*1e4b0*/  ULDC UR5, c[0x0][0x9e0] ;  /* 0x0002780000057ab9 */ /* 0x000fce0000000800 */
[----:B------:R-:W0:Y:S02]  /*1e4c0*/  MUFU.TANH R136, R136 ;  /* 0x0000008800887308 */ /* 0x000e240000002400 */
[----:B0-----:R-:W-:-:S06]  /*1e4d0*/  @P1 IMAD.HI.U32 R21, R20, R21, RZ ;  /* 0x0000001514151227 */ /* 0x001fcc00078e00ff */
[----:B------:R-:W0:Y:S01]  /*1e4e0*/  MUFU.TANH R137, R137 ;  /* 0x0000008900897308 */ /* 0x000e220000002400 */
[----:B---3--:R-:W-:Y:S01]  /*1e4f0*/  @P1 SHF.R.U32.HI R20, RZ, R168, R21 ;  /* 0x000000a8ff141219 */ /* 0x008fe20000011615 */
        /* <DEDUP_REMOVED lines=27> */
[----:B------:R-:W3:Y:S01]  /*1e6b0*/  SHFL.IDX PT, R175, R20, RZ, 0x1c1f ;  /* 0x001c1fff14af7589 */ /* 0x000ee200000e0000 */
        /* <DEDUP_REMOVED lines=12> */
[----:B--2---:R-:W-:Y:S01]  /*1e780*/  ISETP.GE.AND P1, PT, R177, 0x1, PT ;  /* 0x00000001b100780c */ /* 0x004fe20003f26270 */
[----:B------:R-:W-:Y:S01]  /*1e790*/  IMAD R89, R204, -0x2, R89 ;  /* 0xfffffffecc597824 */ /* 0x000fe200078e0259 */
[----:B------:R-:W2:Y:S01]  /*1e7a0*/  MUFU.TANH R21, R21 ;  /* 0x0000001500157308 */ /* 0x000ea20000002400 */
        /* <DEDUP_REMOVED lines=8> */
[--C-:B---3--:R-:W-:Y:S02]  /*1e830*/  IMAD.IADD R173, R103, 0x1, R175.reuse ;  /* 0x0000000167ad7824 */ /* 0x108fe400078e02af */
[----:B------:R-:W-:Y:S01]  /*1e840*/  IMAD.IADD R174, R172, 0x1, R175 ;  /* 0x00000001acae7824 */ /* 0x000fe200078e02af */
[----:B------:R-:W3:Y:S08]  /*1e850*/  MUFU.TANH R154, R154 ;  /* 0x0000009a009a7308 */ /* 0x000ef00000002400 */
        /* <DEDUP_REMOVED lines=88> */
.L_x_1982:
[----:B------:R-:W-:Y:S02]  /*1ede0*/  ULDC UR4, c[0x0][0x9e4] ;  /* 0x0002790000047ab9 */ /* 0x000fe40000000800 */
[----:B------:R-:W-:-:S05]  /*1edf0*/  IMAD.U32 R176, RZ, RZ, UR4 ;  /* 0x00000004ffb07e24 */ /* 0x000fca000f8e00ff */
[----:B------:R-:W-:-:S13]  /*1ee00*/  ISETP.NE.AND P1, PT, R176, 0x1, PT ;  /* 0x00000001b000780c */ /* 0x000fda0003f25270 */
[----:B0-----:R-:W0:Y:S02]  /*1ee10*/  @P1 LDC.64 R88, c[0x0][0x9e8] ;  /* 0x00027a00ff581b82 */ /* 0x001e240000000a00 */
[----:B0-----:R-:W-:-:S05]  /*1ee20*/  @P1 IMAD.HI.U32 R88, R175, R88, RZ ;  /* 0x00000058af581227 */ /* 0x001fca00078e00ff */
[----:B------:R-:W-:-:S07]  /*1ee30*/  @P1 SHF.R.U32.HI R175, RZ, R89, R88 ;  /* 0x00000059ffaf1219 */ /* 0x000fce0000011658 */
.L_x_1983:
[----:B------:R-:W-:Y:S05]  /*1ee40*/  BSYNC B0 ;  /* 0x0000000000007941 */ /* 0x000fea0003800000 */
.L_x_1981:
[----:B------:R-:W-:-:S05]  /*1ee50*/  IMAD R175, R175, R176, R99 ;  /* 0x000000b0afaf7224 */ /* 0x000fca00078e0263 */
[----:B------:R-:W-:Y:S02]  /*1ee60*/  VIADDMNMX R173, R175, R176, R173, PT ;  /* 0x000000b0afad7246 */ /* 0x000fe400038001ad */
[----:B------:R-:W-:-:S07]  /*1ee70*/  VIMNMX R174, R174, R175, !PT ;  /* 0x000000afaeae7248 */ /* 0x000fce0007fe0100 */
.L_x_1980:
        /* <DEDUP_REMOVED lines=233> */
[----:B------:R-:W-:-:S13]  /*1fd10*/  ISETP.GE.AND P6, PT, R177, 0x1, PT ;  /* 0x00000001b100780c */ /* 0x000fda0003fc6270 */
        /* <DEDUP_REMOVED lines=14> */
.L_x_1986:
[----:B------:R-:W-:Y:S02]  /*1fe00*/  ULDC UR4, c[0x0][0x9e4] ;  /* 0x0002790000047ab9 */ /* 0x000fe40000000800 */
[----:B------:R-:W-:-:S05]  /*1fe10*/  IMAD.U32 R174, RZ, RZ, UR4 ;  /* 0x00000004ffae7e24 */ /* 0x000fca000f8e00ff */
[----:B------:R-:W-:-:S13]  /*1fe20*/  ISETP.NE.AND P6, PT, R174, 0x1, PT ;  /* 0x00000001ae00780c */ /* 0x000fda0003fc5270 */
[----:B------:R-:W0:Y:S02]  /*1fe30*/  @P6 LDC.64 R20, c[0x0][0x9e8] ;  /* 0x00027a00ff146b82 */ /* 0x000e240000000a00 */
[----:B0-----:R-:W-:-:S05]  /*1fe40*/  @P6 IMAD.HI.U32 R20, R89, R20, RZ ;  /* 0x0000001459146227 */ /* 0x001fca00078e00ff */
[----:B------:R-:W-:-:S07]  /*1fe50*/  @P6 SHF.R.U32.HI R89, RZ, R21, R20 ;  /* 0x00000015ff596219 */ /* 0x000fce0000011614 */
.L_x_1987:
[----:B------:R-:W-:Y:S05]  /*1fe60*/  BSYNC B0 ;  /* 0x0000000000007941 */ /* 0x000fea0003800000 */
.L_x_1985:
[----:B------:R-:W-:-:S05]  /*1fe70*/  IMAD R89, R89, R174, R99 ;  /* 0x000000ae59597224 */ /* 0x000fca00078e0263 */
[----:B------:R-:W-:Y:S02]  /*1fe80*/  VIADDMNMX R103, R89, R174, R103, PT ;  /* 0x000000ae59677246 */ /* 0x000fe40003800167 */
[----:B------:R-:W-:-:S07]  /*1fe90*/  VIMNMX R172, R172, R89, !PT ;  /* 0x00000059acac7248 */ /* 0x000fce0007fe0100 */
.L_x_1984:
        /* <DEDUP_REMOVED lines=98> */
[----:B------:R-:W-:Y:S01]  /*204c0*/  ISETP.LT.OR P1, PT, R103, 0x3a, P1 ;  /* 0x0000003a6700780c */ /* 0x000fe20000f21670 */
[----:B------:R-:W0:Y:S01]  /*204d0*/  LDC R21, c[0x0][0x988] ;  /* 0x00026200ff157b82 */ /* 0x000e220000000800 */
[----:B------:R-:W-:Y:S01]  /*204e0*/  ISETP.GT.AND P2, PT, R172, 0x89, !P2 ;  /* 0x00000089ac00780c */ /* 0x000fe20005744270 */
[----:B------:R-:W1:Y:S01]  /*204f0*/  SHFL.BFLY PT, R220, R89, 0x2, 0x1f ;  /* 0x0c401f0059dc7f89 */ /* 0x000e6200000e0000 */
[----:B------:R-:W-:Y:S02]  /*20500*/  FSEL R184, R151, -INF , !P1 ;  /* 0xff80000097b87808 */ /* 0x000fe40004800000 */
[----:B------:R-:W-:-:S02]  /*20510*/  LOP3.LUT P1, RZ, R16, 0x800000, RZ, 0xc0, !PT ;  /* 0x0080000010ff7812 */ /* 0x000fc4000782c0ff */
[----:B------:R-:W-:Y:S02]  /*20520*/  ISETP.LT.OR P2, PT, R103, 0x8a, P2 ;  /* 0x0000008a6700780c */ /* 0x000fe40001741670 */
[C---:B------:R-:W-:Y:S02]  /*20530*/  ISETP.GT.AND P1, PT, R172.reuse, 0x40, !P1 ;  /* 0x00000040ac00780c */ /* 0x040fe40004f24270 */
[----:B------:R-:W-:Y:S02]  /*20540*/  FSEL R93, R93, -INF , !P2 ;  /* 0xff8000005d5d7808 */ /* 0x000fe40005000000 */
[----:B------:R-:W-:Y:S02]  /*20550*/  ISETP.LT.OR P1, PT, R103, 0x41, P1 ;  /* 0x000000416700780c */ /* 0x000fe40000f21670 */
[----:B------:R-:W-:Y:S02]  /*20560*/  ISETP.GT.AND P3, PT, R172, 0x90, !P3 ;  /* 0x00000090ac00780c */ /* 0x000fe40005f64270 */
[----:B------:R-:W-:-:S02]  /*20570*/  FSEL R120, R120, -INF , !P1 ;  /* 0xff80000078787808 */ /* 0x000fc40004800000 */
[----:B------:R-:W-:Y:S02]  /*20580*/  LOP3.LUT P1, RZ, R16, 0x400000, RZ, 0xc0, !PT ;  /* 0x0040000010ff7812 */ /* 0x000fe4000782c0ff */
[C---:B------:R-:W-:Y:S02]  /*20590*/  ISETP.GT.AND P4, PT, R172.reuse, 0x91, !P4 ;  /* 0x00000091ac00780c */ /* 0x040fe40006784270 */
[C---:B------:R-:W-:Y:S02]  /*205a0*/  ISETP.GT.AND P1, PT, R172.reuse, 0x41, !P1 ;  /* 0x00000041ac00780c */ /* 0x040fe40004f24270 */
[----:B------:R-:W-:Y:S02]  /*205b0*/  ISETP.GT.AND P5, PT, R172, 0x98, !P5 ;  /* 0x00000098ac00780c */ /* 0x000fe40006fa4270 */
[----:B------:R-:W-:Y:S02]  /*205c0*/  ISETP.LT.OR P1, PT, R103, 0x42, P1 ;  /* 0x000000426700780c */ /* 0x000fe40000f21670 */
[----:B-1----:R-:W-:-:S02]  /*205d0*/  FMNMX.FTZ R101, R89, R220, !PT ;  /* 0x000000dc59657209 */ /* 0x002fc40007810000 */
[----:B------:R-:W-:Y:S02]  /*205e0*/  FSEL R186, R121, -INF , !P1 ;  /* 0xff80000079ba7808 */ /* 0x000fe40004800000 */
[----:B------:R-:W-:Y:S01]  /*205f0*/  LOP3.LUT P1, RZ, R16, 0x200000, RZ, 0xc0, !PT ;  /* 0x0020000010ff7812 */ /* 0x000fe2000782c0ff */
[----:B------:R-:W1:Y:S01]  /*20600*/  SHFL.BFLY PT, R220, R101, 0x1, 0x1f ;  /* 0x0c201f0065dc7f89 */ /* 0x000e6200000e0000 */
        /* <DEDUP_REMOVED lines=10> */
[----:B------:R-:W-:Y:S02]  /*206b0*/  ISETP.LT.OR P1, PT, R103, 0x4a, P1 ;  /* 0x0000004a6700780c */ /* 0x000fe40000f21670 */
[----:B-1----:R-:W-:Y:S02]  /*206c0*/  FMNMX.FTZ R220, R101, R220, !PT ;  /* 0x000000dc65dc7209 */ /* 0x002fe40007810000 */
[----:B------:R-:W-:Y:S02]  /*206d0*/  FSEL R222, R123, -INF , !P1 ;  /* 0xff8000007bde7808 */ /* 0x000fe40004800000 */
[----:B------:R-:W-:Y:S01]  /*206e0*/  LOP3.LUT P1, RZ, R16, 0x80000, RZ, 0xc0, !PT ;  /* 0x0008000010ff7812 */ /* 0x000fe2000782c0ff */
[----:B0-----:R-:W-:-:S03]  /*206f0*/  FFMA.FTZ R99, R220, R21, -8 ;  /* 0xc1000000dc637423 */ /* 0x001fc60000010015 */
        /* <DEDUP_REMOVED lines=57> */
[----:B------:R-:W-:Y:S02]  /*20a90*/  ISETP.LT.OR P1, PT, R103, 0x89, P1 ;  /* 0x000000896700780c */ /* 0x000fe40000f21670 */
[----:B------:R-:W-:Y:S02]  /*20aa0*/  ISETP.GT.AND P2, PT, R172, 0x99, !P6 ;  /* 0x00000099ac00780c */ /* 0x000fe40007744270 */
[----:B------:R-:W-:-:S02]  /*20ab0*/  FSEL R92, R92, -INF , !P1 ;  /* 0xff8000005c5c7808 */ /* 0x000fc40004800000 */
[----:B------:R-:W-:Y:S02]  /*20ac0*/  LOP3.LUT P1, RZ, R16, 0x1, RZ, 0xc0, !PT ;  /* 0x0000000110ff7812 */ /* 0x000fe4000782c0ff */
[C---:B------:R-:W-:Y:S02]  /*20ad0*/  ISETP.LT.OR P2, PT, R103.reuse, 0x9a, P2 ;  /* 0x0000009a6700780c */ /* 0x040fe40001741670 */
[----:B------:R-:W-:Y:S02]  /*20ae0*/  ISETP.GT.AND P1, PT, R172, RZ, !P1 ;  /* 0x000000ffac00720c */ /* 0x000fe40004f24270 */
[----:B------:R-:W-:Y:S02]  /*20af0*/  FSEL R98, R98, -INF , !P2 ;  /* 0xff80000062627808 */ /* 0x000fe40005000000 */
[----:B------:R-:W-:-:S04]  /*20b00*/  ISETP.LT.OR P1, PT, R103, 0x1, P1 ;  /* 0x000000016700780c */ /* 0x000fc80000f21670 */
[----:B------:R-:W-:Y:S02]  /*20b10*/  FSEL R152, R152, -INF , !P1 ;  /* 0xff80000098987808 */ /* 0x000fe40004800000 */
[----:B------:R-:W-:Y:S02]  /*20b20*/  FSETP.NEU.FTZ.AND P1, PT, R220, -INF , PT ;  /* 0xff800000dc00780b */ /* 0x000fe40003f3d000 */
[----:B------:R-:W-:Y:S02]  /*20b30*/  FMNMX.FTZ R127, R152, R15, !PT ;  /* 0x0000000f987f7209 */ /* 0x000fe40007810000 */
[----:B------:R-:W-:Y:S02]  /*20b40*/  FSEL R99, R99, RZ, P1 ;  /* 0x000000ff63637208 */ /* 0x000fe40000800000 */
[----:B------:R-:W-:-:S03]  /*20b50*/  FMNMX.FTZ R127, R154, R127, !PT ;  /* 0x0000007f9a7f7209 */ /* 0x000fc60007810000 */
        /* <DEDUP_REMOVED lines=36> */
[----:B0-----:R-:W-:-:S01]  /*20da0*/  FFMA.FTZ R147, R108, R21, -R99 ;  /* 0x000000156c937223 */ /* 0x001fc20000010863 */
[----:B------:R-:W-:Y:S01]  /*20db0*/  FMNMX.FTZ R139, R180, R139, !PT ;  /* 0x0000008bb48b7209 */ /* 0x000fe20007810000 */
[----:B------:R-:W-:-:S01]  /*20dc0*/  FFMA.FTZ R135, R135, R21, -R99 ;  /* 0x0000001587877223 */ /* 0x000fc20000010863 */
[----:B------:R-:W-:Y:S01]  /*20dd0*/  FSEL R108, R97, -INF , !P5 ;  /* 0xff800000616c7808 */ /* 0x000fe20006800000 */
[----:B------:R-:W-:-:S01]  /*20de0*/  FFMA.FTZ R170, R170, R21, -R99 ;  /* 0x00000015aaaa7223 */ /* 0x000fc20000010863 */
[----:B------:R-:W-:Y:S01]  /*20df0*/  FMNMX.FTZ R141, R146, R139, !PT ;  /* 0x0000008b928d7209 */ /* 0x000fe20007810000 */
[----:B------:R0:W-:Y:S01]  /*20e00*/  MUFU.EX2 R97, R147 ;  /* 0x0000009300617308 */ /* 0x0001e20000000800 */
[----:B------:R-:W-:-:S01]  /*20e10*/  FFMA.FTZ R96, R96, R21, -R99 ;  /* 0x0000001560607223 */ /* 0x000fc20000010863 */
[----:B------:R-:W-:Y:S01]  /*20e20*/  FFMA.FTZ R102, R102, R21, -R99 ;  /* 0x0000001566667223 */ /* 0x000fe20000010863 */
[----:B------:R-:W-:-:S04]  /*20e30*/  FMNMX.FTZ R141, R182, R141, !PT ;  /* 0x0000008db68d7209 */ /* 0x000fc80007810000 */
[----:B------:R-:W-:Y:S01]  /*20e40*/  FMNMX.FTZ R141, R150, R141, !PT ;  /* 0x0000008d968d7209 */ /* 0x000fe20007810000 */
[----:B------:R1:W-:Y:S01]  /*20e50*/  MUFU.EX2 R139, R145 ;  /* 0x00000091008b7308 */ /* 0x0003e20000000800 */
[----:B0-----:R-:W-:-:S01]  /*20e60*/  FFMA.FTZ R147, R100, R21, -R99 ;  /* 0x0000001564937223 */ /* 0x001fc20000010863 */
[----:B------:R-:W-:Y:S02]  /*20e70*/  FSEL R100, R220, RZ, P1 ;  /* 0x000000ffdc647208 */ /* 0x000fe40000800000 */
[----:B------:R-:W-:-:S03]  /*20e80*/  FMNMX.FTZ R141, R184, R141, !PT ;  /* 0x0000008db88d7209 */ /* 0x000fc60007810000 */
[----:B------:R-:W-:Y:S01]  /*20e90*/  FADD.FTZ R100, -R100, R215 ;  /* 0x000000d764647221 */ /* 0x000fe20000010100 */
[----:B------:R-:W-:Y:S01]  /*20ea0*/  FMNMX.FTZ R143, R120, R141, !PT ;  /* 0x0000008d788f7209 */ /* 0x000fe20007810000 */
[----:B------:R-:W-:Y:S02]  /*20eb0*/  MUFU.EX2 R89, R89 ;  /* 0x0000005900597308 */ /* 0x000fe40000000800 */
[----:B------:R-:W-:Y:S01]  /*20ec0*/  FMUL.FTZ R100, R100, R21 ;  /* 0x0000001564647220 */ /* 0x000fe20000410000 */
        /* <DEDUP_REMOVED lines=41> */
[----:B------:R-:W-:Y:S02]  /*21160*/  MUFU.EX2 R140, R140 ;  /* 0x0000008c008c7308 */ /* 0x000fe40000000800 */
[----:B-1----:R-:W1:Y:S06]  /*21170*/  SHFL.BFLY PT, R145, R143, 0x2, 0x1f ;  /* 0x0c401f008f917f89 */ /* 0x002e6c00000e0000 */
[----:B------:R-:W-:Y:S08]  /*21180*/  MUFU.EX2 R144, R144 ;  /* 0x0000009000907308 */ /* 0x000ff00000000800 */
[----:B------:R-:W-:Y:S08]  /*21190*/  MUFU.EX2 R148, R148 ;  /* 0x0000009400947308 */ /* 0x000ff00000000800 */
[----:B------:R-:W-:Y:S01]  /*211a0*/  MUFU.EX2 R141, R167 ;  /* 0x000000a7008d7308 */ /* 0x000fe20000000800 */
[----:B-1----:R-:W-:Y:S01]  /*211b0*/  FMNMX.FTZ R145, R143, R145, !PT ;  /* 0x000000918f917209 */ /* 0x002fe20007810000 */
[----:B------:R-:W-:-:S04]  /*211c0*/  FFMA.FTZ R143, R171, R21, -R99 ;  /* 0x00000015ab8f7223 */ /* 0x000fc80000010863 */
[----:B------:R-:W1:Y:S02]  /*211d0*/  SHFL.BFLY PT, R219, R145, 0x1, 0x1f ;  /* 0x0c201f0091db7f89 */ /* 0x000e6400000e0000 */
[----:B------:R2:W-:Y:S08]  /*211e0*/  MUFU.EX2 R99, R147 ;  /* 0x0000009300637308 */ /* 0x0005f00000000800 */
[----:B------:R-:W-:Y:S08]  /*211f0*/  MUFU.EX2 R168, R168 ;  /* 0x000000a800a87308 */ /* 0x000ff00000000800 */
[----:B------:R-:W-:Y:S01]  /*21200*/  MUFU.EX2 R124, R124 ;  /* 0x0000007c007c7308 */ /* 0x000fe20000000800 */
[----:B-1----:R-:W-:-:S07]  /*21210*/  FMNMX.FTZ R219, R145, R219, !PT ;  /* 0x000000db91db7209 */ /* 0x002fce0007810000 */
[----:B------:R-:W-:Y:S01]  /*21220*/  MUFU.EX2 R125, R125 ;  /* 0x0000007d007d7308 */ /* 0x000fe20000000800 */
[C---:B------:R-:W-:Y:S01]  /*21230*/  FSETP.NEU.FTZ.AND P1, PT, R219.reuse, -INF , PT ;  /* 0xff800000db00780b */ /* 0x040fe20003f3d000 */
[----:B------:R-:W-:-:S06]  /*21240*/  FFMA.FTZ R145, R219, R21, -8 ;  /* 0xc1000000db917423 */ /* 0x000fcc0000010015 */
[----:B------:R-:W-:Y:S01]  /*21250*/  MUFU.EX2 R128, R128 ;  /* 0x0000008000807308 */ /* 0x000fe20000000800 */
[----:B------:R-:W-:-:S05]  /*21260*/  FSEL R145, R145, RZ, P1 ;  /* 0x000000ff91917208 */ /* 0x000fca0000800000 */
[-CC-:B--2---:R-:W-:Y:S01]  /*21270*/  FFMA.FTZ R147, R154, R21.reuse, -R145.reuse ;  /* 0x000000159a937223 */ /* 0x184fe20000010891 */
[----:B------:R-:W-:-:S01]  /*21280*/  FFMA.FTZ R154, R162, R21, -R145 ;  /* 0x00000015a29a7223 */ /* 0x000fc20000010891 */
[----:B------:R-:W-:Y:S01]  /*21290*/  FSEL R162, R219, RZ, P1 ;  /* 0x000000ffdba27208 */ /* 0x000fe20000800000 */
[----:B------:R-:W-:-:S01]  /*212a0*/  FFMA.FTZ R152, R152, R21, -R145 ;  /* 0x0000001598987223 */ /* 0x000fc20000010891 */
[-CC-:B------:R-:W-:Y:S01]  /*212b0*/  FFMA.FTZ R20, R20, R21.reuse, -R145.reuse ;  /* 0x0000001514147223 */ /* 0x180fe20000010891 */
[----:B------:R-:W-:-:S01]  /*212c0*/  FFMA.FTZ R149, R158, R21, -R145 ;  /* 0x000000159e957223 */ /* 0x000fc20000010891 */
[----:B------:R-:W-:Y:S01]  /*212d0*/  MUFU.EX2 R147, R147 ;  /* 0x0000009300937308 */ /* 0x000fe20000000800 */
[----:B------:R-:W-:-:S01]  /*212e0*/  FADD.FTZ R162, -R162, R15 ;  /* 0x0000000fa2a27221 */ /* 0x000fc20000010100 */
[-CC-:B------:R-:W-:Y:S01]  /*212f0*/  FFMA.FTZ R151, R174, R21.reuse, -R145.reuse ;  /* 0x00000015ae977223 */ /* 0x180fe20000010891 */
[----:B------:R-:W-:-:S01]  /*21300*/  FFMA.FTZ R153, R176, R21, -R145 ;  /* 0x00000015b0997223 */ /* 0x000fc20000010891 */
[-CC-:B------:R-:W-:Y:S01]  /*21310*/  FFMA.FTZ R158, R166, R21.reuse, -R145.reuse ;  /* 0x00000015a69e7223 */ /* 0x180fe20000010891 */
[-C--:B------:R-:W-:Y:S01]  /*21320*/  FMUL.FTZ R165, R162, R21.reuse ;  /* 0x00000015a2a57220 */ /* 0x080fe20000410000 */
        /* <DEDUP_REMOVED lines=37> */
[----:B0-----:R-:W-:-:S01]  /*21580*/  FFMA.FTZ R145, R100, R12, R89 ;  /* 0x0000000c64917223 */ /* 0x001fc20000010059 */
[----:B-1----:R-:W-:-:S04]  /*21590*/  FFMA.FTZ R12, R165, R3, R152 ;  /* 0x00000003a50c7223 */ /* 0x002fc80000010098 */
[----:B------:R-:W-:Y:S02]  /*215a0*/  FADD.FTZ R3, R147, R12 ;  /* 0x0000000c93037221 */ /* 0x000fe40000010000 */
[----:B------:R0:W-:Y:S02]  /*215b0*/  MUFU.EX2 R110, R162 ;  /* 0x000000a2006e7308 */ /* 0x0001e40000000800 */
[----:B--2---:R-:W-:-:S04]  /*215c0*/  FADD.FTZ R12, R20, R3 ;  /* 0x00000003140c7221 */ /* 0x004fc80000010000 */
[----:B---3--:R-:W-:Y:S02]  /*215d0*/  FADD.FTZ R12, R149, R12 ;  /* 0x0000000c950c7221 */ /* 0x008fe40000010000 */
[----:B------:R-:W1:Y:S01]  /*215e0*/  MUFU.EX2 R154, R154 ;  /* 0x0000009a009a7308 */ /* 0x000e620000000800 */
[----:B0-----:R-:W-:-:S04]  /*215f0*/  FADD.FTZ R162, R88, R145 ;  /* 0x0000009158a27221 */ /* 0x001fc80000010000 */
[----:B------:R-:W-:-:S03]  /*21600*/  FADD.FTZ R145, R101, R162 ;  /* 0x000000a265917221 */ /* 0x000fc60000010000 */
[----:B------:R-:W0:Y:S01]  /*21610*/  MUFU.EX2 R153, R153 ;  /* 0x0000009900997308 */ /* 0x000e220000000800 */
[----:B------:R-:W-:-:S01]  /*21620*/  FADD.FTZ R162, R156, R145 ;  /* 0x000000919ca27221 */ /* 0x000fc20000010000 */
[----:B----4-:R-:W-:-:S03]  /*21630*/  FADD.FTZ R145, R151, R12 ;  /* 0x0000000c97917221 */ /* 0x010fc60000010000 */
[----:B------:R-:W-:-:S03]  /*21640*/  FADD.FTZ R3, R121, R162 ;  /* 0x000000a279037221 */ /* 0x000fc60000010000 */
[----:B------:R-:W2:Y:S01]  /*21650*/  MUFU.EX2 R158, R158 ;  /* 0x0000009e009e7308 */ /* 0x000ea20000000800 */
[----:B------:R-:W-:-:S01]  /*21660*/  FADD.FTZ R12, R160, R3 ;  /* 0x00000003a00c7221 */ /* 0x000fc20000010000 */
[----:B-1----:R-:W-:-:S03]  /*21670*/  FADD.FTZ R162, R154, R145 ;  /* 0x000000919aa27221 */ /* 0x002fc60000010000 */
[----:B------:R-:W-:-:S03]  /*21680*/  FADD.FTZ R3, R123, R12 ;  /* 0x0000000c7b037221 */ /* 0x000fc60000010000 */
[----:B------:R-:W1:Y:S01]  /*21690*/  MUFU.EX2 R138, R138 ;  /* 0x0000008a008a7308 */ /* 0x000e620000000800 */
[----:B0-----:R-:W-:-:S01]  /*216a0*/  FADD.FTZ R145, R153, R162 ;  /* 0x000000a299917221 */ /* 0x001fc20000010000 */
[----:B------:R-:W-:-:S04]  /*216b0*/  FADD.FTZ R12, R164, R3 ;  /* 0x00000003a40c7221 */ /* 0x000fc80000010000 */
[----:B------:R-:W-:Y:S02]  /*216c0*/  FADD.FTZ R3, R103, R12 ;  /* 0x0000000c67037221 */ /* 0x000fe40000010000 */
[----:B------:R-:W0:Y:S01]  /*216d0*/  MUFU.EX2 R155, R155 ;  /* 0x0000009b009b7308 */ /* 0x000e220000000800 */
[----:B--2---:R-:W-:-:S01]  /*216e0*/  FADD.FTZ R145, R158, R145 ;  /* 0x000000919e917221 */ /* 0x004fc20000010000 */
[----:B------:R-:W-:-:S06]  /*216f0*/  FADD.FTZ R162, R136, R3 ;  /* 0x0000000388a27221 */ /* 0x000fcc0000010000 */
[----:B------:R-:W2:Y:S01]  /*21700*/  MUFU.EX2 R142, R142 ;  /* 0x0000008e008e7308 */ /* 0x000ea20000000800 */
[----:B-1----:R-:W-:-:S01]  /*21710*/  FADD.FTZ R12, R138, R145 ;  /* 0x000000918a0c7221 */ /* 0x002fc20000010000 */
[----:B------:R-:W-:-:S04]  /*21720*/  FADD.FTZ R145, R127, R162 ;  /* 0x000000a27f917221 */ /* 0x000fc80000010000 */
[----:B------:R-:W-:Y:S02]  /*21730*/  FADD.FTZ R162, R140, R145 ;  /* 0x000000918ca27221 */ /* 0x000fe40000010000 */
[----:B------:R-:W1:Y:S01]  /*21740*/  MUFU.EX2 R157, R157 ;  /* 0x0000009d009d7308 */ /* 0x000e620000000800 */
[----:B0-----:R-:W-:-:S01]  /*21750*/  FADD.FTZ R3, R155, R12 ;  /* 0x0000000c9b037221 */ /* 0x001fc20000010000 */
[----:B------:R-:W-:-:S04]  /*21760*/  FADD.FTZ R145, R137, R162 ;  /* 0x000000a289917221 */ /* 0x000fc80000010000 */
[----:B------:R-:W-:Y:S02]  /*21770*/  FADD.FTZ R162, R144, R145 ;  /* 0x0000009190a27221 */ /* 0x000fe40000010000 */
[----:B------:R-:W0:Y:S01]  /*21780*/  MUFU.EX2 R146, R146 ;  /* 0x0000009200927308 */ /* 0x000e220000000800 */
[----:B--2---:R-:W-:-:S01]  /*21790*/  FADD.FTZ R12, R142, R3 ;  /* 0x000000038e0c7221 */ /* 0x004fc20000010000 */
[----:B------:R-:W-:-:S04]  /*217a0*/  FADD.FTZ R145, R139, R162 ;  /* 0x000000a28b917221 */ /* 0x000fc80000010000 */
[----:B------:R-:W-:Y:S02]  /*217b0*/  FADD.FTZ R162, R148, R145 ;  /* 0x0000009194a27221 */ /* 0x000fe40000010000 */
[----:B------:R-:W2:Y:S01]  /*217c0*/  MUFU.EX2 R159, R159 ;  /* 0x0000009f009f7308 */ /* 0x000ea20000000800 */
[----:B-1----:R-:W-:-:S01]  /*217d0*/  FADD.FTZ R3, R157, R12 ;  /* 0x0000000c9d037221 */ /* 0x002fc20000010000 */
[----:B------:R-:W-:-:S04]  /*217e0*/  FADD.FTZ R145, R141, R162 ;  /* 0x000000a28d917221 */ /* 0x000fc80000010000 */
[----:B------:R-:W-:Y:S02]  /*217f0*/  FADD.FTZ R145, R168, R145 ;  /* 0x00000091a8917221 */ /* 0x000fe40000010000 */
        /* <DEDUP_REMOVED lines=12> */
[----:B------:R-:W-:-:S06]  /*218c0*/  FADD.FTZ R12, R124, R145 ;  /* 0x000000917c0c7221 */ /* 0x000fcc0000010000 */
[----:B------:R-:W1:Y:S01]  /*218d0*/  MUFU.EX2 R129, R129 ;  /* 0x0000008100817308 */ /* 0x000e620000000800 */
[----:B0-----:R-:W-:-:S01]  /*218e0*/  FADD.FTZ R162, R122, R3 ;  /* 0x000000037aa27221 */ /* 0x001fc20000010000 */
[----:B------:R-:W-:-:S04]  /*218f0*/  FADD.FTZ R3, R125, R12 ;  /* 0x0000000c7d037221 */ /* 0x000fc80000010000 */
[----:B------:R-:W-:Y:S02]  /*21900*/  FADD.FTZ R12, R128, R3 ;  /* 0x00000003800c7221 */ /* 0x000fe40000010000 */
[----:B------:R-:W0:Y:S01]  /*21910*/  MUFU.EX2 R167, R224 ;  /* 0x000000e000a77308 */ /* 0x000e220000000800 */
[----:B--2---:R-:W-:-:S04]  /*21920*/  FADD.FTZ R145, R15, R162 ;  /* 0x000000a20f917221 */ /* 0x004fc80000010000 */
[----:B------:R-:W-:-:S03]  /*21930*/  FADD.FTZ R162, R110, R145 ;  /* 0x000000916ea27221 */ /* 0x000fc60000010000 */
        /* <DEDUP_REMOVED lines=64> */
[----:B0-----:R-:W-:-:S04]  /*21d40*/  FADD.FTZ R12, R143, R12 ;  /* 0x0000000c8f0c7221 */ /* 0x001fc80000010000 */
[----:B------:R-:W-:-:S03]  /*21d50*/  FADD.FTZ R169, R99, R12 ;  /* 0x0000000c63a97221 */ /* 0x000fc60000010000 */
[----:B------:R-:W0:Y:S01]  /*21d60*/  MUFU.EX2 R102, R102 ;  /* 0x0000006600667308 */ /* 0x000e220000000800 */
[----:B--2---:R-:W-:-:S07]  /*21d70*/  FADD.FTZ R3, R95, R162 ;  /* 0x000000a25f037221 */ /* 0x004fce0000010000 */
[----:B------:R-:W2:Y:S01]  /*21d80*/  MUFU.EX2 R145, R98 ;  /* 0x0000006200917308 */ /* 0x000ea20000000800 */
[----:B-1----:R-:W-:-:S01]  /*21d90*/  FADD.FTZ R162, R108, R3 ;  /* 0x000000036ca27221 */ /* 0x002fc20000010000 */
[----:B0-----:R-:W-:-:S03]  /*21da0*/  FADD.FTZ R12, R102, R169 ;  /* 0x000000a9660c7221 */ /* 0x001fc60000010000 */
[----:B--2---:R-:W-:Y:S01]  /*21db0*/  FADD.FTZ R3, R145, R162 ;  /* 0x000000a291037221 */ /* 0x004fe20000010000 */
[----:B------:R-:W-:Y:S06]  /*21dc0*/  @!P0 BRA `(.L_x_1988) ;  /* 0x0000000000048947 */ /* 0x000fec0003800000 */
[----:B------:R-:W-:Y:S01]  /*21dd0*/  BPT.TRAP 0x1 ;  /* 0x000000040000795c */ /* 0x000fe20000300000 */
.L_x_1988:
[----:B------:R-:W-:Y:S01]  /*21de0*/  F2FP.SATFINITE.E4M3.F32.PACK_AB_MERGE_C R15, R15, R122, RZ ;  /* 0x0000007a0f0f723e */ /* 0x000fe200048070ff */
[-C--:B------:R-:W-:Y:S01]  /*21df0*/  FMUL.FTZ R24, R24, R100.reuse ;  /* 0x0000006418187220 */ /* 0x080fe20000410000 */
[----:B------:R-:W-:Y:S01]  /*21e00*/  ISETP.GT.AND P1, PT, R0, R209, PT ;  /* 0x000000d10000720c */ /* 0x000fe20003f24270 */
[----:B------:R-:W-:Y:S01]  /*21e10*/  FMUL.FTZ R25, R25, R100 ;  /* 0x0000006419197220 */ /* 0x000fe20000410000 */
[----:B------:R-:W-:Y:S01]  /*21e20*/  F2FP.SATFINITE.E4M3.F32.PACK_AB_MERGE_C R177, R163, R120, R15 ;  /* 0x00000078a3b1723e */ /* 0x000fe2000480700f */
[----:B------:R-:W-:Y:S01]  /*21e30*/  IMAD R15, R216, 0x8, R17 ;  /* 0x00000008d80f7824 */ /* 0x000fe200078e0211 */
[----:B------:R-:W-:Y:S01]  /*21e40*/  F2FP.SATFINITE.E4M3.F32.PACK_AB_MERGE_C R124, R125, R124, RZ ;  /* 0x0000007c7d7c723e */ /* 0x000fe200048070ff */
[----:B------:R-:W-:Y:S01]  /*21e50*/  FMUL.FTZ R28, R28, R100 ;  /* 0x000000641c1c7220 */ /* 0x000fe20000410000 */
[----:B------:R-:W-:Y:S01]  /*21e60*/  F2FP.SATFINITE.E4M3.F32.PACK_AB_MERGE_C R101, R156, R101, RZ ;  /* 0x000000659c65723e */ /* 0x000fe200048070ff */
[----:B------:R-:W-:Y:S01]  /*21e70*/  VIADD R15, R15, 0x22860 ;  /* 0x000228600f0f7836 */ /* 0x000fe20000000000 */
[----:B------:R-:W-:Y:S01]  /*21e80*/  F2FP.SATFINITE.E4M3.F32.PACK_AB_MERGE_C R20, R149, R20, RZ ;  /* 0x000000149514723e */ /* 0x000fe200048070ff */
[-C--:B------:R-:W-:Y:S01]  /*21e90*/  FMUL.FTZ R29, R29, R100.reuse ;  /* 0x000000641d1d7220 */ /* 0x080fe20000410000 */
        /* <DEDUP_REMOVED lines=98> */
[----:B0-----:R-:W-:Y:S02]  /*224c0*/  IMAD.MOV.U32 R15, RZ, RZ, R219 ;  /* 0x000000ffff0f7224 */ /* 0x001fe400078e00db */
[----:B------:R-:W-:Y:S02]  /*224d0*/  IMAD.MOV.U32 R215, RZ, RZ, R220 ;  /* 0x000000ffffd77224 */ /* 0x000fe400078e00dc */
[----:B------:R-:W-:Y:S02]  /*224e0*/  IMAD.MOV.U32 R217, RZ, RZ, R196 ;  /* 0x000000ffffd97224 */ /* 0x000fe400078e00c4 */
[----:B------:R-:W-:Y:S01]  /*224f0*/  IMAD.MOV.U32 R216, RZ, RZ, R194 ;  /* 0x000000ffffd87224 */ /* 0x000fe200078e00c2 */
[----:B------:R-:W-:Y:S06]  /*22500*/  @P1 BRA `(.L_x_1989) ;  /* 0xffffffa800d41947 */ /* 0x000fec000383ffff */
.L_x_1969:
[----:B------:R-:W-:Y:S05]  /*22510*/  WARPSYNC.ALL ;  /* 0x0000000000007948 */ /* 0x000fea0003800000 */
[----:B------:R-:W-:Y:S06]  /*22520*/  BAR.ARV 0x8, 0x180 ;  /* 0x0206000000007b1d */ /* 0x000fec0000002000 */
[----:B------:R-:W-:Y:S05]  /*22530*/  @!P0 BRA `(.L_x_1990) ;  /* 0x0000000000048947 */ /* 0x000fea0003800000 */
[----:B------:R-:W-:Y:S01]  /*22540*/  BPT.TRAP 0x1 ;  /* 0x000000040000795c */ /* 0x000fe20000300000 */
.L_x_1990:
[----:B------:R-:W-:Y:S01]  /*22550*/  IMAD R11, R194, 0x8, R17 ;  /* 0x00000008c20b7824 */ /* 0x000fe200078e0211 */
[----:B------:R-:W-:-:S04]  /*22560*/  SHF.L.U32 R0, R196, 0x1f, RZ ;  /* 0x0000001fc4007819 */ /* 0x000fc800000006ff */
[----:B------:R0:W1:Y:S01]  /*22570*/  SYNCS.PHASECHK.TRANS64.TRYWAIT P1, [R11+URZ+0x22850], R0 ;  /* 0x022850000b0075a7 */ /* 0x000062000802017f */
[----:B------:R-:W-:Y:S05]  /*22580*/  @!P0 BRA `(.L_x_1991) ;  /* 0x0000000000048947 */ /* 0x000fea0003800000 */
[----:B------:R-:W-:Y:S01]  /*22590*/  BPT.TRAP 0x1 ;  /* 0x000000040000795c */ /* 0x000fe20000300000 */
.L_x_1991:
[----:B------:R-:W-:-:S05]  /*225a0*/  VIADD R17, R17, 0x400 ;  /* 0x0000040011117836 */ /* 0x000fca0000000000 */
[----:B------:R-:W-:-:S04]  /*225b0*/  SHF.R.U32.HI R17, RZ, 0x4, R17 ;  /* 0x00000004ff117819 */ /* 0x000fc80000011611 */
[----:B------:R-:W-:-:S04]  /*225c0*/  LOP3.LUT R17, R17, 0x3fff, RZ, 0xc0, !PT ;  /* 0x00003fff11117812 */ /* 0x000fc800078ec0ff */
[----:B------:R-:W-:Y:S01]  /*225d0*/  LOP3.LUT R17, R17, 0x10000, RZ, 0xfc, !PT ;  /* 0x0001000011117812 */ /* 0x000fe200078efcff */
[----:B-1----:R-:W-:Y:S06]  /*225e0*/  @P1 BRA `(.L_x_1992) ;  /* 0x0000000000081947 */ /* 0x002fec0003800000 */
[----:B------:R-:W1:Y:S02]  /*225f0*/  SYNCS.PHASECHK.TRANS64.TRYWAIT P1, [R11+URZ+0x22850], R0 ;  /* 0x022850000b0075a7 */ /* 0x000e64000802017f */
[----:B-1----:R-:W-:Y:S05]  /*22600*/  @!P1 BRA `(.L_x_1993) ;  /* 0x000000cc00c89947 */ /* 0x002fea0003800000 */
.L_x_1992:
[----:B------:R-:W-:Y:S01]  /*22610*/  IMAD R4, R194, 0x500, R17 ;  /* 0x00000500c2047824 */ /* 0x000fe200078e0211 */
[----:B------:R-:W-:Y:S05]  /*22620*/  WARPSYNC.ALL ;  /* 0x0000000000007948 */ /* 0x000fea0003800000 */
[----:B------:R-:W-:Y:S01]  /*22630*/  IMAD.MOV.U32 R5, RZ, RZ, -0x3ffffff0 ;  /* 0xc0000010ff057424 */ /* 0x000fe200078e00ff */
[C---:B------:R-:W-:Y:S01]  /*22640*/  R2UR UR6, R4.reuse ;  /* 0x00000000040672ca */ /* 0x040fe200000e0000 */
[----:B------:R-:W-:Y:S01]  /*22650*/  WARPGROUP.ARRIVE ;  /* 0x00000000000079c5 */ /* 0x000fe20000000000 */
[C---:B------:R-:W-:Y:S01]  /*22660*/  VIADD R6, R4.reuse, 0x100 ;  /* 0x0000010004067836 */ /* 0x040fe20000000000 */
[----:B------:R-:W-:Y:S01]  /*22670*/  ULDC.64 UR4, c[0x0][0x9a0] ;  /* 0x0002680000047ab9 */ /* 0x000fe20000000a00 */
[----:B------:R-:W-:Y:S01]  /*22680*/  R2UR UR7, R5 ;  /* 0x00000000050772ca */ /* 0x000fe200000e0000 */
[----:B------:R-:W-:Y:S01]  /*22690*/  IMAD.MOV.U32 R7, RZ, RZ, -0x3ffffff0 ;  /* 0xc0000010ff077424 */ /* 0x000fe200078e00ff */
[----:B------:R-:W-:Y:S01]  /*226a0*/  ISETP.NE.U32.AND P1, PT, RZ, UR4, PT ;  /* 0x00000004ff007c0c */ /* 0x000fe2000bf25070 */
[----:B------:R-:W-:-:S02]  /*226b0*/  VIADD R14, R4, 0x200 ;  /* 0x00000200040e7836 */ /* 0x000fc40000000000 */
[----:B------:R-:W-:Y:S01]  /*226c0*/  IMAD.MOV.U32 R15, RZ, RZ, -0x3ffffff0 ;  /* 0xc0000010ff0f7424 */ /* 0x000fe200078e00ff */
[----:B------:R-:W-:-:S07]  /*226d0*/  ISETP.NE.AND.EX P1, PT, RZ, UR5, PT, P1 ;  /* 0x00000005ff007c0c */ /* 0x000fce000bf25310 */
[----:B------:R-:W-:Y:S01]  /*226e0*/  QGMMA.64x128x32.F32.E4M3.E4M3 R24, R184, gdesc[UR4], R24, gsb0 ;  /* 0x01e00004b8187df3 */ /* 0x000fe20008000818 */
[----:B------:R-:W-:Y:S02]  /*226f0*/  R2UR UR6, R6 ;  /* 0x00000000060672ca */ /* 0x000fe400000e0000 */
[----:B------:R-:W-:-:S03]  /*22700*/  R2UR UR7, R7 ;  /* 0x00000000070772ca */ /* 0x000fc600000e0000 */
[----:B------:R-:W0:Y:S01]  /*22710*/  @P1 LDC.64 R6, c[0x0][0x9c8] ;  /* 0x00027200ff061b82 */ /* 0x000e220000000a00 */
[----:B------:R-:W-:Y:S02]  /*22720*/  @P1 SHF.R.S32.HI R5, RZ, 0x1f, R191 ;  /* 0x0000001fff051819 */ /* 0x000fe400000114bf */
[----:B------:R-:W-:-:S05]  /*22730*/  @P1 SHF.R.S32.HI R13, RZ, 0x1f, R190 ;  /* 0x0000001fff0d1819 */ /* 0x000fca00000114be */
[----:B------:R-:W2:Y:S01]  /*22740*/  @P1 LDC.64 R8, c[0x0][0x9d0] ;  /* 0x00027400ff081b82 */ /* 0x000ea20000000a00 */
[----:B01----:R-:W-:-:S04]  /*22750*/  @P1 IMAD R0, R5, R6, RZ ;  /* 0x0000000605001224 */ /* 0x003fc800078e02ff */
[C---:B------:R-:W-:Y:S02]  /*22760*/  @P1 IMAD R5, R191.reuse, R7, R0 ;  /* 0x00000007bf051224 */ /* 0x040fe400078e0200 */
[----:B------:R-:W-:-:S04]  /*22770*/  @P1 IMAD.WIDE.U32 R6, R191, R6, RZ ;  /* 0x00000006bf061225 */ /* 0x000fc800078e00ff */
[-C--:B--2---:R-:W-:Y:S02]  /*22780*/  @P1 IMAD R0, R13, R8.reuse, RZ ;  /* 0x000000080d001224 */ /* 0x084fe400078e02ff */
[----:B------:R-:W-:Y:S02]  /*22790*/  @P1 IMAD.IADD R7, R7, 0x1, R5 ;  /* 0x0000000107071824 */ /* 0x000fe400078e0205 */
[C---:B------:R-:W-:Y:S02]  /*227a0*/  @P1 IMAD R5, R190.reuse, R9, R0 ;  /* 0x00000009be051224 */ /* 0x040fe400078e0200 */
[----:B------:R-:W-:-:S04]  /*227b0*/  @P1 IMAD.WIDE.U32 R6, R190, R8, R6 ;  /* 0x00000008be061225 */ /* 0x000fc800078e0006 */
[----:B------:R-:W-:Y:S01]  /*227c0*/  @P1 IMAD.IADD R5, R7, 0x1, R5 ;  /* 0x0000000107051824 */ /* 0x000fe200078e0205 */
[----:B------:R-:W-:Y:S01]  /*227d0*/  @P1 LEA R8, P2, R6, UR4, 0x2 ;  /* 0x0000000406081c11 */ /* 0x000fe2000f8410ff */
[----:B------:R-:W-:-:S03]  /*227e0*/  IMAD.MOV.U32 R0, RZ, RZ, 0x3f800000 ;  /* 0x3f800000ff007424 */ /* 0x000fc600078e00ff */
[----:B------:R-:W-:-:S05]  /*227f0*/  @P1 LEA.HI.X R9, R6, UR5, R5, 0x2, P2 ;  /* 0x0000000506091c11 */ /* 0x000fca00090f1405 */
[----:B------:R0:W2:Y:S01]  /*22800*/  @P1 LDG.E R0, desc[UR60][R8.64] ;  /* 0x0000003c08001981 */ /* 0x0000a2000c1e1900 */
[----:B------:R-:W-:Y:S02]  /*22810*/  WARPGROUP.DEPBAR.LE gsb0, 0x0 ;  /* 0x00008000000079c5 */ /* 0x000fe40000010000 */
[----:B------:R-:W-:-:S06]  /*22820*/  WARPGROUP.ARRIVE ;  /* 0x00000000000079c5 */ /* 0x000fcc0000000000 */
[----:B------:R-:W-:Y:S01]  /*22830*/  QGMMA.64x128x32.F32.E4M3.E4M3 R24, R180, gdesc[UR4], R24, gsb0 ;  /* 0x01e00004b4187df3 */ /* 0x000fe20008000818 */
[----:B------:R-:W-:Y:S02]  /*22840*/  R2UR UR6, R14 ;  /* 0x000000000e0672ca */ /* 0x000fe400000e0000 */
[----:B------:R-:W-:Y:S01]  /*22850*/  R2UR UR7, R15 ;  /* 0x000000000f0772ca */ /* 0x000fe200000e0000 */
[----:B------:R-:W-:Y:S02]  /*22860*/  VIADD R6, R4, 0x300 ;  /* 0x0000030004067836 */ /* 0x000fe40000000000 */
[----:B------:R-:W-:Y:S01]  /*22870*/  IMAD.MOV.U32 R7, RZ, RZ, -0x3ffffff0 ;  /* 0xc0000010ff077424 */ /* 0x000fe200078e00ff */
[----:B------:R-:W-:Y:S02]  /*22880*/  WARPGROUP.DEPBAR.LE gsb0, 0x0 ;  /* 0x00008000000079c5 */ /* 0x000fe40000010000 */
[----:B------:R-:W-:-:S07]  /*22890*/  WARPGROUP.ARRIVE ;  /* 0x00000000000079c5 */ /* 0x000fce0000000000 */
[----:B------:R-:W-:Y:S01]  /*228a0*/  QGMMA.64x128x32.F32.E4M3.E4M3 R24, R176, gdesc[UR4], R24, gsb0 ;  /* 0x01e00004b0187df3 */ /* 0x000fe20008000818 */
[----:B------:R-:W-:Y:S02]  /*228b0*/  R2UR UR6, R6 ;  /* 0x00000000060672ca */ /* 0x000fe400000e0000 */
[----:B------:R-:W-:Y:S01]  /*228c0*/  R2UR UR7, R7 ;  /* 0x00000000070772ca */ /* 0x000fe200000e0000 */
[----:B------:R-:W-:Y:S02]  /*228d0*/  VIADD R4, R4, 0x400 ;  /* 0x0000040004047836 */ /* 0x000fe40000000000 */
[----:B------:R-:W-:Y:S01]  /*228e0*/  IMAD.MOV.U32 R5, RZ, RZ, -0x3ffffff0 ;  /* 0xc0000010ff057424 */ /* 0x000fe200078e00ff */
[----:B------:R-:W1:Y:S01]  /*228f0*/  SHFL.BFLY PT, R7, R12, 0x2, 0x1f ;  /* 0x0c401f000c077f89 */ /* 0x000e6200000e0000 */
[----:B------:R-:W-:Y:S02]  /*22900*/  WARPGROUP.DEPBAR.LE gsb0, 0x0 ;  /* 0x00008000000079c5 */ /* 0x000fe40000010000 */
[----:B------:R-:W-:-:S06]  /*22910*/  WARPGROUP.ARRIVE ;  /* 0x00000000000079c5 */ /* 0x000fcc0000000000 */
[----:B------:R-:W-:Y:S01]  /*22920*/  QGMMA.64x128x32.F32.E4M3.E4M3 R24, R172, gdesc[UR4], R24, gsb0 ;  /* 0x01e00004ac187df3 */ /* 0x000fe20008000818 */
[----:B------:R-:W-:Y:S02]  /*22930*/  R2UR UR6, R4 ;  /* 0x00000000040672ca */ /* 0x000fe400000e0000 */
[----:B------:R-:W-:Y:S01]  /*22940*/  R2UR UR7, R5 ;  /* 0x00000000050772ca */ /* 0x000fe200000e0000 */
[----:B------:R-:W3:Y:S01]  /*22950*/  SHFL.BFLY PT, R4, R3, 0x2, 0x1f ;  /* 0x0c401f0003047f89 */ /* 0x000ee200000e0000 */
[----:B-1----:R-:W-:-:S05]  /*22960*/  FADD.FTZ R7, R7, R12 ;  /* 0x0000000c07077221 */ /* 0x002fca0000010000 */
[----:B------:R-:W1:Y:S01]  /*22970*/  SHFL.BFLY PT, R2, R7, 0x1, 0x1f ;  /* 0x0c201f0007027f89 */ /* 0x000e6200000e0000 */
[----:B---3--:R-:W-:-:S05]  /*22980*/  FADD.FTZ R4, R4, R3 ;  /* 0x0000000304047221 */ /* 0x008fca0000010000 */
[----:B------:R-:W3:Y:S01]  /*22990*/  SHFL.BFLY PT, R5, R4, 0x1, 0x1f ;  /* 0x0c201f0004057f89 */ /* 0x000ee200000e0000 */
[----:B-1----:R-:W-:-:S05]  /*229a0*/  FADD.FTZ R6, R7, R2 ;  /* 0x0000000207067221 */ /* 0x002fca0000010000 */
[C---:B------:R-:W-:Y:S01]  /*229b0*/  FSETP.NE.FTZ.AND P1, PT, R6.reuse, RZ, PT ;  /* 0x000000ff0600720b */ /* 0x040fe20003f35000 */
[----:B0-----:R-:W-:Y:S01]  /*229c0*/  FMUL.FTZ R9, R6, 0.00390625 ;  /* 0x3b80000006097820 */ /* 0x001fe20000410000 */
[----:B------:R-:W-:-:S04]  /*229d0*/  IMAD.MOV.U32 R3, RZ, RZ, RZ ;  /* 0x000000ffff037224 */ /* 0x000fc800078e00ff */
[----:B------:R-:W-:Y:S01]  /*229e0*/  FSETP.NE.FTZ.AND P2, PT, R9, RZ, PT ;  /* 0x000000ff0900720b */ /* 0x000fe20003f55000 */
[----:B---3--:R-:W-:-:S04]  /*229f0*/  FADD.FTZ R8, R4, R5 ;  /* 0x0000000504087221 */ /* 0x008fc80000010000 */
[----:B------:R-:W-:Y:S02]  /*22a00*/  FMUL.FTZ R10, R8, 0.00390625 ;  /* 0x3b800000080a7820 */ /* 0x000fe40000410000 */
[----:B------:R-:W-:Y:S03]  /*22a10*/  @P1 MUFU.RCP R3, R6 ;  /* 0x0000000600031308 */ /* 0x000fe60000001000 */
[----:B------:R-:W-:Y:S01]  /*22a20*/  FSETP.NE.FTZ.AND P3, PT, R10, RZ, PT ;  /* 0x000000ff0a00720b */ /* 0x000fe20003f75000 */
[----:B------:R-:W-:Y:S02]  /*22a30*/  WARPGROUP.DEPBAR.LE gsb0, 0x0 ;  /* 0x00008000000079c5 */ /* 0x000fe40000010000 */
[----:B------:R-:W-:-:S06]  /*22a40*/  WARPGROUP.ARRIVE ;  /* 0x00000000000079c5 */ /* 0x000fcc0000000000 */
[----:B------:R-:W-:Y:S01]  /*22a50*/  QGMMA.64x128x32.F32.E4M3.E4M3 R24, R168, gdesc[UR4], R24, gsb0 ;  /* 0x01e00004a8187df3 */ /* 0x000fe20008000818 */
[----:B------:R-:W-:Y:S01]  /*22a60*/  FSETP.NE.FTZ.AND P1, PT, R8, RZ, PT ;  /* 0x000000ff0800720b */ /* 0x000fe20003f35000 */
[----:B------:R-:W-:Y:S01]  /*22a70*/  IMAD.MOV.U32 R7, RZ, RZ, RZ ;  /* 0x000000ffff077224 */ /* 0x000fe200078e00ff */
        /* <DEDUP_REMOVED lines=16> */
.L_x_1994:
[----:B------:R-:W0:Y:S01]  /*22b80*/  S2R R4, SR_CgaCtaId ;  /* 0x0000000000047919 */ /* 0x000e220000008800 */
[----:B------:R-:W-:Y:S02]  /*22b90*/  VIADD R0, R11, 0x22860 ;  /* 0x000228600b007836 */ /* 0x000fe40000000000 */
[-C--:B------:R-:W-:Y:S01]  /*22ba0*/  FMUL.FTZ R94, R25, R3.reuse ;  /* 0x00000003195e7220 */ /* 0x080fe20000410000 */
        /* <DEDUP_REMOVED lines=34> */
[----:B------:R-:W-:Y:S01]  /*22dd0*/  FMUL.FTZ R85, R85, R3 ;  /* 0x0000000355557220 */ /* 0x000fe20000410000 */
[----:B------:R-:W-:Y:S01]  /*22de0*/  SEL R3, RZ, 0x1, P1 ;  /* 0x00000001ff037807 */ /* 0x000fe20000800000 */
        /* <DEDUP_REMOVED lines=35> */
[----:B0-----:R-:W-:-:S07]  /*23020*/  SEL R194, R194, RZ, P1 ;  /* 0x000000ffc2c27207 */ /* 0x001fce0000800000 */
.L_x_1879:
        /* <DEDUP_REMOVED lines=11> */
[----:B------:R-:W3:Y:S01]  /*230e0*/  LDL R42, [R1+0x28] ;  /* 0x00002800012a7983 */ /* 0x000ee20000100800 */
[----:B--2---:R-:W-:-:S05]  /*230f0*/  IMAD.SHL.U32 R0, R50, 0x4, RZ ;  /* 0x0000000432007824 */ /* 0x004fca00078e00ff */
[----:B------:R-:W-:-:S04]  /*23100*/  LOP3.LUT R0, R0, 0xc, RZ, 0xc0, !PT ;  /* 0x0000000c00007812 */ /* 0x000fc800078ec0ff */
[----:B------:R-:W-:-:S05]  /*23110*/  IADD3 R2, P0, R0, UR4, RZ ;  /* 0x0000000400027c10 */ /* 0x000fca000ff1e0ff */
[----:B------:R-:W-:-:S05]  /*23120*/  IMAD.X R3, RZ, RZ, UR5, P0 ;  /* 0x00000005ff037e24 */ /* 0x000fca00080e06ff */
[----:B------:R2:W4:Y:S01]  /*23130*/  LDG.E.CONSTANT R0, desc[UR60][R2.64] ;  /* 0x0000003c02007981 */ /* 0x000522000c1e9900 */
[----:B------:R-:W-:Y:S01]  /*23140*/  F2FP.BF16.F32.PACK_AB R48, R48, R57 ;  /* 0x000000393030723e */ /* 0x000fe200000010ff */
[----:B------:R-:W-:Y:S01]  /*23150*/  UMOV UR4, 0xffffffff ;  /* 0xffffffff00047882 */ /* 0x000fe20000000000 */
[----:B------:R-:W-:Y:S01]  /*23160*/  F2FP.BF16.F32.PACK_AB R49, R40, R49 ;  /* 0x000000312831723e */ /* 0x000fe200000010ff */
[----:B-----5:R-:W0:Y:S01]  /*23170*/  S2R R24, SR_SWINHI ;  /* 0x0000000000187919 */ /* 0x020e220000002f00 */
        /* <DEDUP_REMOVED lines=16> */
[----:B------:R-:W-:Y:S02]  /*23280*/  MOV R56, R17 ;  /* 0x0000001100387202 */ /* 0x000fe40000000f00 */
[----:B0-----:R-:W-:Y:S02]  /*23290*/  MOV R57, R24 ;  /* 0x0000001800397202 */ /* 0x001fe40000000f00 */
[----:B------:R-:W-:Y:S02]  /*232a0*/  F2FP.BF16.F32.PACK_AB R65, R55, R26 ;  /* 0x0000001a3741723e */ /* 0x000fe400000010ff */
[----:B------:R-:W-:Y:S02]  /*232b0*/  F2FP.BF16.F32.PACK_AB R67, R63, R20 ;  /* 0x000000143f43723e */ /* 0x000fe400000010ff */
[----:B--2---:R-:W-:Y:S02]  /*232c0*/  LOP3.LUT P0, R2, R50, 0x3, RZ, 0xc0, !PT ;  /* 0x0000000332027812 */ /* 0x004fe4000780c0ff */
[----:B------:R-:W-:-:S02]  /*232d0*/  F2FP.BF16.F32.PACK_AB R95, R95, R96 ;  /* 0x000000605f5f723e */ /* 0x000fc400000010ff */
[----:B------:R-:W-:Y:S02]  /*232e0*/  F2FP.BF16.F32.PACK_AB R94, R93, R94 ;  /* 0x0000005e5d5e723e */ /* 0x000fe400000010ff */
[----:B------:R-:W-:Y:S02]  /*232f0*/  ISETP.EQ.OR P0, PT, R2, 0x3, !P0 ;  /* 0x000000030200780c */ /* 0x000fe40004702670 */
        /* <DEDUP_REMOVED lines=9> */
[----:B------:R-:W-:-:S02]  /*23390*/  SEL R13, R95, R94, P0 ;  /* 0x0000005e5f0d7207 */ /* 0x000fc40000000000 */
[----:B------:R-:W-:Y:S01]  /*233a0*/  SEL R3, R94, R95, P0 ;  /* 0x0000005f5e037207 */ /* 0x000fe20000000000 */
[----:B---3--:R-:W-:Y:S01]  /*233b0*/  IMAD.WIDE R4, R42, 0x2, R56 ;  /* 0x000000022a047825 */ /* 0x008fe200078e0238 */
[----:B------:R-:W-:Y:S02]  /*233c0*/  F2FP.BF16.F32.PACK_AB R42, R85, R8 ;  /* 0x00000008552a723e */ /* 0x000fe400000010ff */
[C---:B------:R-:W-:Y:S02]  /*233d0*/  IADD3 R7, P5, R4.reuse, 0x4060, RZ ;  /* 0x0000406004077810 */ /* 0x040fe40007fbe0ff */
[----:B------:R-:W-:Y:S02]  /*233e0*/  IADD3 R9, P1, R4, 0x4040, RZ ;  /* 0x0000404004097810 */ /* 0x000fe40007f3e0ff */
[----:B------:R-:W-:Y:S02]  /*233f0*/  LOP3.LUT R6, R7, 0x380, RZ, 0xc0, !PT ;  /* 0x0000038007067812 */ /* 0x000fe400078ec0ff */
[----:B------:R-:W-:-:S02]  /*23400*/  LOP3.LUT R8, R9, 0x380, RZ, 0xc0, !PT ;  /* 0x0000038009087812 */ /* 0x000fc400078ec0ff */
[----:B------:R-:W-:Y:S02]  /*23410*/  IADD3 R15, P3, R4, 0x4000, RZ ;  /* 0x00004000040f7810 */ /* 0x000fe40007f7e0ff */
[----:B------:R-:W-:Y:S02]  /*23420*/  SHF.R.U64 R6, R6, 0x3, RZ ;  /* 0x0000000306067819 */ /* 0x000fe400000012ff */
[----:B------:R-:W-:Y:S02]  /*23430*/  SHF.R.U64 R8, R8, 0x3, RZ ;  /* 0x0000000308087819 */ /* 0x000fe400000012ff */
[----:B------:R-:W-:Y:S02]  /*23440*/  LOP3.LUT R14, R15, 0x380, RZ, 0xc0, !PT ;  /* 0x000003800f0e7812 */ /* 0x000fe400078ec0ff */
[----:B------:R-:W-:Y:S01]  /*23450*/  LOP3.LUT R6, R6, R7, RZ, 0x3c, !PT ;  /* 0x0000000706067212 */ /* 0x000fe200078e3cff */
[--C-:B------:R-:W-:Y:S01]  /*23460*/  IMAD.X R7, RZ, RZ, R5.reuse, P5 ;  /* 0x000000ffff077224 */ /* 0x100fe200028e0605 */
[----:B------:R-:W-:Y:S01]  /*23470*/  LOP3.LUT R8, R8, R9, RZ, 0x3c, !PT ;  /* 0x0000000908087212 */ /* 0x000fe200078e3cff */
[----:B------:R-:W-:Y:S01]  /*23480*/  IMAD.X R9, RZ, RZ, R5, P1 ;  /* 0x000000ffff097224 */ /* 0x000fe200008e0605 */
[----:B------:R-:W-:-:S02]  /*23490*/  SHF.R.U64 R14, R14, 0x3, RZ ;  /* 0x000000030e0e7819 */ /* 0x000fc400000012ff */
[C---:B------:R-:W-:Y:S02]  /*234a0*/  IADD3 R11, P2, R4.reuse, 0x4020, RZ ;  /* 0x00004020040b7810 */ /* 0x040fe40007f5e0ff */
[C---:B------:R-:W-:Y:S02]  /*234b0*/  IADD3 R21, P4, R4.reuse, 0x60, RZ ;  /* 0x0000006004157810 */ /* 0x040fe40007f9e0ff */
[C---:B------:R-:W-:Y:S02]  /*234c0*/  IADD3 R25, P5, R4.reuse, 0x40, RZ ;  /* 0x0000004004197810 */ /* 0x040fe40007fbe0ff */
[----:B------:R-:W-:Y:S02]  /*234d0*/  IADD3 R27, P1, R4, 0x20, RZ ;  /* 0x00000020041b7810 */ /* 0x000fe40007f3e0ff */
[----:B------:R-:W-:Y:S02]  /*234e0*/  LOP3.LUT R14, R14, R15, RZ, 0x3c, !PT ;  /* 0x0000000f0e0e7212 */ /* 0x000fe400078e3cff */
[----:B------:R-:W-:-:S02]  /*234f0*/  LOP3.LUT R10, R11, 0x380, RZ, 0xc0, !PT ;  /* 0x000003800b0a7812 */ /* 0x000fc400078ec0ff */
[----:B------:R-:W-:Y:S02]  /*23500*/  LOP3.LUT R20, R21, 0x380, RZ, 0xc0, !PT ;  /* 0x0000038015147812 */ /* 0x000fe400078ec0ff */
[----:B------:R-:W-:Y:S02]  /*23510*/  LOP3.LUT R24, R25, 0x380, RZ, 0xc0, !PT ;  /* 0x0000038019187812 */ /* 0x000fe400078ec0ff */
[----:B------:R-:W-:Y:S02]  /*23520*/  LOP3.LUT R26, R27, 0x380, RZ, 0xc0, !PT ;  /* 0x000003801b1a7812 */ /* 0x000fe400078ec0ff */
[----:B------:R-:W-:Y:S02]  /*23530*/  LOP3.LUT R15, R4, 0x380, RZ, 0xc0, !PT ;  /* 0x00000380040f7812 */ /* 0x000fe400078ec0ff */
[----:B------:R-:W-:Y:S02]  /*23540*/  SHF.R.U64 R10, R10, 0x3, RZ ;  /* 0x000000030a0a7819 */ /* 0x000fe400000012ff */
[----:B------:R-:W-:-:S02]  /*23550*/  SHF.R.U64 R20, R20, 0x3, RZ ;  /* 0x0000000314147819 */ /* 0x000fc400000012ff */
[----:B------:R-:W-:Y:S02]  /*23560*/  SHF.R.U64 R24, R24, 0x3, RZ ;  /* 0x0000000318187819 */ /* 0x000fe400000012ff */
        /* <DEDUP_REMOVED lines=12> */
[----:B------:R-:W-:-:S02]  /*23630*/  MOV R64, R6 ;  /* 0x0000000600407202 */ /* 0x000fc40000000f00 */
[----:B------:R-:W-:Y:S02]  /*23640*/  MOV R79, R4 ;  /* 0x00000004004f7202 */ /* 0x000fe40000000f00 */
[----:B------:R-:W-:Y:S02]  /*23650*/  MOV R66, R8 ;  /* 0x0000000800427202 */ /* 0x000fe40000000f00 */
[----:B------:R-:W-:Y:S02]  /*23660*/  MOV R68, R10 ;  /* 0x0000000a00447202 */ /* 0x000fe40000000f00 */
[----:B------:R-:W-:Y:S02]  /*23670*/  MOV R72, R14 ;  /* 0x0000000e00487202 */ /* 0x000fe40000000f00 */
[----:B------:R-:W-:Y:S02]  /*23680*/  MOV R74, R20 ;  /* 0x00000014004a7202 */ /* 0x000fe40000000f00 */
[----:B------:R-:W-:-:S02]  /*23690*/  MOV R76, R24 ;  /* 0x00000018004c7202 */ /* 0x000fc40000000f00 */
        /* <DEDUP_REMOVED lines=46> */
[----:B------:R-:W4:Y:S01]  /*23980*/  SHFL.IDX PT, R20, R39, R2, 0x1c1f ;  /* 0x001c1f0227147589 */ /* 0x000f2200000e0000 */
[----:B------:R-:W-:-:S02]  /*23990*/  SEL R77, R44, R77, P0 ;  /* 0x0000004d2c4d7207 */ /* 0x000fc40000000000 */
[----:B0-----:R-:W-:Y:S01]  /*239a0*/  SEL R8, R10, R7, P0 ;  /* 0x000000070a087207 */ /* 0x001fe20000000000 */
[----:B------:R-:W-:Y:S01]  /*239b0*/  SHFL.IDX PT, R41, R41, R0, 0x1c1f ;  /* 0x001c1f0029297589 */ /* 0x000fe200000e0000 */
[----:B------:R-:W-:Y:S02]  /*239c0*/  SEL R28, R30, R27, P0 ;  /* 0x0000001b1e1c7207 */ /* 0x000fe40000000000 */
[----:B------:R-:W-:Y:S01]  /*239d0*/  SEL R4, R6, R3, P0 ;  /* 0x0000000306047207 */ /* 0x000fe20000000000 */
[----:B------:R-:W0:Y:S01]  /*239e0*/  SHFL.IDX PT, R42, R43, R2, 0x1c1f ;  /* 0x001c1f022b2a7589 */ /* 0x000e2200000e0000 */
[----:B------:R-:W-:Y:S02]  /*239f0*/  SEL R10, R7, R10, P0 ;  /* 0x0000000a070a7207 */ /* 0x000fe40000000000 */
[----:B------:R-:W-:Y:S01]  /*23a00*/  SEL R24, R26, R21, P0 ;  /* 0x000000151a187207 */ /* 0x000fe20000000000 */
[----:B------:R-:W-:Y:S01]  /*23a10*/  SHFL.IDX PT, R45, R45, R0, 0x1c1f ;  /* 0x001c1f002d2d7589 */ /* 0x000fe200000e0000 */
[----:B--2---:R-:W-:-:S02]  /*23a20*/  SEL R32, R34, R31, P0 ;  /* 0x0000001f22207207 */ /* 0x004fc40000000000 */
[----:B------:R-:W-:Y:S01]  /*23a30*/  SEL R30, R27, R30, P0 ;  /* 0x0000001e1b1e7207 */ /* 0x000fe20000000000 */
[----:B------:R-:W-:Y:S01]  /*23a40*/  SHFL.IDX PT, R49, R49, R0, 0x1c1f ;  /* 0x001c1f0031317589 */ /* 0x000fe200000e0000 */
[----:B------:R-:W-:Y:S02]  /*23a50*/  SEL R34, R31, R34, P0 ;  /* 0x000000221f227207 */ /* 0x000fe40000000000 */
[----:B------:R-:W-:Y:S01]  /*23a60*/  SEL R6, R3, R6, P0 ;  /* 0x0000000603067207 */ /* 0x000fe20000000000 */
[----:B------:R-:W-:Y:S01]  /*23a70*/  SHFL.IDX PT, R59, R59, R0, 0x1c1f ;  /* 0x001c1f003b3b7589 */ /* 0x000fe200000e0000 */
[----:B---3--:R-:W-:Y:S02]  /*23a80*/  SEL R36, R38, R35, P0 ;  /* 0x0000002326247207 */ /* 0x008fe40000000000 */
[----:B------:R-:W-:Y:S01]  /*23a90*/  SEL R38, R35, R38, P0 ;  /* 0x0000002623267207 */ /* 0x000fe20000000000 */
[----:B------:R-:W-:Y:S01]  /*23aa0*/  SHFL.IDX PT, R63, R63, R0, 0x1c1f ;  /* 0x001c1f003f3f7589 */ /* 0x000fe200000e0000 */
[----:B----4-:R-:W-:-:S02]  /*23ab0*/  SEL R12, R37, R20, P0 ;  /* 0x00000014250c7207 */ /* 0x010fc40000000000 */
[----:B------:R-:W-:Y:S01]  /*23ac0*/  SEL R14, R20, R37, P0 ;  /* 0x00000025140e7207 */ /* 0x000fe20000000000 */
[----:B------:R-:W-:Y:S01]  /*23ad0*/  SHFL.IDX PT, R67, R67, R0, 0x1c1f ;  /* 0x001c1f0043437589 */ /* 0x000fe200000e0000 */
[----:B------:R-:W-:-:S03]  /*23ae0*/  SEL R26, R21, R26, P0 ;  /* 0x0000001a151a7207 */ /* 0x000fc60000000000 */
[----:B------:R-:W-:Y:S01]  /*23af0*/  SHFL.IDX PT, R71, R71, R0, 0x1c1f ;  /* 0x001c1f0047477589 */ /* 0x000fe200000e0000 */
[----:B0-----:R-:W-:Y:S02]  /*23b00*/  SEL R40, R41, R42, P0 ;  /* 0x0000002a29287207 */ /* 0x001fe40000000000 */
[----:B------:R-:W-:Y:S01]  /*23b10*/  SEL R42, R42, R41, P0 ;  /* 0x000000292a2a7207 */ /* 0x000fe20000000000 */
[----:B------:R0:W2:Y:S04]  /*23b20*/  SHFL.IDX PT, R44, R47, R2, 0x1c1f ;  /* 0x001c1f022f2c7589 */ /* 0x0000a800000e0000 */
[----:B------:R-:W3:Y:S04]  /*23b30*/  SHFL.IDX PT, R46, R51, R2, 0x1c1f ;  /* 0x001c1f02332e7589 */ /* 0x000ee800000e0000 */
[----:B------:R-:W4:Y:S01]  /*23b40*/  SHFL.IDX PT, R48, R55, R2, 0x1c1f ;  /* 0x001c1f0237307589 */ /* 0x000f2200000e0000 */
[----:B0-----:R-:W-:-:S03]  /*23b50*/  IMAD.MOV.U32 R47, RZ, RZ, RZ ;  /* 0x000000ffff2f7224 */ /* 0x001fc600078e00ff */
[----:B------:R-:W0:Y:S04]  /*23b60*/  SHFL.IDX PT, R50, R61, R2, 0x1c1f ;  /* 0x001c1f023d327589 */ /* 0x000e2800000e0000 */
[----:B------:R-:W5:Y:S04]  /*23b70*/  SHFL.IDX PT, R52, R65, R2, 0x1c1f ;  /* 0x001c1f0241347589 */ /* 0x000f6800000e0000 */
[----:B------:R-:W1:Y:S04]  /*23b80*/  SHFL.IDX PT, R54, R69, R2, 0x1c1f ;  /* 0x001c1f0245367589 */ /* 0x000e6800000e0000 */
[----:B------:R-:W1:Y:S01]  /*23b90*/  SHFL.IDX PT, R58, R73, R2, 0x1c1f ;  /* 0x001c1f02493a7589 */ /* 0x000e6200000e0000 */
[----:B--2---:R-:W-:-:S02]  /*23ba0*/  SEL R5, R45, R44, P0 ;  /* 0x0000002c2d057207 */ /* 0x004fc40000000000 */
[----:B------:R-:W-:Y:S01]  /*23bb0*/  SEL R7, R44, R45, P0 ;  /* 0x0000002d2c077207 */ /* 0x000fe20000000000 */
[----:B------:R2:W2:Y:S01]  /*23bc0*/  SHFL.IDX PT, R75, R75, R0, 0x1c1f ;  /* 0x001c1f004b4b7589 */ /* 0x0004a200000e0000 */
[----:B---3--:R-:W-:Y:S02]  /*23bd0*/  SEL R9, R49, R46, P0 ;  /* 0x0000002e31097207 */ /* 0x008fe40000000000 */
[----:B------:R-:W-:Y:S01]  /*23be0*/  SEL R11, R46, R49, P0 ;  /* 0x000000312e0b7207 */ /* 0x000fe20000000000 */
[----:B------:R3:W2:Y:S01]  /*23bf0*/  SHFL.IDX PT, R60, R77, R2, 0x1c1f ;  /* 0x001c1f024d3c7589 */ /* 0x0006a200000e0000 */
[----:B----4-:R-:W-:Y:S02]  /*23c00*/  SEL R25, R53, R48, P0 ;  /* 0x0000003035197207 */ /* 0x010fe40000000000 */
[----:B------:R-:W-:Y:S02]  /*23c10*/  SEL R27, R48, R53, P0 ;  /* 0x00000035301b7207 */ /* 0x000fe40000000000 */
[----:B0-----:R-:W-:-:S02]  /*23c20*/  SEL R29, R59, R50, P0 ;  /* 0x000000323b1d7207 */ /* 0x001fc40000000000 */
[----:B------:R-:W-:Y:S02]  /*23c30*/  SEL R31, R50, R59, P0 ;  /* 0x0000003b321f7207 */ /* 0x000fe40000000000 */
[----:B-----5:R-:W-:Y:S02]  /*23c40*/  SEL R33, R63, R52, P0 ;  /* 0x000000343f217207 */ /* 0x020fe40000000000 */
[----:B------:R-:W-:Y:S02]  /*23c50*/  SEL R35, R52, R63, P0 ;  /* 0x0000003f34237207 */ /* 0x000fe40000000000 */
[----:B-1----:R-:W-:Y:S02]  /*23c60*/  SEL R37, R67, R54, P0 ;  /* 0x0000003643257207 */ /* 0x002fe40000000000 */
[----:B------:R-:W-:Y:S02]  /*23c70*/  SEL R39, R54, R67, P0 ;  /* 0x0000004336277207 */ /* 0x000fe40000000000 */
[----:B------:R-:W-:-:S02]  /*23c80*/  SEL R13, R71, R58, P0 ;  /* 0x0000003a470d7207 */ /* 0x000fc40000000000 */
[----:B---3--:R-:W-:-:S07]  /*23c90*/  SEL R15, R58, R71, P0 ;  /* 0x000000473a0f7207 */ /* 0x008fce0000000000 */
.L_x_2267:
[----:B------:R-:W-:Y:S05]  /*23ca0*/  WARPSYNC.ALL ;  /* 0x0000000000007948 */ /* 0x000fea0003800000 */
[----:B------:R-:W-:Y:S01]  /*23cb0*/  BAR.SYNC.DEFER_BLOCKING 0x1, 0x100 ;  /* 0x0044000000007b1d */ /* 0x000fe20000010000 */
[----:B--2---:R-:W-:Y:S02]  /*23cc0*/  SEL R41, R75, R60, P0 ;  /* 0x0000003c4b297207 */ /* 0x004fe40000000000 */
[----:B------:R-:W-:-:S03]  /*23cd0*/  SEL R43, R60, R75, P0 ;  /* 0x0000004b3c2b7207 */ /* 0x000fc60000000000 */
[----:B------:R-:W-:Y:S02]  /*23ce0*/  ULDC.64 UR4, c[0x0][0xc00] ;  /* 0x0003000000047ab9 */ /* 0x000fe40000000a00 */
[----:B------:R-:W0:Y:S01]  /*23cf0*/  LDC.64 R2, c[0x0][0xc00] ;  /* 0x00030000ff027b82 */ /* 0x000e220000000a00 */
[----:B------:R-:W-:-:S04]  /*23d00*/  ISETP.NE.U32.AND P2, PT, RZ, UR4, PT ;  /* 0x00000004ff007c0c */ /* 0x000fc8000bf45070 */
[----:B------:R-:W-:Y:S01]  /*23d10*/  ISETP.NE.AND.EX P2, PT, RZ, UR5, PT, P2 ;  /* 0x00000005ff007c0c */ /* 0x000fe2000bf45320 */
[----:B------:R-:W-:Y:S02]  /*23d20*/  ULDC.64 UR4, c[0x0][0xc08] ;  /* 0x0003020000047ab9 */ /* 0x000fe40000000a00 */
[----:B------:R-:W-:Y:S01]  /*23d30*/  ISETP.NE.U32.AND P0, PT, RZ, UR4, PT ;  /* 0x00000004ff007c0c */ /* 0x000fe2000bf05070 */
[----:B------:R-:W1:Y:S03]  /*23d40*/  LDC R49, c[0x0][0xbe8] ;  /* 0x0002fa00ff317b82 */ /* 0x000e660000000800 */
[----:B------:R-:W-:Y:S01]  /*23d50*/  ISETP.NE.AND.EX P0, PT, RZ, UR5, PT, P0 ;  /* 0x00000005ff007c0c */ /* 0x000fe2000bf05300 */
[----:B------:R-:W-:Y:S04]  /*23d60*/  STSM.16.M88.4 [R79], R4 ;  /* 0x000000044f007844 */ /* 0x000fe80000000200 */
[----:B------:R-:W-:Y:S01]  /*23d70*/  STSM.16.M88.4 [R78], R8 ;  /* 0x000000084e007844 */ /* 0x000fe20000000200 */
[----:B0-----:R-:W-:-:S03]  /*23d80*/  IMAD.WIDE R20, R225, 0x4, R2 ;  /* 0x00000004e1147825 */ /* 0x001fc600078e0202 */
[----:B------:R-:W-:Y:S04]  /*23d90*/  STSM.16.M88.4 [R76], R24 ;  /* 0x000000184c007844 */ /* 0x000fe80000000200 */
[----:B------:R-:W0:Y:S01]  /*23da0*/  @P0 LDC.64 R2, c[0x0][0xc08] ;  /* 0x00030200ff020b82 */ /* 0x000e220000000a00 */
[----:B------:R-:W-:Y:S04]  /*23db0*/  STSM.16.M88.4 [R74], R28 ;  /* 0x0000001c4a007844 */ /* 0x000fe80000000200 */
[----:B------:R-:W-:Y:S04]  /*23dc0*/  STSM.16.M88.4 [R72], R32 ;  /* 0x0000002048007844 */ /* 0x000fe80000000200 */
[----:B------:R-:W-:Y:S04]  /*23dd0*/  STSM.16.M88.4 [R68], R36 ;  /* 0x0000002444007844 */ /* 0x000fe80000000200 */
[----:B------:R2:W-:Y:S04]  /*23de0*/  STSM.16.M88.4 [R66], R12 ;  /* 0x0000000c42007844 */ /* 0x0005e80000000200 */
[----:B------:R3:W-:Y:S01]  /*23df0*/  STSM.16.M88.4 [R64], R40 ;  /* 0x0000002840007844 */ /* 0x0007e20000000200 */
[----:B------:R-:W-:Y:S01]  /*23e00*/  BAR.SYNC.DEFER_BLOCKING 0x1, 0x100 ;  /* 0x0044000000007b1d */ /* 0x000fe20000010000 */
[----:B0-----:R-:W-:-:S05]  /*23e10*/  @P0 IMAD.WIDE R2, R225, 0x4, R2 ;  /* 0x00000004e1020825 */ /* 0x001fca00078e0202 */
[----:B------:R-:W-:Y:S02]  /*23e20*/  ULDC UR4, c[0x0][0xa88] ;  /* 0x0002a20000047ab9 */ /* 0x000fe40000000800 */
[----:B------:R-:W-:Y:S01]  /*23e30*/  IMAD.U32 R0, RZ, RZ, UR4 ;  /* 0x00000004ff007e24 */ /* 0x000fe2000f8e00ff */
[----:B------:R3:W5:Y:S01]  /*23e40*/  @P2 LDG.E R47, desc[UR60][R20.64] ;  /* 0x0000003c142f2981 */ /* 0x000762000c1e1900 */
[----:B-1----:R-:W-:Y:S01]  /*23e50*/  ISETP.NE.AND P1, PT, R49, 0x1, PT ;  /* 0x000000013100780c */ /* 0x002fe20003f25270 */
[----:B--2---:R-:W-:-:S03]  /*23e60*/  IMAD.IADD R13, R205, 0x1, R202 ;  /* 0x00000001cd0d7824 */ /* 0x004fc600078e02ca */
[----:B------:R3:W5:Y:S09]  /*23e70*/  @P0 LDG.E R0, desc[UR60][R2.64] ;  /* 0x0000003c02000981 */ /* 0x000772000c1e1900 */
[----:B------:R-:W0:Y:S08]  /*23e80*/  @P1 LDC R4, c[0x0][0xbec] ;  /* 0x0002fb00ff041b82 */ /* 0x000e300000000800 */
[----:B------:R-:W1:Y:S01]  /*23e90*/  @P1 LDC R5, c[0x0][0xbf0] ;  /* 0x0002fc00ff051b82 */ /* 0x000e620000000800 */
[----:B---3--:R-:W-:Y:S05]  /*23ea0*/  @P0 BRA `(.L_x_1998) ;  /* 0x0000000000100947 */ /* 0x008fea0003800000 */
[----:B------:R-:W-:Y:S05]  /*23eb0*/  @!P2 BRA `(.L_x_1998) ;  /* 0x00000000000ca947 */ /* 0x000fea0003800000 */
[----:B------:R-:W2:Y:S04]  /*23ec0*/  LDG.E R3, desc[UR60][R20.64] ;  /* 0x0000003c14037981 */ /* 0x000ea8000c1e1900 */
[----:B-----5:R-:W2:Y:S02]  /*23ed0*/  LDG.E R0, desc[UR60][R20.64+0x4] ;  /* 0x0000043c14007981 */ /* 0x020ea4000c1e1900 */
[----:B--2---:R-:W-:-:S07]  /*23ee0*/  IMAD.IADD R0, R0, 0x1, -R3 ;  /* 0x0000000100007824 */ /* 0x004fce00078e0a03 */
.L_x_1998:
[----:B------:R-:W2:Y:S01]  /*23ef0*/  LDL R10, [R1+0x24] ;  /* 0x00002400010a7983 */ /* 0x000ea20000100800 */
[----:B0-----:R-:W-:Y:S01]  /*23f00*/  @P1 IMAD.HI.U32 R2, R13, R4, RZ ;  /* 0x000000040d021227 */ /* 0x001fe200078e00ff */
[----:B------:R-:W-:Y:S01]  /*23f10*/  SHF.R.S32.HI R48, RZ, 0x1f, R221 ;  /* 0x0000001fff307819 */ /* 0x000fe200000114dd */
[----:B------:R-:W-:Y:S01]  /*23f20*/  ULDC.64 UR4, c[0x0][0xb90] ;  /* 0x0002e40000047ab9 */ /* 0x000fe20000000a00 */
[----:B------:R-:W0:Y:S01]  /*23f30*/  S2R R14, SR_TID.X ;  /* 0x00000000000e7919 */ /* 0x000e220000002100 */
[----:B------:R-:W-:Y:S01]  /*23f40*/  IMAD.MOV.U32 R7, RZ, RZ, R13 ;  /* 0x000000ffff077224 */ /* 0x000fe200078e000d */
[--C-:B-----5:R-:W-:Y:S01]  /*23f50*/  SHF.R.S32.HI R3, RZ, 0x1f, R47.reuse ;  /* 0x0000001fff037819 */ /* 0x120fe2000001142f */
[----:B------:R-:W-:Y:S01]  /*23f60*/  IMAD R6, R48, UR4, RZ ;  /* 0x0000000430067c24 */ /* 0x000fe2000f8e02ff */
[----:B-1----:R-:W-:Y:S01]  /*23f70*/  @P1 SHF.R.U32.HI R7, RZ, R5, R2 ;  /* 0x00000005ff071219 */ /* 0x002fe20000011602 */
[----:B------:R-:W-:Y:S01]  /*23f80*/  IMAD.MOV.U32 R2, RZ, RZ, R47 ;  /* 0x000000ffff027224 */ /* 0x000fe200078e002f */
[----:B------:R-:W-:Y:S01]  /*23f90*/  SHF.R.S32.HI R46, RZ, 0x1f, R225 ;  /* 0x0000001fff2e7819 */ /* 0x000fe200000114e1 */
[----:B------:R-:W-:Y:S01]  /*23fa0*/  IMAD R9, R221, UR5, R6 ;  /* 0x00000005dd097c24 */ /* 0x000fe2000f8e0206 */
[----:B------:R-:W-:Y:S01]  /*23fb0*/  SEL R51, R225, RZ, !P2 ;  /* 0x000000ffe1337207 */ /* 0x000fe20005000000 */
[----:B------:R-:W-:Y:S01]  /*23fc0*/  IMAD.WIDE.U32 R4, R221, UR4, R2 ;  /* 0x00000004dd047c25 */ /* 0x000fe2000f8e0002 */
[----:B------:R-:W-:Y:S01]  /*23fd0*/  SEL R46, R46, RZ, !P2 ;  /* 0x000000ff2e2e7207 */ /* 0x000fe20005000000 */
[----:B------:R-:W-:Y:S01]  /*23fe0*/  ULDC.64 UR4, c[0x0][0xb98] ;  /* 0x0002e60000047ab9 */ /* 0x000fe20000000a00 */
[----:B------:R-:W1:Y:S01]  /*23ff0*/  @P1 LDC R55, c[0x0][0xbec] ;  /* 0x0002fb00ff371b82 */ /* 0x000e620000000800 */
[----:B------:R-:W-:-:S02]  /*24000*/  IMAD.MOV R2, RZ, RZ, -R7 ;  /* 0x000000ffff027224 */ /* 0x000fc400078e0a07 */
[----:B------:R-:W-:Y:S02]  /*24010*/  IMAD.IADD R5, R5, 0x1, R9 ;  /* 0x0000000105057824 */ /* 0x000fe400078e0209 */
[----:B------:R-:W-:Y:S02]  /*24020*/  IMAD R9, R49, R2, R13 ;  /* 0x0000000231097224 */ /* 0x000fe400078e020d */
[----:B------:R-:W-:Y:S02]  /*24030*/  IMAD R11, R227, 0x40, R208 ;  /* 0x00000040e30b7824 */ /* 0x000fe400078e02d0 */
[----:B------:R-:W-:Y:S02]  /*24040*/  IMAD R2, R46, UR4, RZ ;  /* 0x000000042e027c24 */ /* 0x000fe4000f8e02ff */
[----:B------:R-:W-:-:S04]  /*24050*/  IMAD.WIDE.U32 R4, R51, UR4, R4 ;  /* 0x0000000433047c25 */ /* 0x000fc8000f8e0004 */
[----:B------:R-:W-:Y:S01]  /*24060*/  IMAD.WIDE R56, R11, 0x2, R56 ;  /* 0x000000020b387825 */ /* 0x000fe200078e0238 */
[----:B------:R-:W-:Y:S02]  /*24070*/  SHF.R.S32.HI R11, RZ, 0x1f, R7 ;  /* 0x0000001fff0b7819 */ /* 0x000fe40000011407 */
[----:B------:R-:W-:Y:S01]  /*24080*/  IADD3 R4, P2, R7, R4, RZ ;  /* 0x0000000407047210 */ /* 0x000fe20007f5e0ff */
[----:B------:R-:W-:Y:S01]  /*24090*/  IMAD R6, R51, UR5, R2 ;  /* 0x0000000533067c24 */ /* 0x000fe2000f8e0202 */
[----:B------:R-:W-:Y:S01]  /*240a0*/  SHF.R.S32.HI R2, RZ, 0x1f, R9 ;  /* 0x0000001fff027819 */ /* 0x000fe20000011409 */
[----:B------:R-:W-:Y:S01]  /*240b0*/  ULDC.64 UR4, c[0x0][0xb88] ;  /* 0x0002e20000047ab9 */ /* 0x000fe20000000a00 */
[----:B0-----:R-:W-:Y:S01]  /*240c0*/  VIADD R15, R14, 0xffffff80 ;  /* 0xffffff800e0f7836 */ /* 0x001fe20000000000 */
[----:B------:R-:W-:Y:S01]  /*240d0*/  IADD3 R7, P0, R56, 0x1000, RZ ;  /* 0x0000100038077810 */ /* 0x000fe20007f1e0ff */
[----:B------:R-:W-:Y:S01]  /*240e0*/  IMAD R53, R0, R49, RZ ;  /* 0x0000003100357224 */ /* 0x000fe200078e02ff */
[----:B------:R-:W-:Y:S01]  /*240f0*/  IADD3.X R5, R11, R5, R6, P2, !PT ;  /* 0x000000050b057210 */ /* 0x000fe200017fe406 */
[----:B------:R-:W-:Y:S01]  /*24100*/  IMAD R2, R2, UR4, RZ ;  /* 0x0000000402027c24 */ /* 0x000fe2000f8e02ff */
[----:B------:R-:W-:-:S02]  /*24110*/  SHF.R.S32.HI R14, RZ, 0x1f, R15 ;  /* 0x0000001fff0e7819 */ /* 0x000fc4000001140f */
[----:B------:R-:W-:Y:S01]  /*24120*/  IADD3 R29, P3, R56, 0x4000, RZ ;  /* 0x00004000381d7810 */ /* 0x000fe20007f7e0ff */
[C---:B------:R-:W-:Y:S01]  /*24130*/  IMAD R11, R9.reuse, UR5, R2 ;  /* 0x00000005090b7c24 */ /* 0x040fe2000f8e0202 */
[----:B------:R-:W-:Y:S01]  /*24140*/  LEA.HI R14, R14, R15, RZ, 0x7 ;  /* 0x0000000f0e0e7211 */ /* 0x000fe200078f38ff */
[----:B------:R-:W-:Y:S01]  /*24150*/  IMAD.WIDE.U32 R4, R9, UR4, R4 ;  /* 0x0000000409047c25 */ /* 0x000fe2000f8e0004 */
[----:B------:R-:W-:Y:S01]  /*24160*/  ULDC.64 UR4, c[0x0][0xb50] ;  /* 0x0002d40000047ab9 */ /* 0x000fe20000000a00 */
[----:B------:R-:W-:Y:S02]  /*24170*/  LOP3.LUT R28, R29, 0x380, RZ, 0xc0, !PT ;  /* 0x000003801d1c7812 */ /* 0x000fe400078ec0ff */
[----:B------:R-:W-:Y:S01]  /*24180*/  IMAD.IADD R5, R5, 0x1, R11 ;  /* 0x0000000105057824 */ /* 0x000fe200078e020b */
[----:B------:R-:W-:Y:S01]  /*24190*/  LEA R2, P2, R4, UR4, 0x2 ;  /* 0x0000000404027c11 */ /* 0x000fe2000f8410ff */
[----:B------:R-:W-:Y:S01]  /*241a0*/  IMAD.X R9, RZ, RZ, R57, P0 ;  /* 0x000000ffff097224 */ /* 0x000fe200000e0639 */
[----:B------:R-:W-:-:S02]  /*241b0*/  LOP3.LUT R14, R14, 0xffffff80, RZ, 0xc0, !PT ;  /* 0xffffff800e0e7812 */ /* 0x000fc400078ec0ff */
[----:B------:R-:W-:Y:S01]  /*241c0*/  LEA.HI.X R4, R4, UR5, R5, 0x2, P2 ;  /* 0x0000000504047c11 */ /* 0x000fe200090f1405 */
[----:B------:R-:W-:Y:S01]  /*241d0*/  SHFL.IDX PT, R20, R2, RZ, 0x1c1f ;  /* 0x001c1fff02147589 */ /* 0x000fe200000e0000 */
[----:B------:R-:W-:Y:S01]  /*241e0*/  IADD3 R25, P2, R56, 0x3000, RZ ;  /* 0x0000300038197810 */ /* 0x000fe20007f5e0ff */
[----:B------:R-:W-:Y:S01]  /*241f0*/  IMAD.IADD R14, R15, 0x1, -R14 ;  /* 0x000000010f0e7824 */ /* 0x000fe200078e0a0e */
[----:B------:R-:W-:Y:S01]  /*24200*/  SHF.R.U64 R28, R28, 0x3, RZ ;  /* 0x000000031c1c7819 */ /* 0x000fe200000012ff */
[----:B------:R-:W0:Y:S01]  /*24210*/  SHFL.IDX PT, R21, R4, RZ, 0x1c1f ;  /* 0x001c1fff04157589 */ /* 0x000e2200000e0000 */
[----:B------:R-:W-:Y:S01]  /*24220*/  LOP3.LUT R24, R25, 0x380, RZ, 0xc0, !PT ;  /* 0x0000038019187812 */ /* 0x000fe200078ec0ff */
[----:B------:R-:W-:Y:S01]  /*24230*/  ULDC.64 UR4, c[0x0][0xaa0] ;  /* 0x0002a80000047ab9 */ /* 0x000fe20000000a00 */
[----:B------:R-:W-:Y:S01]  /*24240*/  LOP3.LUT P0, RZ, R14, 0x3, RZ, 0xc0, !PT ;  /* 0x000000030eff7812 */ /* 0x000fe2000780c0ff */
[----:B------:R-:W-:Y:S01]  /*24250*/  SHFL.IDX PT, R44, R2, 0x1, 0x1c1f ;  /* 0x003c1f00022c7f89 */ /* 0x000fe200000e0000 */
[----:B------:R-:W-:-:S02]  /*24260*/  SHF.R.U64 R24, R24, 0x3, RZ ;  /* 0x0000000318187819 */ /* 0x000fc400000012ff */
[----:B------:R-:W-:Y:S01]  /*24270*/  LOP3.LUT R28, R28, R29, RZ, 0x3c, !PT ;  /* 0x0000001d1c1c7212 */ /* 0x000fe200078e3cff */
[----:B------:R-:W3:Y:S01]  /*24280*/  SHFL.IDX PT, R45, R4, 0x1, 0x1c1f ;  /* 0x003c1f00042d7f89 */ /* 0x000ee200000e0000 */
[----:B------:R-:W-:Y:S01]  /*24290*/  LOP3.LUT R24, R24, R25, RZ, 0x3c, !PT ;  /* 0x0000001918187212 */ /* 0x000fe200078e3cff */
[--C-:B------:R-:W-:Y:S01]  /*242a0*/  IMAD.X R25, RZ, RZ, R57.reuse, P2 ;  /* 0x000000ffff197224 */ /* 0x100fe200010e0639 */
[C---:B------:R-:W-:Y:S01]  /*242b0*/  IADD3 R13, P4, R56.reuse, 0x2000, RZ ;  /* 0x00002000380d7810 */ /* 0x040fe20007f9e0ff */
[--C-:B------:R-:W-:Y:S01]  /*242c0*/  IMAD.X R29, RZ, RZ, R57.reuse, P3 ;  /* 0x000000ffff1d7224 */ /* 0x100fe200018e0639 */
[----:B------:R-:W-:Y:S02]  /*242d0*/  IADD3 R5, P3, R56, 0x7000, RZ ;  /* 0x0000700038057810 */ /* 0x000fe40007f7e0ff */
[----:B------:R-:W-:Y:S02]  /*242e0*/  LOP3.LUT R12, R13, 0x380, RZ, 0xc0, !PT ;  /* 0x000003800d0c7812 */ /* 0x000fe400078ec0ff */
[----:B------:R-:W-:Y:S01]  /*242f0*/  LOP3.LUT R8, R7, 0x380, RZ, 0xc0, !PT ;  /* 0x0000038007087812 */ /* 0x000fe200078ec0ff */
[----:B------:R-:W-:Y:S01]  /*24300*/  IMAD.X R41, RZ, RZ, R57, P3 ;  /* 0x000000ffff297224 */ /* 0x000fe200018e0639 */
[----:B------:R-:W-:-:S02]  /*24310*/  SHF.R.U64 R12, R12, 0x3, RZ ;  /* 0x000000030c0c7819 */ /* 0x000fc400000012ff */
[----:B------:R-:W-:Y:S02]  /*24320*/  IADD3 R33, P5, R56, 0x5000, RZ ;  /* 0x0000500038217810 */ /* 0x000fe40007fbe0ff */
[----:B------:R-:W-:Y:S01]  /*24330*/  LOP3.LUT R12, R12, R13, RZ, 0x3c, !PT ;  /* 0x0000000d0c0c7212 */ /* 0x000fe200078e3cff */
[----:B------:R-:W-:Y:S01]  /*24340*/  IMAD.X R13, RZ, RZ, R57, P4 ;  /* 0x000000ffff0d7224 */ /* 0x000fe200020e0639 */
[----:B------:R-:W-:Y:S02]  /*24350*/  IADD3 R37, P4, R56, 0x6000, RZ ;  /* 0x0000600038257810 */ /* 0x000fe40007f9e0ff */
[----:B------:R-:W-:Y:S02]  /*24360*/  SHF.R.U64 R8, R8, 0x3, RZ ;  /* 0x0000000308087819 */ /* 0x000fe400000012ff */
[----:B------:R-:W-:Y:S02]  /*24370*/  LOP3.LUT R32, R33, 0x380, RZ, 0xc0, !PT ;  /* 0x0000038021207812 */ /* 0x000fe400078ec0ff */
[----:B------:R-:W-:-:S02]  /*24380*/  LOP3.LUT R36, R37, 0x380, RZ, 0xc0, !PT ;  /* 0x0000038025247812 */ /* 0x000fc400078ec0ff */
[----:B------:R-:W-:Y:S02]  /*24390*/  LOP3.LUT R8, R8, R7, RZ, 0x3c, !PT ;  /* 0x0000000708087212 */ /* 0x000fe400078e3cff */
[----:B------:R-:W-:Y:S02]  /*243a0*/  LOP3.LUT R7, R56, 0x380, RZ, 0xc0, !PT ;  /* 0x0000038038077812 */ /* 0x000fe400078ec0ff */
[----:B------:R-:W-:Y:S02]  /*243b0*/  SHF.R.U64 R32, R32, 0x3, RZ ;  /* 0x0000000320207819 */ /* 0x000fe400000012ff */
[----:B------:R-:W-:Y:S02]  /*243c0*/  SHF.R.U64 R36, R36, 0x3, RZ ;  /* 0x0000000324247819 */ /* 0x000fe400000012ff */
[----:B------:R-:W-:Y:S02]  /*243d0*/  SHF.R.U64 R7, R7, 0x3, RZ ;  /* 0x0000000307077819 */ /* 0x000fe400000012ff */
[----:B------:R-:W-:Y:S01]  /*243e0*/  LOP3.LUT R32, R32, R33, RZ, 0x3c, !PT ;  /* 0x0000002120207212 */ /* 0x000fe200078e3cff */
[--C-:B------:R-:W-:Y:S01]  /*243f0*/  IMAD.X R33, RZ, RZ, R57.reuse, P5 ;  /* 0x000000ffff217224 */ /* 0x100fe200028e0639 */
[----:B------:R-:W-:Y:S01]  /*24400*/  LOP3.LUT R36, R36, R37, RZ, 0x3c, !PT ;  /* 0x0000002524247212 */ /* 0x000fe200078e3cff */
[----:B------:R-:W-:Y:S01]  /*24410*/  IMAD.X R37, RZ, RZ, R57, P4 ;  /* 0x000000ffff257224 */ /* 0x000fe200020e0639 */
[----:B------:R-:W-:Y:S01]  /*24420*/  LOP3.LUT R56, R7, R56, RZ, 0x3c, !PT ;  /* 0x0000003807387212 */ /* 0x000fe200078e3cff */
[----:B------:R-:W-:Y:S01]  /*24430*/  BSSY B1, `(.L_x_1999) ;  /* 0x0000054000017945 */ /* 0x000fe20003800000 */
[----:B------:R-:W-:-:S02]  /*24440*/  SHF.R.S32.HI R50, RZ, 0x1f, R214 ;  /* 0x0000001fff327819 */ /* 0x000fc400000114d6 */
[----:B------:R-:W-:Y:S01]  /*24450*/  SHF.R.S32.HI R52, RZ, 0x1f, R208 ;  /* 0x0000001fff347819 */ /* 0x000fe200000114d0 */
[----:B--2---:R-:W-:-:S04]  /*24460*/  IMAD.IADD R6, R10, 0x1, R202 ;  /* 0x000000010a067824 */ /* 0x004fc800078e02ca */
[C---:B------:R-:W-:Y:S01]  /*24470*/  VIADD R0, R6.reuse, 0x8 ;  /* 0x0000000806007836 */ /* 0x040fe20000000000 */
[----:B------:R-:W-:-:S04]  /*24480*/  ISETP.GE.OR P2, PT, R6, R53, P0 ;  /* 0x000000350600720c */ /* 0x000fc80000746670 */
[----:B------:R-:W-:Y:S02]  /*24490*/  ISETP.GE.OR P0, PT, R0, R53, P0 ;  /* 0x000000350000720c */ /* 0x000fe40000706670 */
[----:B------:R-:W-:-:S04]  /*244a0*/  LOP3.LUT R0, R5, 0x380, RZ, 0xc0, !PT ;  /* 0x0000038005007812 */ /* 0x000fc800078ec0ff */
[----:B------:R-:W-:-:S03]  /*244b0*/  SHF.R.U64 R0, R0, 0x3, RZ ;  /* 0x0000000300007819 */ /* 0x000fc600000012ff */
[----:B0-----:R-:W-:Y:S01]  /*244c0*/  @!P2 ST.E desc[UR60][R20.64], R88 ;  /* 0x000000581400a985 */ /* 0x001fe2000c10193c */
[----:B------:R-:W-:-:S03]  /*244d0*/  LOP3.LUT R40, R0, R5, RZ, 0x3c, !PT ;  /* 0x0000000500287212 */ /* 0x000fc600078e3cff */
[----:B---3--:R0:W-:Y:S01]  /*244e0*/  @!P0 ST.E desc[UR60][R44.64], R89 ;  /* 0x000000592c008985 */ /* 0x0081e2000c10193c */
[----:B------:R-:W-:Y:S02]  /*244f0*/  IMAD R0, R3, UR4, RZ ;  /* 0x0000000403007c24 */ /* 0x000fe4000f8e02ff */
[C---:B------:R-:W-:Y:S01]  /*24500*/  IMAD.WIDE.U32 R2, R47.reuse, UR4, RZ ;  /* 0x000000042f027c25 */ /* 0x040fe2000f8e00ff */
[----:B------:R2:W5:Y:S01]  /*24510*/  LD.E.128 R4, desc[UR60][R56.64] ;  /* 0x0000003c38047980 */ /* 0x000562000c101d00 */
[----:B0-----:R-:W0:Y:S02]  /*24520*/  @P1 LDC R45, c[0x0][0xbf0] ;  /* 0x0002fc00ff2d1b82 */ /* 0x001e240000000800 */
[----:B------:R-:W-:Y:S01]  /*24530*/  IMAD R21, R47, UR5, R0 ;  /* 0x000000052f157c24 */ /* 0x000fe2000f8e0200 */
[----:B------:R-:W-:Y:S01]  /*24540*/  ULDC.64 UR4, c[0x0][0xae8] ;  /* 0x0002ba0000047ab9 */ /* 0x000fe20000000a00 */
[----:B------:R-:W5:Y:S02]  /*24550*/  LD.E.128 R8, desc[UR60][R8.64] ;  /* 0x0000003c08087980 */ /* 0x000f64000c101d00 */
[----:B------:R-:W-:-:S02]  /*24560*/  IMAD.IADD R3, R3, 0x1, R21 ;  /* 0x0000000103037824 */ /* 0x000fc400078e0215 */
[----:B------:R-:W-:Y:S01]  /*24570*/  IMAD R21, R218, 0x20, R227 ;  /* 0x00000020da157824 */ /* 0x000fe200078e02e3 */
[----:B------:R-:W5:Y:S01]  /*24580*/  LD.E.128 R12, desc[UR60][R12.64] ;  /* 0x0000003c0c0c7980 */ /* 0x000f62000c101d00 */
[----:B------:R-:W-:Y:S02]  /*24590*/  IMAD R0, R48, UR4, RZ ;  /* 0x0000000430007c24 */ /* 0x000fe4000f8e02ff */
[----:B------:R-:W-:Y:S01]  /*245a0*/  IMAD.IADD R44, R202, 0x1, R21 ;  /* 0x00000001ca2c7824 */ /* 0x000fe200078e0215 */
[----:B------:R-:W5:Y:S01]  /*245b0*/  LD.E.128 R24, desc[UR60][R24.64] ;  /* 0x0000003c18187980 */ /* 0x000f62000c101d00 */
[C---:B------:R-:W-:Y:S02]  /*245c0*/  IMAD R21, R221.reuse, UR5, R0 ;  /* 0x00000005dd157c24 */ /* 0x040fe4000f8e0200 */
[----:B------:R-:W-:Y:S01]  /*245d0*/  IMAD.WIDE.U32 R2, R221, UR4, R2 ;  /* 0x00000004dd027c25 */ /* 0x000fe2000f8e0002 */
[----:B------:R-:W-:Y:S01]  /*245e0*/  ULDC.64 UR4, c[0x0][0xaf0] ;  /* 0x0002bc0000047ab9 */ /* 0x000fe20000000a00 */
[----:B------:R-:W5:Y:S02]  /*245f0*/  LD.E.128 R28, desc[UR60][R28.64] ;  /* 0x0000003c1c1c7980 */ /* 0x000f64000c101d00 */
[----:B-1----:R-:W-:-:S02]  /*24600*/  @P1 IMAD.HI.U32 R0, R44, R55, RZ ;  /* 0x000000372c001227 */ /* 0x002fc400078e00ff */
[----:B------:R-:W5:Y:S02]  /*24610*/  LD.E.128 R32, desc[UR60][R32.64] ;  /* 0x0000003c20207980 */ /* 0x000f64000c101d00 */
[----:B------:R-:W-:Y:S02]  /*24620*/  IMAD.IADD R3, R3, 0x1, R21 ;  /* 0x0000000103037824 */ /* 0x000fe400078e0215 */
[----:B------:R-:W-:Y:S01]  /*24630*/  IMAD.MOV.U32 R21, RZ, RZ, R44 ;  /* 0x000000ffff157224 */ /* 0x000fe200078e002c */
[----:B0-----:R-:W-:Y:S01]  /*24640*/  @P1 SHF.R.U32.HI R21, RZ, R45, R0 ;  /* 0x0000002dff151219 */ /* 0x001fe20000011600 */
[----:B------:R-:W-:Y:S01]  /*24650*/  IMAD R20, R46, UR4, RZ ;  /* 0x000000042e147c24 */ /* 0x000fe2000f8e02ff */
[----:B------:R-:W5:Y:S01]  /*24660*/  LD.E.128 R36, desc[UR60][R36.64] ;  /* 0x0000003c24247980 */ /* 0x000f62000c101d00 */
[C---:B------:R-:W-:Y:S01]  /*24670*/  IMAD.WIDE.U32 R2, R51.reuse, UR4, R2 ;  /* 0x0000000433027c25 */ /* 0x040fe2000f8e0002 */
[--C-:B------:R-:W-:Y:S02]  /*24680*/  SHF.R.S32.HI R0, RZ, 0x1f, R21.reuse ;  /* 0x0000001fff007819 */ /* 0x100fe40000011415 */
[----:B------:R-:W5:Y:S01]  /*24690*/  LD.E.128 R40, desc[UR60][R40.64] ;  /* 0x0000003c28287980 */ /* 0x000f62000c101d00 */
[----:B------:R-:W-:Y:S01]  /*246a0*/  IMAD R45, R51, UR5, R20 ;  /* 0x00000005332d7c24 */ /* 0x000fe2000f8e0214 */
[----:B------:R-:W-:Y:S01]  /*246b0*/  ULDC.64 UR4, c[0x0][0xae0] ;  /* 0x0002b80000047ab9 */ /* 0x000fe20000000a00 */
[----:B------:R-:W-:Y:S01]  /*246c0*/  IMAD.MOV R20, RZ, RZ, -R21 ;  /* 0x000000ffff147224 */ /* 0x000fe200078e0a15 */
        /* <DEDUP_REMOVED lines=13> */
[----:B------:R-:W-:-:S02]  /*247a0*/  IMAD.IADD R202, R227, 0x1, R202 ;  /* 0x00000001e3ca7824 */ /* 0x000fc400078e02ca */
[----:B------:R-:W-:Y:S02]  /*247b0*/  IMAD.IADD R3, R3, 0x1, R47 ;  /* 0x0000000103037824 */ /* 0x000fe400078e022f */
[----:B------:R-:W-:Y:S01]  /*247c0*/  IMAD R20, R0, UR4, RZ ;  /* 0x0000000400147c24 */ /* 0x000fe2000f8e02ff */
[CC--:B------:R-:W-:Y:S01]  /*247d0*/  ISETP.GE.AND P2, PT, R202.reuse, R53.reuse, PT ;  /* 0x00000035ca00720c */ /* 0x0c0fe20003f46270 */
[----:B------:R-:W-:Y:S02]  /*247e0*/  VIADD R0, R202, 0x20 ;  /* 0x00000020ca007836 */ /* 0x000fe40000000000 */
[C---:B------:R-:W-:Y:S02]  /*247f0*/  IMAD R21, R45.reuse, UR5, R20 ;  /* 0x000000052d157c24 */ /* 0x040fe4000f8e0214 */
[----:B------:R-:W-:Y:S01]  /*24800*/  IMAD.WIDE.U32 R2, R45, UR4, R2 ;  /* 0x000000042d027c25 */ /* 0x000fe2000f8e0002 */
[----:B------:R-:W-:Y:S01]  /*24810*/  ULDC.64 UR4, c[0x0][0xa80] ;  /* 0x0002a00000047ab9 */ /* 0x000fe20000000a00 */
[----:B------:R-:W-:-:S02]  /*24820*/  ISETP.GE.AND P0, PT, R0, R53, PT ;  /* 0x000000350000720c */ /* 0x000fc40003f06270 */
[----:B------:R-:W-:Y:S01]  /*24830*/  IMAD.IADD R3, R3, 0x1, R21 ;  /* 0x0000000103037824 */ /* 0x000fe200078e0215 */
[----:B------:R-:W-:Y:S01]  /*24840*/  LEA R44, P3, R2, UR4, 0x1 ;  /* 0x00000004022c7c11 */ /* 0x000fe2000f8608ff */
[----:B------:R-:W-:Y:S02]  /*24850*/  VIADD R0, R17, 0x22820 ;  /* 0x0002282011007836 */ /* 0x000fe40000000000 */
[----:B------:R-:W-:Y:S01]  /*24860*/  VIADD R20, R202, 0x40 ;  /* 0x00000040ca147836 */ /* 0x000fe20000000000 */
[----:B------:R-:W-:Y:S02]  /*24870*/  LEA.HI.X R45, R2, UR5, R3, 0x1, P3 ;  /* 0x00000005022d7c11 */ /* 0x000fe400098f0c03 */
[----:B------:R-:W-:Y:S01]  /*24880*/  PRMT R0, RZ, 0x654, R0 ;  /* 0x00000654ff007816 */ /* 0x000fe20000000000 */
[----:B0-----:R2:W0:Y:S01]  /*24890*/  SHFL.IDX PT, R3, R44, RZ, 0x181f ;  /* 0x00181fff2c037589 */ /* 0x00142200000e0000 */
[----:B------:R-:W-:Y:S02]  /*248a0*/  ISETP.GE.AND P1, PT, R20, R53, PT ;  /* 0x000000351400720c */ /* 0x000fe40003f26270 */
[----:B------:R2:W-:Y:S01]  /*248b0*/  SYNCS.ARRIVE.TRANS64.RED.A1T0 RZ, [R0+URZ], RZ ;  /* 0x000000ff00ff79a7 */ /* 0x0005e2000810043f */
        /* <DEDUP_REMOVED lines=11> */
.L_x_2000:
[----:B------:R-:W-:Y:S05]  /*24970*/  BSYNC B1 ;  /* 0x0000000000017941 */ /* 0x000fea0003800000 */
.L_x_1999:
        /* <DEDUP_REMOVED lines=13> */
.L_x_2002:
[----:B------:R-:W-:Y:S05]  /*24a50*/  BSYNC B1 ;  /* 0x0000000000017941 */ /* 0x000fea0003800000 */
.L_x_2001:
        /* <DEDUP_REMOVED lines=13> */
.L_x_2004:
[----:B------:R-:W-:Y:S05]  /*24b30*/  BSYNC B1 ;  /* 0x0000000000017941 */ /* 0x000fea0003800000 */
.L_x_2003:
[----:B--2---:R-:W-:Y:S01]  /*24b40*/  VIADD R0, R202, 0x60 ;  /* 0x00000060ca007836 */ /* 0x004fe20000000000 */
[----:B0--3--:R-:W0:Y:S04]  /*24b50*/  SHFL.IDX PT, R45, R45, 0x3, 0x181f ;  /* 0x00781f002d2d7f89 */ /* 0x009e2800000e0000 */
[----:B------:R-:W-:Y:S01]  /*24b60*/  ISETP.GE.AND P0, PT, R0, R53, PT ;  /* 0x000000350000720c */ /* 0x000fe20003f06270 */
[----:B----4-:R2:W3:-:S12]  /*24b70*/  SHFL.IDX PT, R5, R44, 0x3, 0x181f ;  /* 0x00781f002c057f89 */ /* 0x0104d800000e0000 */
[----:B--2---:R-:W-:Y:S05]  /*24b80*/  @P0 BRA `(.L_x_2005) ;  /* 0x0000000c00240947 */ /* 0x004fea0003800000 */
[----:B------:R-:W-:Y:S02]  /*24b90*/  ULDC UR4, c[0x0][0xac8] ;  /* 0x0002b20000047ab9 */ /* 0x000fe40000000800 */
[----:B------:R-:W-:-:S13]  /*24ba0*/  ISETP.GE.AND P1, PT, R208, UR4, PT ;  /* 0x00000004d0007c0c */ /* 0x000fda000bf26270 */
[----:B---3--:R-:W-:-:S04]  /*24bb0*/  @!P1 LEA R2, P0, R208, R5, 0x1 ;  /* 0x00000005d0029211 */ /* 0x008fc800078008ff */
[----:B0-----:R-:W-:Y:S02]  /*24bc0*/  @!P1 LEA.HI.X R3, R208, R45, R52, 0x1, P0 ;  /* 0x0000002dd0039211 */ /* 0x001fe400000f0c34 */
[----:B------:R-:W-:-:S03]  /*24bd0*/  ISETP.GE.AND P0, PT, R214, UR4, PT ;  /* 0x00000004d6007c0c */ /* 0x000fc6000bf06270 */
[----:B------:R2:W-:Y:S10]  /*24be0*/  @!P1 ST.E.128 desc[UR60][R2.64], R24 ;  /* 0x0000001802009985 */ /* 0x0005f4000c101d3c */
[----:B------:R-:W-:Y:S05]  /*24bf0*/  @P0 BRA `(.L_x_2005) ;  /* 0x0000000c00080947 */ /* 0x000fea0003800000 */
[----:B--2---:R-:W-:-:S04]  /*24c00*/  LEA R2, P0, R214, R5, 0x1 ;  /* 0x00000005d6027211 */ /* 0x004fc800078008ff */
[----:B------:R-:W-:-:S05]  /*24c10*/  LEA.HI.X R3, R214, R45, R50, 0x1, P0 ;  /* 0x0000002dd6037211 */ /* 0x000fca00000f0c32 */
[----:B------:R4:W-:Y:S01]  /*24c20*/  ST.E.128 desc[UR60][R2.64], R40 ;  /* 0x0000002802007985 */ /* 0x0009e2000c101d3c */
[----:B------:R-:W-:Y:S05]  /*24c30*/  BRA `(.L_x_2005) ;  /* 0x0000000800f87947 */ /* 0x000fea0003800000 */
.L_x_1996:
[----:B------:R-:W-:Y:S01]  /*24c40*/  ULDC.64 UR4, c[0x0][0xc00] ;  /* 0x0003000000047ab9 */ /* 0x000fe20000000a00 */
[----:B------:R-:W2:Y:S01]  /*24c50*/  LDC.64 R2, c[0x0][0xc00] ;  /* 0x00030000ff027b82 */ /* 0x000ea20000000a00 */
[----:B------:R-:W-:Y:S01]  /*24c60*/  ISETP.NE.U32.AND P0, PT, RZ, UR4, PT ;  /* 0x00000004ff007c0c */ /* 0x000fe2000bf05070 */
[----:B------:R-:W-:-:S03]  /*24c70*/  IMAD.MOV.U32 R0, RZ, RZ, RZ ;  /* 0x000000ffff007224 */ /* 0x000fc600078e00ff */
[----:B------:R-:W-:Y:S01]  /*24c80*/  ISETP.NE.AND.EX P0, PT, RZ, UR5, PT, P0 ;  /* 0x00000005ff007c0c */ /* 0x000fe2000bf05300 */
[----:B------:R-:W-:Y:S02]  /*24c90*/  ULDC.64 UR4, c[0x0][0xc08] ;  /* 0x0003020000047ab9 */ /* 0x000fe40000000a00 */
[----:B------:R-:W-:Y:S01]  /*24ca0*/  ISETP.NE.U32.AND P1, PT, RZ, UR4, PT ;  /* 0x00000004ff007c0c */ /* 0x000fe2000bf25070 */
[----:B------:R-:W3:Y:S03]  /*24cb0*/  LDC R21, c[0x0][0xbe8] ;  /* 0x0002fa00ff157b82 */ /* 0x000ee60000000800 */
[----:B------:R-:W-:Y:S01]  /*24cc0*/  ISETP.NE.AND.EX P1, PT, RZ, UR5, PT, P1 ;  /* 0x00000005ff007c0c */ /* 0x000fe2000bf25310 */
[----:B--2---:R-:W-:-:S12]  /*24cd0*/  IMAD.WIDE R2, R225, 0x4, R2 ;  /* 0x00000004e1027825 */ /* 0x004fd800078e0202 */
[----:B------:R-:W2:Y:S01]  /*24ce0*/  @P1 LDC.64 R4, c[0x0][0xc08] ;  /* 0x00030200ff041b82 */ /* 0x000ea20000000a00 */
[----:B------:R-:W-:Y:S02]  /*24cf0*/  ULDC UR4, c[0x0][0xa88] ;  /* 0x0002a20000047ab9 */ /* 0x000fe40000000800 */
[----:B------:R-:W-:Y:S01]  /*24d00*/  IMAD.U32 R6, RZ, RZ, UR4 ;  /* 0x00000004ff067e24 */ /* 0x000fe2000f8e00ff */
[----:B------:R4:W5:Y:S01]  /*24d10*/  @P0 LDG.E R0, desc[UR60][R2.64] ;  /* 0x0000003c02000981 */ /* 0x000962000c1e1900 */
[----:B------:R-:W0:Y:S01]  /*24d20*/  S2R R7, SR_TID.X ;  /* 0x0000000000077919 */ /* 0x000e220000002100 */
[----:B--2---:R-:W-:-:S05]  /*24d30*/  @P1 IMAD.WIDE R4, R225, 0x4, R4 ;  /* 0x00000004e1041825 */ /* 0x004fca00078e0204 */
[----:B------:R4:W5:Y:S01]  /*24d40*/  @P1 LDG.E R6, desc[UR60][R4.64] ;  /* 0x0000003c04061981 */ /* 0x000962000c1e1900 */
[----:B---3--:R-:W-:Y:S01]  /*24d50*/  ISETP.NE.AND P2, PT, R21, 0x1, PT ;  /* 0x000000011500780c */ /* 0x008fe20003f45270 */
[----:B0-----:R-:W-:-:S12]  /*24d60*/  VIADD R7, R7, 0xffffff80 ;  /* 0xffffff8007077836 */ /* 0x001fd80000000000 */
[----:B------:R-:W0:Y:S01]  /*24d70*/  @P2 LDC R20, c[0x0][0xbec] ;  /* 0x0002fb00ff142b82 */ /* 0x000e220000000800 */
[----:B------:R-:W-:Y:S02]  /*24d80*/  ISETP.GE.AND P3, PT, R7, 0x80, PT ;  /* 0x000000800700780c */ /* 0x000fe40003f66270 */
[----:B------:R-:W-:-:S05]  /*24d90*/  SHF.R.S32.HI R7, RZ, 0x1f, R225 ;  /* 0x0000001fff077819 */ /* 0x000fca00000114e1 */
[----:B------:R-:W2:Y:S01]  /*24da0*/  @P2 LDC R25, c[0x0][0xbf0] ;  /* 0x0002fc00ff192b82 */ /* 0x000ea20000000800 */
[----:B----4-:R-:W-:Y:S05]  /*24db0*/  @P1 BRA `(.L_x_2006) ;  /* 0x0000000000101947 */ /* 0x010fea0003800000 */
[----:B------:R-:W-:Y:S05]  /*24dc0*/  @!P0 BRA `(.L_x_2006) ;  /* 0x00000000000c8947 */ /* 0x000fea0003800000 */
[----:B------:R-:W3:Y:S04]  /*24dd0*/  LDG.E R5, desc[UR60][R2.64] ;  /* 0x0000003c02057981 */ /* 0x000ee8000c1e1900 */
[----:B-----5:R-:W3:Y:S02]  /*24de0*/  LDG.E R6, desc[UR60][R2.64+0x4] ;  /* 0x0000043c02067981 */ /* 0x020ee4000c1e1900 */
[----:B---3--:R-:W-:-:S07]  /*24df0*/  IMAD.IADD R6, R6, 0x1, -R5 ;  /* 0x0000000106067824 */ /* 0x008fce00078e0a05 */
.L_x_2006:
[----:B------:R-:W-:Y:S01]  /*24e00*/  BSSY B1, `(.L_x_2007) ;  /* 0x000002d000017945 */ /* 0x000fe20003800000 */
[----:B------:R-:W-:Y:S02]  /*24e10*/  SHF.R.S32.HI R10, RZ, 0x1f, R221 ;  /* 0x0000001fff0a7819 */ /* 0x000fe400000114dd */
[----:B------:R-:W-:Y:S02]  /*24e20*/  SEL R13, R225, RZ, !P0 ;  /* 0x000000ffe10d7207 */ /* 0x000fe40004000000 */
[----:B------:R-:W-:Y:S02]  /*24e30*/  SEL R12, R7, RZ, !P0 ;  /* 0x000000ff070c7207 */ /* 0x000fe40004000000 */
[----:B-----5:R-:W-:Y:S01]  /*24e40*/  SHF.R.S32.HI R11, RZ, 0x1f, R0 ;  /* 0x0000001fff0b7819 */ /* 0x020fe20000011400 */
[----:B------:R-:W-:Y:S06]  /*24e50*/  @P3 BRA `(.L_x_2008) ;  /* 0x00000000009c3947 */ /* 0x000fec0003800000 */
[----:B------:R-:W3:Y:S01]  /*24e60*/  S2R R3, SR_TID.X ;  /* 0x0000000000037919 */ /* 0x000ee20000002100 */
[----:B------:R-:W4:Y:S02]  /*24e70*/  LDC R14, c[0x0][0xbe8] ;  /* 0x0002fa00ff0e7b82 */ /* 0x000f240000000800 */
[----:B----4-:R-:W-:Y:S01]  /*24e80*/  IMAD R2, R6, R14, RZ ;  /* 0x0000000e06027224 */ /* 0x010fe200078e02ff */
[----:B---3--:R-:W-:-:S04]  /*24e90*/  IADD3 R9, R202, -0x80, R3 ;  /* 0xffffff80ca097810 */ /* 0x008fc80007ffe003 */
[----:B------:R-:W-:-:S13]  /*24ea0*/  ISETP.GE.AND P0, PT, R9, R2, PT ;  /* 0x000000020900720c */ /* 0x000fda0003f06270 */
[----:B------:R-:W-:Y:S05]  /*24eb0*/  @P0 BRA `(.L_x_2008) ;  /* 0x0000000000840947 */ /* 0x000fea0003800000 */
[----:B------:R-:W-:Y:S01]  /*24ec0*/  ISETP.NE.AND P0, PT, R14, 0x1, PT ;  /* 0x000000010e00780c */ /* 0x000fe20003f05270 */
[----:B------:R-:W-:Y:S01]  /*24ed0*/  ULDC.64 UR4, c[0x0][0xb90] ;  /* 0x0002e40000047ab9 */ /* 0x000fe20000000a00 */
[----:B------:R-:W-:Y:S02]  /*24ee0*/  IMAD.MOV.U32 R2, RZ, RZ, R0 ;  /* 0x000000ffff027224 */ /* 0x000fe400078e0000 */
[----:B------:R-:W-:Y:S02]  /*24ef0*/  IMAD R8, R10, UR4, RZ ;  /* 0x000000040a087c24 */ /* 0x000fe4000f8e02ff */
[----:B------:R-:W-:Y:S02]  /*24f00*/  IMAD.MOV.U32 R3, RZ, RZ, R11 ;  /* 0x000000ffff037224 */ /* 0x000fe400078e000b */
[----:B------:R-:W-:Y:S02]  /*24f10*/  IMAD.MOV.U32 R5, RZ, RZ, R9 ;  /* 0x000000ffff057224 */ /* 0x000fe400078e0009 */
[----:B------:R-:W-:-:S03]  /*24f20*/  IMAD.WIDE.U32 R2, R221, UR4, R2 ;  /* 0x00000004dd027c25 */ /* 0x000fc6000f8e0002 */
[----:B------:R-:W3:Y:S01]  /*24f30*/  @P0 LDC R4, c[0x0][0xbec] ;  /* 0x0002fb00ff040b82 */ /* 0x000ee20000000800 */
[----:B------:R-:W-:Y:S01]  /*24f40*/  IMAD R7, R221, UR5, R8 ;  /* 0x00000005dd077c24 */ /* 0x000fe2000f8e0208 */
[----:B------:R-:W-:-:S03]  /*24f50*/  ULDC.64 UR4, c[0x0][0xb98] ;  /* 0x0002e60000047ab9 */ /* 0x000fc60000000a00 */
[----:B------:R-:W-:-:S03]  /*24f60*/  IMAD.IADD R3, R3, 0x1, R7 ;  /* 0x0000000103037824 */ /* 0x000fc600078e0207 */
[----:B------:R-:W4:Y:S01]  /*24f70*/  @P0 LDC R15, c[0x0][0xbf0] ;  /* 0x0002fc00ff0f0b82 */ /* 0x000f220000000800 */
[----:B------:R-:W-:-:S04]  /*24f80*/  IMAD.WIDE.U32 R2, R13, UR4, R2 ;  /* 0x000000040d027c25 */ /* 0x000fc8000f8e0002 */
[----:B---3--:R-:W-:-:S05]  /*24f90*/  @P0 IMAD.HI.U32 R4, R9, R4, RZ ;  /* 0x0000000409040227 */ /* 0x008fca00078e00ff */
[----:B----4-:R-:W-:Y:S01]  /*24fa0*/  @P0 SHF.R.U32.HI R5, RZ, R15, R4 ;  /* 0x0000000fff050219 */ /* 0x010fe20000011604 */
[----:B------:R-:W-:-:S03]  /*24fb0*/  IMAD R4, R12, UR4, RZ ;  /* 0x000000040c047c24 */ /* 0x000fc6000f8e02ff */
[----:B------:R-:W-:Y:S01]  /*24fc0*/  IADD3 R2, P0, R5, R2, RZ ;  /* 0x0000000205027210 */ /* 0x000fe20007f1e0ff */
[----:B------:R-:W-:Y:S02]  /*24fd0*/  IMAD.MOV R7, RZ, RZ, -R5 ;  /* 0x000000ffff077224 */ /* 0x000fe400078e0a05 */
[----:B------:R-:W-:Y:S01]  /*24fe0*/  IMAD R8, R13, UR5, R4 ;  /* 0x000000050d087c24 */ /* 0x000fe2000f8e0204 */
[----:B------:R-:W-:Y:S01]  /*24ff0*/  ULDC.64 UR4, c[0x0][0xb88] ;  /* 0x0002e20000047ab9 */ /* 0x000fe20000000a00 */
[----:B------:R-:W-:Y:S01]  /*25000*/  IMAD R7, R14, R7, R9 ;  /* 0x000000070e077224 */ /* 0x000fe200078e0209 */
[----:B------:R-:W-:-:S04]  /*25010*/  SHF.R.S32.HI R9, RZ, 0x1f, R5 ;  /* 0x0000001fff097819 */ /* 0x000fc80000011405 */
[----:B------:R-:W-:Y:S02]  /*25020*/  SHF.R.S32.HI R4, RZ, 0x1f, R7 ;  /* 0x0000001fff047819 */ /* 0x000fe40000011407 */
[----:B------:R-:W-:-:S03]  /*25030*/  IADD3.X R3, R9, R3, R8, P0, !PT ;  /* 0x0000000309037210 */ /* 0x000fc600007fe408 */
[----:B------:R-:W-:Y:S02]  /*25040*/  IMAD R4, R4, UR4, RZ ;  /* 0x0000000404047c24 */ /* 0x000fe4000f8e02ff */
[----:B------:R-:W-:-:S04]  /*25050*/  IMAD.WIDE.U32 R2, R7, UR4, R2 ;  /* 0x0000000407027c25 */ /* 0x000fc8000f8e0002 */
[----:B------:R-:W-:Y:S01]  /*25060*/  IMAD R5, R7, UR5, R4 ;  /* 0x0000000507057c24 */ /* 0x000fe2000f8e0204 */
[----:B------:R-:W-:Y:S02]  /*25070*/  ULDC.64 UR4, c[0x0][0xb50] ;  /* 0x0002d40000047ab9 */ /* 0x000fe40000000a00 */
[----:B------:R-:W-:Y:S01]  /*25080*/  LEA R4, P0, R2, UR4, 0x2 ;  /* 0x0000000402047c11 */ /* 0x000fe2000f8010ff */
[----:B------:R-:W-:-:S05]  /*25090*/  IMAD.IADD R3, R3, 0x1, R5 ;  /* 0x0000000103037824 */ /* 0x000fca00078e0205 */
[----:B------:R-:W-:Y:S01]  /*250a0*/  LEA.HI.X R5, R2, UR5, R3, 0x2, P0 ;  /* 0x0000000502057c11 */ /* 0x000fe200080f1403 */
[----:B------:R-:W-:-:S05]  /*250b0*/  IMAD.MOV.U32 R3, RZ, RZ, -0x800000 ;  /* 0xff800000ff037424 */ /* 0x000fca00078e00ff */
[----:B------:R3:W-:Y:S02]  /*250c0*/  STG.E desc[UR60][R4.64], R3 ;  /* 0x0000000304007986 */ /* 0x0007e4000c10193c */
.L_x_2008:
[----:B------:R-:W-:Y:S05]  /*250d0*/  BSYNC B1 ;  /* 0x0000000000017941 */ /* 0x000fea0003800000 */
.L_x_2007:
[----:B------:R-:W-:Y:S01]  /*250e0*/  ULDC.64 UR4, c[0x0][0xaa0] ;  /* 0x0002a80000047ab9 */ /* 0x000fe20000000a00 */
[----:B------:R-:W-:Y:S02]  /*250f0*/  IMAD R7, R218, 0x20, R227 ;  /* 0x00000020da077824 */ /* 0x000fe400078e02e3 */
[----:B---3--:R-:W-:Y:S02]  /*25100*/  IMAD R3, R11, UR4, RZ ;  /* 0x000000040b037c24 */ /* 0x008fe4000f8e02ff */
[----:B------:R-:W-:Y:S02]  /*25110*/  IMAD.IADD R9, R202, 0x1, R7 ;  /* 0x00000001ca097824 */ /* 0x000fe400078e0207 */
[C---:B------:R-:W-:Y:S02]  /*25120*/  IMAD R5, R0.reuse, UR5, R3 ;  /* 0x0000000500057c24 */ /* 0x040fe4000f8e0203 */
[----:B------:R-:W-:Y:S01]  /*25130*/  IMAD.WIDE.U32 R2, R0, UR4, RZ ;  /* 0x0000000400027c25 */ /* 0x000fe2000f8e00ff */
[----:B------:R-:W-:-:S03]  /*25140*/  ULDC.64 UR4, c[0x0][0xae8] ;  /* 0x0002ba0000047ab9 */ /* 0x000fc60000000a00 */
[----:B------:R-:W-:Y:S02]  /*25150*/  IMAD.IADD R3, R3, 0x1, R5 ;  /* 0x0000000103037824 */ /* 0x000fe400078e0205 */
[----:B------:R-:W-:Y:S02]  /*25160*/  IMAD R4, R10, UR4, RZ ;  /* 0x000000040a047c24 */ /* 0x000fe4000f8e02ff */
[----:B0-----:R-:W-:-:S04]  /*25170*/  @P2 IMAD.HI.U32 R0, R9, R20, RZ ;  /* 0x0000001409002227 */ /* 0x001fc800078e00ff */
[C---:B------:R-:W-:Y:S02]  /*25180*/  IMAD R7, R221.reuse, UR5, R4 ;  /* 0x00000005dd077c24 */ /* 0x040fe4000f8e0204 */
[----:B------:R-:W-:Y:S01]  /*25190*/  IMAD.WIDE.U32 R2, R221, UR4, R2 ;  /* 0x00000004dd027c25 */ /* 0x000fe2000f8e0002 */
[----:B------:R-:W-:-:S03]  /*251a0*/  ULDC.64 UR4, c[0x0][0xaf0] ;  /* 0x0002bc0000047ab9 */ /* 0x000fc60000000a00 */
[----:B------:R-:W-:Y:S01]  /*251b0*/  IMAD.MOV.U32 R5, RZ, RZ, R9 ;  /* 0x000000ffff057224 */ /* 0x000fe200078e0009 */
[----:B--2---:R-:W-:Y:S01]  /*251c0*/  @P2 SHF.R.U32.HI R5, RZ, R25, R0 ;  /* 0x00000019ff052219 */ /* 0x004fe20000011600 */
[----:B------:R-:W-:Y:S02]  /*251d0*/  IMAD R4, R12, UR4, RZ ;  /* 0x000000040c047c24 */ /* 0x000fe4000f8e02ff */
[----:B------:R-:W-:Y:S01]  /*251e0*/  IMAD.IADD R3, R3, 0x1, R7 ;  /* 0x0000000103037824 */ /* 0x000fe200078e0207 */
[----:B------:R-:W-:Y:S01]  /*251f0*/  SHF.R.S32.HI R0, RZ, 0x1f, R5 ;  /* 0x0000001fff007819 */ /* 0x000fe20000011405 */
[C---:B------:R-:W-:Y:S02]  /*25200*/  IMAD R7, R13.reuse, UR5, R4 ;  /* 0x000000050d077c24 */ /* 0x040fe4000f8e0204 */
[----:B------:R-:W-:Y:S01]  /*25210*/  IMAD.WIDE.U32 R2, R13, UR4, R2 ;  /* 0x000000040d027c25 */ /* 0x000fe2000f8e0002 */
[----:B------:R-:W-:-:S03]  /*25220*/  ULDC.64 UR4, c[0x0][0xae0] ;  /* 0x0002b80000047ab9 */ /* 0x000fc60000000a00 */
[----:B------:R-:W-:Y:S02]  /*25230*/  IMAD.MOV R4, RZ, RZ, -R5 ;  /* 0x000000ffff047224 */ /* 0x000fe400078e0a05 */
[----:B------:R-:W-:Y:S02]  /*25240*/  IMAD.IADD R3, R3, 0x1, R7 ;  /* 0x0000000103037824 */ /* 0x000fe400078e0207 */
        /* <DEDUP_REMOVED lines=16> */
[----:B------:R0:W2:Y:S04]  /*25350*/  SHFL.IDX PT, R3, R2, RZ, 0x181f ;  /* 0x00181fff02037589 */ /* 0x0000a800000e0000 */
[----:B------:R0:W3:Y:S02]  /*25360*/  SHFL.IDX PT, R14, R0, RZ, 0x181f ;  /* 0x00181fff000e7589 */ /* 0x0000e400000e0000 */
.L_x_2270:
[----:B------:R-:W-:Y:S01]  /*25370*/  IMAD R21, R6, R21, RZ ;  /* 0x0000001506157224 */ /* 0x000fe200078e02ff */
[----:B------:R-:W-:Y:S01]  /*25380*/  BSSY B1, `(.L_x_2010) ;  /* 0x000000f000017945 */ /* 0x000fe20003800000 */
[----:B------:R-:W-:-:S05]  /*25390*/  IMAD.IADD R202, R227, 0x1, R202 ;  /* 0x00000001e3ca7824 */ /* 0x000fca00078e02ca */
[----:B------:R-:W-:-:S13]  /*253a0*/  ISETP.GE.AND P0, PT, R202, R21, PT ;  /* 0x00000015ca00720c */ /* 0x000fda0003f06270 */
[----:B------:R-:W-:Y:S05]  /*253b0*/  @P0 BRA `(.L_x_2011) ;  /* 0x00000000002c0947 */ /* 0x000fea0003800000 */
[----:B------:R-:W-:Y:S01]  /*253c0*/  ULDC UR4, c[0x0][0xac8] ;  /* 0x0002b20000047ab9 */ /* 0x000fe20000000800 */
[----:B------:R-:W-:Y:S02]  /*253d0*/  SHF.R.S32.HI R8, RZ, 0x1f, R208 ;  /* 0x0000001fff087819 */ /* 0x000fe400000114d0 */
[----:B------:R-:W-:Y:S02]  /*253e0*/  ISETP.GE.AND P2, PT, R208, UR4, PT ;  /* 0x00000004d0007c0c */ /* 0x000fe4000bf46270 */
[----:B------:R-:W-:Y:S02]  /*253f0*/  ISETP.GE.AND P3, PT, R214, UR4, PT ;  /* 0x00000004d6007c0c */ /* 0x000fe4000bf66270 */
[----:B------:R-:W-:-:S09]  /*25400*/  SHF.R.S32.HI R7, RZ, 0x1f, R214 ;  /* 0x0000001fff077819 */ /* 0x000fd200000114d6 */
[-C--:B---3--:R-:W-:Y:S02]  /*25410*/  @!P2 LEA R4, P0, R208, R14.reuse, 0x1 ;  /* 0x0000000ed004a211 */ /* 0x088fe400078008ff */
[----:B------:R-:W-:Y:S02]  /*25420*/  @!P3 LEA R14, P1, R214, R14, 0x1 ;  /* 0x0000000ed60eb211 */ /* 0x000fe400078208ff */
[-C--:B--2---:R-:W-:Y:S02]  /*25430*/  @!P2 LEA.HI.X R5, R208, R3.reuse, R8, 0x1, P0 ;  /* 0x00000003d005a211 */ /* 0x084fe400000f0c08 */
[----:B------:R-:W-:-:S03]  /*25440*/  @!P3 LEA.HI.X R15, R214, R3, R7, 0x1, P1 ;  /* 0x00000003d60fb211 */ /* 0x000fc600008f0c07 */
[----:B------:R4:W-:Y:S04]  /*25450*/  @!P2 ST.E.128 desc[UR60][R4.64], RZ ;  /* 0x000000ff0400a985 */ /* 0x0009e8000c101d3c */
[----:B------:R4:W-:Y:S02]  /*25460*/  @!P3 ST.E.128 desc[UR60][R14.64], RZ ;  /* 0x000000ff0e00b985 */ /* 0x0009e4000c101d3c */
.L_x_2011:
[----:B------:R-:W-:Y:S05]  /*25470*/  BSYNC B1 ;  /* 0x0000000000017941 */ /* 0x000fea0003800000 */
.L_x_2010:
[----:B------:R-:W-:-:S03]  /*25480*/  UMOV UR4, 0xffffffff ;  /* 0xffffffff00047882 */ /* 0x000fc60000000000 */
[----:B------:R-:W-:Y:S05]  /*25490*/  BRA.DIV UR4, `(.L_x_2012) ;  /* 0x000000b204687947 */ /* 0x000fea000b800000 */
[----:B--2---:R2:W0:Y:S04]  /*254a0*/  SHFL.IDX PT, R3, R2, 0x1, 0x181f ;  /* 0x00381f0002037f89 */ /* 0x00442800000e0000 */
[----:B---34-:R2:W3:Y:S02]  /*254b0*/  SHFL.IDX PT, R14, R0, 0x1, 0x181f ;  /* 0x00381f00000e7f89 */ /* 0x0184e400000e0000 */
.L_x_2274:
        /* <DEDUP_REMOVED lines=11> */
[-C--:B0-----:R-:W-:Y:S02]  /*25570*/  @!P2 LEA.HI.X R5, R208, R3.reuse, R7, 0x1, P0 ;  /* 0x00000003d005a211 */ /* 0x081fe400000f0c07 */
[----:B------:R-:W-:-:S03]  /*25580*/  @!P3 LEA.HI.X R15, R214, R3, R6, 0x1, P1 ;  /* 0x00000003d60fb211 */ /* 0x000fc600008f0c06 */
[----:B------:R4:W-:Y:S04]  /*25590*/  @!P2 ST.E.128 desc[UR60][R4.64], RZ ;  /* 0x000000ff0400a985 */ /* 0x0009e8000c101d3c */
[----:B------:R4:W-:Y:S02]  /*255a0*/  @!P3 ST.E.128 desc[UR60][R14.64], RZ ;  /* 0x000000ff0e00b985 */ /* 0x0009e4000c101d3c */
.L_x_2014:
[----:B------:R-:W-:Y:S05]  /*255b0*/  BSYNC B1 ;  /* 0x0000000000017941 */ /* 0x000fea0003800000 */
.L_x_2013:
[----:B------:R-:W-:-:S03]  /*255c0*/  UMOV UR4, 0xffffffff ;  /* 0xffffffff00047882 */ /* 0x000fc60000000000 */
[----:B------:R-:W-:Y:S05]  /*255d0*/  BRA.DIV UR4, `(.L_x_2015) ;  /* 0x000000b204607947 */ /* 0x000fea000b800000 */
[----:B0-----:R0:W0:Y:S04]  /*255e0*/  SHFL.IDX PT, R3, R2, 0x2, 0x181f ;  /* 0x00581f0002037f89 */ /* 0x00102800000e0000 */
[----:B---34-:R3:W4:Y:S02]  /*255f0*/  SHFL.IDX PT, R14, R0, 0x2, 0x181f ;  /* 0x00581f00000e7f89 */ /* 0x01872400000e0000 */
.L_x_2278:
        /* <DEDUP_REMOVED lines=15> */
.L_x_2017:
[----:B------:R-:W-:Y:S05]  /*256f0*/  BSYNC B1 ;  /* 0x0000000000017941 */ /* 0x000fea0003800000 */
.L_x_2016:
[----:B------:R-:W-:-:S03]  /*25700*/  UMOV UR4, 0xffffffff ;  /* 0xffffffff00047882 */ /* 0x000fc60000000000 */
[----:B------:R-:W-:Y:S05]  /*25710*/  BRA.DIV UR4, `(.L_x_2018) ;  /* 0x000000b204587947 */ /* 0x000fea000b800000 */
[----:B0-----:R0:W0:Y:S04]  /*25720*/  SHFL.IDX PT, R3, R2, 0x3, 0x181f ;  /* 0x00781f0002037f89 */ /* 0x00102800000e0000 */
[----:B----4-:R4:W0:Y:S02]  /*25730*/  SHFL.IDX PT, R14, R0, 0x3, 0x181f ;  /* 0x00781f00000e7f89 */ /* 0x01082400000e0000 */
.L_x_2282:
[----:B--234-:R-:W-:-:S05]  /*25740*/  VIADD R0, R202, 0x60 ;  /* 0x00000060ca007836 */ /* 0x01cfca0000000000 */
[----:B------:R-:W-:-:S13]  /*25750*/  ISETP.GE.AND P0, PT, R0, R21, PT ;  /* 0x000000150000720c */ /* 0x000fda0003f06270 */
[----:B------:R-:W-:Y:S05]  /*25760*/  @P0 BRA `(.L_x_2005) ;  /* 0x00000000002c0947 */ /* 0x000fea0003800000 */
[----:B------:R-:W-:Y:S01]  /*25770*/  ULDC UR4, c[0x0][0xac8] ;  /* 0x0002b20000047ab9 */ /* 0x000fe20000000800 */
[----:B------:R-:W-:Y:S02]  /*25780*/  SHF.R.S32.HI R6, RZ, 0x1f, R208 ;  /* 0x0000001fff067819 */ /* 0x000fe400000114d0 */
[----:B------:R-:W-:Y:S02]  /*25790*/  ISETP.GE.AND P2, PT, R208, UR4, PT ;  /* 0x00000004d0007c0c */ /* 0x000fe4000bf46270 */
[----:B------:R-:W-:Y:S02]  /*257a0*/  ISETP.GE.AND P3, PT, R214, UR4, PT ;  /* 0x00000004d6007c0c */ /* 0x000fe4000bf66270 */
[----:B0-----:R-:W-:-:S09]  /*257b0*/  SHF.R.S32.HI R2, RZ, 0x1f, R214 ;  /* 0x0000001fff027819 */ /* 0x001fd200000114d6 */
[-C--:B------:R-:W-:Y:S02]  /*257c0*/  @!P2 LEA R4, P0, R208, R14.reuse, 0x1 ;  /* 0x0000000ed004a211 */ /* 0x080fe400078008ff */
[----:B------:R-:W-:Y:S02]  /*257d0*/  @!P3 LEA R14, P1, R214, R14, 0x1 ;  /* 0x0000000ed60eb211 */ /* 0x000fe400078208ff */
[-C--:B------:R-:W-:Y:S02]  /*257e0*/  @!P2 LEA.HI.X R5, R208, R3.reuse, R6, 0x1, P0 ;  /* 0x00000003d005a211 */ /* 0x080fe400000f0c06 */
[----:B------:R-:W-:-:S03]  /*257f0*/  @!P3 LEA.HI.X R15, R214, R3, R2, 0x1, P1 ;  /* 0x00000003d60fb211 */ /* 0x000fc600008f0c02 */
[----:B------:R0:W-:Y:S04]  /*25800*/  @!P2 ST.E.128 desc[UR60][R4.64], RZ ;  /* 0x000000ff0400a985 */ /* 0x0001e8000c101d3c */
[----:B------:R0:W-:Y:S02]  /*25810*/  @!P3 ST.E.128 desc[UR60][R14.64], RZ ;  /* 0x000000ff0e00b985 */ /* 0x0001e4000c101d3c */
.L_x_2005:
[----:B------:R-:W-:Y:S05]  /*25820*/  BSYNC B0 ;  /* 0x0000000000007941 */ /* 0x000fea0003800000 */
.L_x_1995:
[----:B------:R-:W-:Y:S02]  /*25830*/  ULDC UR4, c[0x0][0xc3c] ;  /* 0x00030f0000047ab9 */ /* 0x000fe40000000800 */
[----:B-1----:R-:W-:-:S13]  /*25840*/  ISETP.GE.AND P0, PT, R191, UR4, PT ;  /* 0x00000004bf007c0c */ /* 0x002fda000bf06270 */
[----:B------:R-:W-:Y:S05]  /*25850*/  @!P0 BRA `(.L_x_2019) ;  /* 0xfffffdb400fc8947 */ /* 0x000fea000383ffff */
[----:B------:R-:W-:Y:S05]  /*25860*/  BRA `(.L_x_1778) ;  /* 0x0000008400507947 */ /* 0x000fea0003800000 */
.L_x_1776:
        /* <DEDUP_REMOVED lines=56> */
.L_x_2025:
[----:B------:R-:W-:Y:S01]  /*25bf0*/  UIADD3 UR4, UR4, 0x1f, URZ ;  /* 0x0000001f04047890 */ /* 0x000fe2000fffe03f */
[----:B------:R-:W-:-:S05]  /*25c00*/  IMAD.U32 R27, RZ, RZ, UR7 ;  /* 0x00000007ff1b7e24 */ /* 0x000fca000f8e00ff */
        /* <DEDUP_REMOVED lines=10> */
.L_x_2024:
[----:B------:R-:W-:Y:S05]  /*25cb0*/  BSYNC B0 ;  /* 0x0000000000007941 */ /* 0x000fea0003800000 */
.L_x_2023:
        /* <DEDUP_REMOVED lines=16> */
[----:B0-----:R-:W-:-:S04]  /*25dc0*/  IMAD R3, R3, UR5, RZ ;  /* 0x0000000503037c24 */ /* 0x001fc8000f8e02ff */
[----:B------:R-:W-:-:S05]  /*25dd0*/  IMAD.IADD R4, R3, 0x1, R4 ;  /* 0x0000000103047824 */ /* 0x000fca00078e0204 */
[----:B------:R-:W-:-:S13]  /*25de0*/  ISETP.GT.AND P6, PT, R4, UR6, PT ;  /* 0x0000000604007c0c */ /* 0x000fda000bfc4270 */
[----:B------:R-:W-:Y:S05]  /*25df0*/  @!P6 BRA `(.L_x_2025) ;  /* 0xfffffffc007ce947 */ /* 0x000fea000383ffff */
.L_x_2021:
[----:B------:R-:W-:-:S04]  /*25e00*/  IMAD.IADD R11, R4, 0x1, -R3 ;  /* 0x00000001040b7824 */ /* 0x000fc800078e0a03 */
[----:B------:R-:W-:-:S05]  /*25e10*/  IMAD R2, R6, UR5, R11 ;  /* 0x0000000506027c24 */ /* 0x000fca000f8e020b */
[----:B------:R-:W-:Y:S02]  /*25e20*/  ISETP.GT.AND P0, PT, R2, UR6, PT ;  /* 0x0000000602007c0c */ /* 0x000fe4000bf04270 */
[----:B------:R-:W0:Y:S11]  /*25e30*/  LDC.64 R2, c[0x0][0xc90] ;  /* 0x00032400ff027b82 */ /* 0x000e360000000a00 */
[----:B------:R-:W-:-:S04]  /*25e40*/  VOTE.ANY R8, PT, !P0 ;  /* 0x0000000000087806 */ /* 0x000fc800040e0100 */
[----:B------:R-:W1:Y:S02]  /*25e50*/  POPC R13, R8 ;  /* 0x00000008000d7309 */ /* 0x000e640000000000 */
[----:B-1----:R-:W-:-:S04]  /*25e60*/  VIADD R27, R13, UR4 ;  /* 0x000000040d1b7c36 */ /* 0x002fc80008000000 */
[----:B0-----:R-:W-:-:S05]  /*25e70*/  IMAD.WIDE R2, R27, 0x4, R2 ;  /* 0x000000041b027825 */ /* 0x001fca00078e0202 */
[----:B------:R-:W2:Y:S01]  /*25e80*/  LDG.E R7, desc[UR60][R2.64] ;  /* 0x0000003c02077981 */ /* 0x000ea2000c1e1900 */
[----:B------:R-:W-:-:S03]  /*25e90*/  ISETP.NE.AND P0, PT, R8, RZ, PT ;  /* 0x000000ff0800720c */ /* 0x000fc60003f05270 */
[----:B------:R-:W2:Y:S02]  /*25ea0*/  SHFL.IDX PT, R0, R0, R13, 0x1f ;  /* 0x00001f0d00007589 */ /* 0x000ea400000e0000 */
[----:B--2---:R-:W-:-:S05]  /*25eb0*/  IMAD R4, R0, R7, RZ ;  /* 0x0000000700047224 */ /* 0x004fca00078e02ff */
        /* <DEDUP_REMOVED lines=8> */
.L_x_2026:
[----:B-1----:R-:W-:Y:S02]  /*25f40*/  IMAD.MOV R2, RZ, RZ, -R3 ;  /* 0x000000ffff027224 */ /* 0x002fe400078e0a03 */
[----:B---3--:R-:W-:Y:S02]  /*25f50*/  IMAD R24, R24, UR5, R11 ;  /* 0x0000000518187c24 */ /* 0x008fe4000f8e020b */
[----:B------:R-:W-:Y:S01]  /*25f60*/  IMAD.MOV.U32 R11, RZ, RZ, R2 ;  /* 0x000000ffff0b7224 */ /* 0x000fe200078e0002 */
[----:B------:R-:W-:Y:S02]  /*25f70*/  IABS R2, R4 ;  /* 0x0000000400027213 */ /* 0x000fe40000000000 */
[----:B--2---:R-:W-:Y:S01]  /*25f80*/  IADD3 R9, -R24, UR6, RZ ;  /* 0x0000000618097c10 */ /* 0x004fe2000fffe1ff */
[----:B------:R-:W-:Y:S02]  /*25f90*/  IMAD R11, R11, R12, RZ ;  /* 0x0000000c0b0b7224 */ /* 0x000fe400078e02ff */
[----:B------:R-:W-:Y:S01]  /*25fa0*/  IMAD.MOV R8, RZ, RZ, -R2 ;  /* 0x000000ffff087224 */ /* 0x000fe200078e0a02 */
        /* <DEDUP_REMOVED lines=20> */
[----:B------:R-:W-:Y:S02]  /*260f0*/  IMAD R13, R4, R2, R9 ;  /* 0x00000002040d7224 */ /* 0x000fe400078e0209 */
[----:B------:R-:W-:Y:S01]  /*26100*/  IMAD.MOV.U32 R2, RZ, RZ, RZ ;  /* 0x000000ffff027224 */ /* 0x000fe200078e00ff */
[----:B------:R-:W-:Y:S02]  /*26110*/  VIADDMNMX R26, R8, UR5, R7, PT ;  /* 0x00000005081a7c46 */ /* 0x000fe4000b800107 */
[----:B------:R-:W-:-:S02]  /*26120*/  IABS R11, R13 ;  /* 0x0000000d000b7213 */ /* 0x000fc40000000000 */
[-C--:B------:R-:W-:Y:S02]  /*26130*/  IABS R8, R26.reuse ;  /* 0x0000001a00087213 */ /* 0x080fe40000000000 */
[----:B------:R-:W-:Y:S02]  /*26140*/  IABS R4, R26 ;  /* 0x0000001a00047213 */ /* 0x000fe40000000000 */
[----:B------:R-:W1:Y:S08]  /*26150*/  I2F.RP R7, R8 ;  /* 0x0000000800077306 */ /* 0x000e700000209400 */
[----:B-1----:R-:W1:Y:S02]  /*26160*/  MUFU.RCP R7, R7 ;  /* 0x0000000700077308 */ /* 0x002e640000001000 */
[----:B-1----:R-:W-:-:S06]  /*26170*/  VIADD R3, R7, 0xffffffe ;  /* 0x0ffffffe07037836 */ /* 0x002fcc0000000000 */
[----:B------:R-:W0:Y:S02]  /*26180*/  F2I.FTZ.U32.TRUNC.NTZ R3, R3 ;  /* 0x0000000300037305 */ /* 0x000e24000021f000 */
[----:B0-----:R-:W-:-:S04]  /*26190*/  IMAD.MOV R10, RZ, RZ, -R3 ;  /* 0x000000ffff0a7224 */ /* 0x001fc800078e0a03 */
[----:B------:R-:W-:-:S04]  /*261a0*/  IMAD.MOV.U32 R9, RZ, RZ, R10 ;  /* 0x000000ffff097224 */ /* 0x000fc800078e000a */
[----:B------:R-:W-:-:S04]  /*261b0*/  IMAD R9, R9, R8, RZ ;  /* 0x0000000809097224 */ /* 0x000fc800078e02ff */
[----:B------:R-:W-:-:S04]  /*261c0*/  IMAD.HI.U32 R2, R3, R9, R2 ;  /* 0x0000000903027227 */ /* 0x000fc800078e0002 */
[----:B------:R-:W-:Y:S02]  /*261d0*/  IMAD.MOV R3, RZ, RZ, -R4 ;  /* 0x000000ffff037224 */ /* 0x000fe400078e0a04 */
        /* <DEDUP_REMOVED lines=8> */
[----:B------:R-:W-:Y:S01]  /*26260*/  ISETP.GE.AND P2, PT, R3, RZ, PT ;  /* 0x000000ff0300720c */ /* 0x000fe20003f46270 */
[----:B------:R-:W-:-:S06]  /*26270*/  IMAD.IADD R3, R13, 0x1, R6 ;  /* 0x000000010d037824 */ /* 0x000fcc00078e0206 */
[----:B------:R-:W-:-:S06]  /*26280*/  @P0 VIADD R2, R2, 0x1 ;  /* 0x0000000102020836 */ /* 0x000fcc0000000000 */
[----:B------:R-:W-:Y:S01]  /*26290*/  @!P2 IMAD.MOV R2, RZ, RZ, -R2 ;  /* 0x000000ffff02a224 */ /* 0x000fe200078e0a02 */
[----:B------:R-:W-:Y:S01]  /*262a0*/  @!P1 LOP3.LUT R2, RZ, R26, RZ, 0x33, !PT ;  /* 0x0000001aff029212 */ /* 0x000fe200078e33ff */
[----:B------:R-:W-:-:S03]  /*262b0*/  IMAD.MOV R26, RZ, RZ, -R26 ;  /* 0x000000ffff1a7224 */ /* 0x000fc600078e0a1a */
[----:B------:R-:W-:Y:S01]  /*262c0*/  LOP3.LUT R25, RZ, R2, RZ, 0x33, !PT ;  /* 0x00000002ff197212 */ /* 0x000fe200078e33ff */
[----:B------:R-:W-:-:S04]  /*262d0*/  IMAD R26, R2, R26, R3 ;  /* 0x0000001a021a7224 */ /* 0x000fc800078e0203 */
[----:B------:R-:W-:Y:S01]  /*262e0*/  IMAD.IADD R25, R0, 0x1, R25 ;  /* 0x0000000100197824 */ /* 0x000fe200078e0219 */
[----:B------:R-:W-:Y:S06]  /*262f0*/  BRA `(.L_x_2027) ;  /* 0x00000000000c7947 */ /* 0x000fec0003800000 */
.L_x_2022:
[----:B------:R-:W-:Y:S02]  /*26300*/  IMAD.MOV.U32 R25, RZ, RZ, RZ ;  /* 0x000000ffff197224 */ /* 0x000fe400078e00ff */
[----:B------:R-:W-:Y:S02]  /*26310*/  IMAD.U32 R24, RZ, RZ, UR6 ;  /* 0x00000006ff187e24 */ /* 0x000fe4000f8e00ff */
[----:B------:R-:W-:-:S07]  /*26320*/  IMAD.MOV.U32 R26, RZ, RZ, RZ ;  /* 0x000000ffff1a7224 */ /* 0x000fce00078e00ff */
.L_x_2027:
[----:B------:R-:W-:-:S13]  /*26330*/  ISETP.NE.AND P0, PT, R5, RZ, PT ;  /* 0x000000ff0500720c */ /* 0x000fda0003f05270 */
[----:B------:R-:W0:Y:S01]  /*26340*/  @!P0 S2R R3, SR_CgaCtaId ;  /* 0x0000000000038919 */ /* 0x000e220000008800 */
[----:B------:R-:W-:-:S04]  /*26350*/  @!P0 MOV R0, 0x400 ;  /* 0x0000040000008802 */ /* 0x000fc80000000f00 */
[----:B0-----:R-:W-:-:S05]  /*26360*/  @!P0 LEA R0, R3, R0, 0x18 ;  /* 0x0000000003008211 */ /* 0x001fca00078ec0ff */
[----:B------:R2:W-:Y:S01]  /*26370*/  @!P0 STS.128 [R0+0x228d0], R24 ;  /* 0x0228d01800008388 */ /* 0x0005e20000000c00 */
[----:B------:R-:W-:Y:S06]  /*26380*/  BAR.ARV 0x5, 0x180 ;  /* 0x0146000000007b1d */ /* 0x000fec0000002000 */
.L_x_2020:
[----:B------:R3:W-:Y:S01]  /*26390*/  STL [R1+0x3c], RZ ;  /* 0x00003cff01007387 */ /* 0x0007e20000100800 */
[----:B------:R-:W-:Y:S01]  /*263a0*/  ULDC UR4, c[0x0][0xc3c] ;  /* 0x00030f0000047ab9 */ /* 0x000fe20000000800 */
[----:B------:R-:W-:Y:S01]  /*263b0*/  IMAD.MOV.U32 R37, RZ, RZ, 0x1 ;  /* 0x00000001ff257424 */ /* 0x000fe200078e00ff */
[----:B-1----:R-:W-:Y:S01]  /*263c0*/  ISETP.GE.AND P0, PT, R27, UR4, PT ;  /* 0x000000041b007c0c */ /* 0x002fe2000bf06270 */
[----:B------:R-:W-:-:S12]  /*263d0*/  IMAD.MOV.U32 R33, RZ, RZ, RZ ;  /* 0x000000ffff217224 */ /* 0x000fd800078e00ff */
[----:B---3--:R-:W-:Y:S05]  /*263e0*/  @P0 BRA `(.L_x_2028) ;  /* 0x0000007400740947 */ /* 0x008fea0003800000 */
[----:B------:R-:W3:Y:S01]  /*263f0*/  LDL R13, [R1+0x18] ;  /* 0x00001800010d7983 */ /* 0x000ee20000100800 */
[----:B------:R-:W1:Y:S01]  /*26400*/  S2R R15, SR_TID.X ;  /* 0x00000000000f7919 */ /* 0x000e620000002100 */
[----:B------:R-:W4:Y:S01]  /*26410*/  S2UR UR4, SR_CgaCtaId ;  /* 0x00000000000479c3 */ /* 0x000f220000008800 */
[C---:B-1----:R-:W-:Y:S01]  /*26420*/  LOP3.LUT R14, R15.reuse, 0x7f, RZ, 0xc0, !PT ;  /* 0x0000007f0f0e7812 */ /* 0x042fe200078ec0ff */
[C---:B------:R-:W-:Y:S02]  /*26430*/  IMAD.SHL.U32 R5, R15.reuse, 0x20, RZ ;  /* 0x000000200f057824 */ /* 0x040fe400078e00ff */
[----:B------:R-:W-:Y:S02]  /*26440*/  IMAD.SHL.U32 R2, R15, 0x80, RZ ;  /* 0x000000800f027824 */ /* 0x000fe400078e00ff */
[----:B------:R-:W-:Y:S01]  /*26450*/  IMAD.SHL.U32 R7, R14, 0x10, RZ ;  /* 0x000000100e077824 */ /* 0x000fe200078e00ff */
[----:B------:R-:W-:Y:S01]  /*26460*/  LOP3.LUT R6, R5, 0x80, RZ, 0xc0, !PT ;  /* 0x0000008005067812 */ /* 0x000fe200078ec0ff */
[----:B0-2---:R-:W-:Y:S01]  /*26470*/  IMAD.SHL.U32 R0, R15, 0x10, RZ ;  /* 0x000000100f007824 */ /* 0x005fe200078e00ff */
[----:B------:R-:W-:-:S02]  /*26480*/  SHF.R.U32.HI R4, RZ, 0x1, R15 ;  /* 0x00000001ff047819 */ /* 0x000fc4000001160f */
[----:B------:R-:W-:Y:S01]  /*26490*/  LOP3.LUT R8, R7, 0x600, RZ, 0xc0, !PT ;  /* 0x0000060007087812 */ /* 0x000fe200078ec0ff */
[C---:B------:R-:W-:Y:S01]  /*264a0*/  IMAD.SHL.U32 R11, R15.reuse, 0x4, RZ ;  /* 0x000000040f0b7824 */ /* 0x040fe200078e00ff */
[----:B------:R-:W-:Y:S01]  /*264b0*/  LOP3.LUT R3, R2, 0x380, RZ, 0xc0, !PT ;  /* 0x0000038002037812 */ /* 0x000fe200078ec0ff */
[----:B------:R-:W-:Y:S01]  /*264c0*/  IMAD.SHL.U32 R10, R15, 0x2, RZ ;  /* 0x000000020f0a7824 */ /* 0x000fe200078e00ff */
[----:B------:R-:W-:Y:S02]  /*264d0*/  LOP3.LUT R6, R6, 0x10, R15, 0xf8, !PT ;  /* 0x0000001006067812 */ /* 0x000fe400078ef80f */
[----:B------:R-:W-:Y:S02]  /*264e0*/  LOP3.LUT R8, R8, 0x60, R5, 0xf8, !PT ;  /* 0x0000006008087812 */ /* 0x000fe400078ef805 */
[----:B------:R-:W-:Y:S02]  /*264f0*/  LOP3.LUT R9, R0, 0x3f0, RZ, 0xc0, !PT ;  /* 0x000003f000097812 */ /* 0x000fe400078ec0ff */
[----:B------:R-:W-:-:S02]  /*26500*/  LOP3.LUT R3, R3, 0x30, R4, 0xf8, !PT ;  /* 0x0000003003037812 */ /* 0x000fc400078ef804 */
[----:B------:R-:W-:Y:S02]  /*26510*/  LOP3.LUT R6, R6, 0x10, R11, 0x78, !PT ;  /* 0x0000001006067812 */ /* 0x000fe400078e780b */
[----:B------:R-:W-:Y:S02]  /*26520*/  LOP3.LUT R5, R8, 0x100, R5, 0xf8, !PT ;  /* 0x0000010008057812 */ /* 0x000fe400078ef805 */
[----:B------:R-:W-:Y:S02]  /*26530*/  LOP3.LUT R10, R9, 0x70, R10, 0x78, !PT ;  /* 0x00000070090a7812 */ /* 0x000fe400078e780a */
[----:B------:R-:W-:Y:S02]  /*26540*/  LOP3.LUT R3, R3, 0x70, R0, 0x78, !PT ;  /* 0x0000007003037812 */ /* 0x000fe400078e7800 */
[----:B------:R-:W-:Y:S02]  /*26550*/  LOP3.LUT R4, R5, R6, RZ, 0xfc, !PT ;  /* 0x0000000605047212 */ /* 0x000fe400078efcff */
[----:B------:R-:W-:-:S02]  /*26560*/  LOP3.LUT R12, R10, 0x400, R7, 0xf8, !PT ;  /* 0x000004000a0c7812 */ /* 0x000fc400078ef807 */
[----:B------:R-:W-:Y:S01]  /*26570*/  LOP3.LUT R2, R3, 0xc00, R2, 0xf8, !PT ;  /* 0x00000c0003027812 */ /* 0x000fe200078ef802 */
[----:B------:R4:W-:Y:S01]  /*26580*/  STL [R1+0x20], R4 ;  /* 0x0000200401007387 */ /* 0x0009e20000100800 */
[----:B------:R-:W-:-:S03]  /*26590*/  LOP3.LUT P0, RZ, R15, 0x4, RZ, 0xc0, !PT ;  /* 0x000000040fff7812 */ /* 0x000fc6000780c0ff */
[----:B------:R-:W-:Y:S04]  /*265a0*/  STL [R1+0x1c], R12 ;  /* 0x00001c0c01007387 */ /* 0x000fe80000100800 */
[----:B------:R0:W-:Y:S01]  /*265b0*/  STL [R1+0x24], R2 ;  /* 0x0000240201007387 */ /* 0x0001e20000100800 */
[----:B------:R-:W-:Y:S01]  /*265c0*/  SHF.R.U32.HI R3, RZ, 0x3, R14 ;  /* 0x00000003ff037819 */ /* 0x000fe2000001160e */
[----:B----4-:R-:W-:Y:S01]  /*265d0*/  IMAD.U32 R4, RZ, RZ, UR4 ;  /* 0x00000004ff047e24 */ /* 0x010fe2000f8e00ff */
[----:B------:R-:W-:Y:S01]  /*265e0*/  MOV R17, 0x400 ;  /* 0x0000040000117802 */ /* 0x000fe20000000f00 */
[----:B0-----:R-:W-:Y:S01]  /*265f0*/  IMAD.MOV.U32 R2, RZ, RZ, 0x40 ;  /* 0x00000040ff027424 */ /* 0x001fe200078e00ff */
[----:B------:R-:W-:Y:S02]  /*26600*/  LOP3.LUT R32, R0, 0x70, RZ, 0xc0, !PT ;  /* 0x0000007000207812 */ /* 0x000fe400078ec0ff */
[----:B------:R-:W-:-:S02]  /*26610*/  LOP3.LUT R3, R3, 0x70, R0, 0xf8, !PT ;  /* 0x0000007003037812 */ /* 0x000fc400078ef800 */
[----:B------:R-:W-:Y:S01]  /*26620*/  SEL R2, R2, 0xffffffc0, !P0 ;  /* 0xffffffc002027807 */ /* 0x000fe20004000000 */
[----:B------:R-:W-:Y:S01]  /*26630*/  IMAD.MOV.U32 R0, RZ, RZ, 0x1 ;  /* 0x00000001ff007424 */ /* 0x000fe200078e00ff */
[----:B------:R-:W-:Y:S01]  /*26640*/  LEA R17, R4, R17, 0x18 ;  /* 0x0000001104117211 */ /* 0x000fe200078ec0ff */
[----:B------:R-:W-:Y:S01]  /*26650*/  BSSY B7, `(.L_x_2028) ;  /* 0x0000736000077945 */ /* 0x000fe20003800000 */
[----:B------:R-:W-:Y:S02]  /*26660*/  IMAD.MOV.U32 R35, RZ, RZ, RZ ;  /* 0x000000ffff237224 */ /* 0x000fe400078e00ff */
[----:B------:R-:W-:Y:S02]  /*26670*/  IMAD.MOV.U32 R33, RZ, RZ, RZ ;  /* 0x000000ffff217224 */ /* 0x000fe400078e00ff */
[----:B------:R-:W-:Y:S01]  /*26680*/  IMAD.MOV.U32 R37, RZ, RZ, 0x1 ;  /* 0x00000001ff257424 */ /* 0x000fe200078e00ff */
[----:B------:R-:W-:Y:S01]  /*26690*/  ULDC.64 UR36, c[0x0][0x198] ;  /* 0x0000660000247ab9 */ /* 0x000fe20000000a00 */
[----:B------:R-:W-:Y:S01]  /*266a0*/  ULDC UR38, c[0x0][0xc] ;  /* 0x0000030000267ab9 */ /* 0x000fe20000000800 */
[----:B---3--:R-:W-:-:S02]  /*266b0*/  LOP3.LUT R6, R13, 0x2, RZ, 0xfc, !PT ;  /* 0x000000020d067812 */ /* 0x008fc400078efcff */
[----:B------:R-:W-:-:S03]  /*266c0*/  LOP3.LUT R5, R13, 0x1, RZ, 0xfc, !PT ;  /* 0x000000010d057812 */ /* 0x000fc600078efcff */
[----:B------:R-:W-:Y:S04]  /*266d0*/  STL [R1+0x40], R6 ;  /* 0x0000400601007387 */ /* 0x000fe80000100800 */
[----:B------:R-:W-:Y:S04]  /*266e0*/  STL [R1+0x38], R5 ;  /* 0x0000380501007387 */ /* 0x000fe80000100800 */
[----:B------:R-:W-:Y:S04]  /*266f0*/  STL [R1+0x28], R2 ;  /* 0x0000280201007387 */ /* 0x000fe80000100800 */
[----:B------:R-:W-:Y:S04]  /*26700*/  STL [R1+0x14], R4 ;  /* 0x0000140401007387 */ /* 0x000fe80000100800 */
[----:B------:R-:W-:Y:S04]  /*26710*/  STL [R1+0x3c], RZ ;  /* 0x00003cff01007387 */ /* 0x000fe80000100800 */
[----:B------:R0:W-:Y:S02]  /*26720*/  STL [R1], R0 ;  /* 0x0000000001007387 */ /* 0x0001e40000100800 */
[----:B0-----:R-:W-:-:S05]  /*26730*/  IMAD.IADD R0, R17, 0x1, R12 ;  /* 0x0000000111007824 */ /* 0x001fca00078e020c */
[----:B------:R0:W-:Y:S01]  /*26740*/  STL [R1+0x30], R0 ;  /* 0x0000300001007387 */ /* 0x0001e20000100800 */
[----:B------:R-:W-:-:S07]  /*26750*/  LOP3.LUT R2, R3, 0x80, RZ, 0xfc, !PT ;  /* 0x0000008003027812 */ /* 0x000fce00078efcff */
.L_x_2152:
[----:B------:R-:W-:Y:S05]  /*26760*/  YIELD ;  /* 0x0000000000007946 */ /* 0x000fea0003800000 */
[----:B------:R-:W-:Y:S01]  /*26770*/  ULDC.64 UR4, c[0x0][0xa28] ;  /* 0x00028a0000047ab9 */ /* 0x000fe20000000a00 */
[----:B------:R-:W-:Y:S01]  /*26780*/  IMAD.MOV.U32 R9, RZ, RZ, RZ ;  /* 0x000000ffff097224 */ /* 0x000fe200078e00ff */
[----:B------:R-:W-:Y:S01]  /*26790*/  ISETP.NE.U32.AND P0, PT, RZ, UR4, PT ;  /* 0x00000004ff007c0c */ /* 0x000fe2000bf05070 */
[----:B-1----:R-:W1:Y:S01]  /*267a0*/  LDC.64 R4, c[0x0][0xa00] ;  /* 0x00028000ff047b82 */ /* 0x002e620000000a00 */
[----:B------:R-:W-:Y:S02]  /*267b0*/  ULDC.64 UR6, c[0x0][0xa10] ;  /* 0x0002840000067ab9 */ /* 0x000fe40000000a00 */
[----:B------:R-:W-:Y:S01]  /*267c0*/  ISETP.NE.AND.EX P0, PT, RZ, UR5, PT, P0 ;  /* 0x00000005ff007c0c */ /* 0x000fe2000bf05300 */
[----:B------:R-:W-:-:S12]  /*267d0*/  ULDC.64 UR4, c[0x0][0xa18] ;  /* 0x0002860000047ab9 */ /* 0x000fd80000000a00 */
[----:B0-2---:R-:W2:Y:S01]  /*267e0*/  @P0 LDC.64 R2, c[0x0][0xa28] ;  /* 0x00028a00ff020b82 */ /* 0x005ea20000000a00 */
[----:B------:R-:W-:Y:S01]  /*267f0*/  ISETP.NE.U32.AND P1, PT, RZ, UR6, PT ;  /* 0x00000006ff007c0c */ /* 0x000fe2000bf25070 */
[----:B--2---:R-:W-:-:S05]  /*26800*/  @P0 IMAD.WIDE R2, R27, 0x4, R2 ;  /* 0x000000041b020825 */ /* 0x004fca00078e0202 */
[----:B------:R2:W3:Y:S01]  /*26810*/  @P0 LDG.E R9, desc[UR60][R2.64] ;  /* 0x0000003c02090981 */ /* 0x0004e2000c1e1900 */
[----:B------:R-:W-:Y:S01]  /*26820*/  ISETP.NE.U32.AND P0, PT, RZ, UR4, PT ;  /* 0x00000004ff007c0c */ /* 0x000fe2000bf05070 */
[----:B------:R-:W-:Y:S01]  /*26830*/  IMAD.MOV.U32 R28, RZ, RZ, RZ ;  /* 0x000000ffff1c7224 */ /* 0x000fe200078e00ff */
[----:B------:R-:W-:Y:S01]  /*26840*/  ISETP.NE.AND.EX P1, PT, RZ, UR7, PT, P1 ;  /* 0x00000007ff007c0c */ /* 0x000fe2000bf25310 */
[----:B0-----:R-:W-:Y:S01]  /*26850*/  IMAD.MOV.U32 R0, RZ, RZ, RZ ;  /* 0x000000ffff007224 */ /* 0x001fe200078e00ff */
[----:B------:R-:W-:Y:S01]  /*26860*/  ISETP.NE.AND.EX P2, PT, RZ, UR5, PT, P0 ;  /* 0x00000005ff007c0c */ /* 0x000fe2000bf45300 */
[----:B------:R-:W-:Y:S01]  /*26870*/  ULDC.64 UR4, c[0x0][0xa00] ;  /* 0x0002800000047ab9 */ /* 0x000fe20000000a00 */
[----:B-1----:R-:W-:Y:S01]  /*26880*/  IMAD.WIDE R4, R27, 0x4, R4 ;  /* 0x000000041b047825 */ /* 0x002fe200078e0204 */
[----:B------:R-:W-:Y:S01]  /*26890*/  ISETP.NE.U32.AND P0, PT, RZ, UR4, PT ;  /* 0x00000004ff007c0c */ /* 0x000fe2000bf05070 */
[----:B--2---:R-:W0:Y:S03]  /*268a0*/  LDC.64 R2, c[0x0][0xa10] ;  /* 0x00028400ff027b82 */ /* 0x004e260000000a00 */
[----:B------:R-:W-:-:S06]  /*268b0*/  ISETP.NE.AND.EX P0, PT, RZ, UR5, PT, P0 ;  /* 0x00000005ff007c0c */ /* 0x000fcc000bf05300 */
[----:B------:R-:W1:Y:S07]  /*268c0*/  @P2 LDC.64 R6, c[0x0][0xa18] ;  /* 0x00028600ff062b82 */ /* 0x000e6e0000000a00 */
[----:B------:R-:W5:Y:S01]  /*268d0*/  @P0 LDG.E R28, desc[UR60][R4.64] ;  /* 0x0000003c041c0981 */ /* 0x000f62000c1e1900 */
[----:B0-----:R-:W-:-:S05]  /*268e0*/  IMAD.WIDE R2, R27, 0x4, R2 ;  /* 0x000000041b027825 */ /* 0x001fca00078e0202 */
[----:B------:R-:W5:Y:S01]  /*268f0*/  @P1 LDG.E R0, desc[UR60][R2.64] ;  /* 0x0000003c02001981 */ /* 0x000f62000c1e1900 */
[----:B------:R-:W-:Y:S02]  /*26900*/  ULDC UR4, c[0x0][0x288] ;  /* 0x0000a20000047ab9 */ /* 0x000fe40000000800 */
[----:B------:R-:W-:Y:S01]  /*26910*/  IMAD.U32 R23, RZ, RZ, UR4 ;  /* 0x00000004ff177e24 */ /* 0x000fe2000f8e00ff */
[----:B------:R-:W-:Y:S02]  /*26920*/  ULDC.64 UR4, c[0x0][0x418] ;  /* 0x0001060000047ab9 */ /* 0x000fe40000000a00 */
[----:B------:R-:W-:-:S03]  /*26930*/  UISETP.NE.U32.AND UP0, UPT, UR4, URZ, UPT ;  /* 0x0000003f0400728c */ /* 0x000fc6000bf05070 */
[----:B------:R-:W-:Y:S01]  /*26940*/  ULDC UR4, c[0x0][0x424] ;  /* 0x0001090000047ab9 */ /* 0x000fe20000000800 */
[----:B------:R-:W-:Y:S01]  /*26950*/  UISETP.NE.AND.EX UP0, UPT, UR5, URZ, UPT, UP0 ;  /* 0x0000003f0500728c */ /* 0x000fe2000bf05300 */
[----:B-1----:R-:W-:Y:S02]  /*26960*/  @P2 IMAD.WIDE R6, R27, 0x4, R6 ;  /* 0x000000041b062825 */ /* 0x002fe400078e0206 */
[----:B------:R-:W-:Y:S01]  /*26970*/  ULDC UR5, c[0x0][0x2f0] ;  /* 0x0000bc0000057ab9 */ /* 0x000fe20000000800 */
[----:B------:R-:W-:Y:S02]  /*26980*/  USEL UR4, UR4, 0x1, UP0 ;  /* 0x0000000104047887 */ /* 0x000fe40008000000 */
[----:B------:R0:W5:Y:S02]  /*26990*/  @P2 LDG.E R23, desc[UR60][R6.64] ;  /* 0x0000003c06172981 */ /* 0x000164000c1e1900 */
[----:B------:R-:W-:-:S03]  /*269a0*/  UIMAD UR4, UR4, UR5, URZ ;  /* 0x00000005040472a4 */ /* 0x000fc6000f8e023f */
[----:B------:R-:W-:-:S03]  /*269b0*/  ULDC UR5, c[0x0][0x348] ;  /* 0x0000d20000057ab9 */ /* 0x000fc60000000800 */
[----:B------:R-:W-:Y:S02]  /*269c0*/  IMAD.U32 R10, RZ, RZ, UR4 ;  /* 0x00000004ff0a7e24 */ /* 0x000fe4000f8e00ff */
[----:B0-----:R-:W-:Y:S01]  /*269d0*/  IMAD.U32 R6, RZ, RZ, UR5 ;  /* 0x00000005ff067e24 */ /* 0x001fe2000f8e00ff */
[----:B---3--:R0:W-:Y:S01]  /*269e0*/  STL [R1+0x8], R9 ;  /* 0x0000080901007387 */ /* 0x0081e20000100800 */
[----:B------:R-:W-:Y:S05]  /*269f0*/  @P2 BRA `(.L_x_2029) ;  /* 0x0000000000102947 */ /* 0x000fea0003800000 */
[----:B------:R-:W-:Y:S05]  /*26a00*/  @!P0 BRA `(.L_x_2029) ;  /* 0x00000000000c8947 */ /* 0x000fea0003800000 */
[----:B-----5:R-:W2:Y:S04]  /*26a10*/  LDG.E R23, desc[UR60][R4.64] ;  /* 0x0000003c04177981 */ /* 0x020ea8000c1e1900 */
[----:B------:R-:W2:Y:S02]  /*26a20*/  LDG.E R8, desc[UR60][R4.64+0x4] ;  /* 0x0000043c04087981 */ /* 0x000ea4000c1e1900 */
[----:B--2---:R-:W-:-:S07]  /*26a30*/  IMAD.IADD R23, R8, 0x1, -R23 ;  /* 0x0000000108177824 */ /* 0x004fce00078e0a17 */
.L_x_2029:
[----:B------:R-:W-:Y:S02]  /*26a40*/  ULDC.64 UR4, c[0x0][0xa20] ;  /* 0x0002880000047ab9 */ /* 0x000fe40000000a00 */
[----:B------:R-:W-:-:S04]  /*26a50*/  ISETP.NE.U32.AND P0, PT, RZ, UR4, PT ;  /* 0x00000004ff007c0c */ /* 0x000fc8000bf05070 */
[----:B------:R-:W-:-:S13]  /*26a60*/  ISETP.NE.AND.EX P0, PT, RZ, UR5, PT, P0 ;  /* 0x00000005ff007c0c */ /* 0x000fda000bf05300 */
[----:B------:R-:W-:Y:S05]  /*26a70*/  @!P0 BRA `(.L_x_2030) ;  /* 0x0000000000108947 */ /* 0x000fea0003800000 */
[----:B------:R-:W1:Y:S02]  /*26a80*/  LDC.64 R4, c[0x0][0xa20] ;  /* 0x00028800ff047b82 */ /* 0x000e640000000a00 */
[----:B-1----:R-:W-:-:S05]  /*26a90*/  IMAD.WIDE R4, R27, 0x4, R4 ;  /* 0x000000041b047825 */ /* 0x002fca00078e0204 */
[----:B------:R1:W5:Y:S01]  /*26aa0*/  LDG.E R10, desc[UR60][R4.64] ;  /* 0x0000003c040a7981 */ /* 0x000362000c1e1900 */
[----:B------:R-:W-:Y:S05]  /*26ab0*/  BRA `(.L_x_2031) ;  /* 0x0000000000247947 */ /* 0x000fea0003800000 */
.L_x_2030:
[----:B------:R-:W-:Y:S02]  /*26ac0*/  ULDC.64 UR4, c[0x0][0xa08] ;  /* 0x0002820000047ab9 */ /* 0x000fe40000000a00 */
[----:B------:R-:W-:-:S04]  /*26ad0*/  ISETP.NE.U32.AND P0, PT, RZ, UR4, PT ;  /* 0x00000004ff007c0c */ /* 0x000fc8000bf05070 */
[----:B------:R-:W-:-:S13]  /*26ae0*/  ISETP.NE.AND.EX P0, PT, RZ, UR5, PT, P0 ;  /* 0x00000005ff007c0c */ /* 0x000fda000bf05300 */
[----:B------:R-:W-:Y:S05]  /*26af0*/  @!P0 BRA `(.L_x_2031) ;  /* 0x0000000000148947 */ /* 0x000fea0003800000 */
[----:B------:R-:W1:Y:S02]  /*26b00*/  LDC.64 R4, c[0x0][0xa08] ;  /* 0x00028200ff047b82 */ /* 0x000e640000000a00 */
[----:B-1----:R-:W-:-:S05]  /*26b10*/  IMAD.WIDE R4, R27, 0x4, R4 ;  /* 0x000000041b047825 */ /* 0x002fca00078e0204 */
[----:B------:R-:W2:Y:S04]  /*26b20*/  LDG.E R10, desc[UR60][R4.64] ;  /* 0x0000003c040a7981 */ /* 0x000ea8000c1e1900 */
[----:B------:R-:W2:Y:S02]  /*26b30*/  LDG.E R7, desc[UR60][R4.64+0x4] ;  /* 0x0000043c04077981 */ /* 0x000ea4000c1e1900 */
[----:B--2---:R-:W-:-:S07]  /*26b40*/  IMAD.IADD R10, R7, 0x1, -R10 ;  /* 0x00000001070a7824 */ /* 0x004fce00078e0a0a */
.L_x_2031:
[----:B-1----:R-:W2:Y:S01]  /*26b50*/  @P1 LDG.E R4, desc[UR60][R2.64] ;  /* 0x0000003c02041981 */ /* 0x002ea2000c1e1900 */
[----:B------:R-:W1:Y:S03]  /*26b60*/  LDC R7, c[0x0][0x448] ;  /* 0x00011200ff077b82 */ /* 0x000e660000000800 */
[----:B------:R3:W2:Y:S01]  /*26b70*/  @P1 LDG.E R5, desc[UR60][R2.64+0x4] ;  /* 0x0000043c02051981 */ /* 0x0006a2000c1e1900 */
[----:B-----5:R-:W-:Y:S02]  /*26b80*/  IMAD.IADD R10, R10, 0x1, -R9 ;  /* 0x000000010a0a7824 */ /* 0x020fe400078e0a09 */
[----:B------:R-:W-:-:S04]  /*26b90*/  IMAD.SHL.U32 R25, R25, 0x80, RZ ;  /* 0x0000008019197824 */ /* 0x000fc800078e00ff */
[----:B------:R-:W-:Y:S01]  /*26ba0*/  VIADD R8, R25, 0x7f ;  /* 0x0000007f19087836 */ /* 0x000fe20000000000 */
[----:B-1----:R-:W-:-:S13]  /*26bb0*/  ISETP.NE.AND P2, PT, R7, 0x1, PT ;  /* 0x000000010700780c */ /* 0x002fda0003f45270 */
[----:B---3--:R-:W1:Y:S08]  /*26bc0*/  @P2 LDC R3, c[0x0][0x44c] ;  /* 0x00011300ff032b82 */ /* 0x008e700000000800 */
[----:B------:R-:W3:Y:S01]  /*26bd0*/  @P2 LDC R2, c[0x0][0x450] ;  /* 0x00011400ff022b82 */ /* 0x000ee20000000800 */
[----:B-1----:R-:W-:-:S05]  /*26be0*/  @P2 IMAD.HI.U32 R3, R8, R3, RZ ;  /* 0x0000000308032227 */ /* 0x002fca00078e00ff */
[----:B---3--:R-:W-:Y:S01]  /*26bf0*/  @P2 SHF.R.U32.HI R8, RZ, R2, R3 ;  /* 0x00000002ff082219 */ /* 0x008fe20000011603 */
[----:B--2---:R-:W-:-:S04]  /*26c00*/  @P1 IMAD.IADD R6, R5, 0x1, -R4 ;  /* 0x0000000105061824 */ /* 0x004fc800078e0a04 */
[----:B------:R-:W-:-:S04]  /*26c10*/  IMAD.IADD R18, R10, 0x1, R6 ;  /* 0x000000010a127824 */ /* 0x000fc800078e0206 */
[C---:B0-----:R-:W-:Y:S01]  /*26c20*/  VIADD R9, R18.reuse, 0x9f ;  /* 0x0000009f12097836 */ /* 0x041fe20000000000 */
[----:B------:R-:W-:-:S03]  /*26c30*/  IADD3 R7, R18, 0x1, -R23 ;  /* 0x0000000112077810 */ /* 0x000fc60007ffe817 */
[----:B------:R-:W-:-:S04]  /*26c40*/  IMAD.HI R9, R9, 0x66666667, RZ ;  /* 0x6666666709097827 */ /* 0x000fc800078e02ff */
[----:B------:R-:W-:Y:S01]  /*26c50*/  IMAD.IADD R8, R7, 0x1, R8 ;  /* 0x0000000107087824 */ /* 0x000fe200078e0208 */
[----:B------:R-:W-:-:S04]  /*26c60*/  SHF.R.U32.HI R2, RZ, 0x1f, R9 ;  /* 0x0000001fff027819 */ /* 0x000fc80000011609 */
[----:B------:R-:W-:Y:S02]  /*26c70*/  LEA.HI.SX32 R9, R9, R2, 0x1a ;  /* 0x0000000209097211 */ /* 0x000fe400078fd2ff */
[----:B------:R-:W0:Y:S02]  /*26c80*/  LDC.64 R2, c[0x0][0x9e0] ;  /* 0x00027800ff027b82 */ /* 0x000e240000000a00 */
[----:B0-----:R-:W-:Y:S01]  /*26c90*/  ISETP.GE.AND P3, PT, R3, 0x1, PT ;  /* 0x000000010300780c */ /* 0x001fe20003f66270 */
[----:B------:R-:W-:-:S12]  /*26ca0*/  IMAD.IADD R2, R8, 0x1, R2 ;  /* 0x0000000108027824 */ /* 0x000fd800078e0202 */
[----:B------:R-:W-:Y:S05]  /*26cb0*/  @!P3 BRA `(.L_x_2032) ;  /* 0x000000000048b947 */ /* 0x000fea0003800000 */
        /* <DEDUP_REMOVED lines=11> */
.L_x_2034:
[----:B------:R-:W-:-:S13]  /*26d70*/  ISETP.NE.AND P0, PT, R3, 0x1, PT ;  /* 0x000000010300780c */ /* 0x000fda0003f05270 */
[----:B------:R-:W0:Y:S02]  /*26d80*/  @P0 LDC.64 R4, c[0x0][0x9e8] ;  /* 0x00027a00ff040b82 */ /* 0x000e240000000a00 */
[----:B0-----:R-:W-:-:S05]  /*26d90*/  @P0 IMAD.HI.U32 R4, R11, R4, RZ ;  /* 0x000000040b040227 */ /* 0x001fca00078e00ff */
[----:B------:R-:W-:-:S07]  /*26da0*/  @P0 SHF.R.U32.HI R11, RZ, R5, R4 ;  /* 0x00000005ff0b0219 */ /* 0x000fce0000011604 */
.L_x_2035:
[----:B------:R-:W-:Y:S05]  /*26db0*/  BSYNC B0 ;  /* 0x0000000000007941 */ /* 0x000fea0003800000 */
.L_x_2033:
[----:B------:R-:W-:-:S05]  /*26dc0*/  IMAD R11, R11, R3, R3 ;  /* 0x000000030b0b7224 */ /* 0x000fca00078e0203 */
[----:B------:R-:W-:-:S07]  /*26dd0*/  VIMNMX R2, R2, R11, PT ;  /* 0x0000000b02027248 */ /* 0x000fce0003fe0100 */
.L_x_2032:
[----:B------:R-:W0:Y:S01]  /*26de0*/  @P2 LDC R8, c[0x0][0x44c] ;  /* 0x00011300ff082b82 */ /* 0x000e220000000800 */
[----:B------:R-:W-:Y:S01]  /*26df0*/  IMAD.MOV.U32 R4, RZ, RZ, R25 ;  /* 0x000000ffff047224 */ /* 0x000fe200078e0019 */
[----:B------:R-:W-:-:S06]  /*26e00*/  ULDC UR4, c[0x0][0x9dc] ;  /* 0x0002770000047ab9 */ /* 0x000fcc0000000800 */
[----:B------:R-:W1:Y:S01]  /*26e10*/  @P2 LDC R5, c[0x0][0x450] ;  /* 0x00011400ff052b82 */ /* 0x000e620000000800 */
[----:B0-----:R-:W-:-:S05]  /*26e20*/  @P2 IMAD.HI.U32 R8, R25, R8, RZ ;  /* 0x0000000819082227 */ /* 0x001fca00078e00ff */
[----:B-1----:R-:W-:Y:S01]  /*26e30*/  @P2 SHF.R.U32.HI R4, RZ, R5, R8 ;  /* 0x00000005ff042219 */ /* 0x002fe20000011608 */
[----:B------:R-:W-:-:S04]  /*26e40*/  IMAD.IADD R8, R18, 0x1, -R23 ;  /* 0x0000000112087824 */ /* 0x000fc800078e0a17 */
        /* <DEDUP_REMOVED lines=13> */
.L_x_2038:
[----:B------:R-:W-:-:S13]  /*26f20*/  ISETP.NE.AND P0, PT, R3, 0x1, PT ;  /* 0x000000010300780c */ /* 0x000fda0003f05270 */
[----:B------:R-:W0:Y:S02]  /*26f30*/  @P0 LDC.64 R4, c[0x0][0x9e8] ;  /* 0x00027a00ff040b82 */ /* 0x000e240000000a00 */
[----:B0-----:R-:W-:-:S05]  /*26f40*/  @P0 IMAD.HI.U32 R4, R12, R4, RZ ;  /* 0x000000040c040227 */ /* 0x001fca00078e00ff */
[----:B------:R-:W-:-:S07]  /*26f50*/  @P0 SHF.R.U32.HI R12, RZ, R5, R4 ;  /* 0x00000005ff0c0219 */ /* 0x000fce0000011604 */
.L_x_2039:
[----:B------:R-:W-:Y:S05]  /*26f60*/  BSYNC B0 ;  /* 0x0000000000007941 */ /* 0x000fea0003800000 */
.L_x_2037:
[----:B------:R-:W-:-:S05]  /*26f70*/  IMAD R3, R12, R3, RZ ;  /* 0x000000030c037224 */ /* 0x000fca00078e02ff */
[----:B------:R-:W-:-:S07]  /*26f80*/  VIMNMX R11, R11, R3, !PT ;  /* 0x000000030b0b7248 */ /* 0x000fce0007fe0100 */
.L_x_2036:
[----:B------:R-:W-:Y:S01]  /*26f90*/  VIADD R2, R2, 0x9f ;  /* 0x0000009f02027836 */ /* 0x000fe20000000000 */
[----:B------:R-:W-:Y:S01]  /*26fa0*/  BSSY B0, `(.L_x_2040) ;  /* 0x00000e2000007945 */ /* 0x000fe20003800000 */
[----:B------:R-:W-:-:S04]  /*26fb0*/  IMAD.HI R11, R11, 0x66666667, RZ ;  /* 0x666666670b0b7827 */ /* 0x000fc800078e02ff */
[----:B------:R-:W-:-:S05]  /*26fc0*/  IMAD.HI R2, R2, 0x66666667, RZ ;  /* 0x6666666702027827 */ /* 0x000fca00078e02ff */
[----:B------:R-:W-:-:S04]  /*26fd0*/  SHF.R.U32.HI R3, RZ, 0x1f, R2 ;  /* 0x0000001fff037819 */ /* 0x000fc80000011602 */
[----:B------:R-:W-:Y:S02]  /*26fe0*/  LEA.HI.SX32 R3, R2, R3, 0x1a ;  /* 0x0000000302037211 */ /* 0x000fe400078fd2ff */
[----:B------:R-:W-:Y:S02]  /*26ff0*/  SHF.R.U32.HI R2, RZ, 0x1f, R11 ;  /* 0x0000001fff027819 */ /* 0x000fe4000001160b */
[----:B------:R-:W-:Y:S02]  /*27000*/  VIMNMX R3, R9, R3, PT ;  /* 0x0000000309037248 */ /* 0x000fe40003fe0100 */
[----:B------:R-:W-:-:S03]  /*27010*/  LEA.HI.SX32 R2, R11, R2, 0x1a ;  /* 0x000000020b027211 */ /* 0x000fc600078fd2ff */
[----:B------:R-:W-:Y:S01]  /*27020*/  IMAD R3, R3, 0xa0, -R10 ;  /* 0x000000a003037824 */ /* 0x000fe200078e0a0a */
[----:B------:R-:W-:-:S04]  /*27030*/  VIMNMX R2, RZ, R2, !PT ;  /* 0x00000002ff027248 */ /* 0x000fc80007fe0100 */
[----:B------:R-:W-:Y:S01]  /*27040*/  VIMNMX R6, R3, R6, PT ;  /* 0x0000000603067248 */ /* 0x000fe20003fe0100 */
[----:B------:R-:W-:-:S05]  /*27050*/  IMAD R2, R2, 0xa0, -R10 ;  /* 0x000000a002027824 */ /* 0x000fca00078e0a0a */
        /* <DEDUP_REMOVED lines=15> */
[----:B------:R-:W0:Y:S02]  /*27150*/  S2R R5, SR_TID.X ;  /* 0x0000000000057919 */ /* 0x000e240000002100 */
[----:B0-----:R-:W-:-:S04]  /*27160*/  SHF.R.U32.HI R5, RZ, 0x5, R5 ;  /* 0x00000005ff057819 */ /* 0x001fc80000011605 */
[----:B------:R-:W-:-:S05]  /*27170*/  LOP3.LUT R5, R5, 0x3, RZ, 0xc0, !PT ;  /* 0x0000000305057812 */ /* 0x000fca00078ec0ff */
[----:B------:R0:W1:Y:S02]  /*27180*/  SHFL.IDX PT, R14, R5, RZ, 0x1f ;  /* 0x00001fff050e7589 */ /* 0x00006400000e0000 */
.L_x_2285:
[----:B-1----:R-:W-:Y:S02]  /*27190*/  ISETP.NE.AND P0, PT, R14, RZ, PT ;  /* 0x000000ff0e00720c */ /* 0x002fe40003f05270 */
[----:B------:R-:W-:-:S11]  /*271a0*/  PLOP3.LUT P6, PT, PT, PT, PT, 0x8, 0x0 ;  /* 0x000000000000781c */ /* 0x000fd60003fce170 */
[----:B------:R-:W-:Y:S05]  /*271b0*/  @P0 BRA `(.L_x_2043) ;  /* 0x00000000000c0947 */ /* 0x000fea0003800000 */
[----:B------:R-:W-:-:S03]  /*271c0*/  UMOV UR4, 0xffffffff ;  /* 0xffffffff00047882 */ /* 0x000fc60000000000 */
[----:B------:R-:W-:Y:S05]  /*271d0*/  BRA.DIV UR4, `(.L_x_2044) ;  /* 0x0000009a04247947 */ /* 0x000fea000b800000 */
[----:B------:R-:W-:-:S13]  /*271e0*/  ELECT P6, URZ, PT ;  /* 0x00000000003f782f */ /* 0x000fda00038c0000 */
.L_x_2043:
[----:B0-----:R-:W2:Y:S01]  /*271f0*/  LDL R5, [R1+0x3c] ;  /* 0x00003c0001057983 */ /* 0x001ea20000100800 */
[----:B------:R-:W-:Y:S01]  /*27200*/  BSSY B1, `(.L_x_2045) ;  /* 0x0000008000017945 */ /* 0x000fe20003800000 */
[----:B--2---:R-:W-:-:S05]  /*27210*/  VIADD R5, R5, 0x1 ;  /* 0x0000000105057836 */ /* 0x004fca0000000000 */
[----:B------:R-:W-:-:S04]  /*27220*/  LEA.HI R6, R5, R5, RZ, 0x1 ;  /* 0x0000000505067211 */ /* 0x000fc800078f08ff */
[----:B------:R-:W-:-:S05]  /*27230*/  LOP3.LUT R6, R6, 0xfffffffe, RZ, 0xc0, !PT ;  /* 0xfffffffe06067812 */ /* 0x000fca00078ec0ff */
[----:B------:R-:W-:-:S05]  /*27240*/  IMAD.IADD R5, R5, 0x1, -R6 ;  /* 0x0000000105057824 */ /* 0x000fca00078e0a06 */
[----:B------:R-:W-:-:S04]  /*27250*/  SHF.L.U32 R5, R5, 0x1f, RZ ;  /* 0x0000001f05057819 */ /* 0x000fc800000006ff */
[----:B------:R-:W0:Y:S02]  /*27260*/  SYNCS.PHASECHK.TRANS64.TRYWAIT P0, [R17+URZ+0x22820], R5 ;  /* 0x02282005110075a7 */ /* 0x000e24000800017f */
[----:B0-----:R-:W-:Y:S05]  /*27270*/  @!P0 BRA `(.L_x_2046) ;  /* 0x00000098001c8947 */ /* 0x001fea0003800000 */
.L_x_2288:
[----:B------:R-:W-:Y:S05]  /*27280*/  BSYNC B1 ;  /* 0x0000000000017941 */ /* 0x000fea0003800000 */
.L_x_2045:
[----:B------:R-:W-:Y:S04]  /*27290*/  BSSY B1, `(.L_x_2047) ;  /* 0x000004e000017945 */ /* 0x000fe80003800000 */
[----:B------:R-:W-:Y:S05]  /*272a0*/  @!P6 BRA `(.L_x_2048) ;  /* 0x000000040030e947 */ /* 0x000fea0003800000 */
[----:B------:R-:W2:Y:S01]  /*272b0*/  LDL R6, [R1] ;  /* 0x0000000001067983 */ /* 0x000ea20000100800 */
[----:B0-----:R-:W-:Y:S01]  /*272c0*/  IMAD R5, R35, 0x8, R17 ;  /* 0x0000000823057824 */ /* 0x001fe200078e0211 */
[----:B------:R-:W0:Y:S01]  /*272d0*/  S2R R10, SR_TID.X ;  /* 0x00000000000a7919 */ /* 0x000e220000002100 */
[----:B------:R-:W-:Y:S01]  /*272e0*/  BSSY B2, `(.L_x_2049) ;  /* 0x0000006000027945 */ /* 0x000fe20003800000 */
[----:B0-----:R-:W-:-:S04]  /*272f0*/  LOP3.LUT R10, R10, 0x7f, RZ, 0xc0, !PT ;  /* 0x0000007f0a0a7812 */ /* 0x001fc800078ec0ff */
[----:B------:R-:W-:Y:S02]  /*27300*/  ISETP.NE.AND P1, PT, R10, RZ, PT ;  /* 0x000000ff0a00720c */ /* 0x000fe40003f25270 */
[----:B--2---:R-:W-:-:S04]  /*27310*/  SHF.L.U32 R6, R6, 0x1f, RZ ;  /* 0x0000001f06067819 */ /* 0x004fc800000006ff */
[----:B------:R-:W0:Y:S02]  /*27320*/  SYNCS.PHASECHK.TRANS64.TRYWAIT P0, [R5+URZ+0x228a0], R6 ;  /* 0x0228a006050075a7 */ /* 0x000e24000800017f */
[----:B0-----:R-:W-:Y:S05]  /*27330*/  @!P0 BRA `(.L_x_2050) ;  /* 0x0000009800008947 */ /* 0x001fea0003800000 */
.L_x_2289:
[----:B------:R-:W-:Y:S05]  /*27340*/  BSYNC B2 ;  /* 0x0000000000027941 */ /* 0x000fea0003800000 */
.L_x_2049:
[----:B------:R-:W-:Y:S04]  /*27350*/  BSSY B2, `(.L_x_2051) ;  /* 0x0000009000027945 */ /* 0x000fe80003800000 */
[----:B------:R-:W-:Y:S05]  /*27360*/  @P1 BRA `(.L_x_2052) ;  /* 0x00000000001c1947 */ /* 0x000fea0003800000 */
[----:B------:R-:W1:Y:S02]  /*27370*/  S2R R10, SR_TID.X ;  /* 0x00000000000a7919 */ /* 0x000e640000002100 */
[----:B-1----:R-:W-:Y:S01]  /*27380*/  LOP3.LUT R11, R10, 0x1f, RZ, 0xc0, !PT ;  /* 0x0000001f0a0b7812 */ /* 0x002fe200078ec0ff */
[----:B------:R-:W-:-:S03]  /*27390*/  IMAD.MOV.U32 R10, RZ, RZ, 0x5000 ;  /* 0x00005000ff0a7424 */ /* 0x000fc600078e00ff */
[----:B------:R-:W-:Y:S01]  /*273a0*/  ISETP.NE.AND P0, PT, R11, RZ, PT ;  /* 0x000000ff0b00720c */ /* 0x000fe20003f05270 */
[----:B------:R1:W-:-:S12]  /*273b0*/  SYNCS.ARRIVE.TRANS64 RZ, [R5+URZ+0x22890], R10 ;  /* 0x0228900a05ff79a7 */ /* 0x0003d8000800003f */
[----:B-1----:R-:W-:Y:S05]  /*273c0*/  @!P0 BRA `(.L_x_2052) ;  /* 0x0000000000048947 */ /* 0x002fea0003800000 */
[----:B------:R-:W-:Y:S01]  /*273d0*/  BPT.TRAP 0x1 ;  /* 0x000000040000795c */ /* 0x000fe20000300000 */
.L_x_2052:
[----:B------:R-:W-:Y:S05]  /*273e0*/  BSYNC B2 ;  /* 0x0000000000027941 */ /* 0x000fea0003800000 */
.L_x_2051:
[----:B------:R-:W-:Y:S01]  /*273f0*/  IMAD.MOV.U32 R14, RZ, RZ, RZ ;  /* 0x000000ffff0e7224 */ /* 0x000fe200078e00ff */
[----:B------:R-:W-:Y:S01]  /*27400*/  UIADD3 UR4, UP0, UR36, 0x570, URZ ;  /* 0x0000057024047890 */ /* 0x000fe2000ff1e03f */
[----:B------:R-:W-:Y:S01]  /*27410*/  IMAD R11, R3, 0xa0, R0 ;  /* 0x000000a0030b7824 */ /* 0x000fe200078e0200 */
[----:B------:R-:W-:Y:S01]  /*27420*/  PLOP3.LUT P0, PT, PT, PT, PT, 0x80, 0x0 ;  /* 0x000000000000781c */ /* 0x000fe20003f0f070 */
[----:B------:R-:W-:Y:S01]  /*27430*/  IMAD R10, R35, 0x5000, R17 ;  /* 0x00005000230a7824 */ /* 0x000fe200078e0211 */
[----:B------:R-:W-:Y:S01]  /*27440*/  R2UR UR10, R14 ;  /* 0x000000000e0a72ca */ /* 0x000fe200000e0000 */
[----:B------:R-:W-:Y:S01]  /*27450*/  VIADD R11, R11, 0xffffff60 ;  /* 0xffffff600b0b7836 */ /* 0x000fe20000000000 */
[----:B------:R-:W-:Y:S01]  /*27460*/  UIADD3.X UR5, URZ, UR37, URZ, UP0, !UPT ;  /* 0x000000253f057290 */ /* 0x000fe200087fe43f */
[----:B------:R-:W-:Y:S01]  /*27470*/  VIADD R12, R5, 0x22890 ;  /* 0x00022890050c7836 */ /* 0x000fe20000000000 */
[----:B------:R-:W-:Y:S01]  /*27480*/  UMOV UR6, 0x0 ;  /* 0x0000000000067882 */ /* 0x000fe20000000000 */
[----:B------:R-:W-:Y:S01]  /*27490*/  VIADD R13, R10, 0x18400 ;  /* 0x000184000a0d7836 */ /* 0x000fe20000000000 */
[----:B------:R-:W-:-:S09]  /*274a0*/  UMOV UR7, 0x12f00000 ;  /* 0x12f0000000077882 */ /* 0x000fd20000000000 */
.L_x_2053:
        /* <DEDUP_REMOVED lines=10> */
[----:B------:R-:W1:Y:S01]  /*27550*/  SYNCS.PHASECHK.TRANS64.TRYWAIT P0, [R5+URZ+0x228c0], R6 ;  /* 0x0228c006050075a7 */ /* 0x000e62000800017f */
[----:B------:R-:W-:Y:S04]  /*27560*/  BSSY B2, `(.L_x_2054) ;  /* 0x0000002000027945 */ /* 0x000fe80003800000 */
[----:B-1----:R-:W-:Y:S05]  /*27570*/  @!P0 BRA `(.L_x_2055) ;  /* 0x0000009400848947 */ /* 0x002fea0003800000 */
.L_x_2290:
[----:B------:R-:W-:Y:S05]  /*27580*/  BSYNC B2 ;  /* 0x0000000000027941 */ /* 0x000fea0003800000 */
.L_x_2054:
[----:B------:R-:W-:Y:S01]  /*27590*/  BSSY B2, `(.L_x_2056) ;  /* 0x000000b000027945 */ /* 0x000fe20003800000 */
[----:B------:R-:W-:Y:S02]  /*275a0*/  IMAD.MOV.U32 R12, RZ, RZ, 0x0 ;  /* 0x00000000ff0c7424 */ /* 0x000fe400078e00ff */
[----:B------:R-:W-:Y:S01]  /*275b0*/  IMAD.MOV.U32 R13, RZ, RZ, 0x12f00000 ;  /* 0x12f00000ff0d7424 */ /* 0x000fe200078e00ff */
[----:B------:R-:W-:Y:S06]  /*275c0*/  @P1 BRA `(.L_x_2057) ;  /* 0x00000000001c1947 */ /* 0x000fec0003800000 */
[----:B------:R-:W2:Y:S01]  /*275d0*/  S2R R15, SR_TID.X ;  /* 0x00000000000f7919 */ /* 0x000ea20000002100 */
[----:B01----:R-:W-:-:S04]  /*275e0*/  IMAD.MOV.U32 R6, RZ, RZ, 0x5000 ;  /* 0x00005000ff067424 */ /* 0x003fc800078e00ff */
[----:B------:R3:W-:Y:S01]  /*275f0*/  SYNCS.ARRIVE.TRANS64 RZ, [R5+URZ+0x228b0], R6 ;  /* 0x0228b00605ff79a7 */ /* 0x0007e2000800003f */
[----:B--2---:R-:W-:-:S04]  /*27600*/  LOP3.LUT R15, R15, 0x1f, RZ, 0xc0, !PT ;  /* 0x0000001f0f0f7812 */ /* 0x004fc800078ec0ff */
[----:B------:R-:W-:-:S13]  /*27610*/  ISETP.NE.AND P0, PT, R15, RZ, PT ;  /* 0x000000ff0f00720c */ /* 0x000fda0003f05270 */
[----:B---3--:R-:W-:Y:S05]  /*27620*/  @!P0 BRA `(.L_x_2057) ;  /* 0x0000000000048947 */ /* 0x008fea0003800000 */
[----:B------:R-:W-:Y:S01]  /*27630*/  BPT.TRAP 0x1 ;  /* 0x000000040000795c */ /* 0x000fe20000300000 */
.L_x_2057:
[----:B------:R-:W-:Y:S05]  /*27640*/  BSYNC B2 ;  /* 0x0000000000027941 */ /* 0x000fea0003800000 */
.L_x_2056:
[----:B------:R-:W-:Y:S01]  /*27650*/  R2UR UR10, R14 ;  /* 0x000000000e0a72ca */ /* 0x000fe200000e0000 */
[----:B------:R-:W-:Y:S01]  /*27660*/  UIADD3 UR4, UP0, UR36, 0x670, URZ ;  /* 0x0000067024047890 */ /* 0x000fe2000ff1e03f */
[----:B------:R-:W-:Y:S01]  /*27670*/  R2UR UR6, R12 ;  /* 0x000000000c0672ca */ /* 0x000fe200000e0000 */
[----:B------:R-:W-:Y:S01]  /*27680*/  VIADD R10, R10, 0xa400 ;  /* 0x0000a4000a0a7836 */ /* 0x000fe20000000000 */
[----:B------:R-:W-:Y:S01]  /*27690*/  R2UR UR7, R13 ;  /* 0x000000000d0772ca */ /* 0x000fe200000e0000 */
[----:B01----:R-:W-:Y:S01]  /*276a0*/  VIADD R5, R5, 0x228b0 ;  /* 0x000228b005057836 */ /* 0x003fe20000000000 */
[----:B------:R-:W-:Y:S01]  /*276b0*/  PLOP3.LUT P0, PT, PT, PT, PT, 0x80, 0x0 ;  /* 0x000000000000781c */ /* 0x000fe20003f0f070 */
[----:B------:R-:W-:-:S12]  /*276c0*/  UIADD3.X UR5, URZ, UR37, URZ, UP0, !UPT ;  /* 0x000000253f057290 */ /* 0x000fd800087fe43f */
.L_x_2058:
        /* <DEDUP_REMOVED lines=10> */
.L_x_2048:
[----:B------:R-:W-:Y:S05]  /*27770*/  BSYNC B1 ;  /* 0x0000000000017941 */ /* 0x000fea0003800000 */
.L_x_2047:
[----:B------:R-:W2:Y:S01]  /*27780*/  LDL.LU R6, [R1] ;  /* 0x0000000001067983 */ /* 0x000ea20000300800 */
[----:B------:R-:W-:Y:S01]  /*27790*/  VIADD R35, R35, 0x1 ;  /* 0x0000000123237836 */ /* 0x000fe20000000000 */
[----:B------:R-:W-:Y:S01]  /*277a0*/  PLOP3.LUT P0, PT, PT, PT, PT, 0x8, 0x0 ;  /* 0x000000000000781c */ /* 0x000fe20003f0e170 */
[----:B------:R-:W-:-:S03]  /*277b0*/  VIADD R3, R3, 0xfffffffe ;  /* 0xfffffffe03037836 */ /* 0x000fc60000000000 */
[----:B------:R-:W-:Y:S02]  /*277c0*/  ISETP.NE.AND P1, PT, R35, 0x2, PT ;  /* 0x000000022300780c */ /* 0x000fe40003f25270 */
[----:B------:R-:W-:Y:S02]  /*277d0*/  ISETP.GE.AND P2, PT, R3, R4, PT ;  /* 0x000000040300720c */ /* 0x000fe40003f46270 */
[----:B0-----:R-:W-:Y:S02]  /*277e0*/  SEL R5, RZ, 0x1, P1 ;  /* 0x00000001ff057807 */ /* 0x001fe40000800000 */
[----:B------:R-:W-:Y:S02]  /*277f0*/  SEL R35, R35, RZ, P1 ;  /* 0x000000ff23237207 */ /* 0x000fe40000800000 */
[----:B--2---:R-:W-:-:S05]  /*27800*/  LOP3.LUT R6, R6, R5, RZ, 0x3c, !PT ;  /* 0x0000000506067212 */ /* 0x004fca00078e3cff */
[----:B------:R0:W-:Y:S02]  /*27810*/  STL [R1], R6 ;  /* 0x0000000601007387 */ /* 0x0001e40000100800 */
[----:B------:R-:W-:Y:S05]  /*27820*/  @!P2 BRA `(.L_x_2041) ;  /* 0x000000040064a947 */ /* 0x000fea0003800000 */
.L_x_2071:
[----:B------:R-:W-:Y:S05]  /*27830*/  YIELD ;  /* 0x0000000000007946 */ /* 0x000fea0003800000 */
[----:B------:R-:W-:Y:S04]  /*27840*/  BSSY B1, `(.L_x_2059) ;  /* 0x000004d000017945 */ /* 0x000fe80003800000 */
[----:B-1----:R-:W-:Y:S05]  /*27850*/  @!P6 BRA `(.L_x_2060) ;  /* 0x00000004002ce947 */ /* 0x002fea0003800000 */
[----:B0-----:R-:W2:Y:S01]  /*27860*/  LDL R6, [R1] ;  /* 0x0000000001067983 */ /* 0x001ea20000100800 */
[----:B------:R-:W0:Y:S02]  /*27870*/  S2R R5, SR_TID.X ;  /* 0x0000000000057919 */ /* 0x000e240000002100 */
[----:B0-----:R-:W-:Y:S01]  /*27880*/  LOP3.LUT R10, R5, 0x7f, RZ, 0xc0, !PT ;  /* 0x0000007f050a7812 */ /* 0x001fe200078ec0ff */
[----:B------:R-:W-:Y:S01]  /*27890*/  IMAD R5, R35, 0x8, R17 ;  /* 0x0000000823057824 */ /* 0x000fe200078e0211 */
[----:B------:R-:W-:Y:S02]  /*278a0*/  BSSY B2, `(.L_x_2061) ;  /* 0x0000005000027945 */ /* 0x000fe40003800000 */
[----:B------:R-:W-:Y:S02]  /*278b0*/  ISETP.NE.AND P2, PT, R10, RZ, PT ;  /* 0x000000ff0a00720c */ /* 0x000fe40003f45270 */
[----:B--2---:R-:W-:-:S04]  /*278c0*/  SHF.L.U32 R6, R6, 0x1f, RZ ;  /* 0x0000001f06067819 */ /* 0x004fc800000006ff */
[----:B------:R-:W0:Y:S02]  /*278d0*/  SYNCS.PHASECHK.TRANS64.TRYWAIT P1, [R5+URZ+0x228a0], R6 ;  /* 0x0228a006050075a7 */ /* 0x000e24000802017f */
[----:B0-----:R-:W-:Y:S05]  /*278e0*/  @!P1 BRA `(.L_x_2062) ;  /* 0x0000009000bc9947 */ /* 0x001fea0003800000 */
.L_x_2291:
[----:B------:R-:W-:Y:S05]  /*278f0*/  BSYNC B2 ;  /* 0x0000000000027941 */ /* 0x000fea0003800000 */
.L_x_2061:
        /* <DEDUP_REMOVED lines=9> */
.L_x_2064:
[----:B------:R-:W-:Y:S05]  /*27990*/  BSYNC B2 ;  /* 0x0000000000027941 */ /* 0x000fea0003800000 */
.L_x_2063:
        /* <DEDUP_REMOVED lines=10> */
[----:B------:R-:W-:-:S10]  /*27a40*/  UMOV UR7, 0x12f00000 ;  /* 0x12f0000000077882 */ /* 0x000fd40000000000 */
.L_x_2065:
        /* <DEDUP_REMOVED lines=13> */
.L_x_2292:
[----:B------:R-:W-:Y:S05]  /*27b20*/  BSYNC B2 ;  /* 0x0000000000027941 */ /* 0x000fea0003800000 */
.L_x_2066:
        /* <DEDUP_REMOVED lines=11> */
.L_x_2069:
[----:B------:R-:W-:Y:S05]  /*27be0*/  BSYNC B2 ;  /* 0x0000000000027941 */ /* 0x000fea0003800000 */
.L_x_2068:
        /* <DEDUP_REMOVED lines=8> */
.L_x_2070:
        /* <DEDUP_REMOVED lines=10> */
.L_x_2060:
[----:B------:R-:W-:Y:S05]  /*27d10*/  BSYNC B1 ;  /* 0x0000000000017941 */ /* 0x000fea0003800000 */
.L_x_2059:
[----:B0-----:R-:W2:Y:S01]  /*27d20*/  LDL.LU R6, [R1] ;  /* 0x0000000001067983 */ /* 0x001ea20000300800 */
[----:B------:R-:W-:Y:S01]  /*27d30*/  VIADD R35, R35, 0x1 ;  /* 0x0000000123237836 */ /* 0x000fe20000000000 */
[C---:B------:R-:W-:Y:S01]  /*27d40*/  ISETP.GT.AND P2, PT, R3.reuse, R4, PT ;  /* 0x000000040300720c */ /* 0x040fe20003f44270 */
[----:B------:R-:W-:-:S03]  /*27d50*/  VIADD R3, R3, 0xffffffff ;  /* 0xffffffff03037836 */ /* 0x000fc60000000000 */
[----:B------:R-:W-:-:S04]  /*27d60*/  ISETP.NE.AND P1, PT, R35, 0x2, PT ;  /* 0x000000022300780c */ /* 0x000fc80003f25270 */
[----:B------:R-:W-:Y:S02]  /*27d70*/  SEL R5, RZ, 0x1, P1 ;  /* 0x00000001ff057807 */ /* 0x000fe40000800000 */
[----:B------:R-:W-:Y:S02]  /*27d80*/  SEL R35, R35, RZ, P1 ;  /* 0x000000ff23237207 */ /* 0x000fe40000800000 */
[----:B--2---:R-:W-:-:S05]  /*27d90*/  LOP3.LUT R6, R6, R5, RZ, 0x3c, !PT ;  /* 0x0000000506067212 */ /* 0x004fca00078e3cff */
[----:B------:R1:W-:Y:S01]  /*27da0*/  STL [R1], R6 ;  /* 0x0000000601007387 */ /* 0x0003e20000100800 */
[----:B------:R-:W-:Y:S05]  /*27db0*/  @P2 BRA `(.L_x_2071) ;  /* 0xfffffff8009c2947 */ /* 0x000fea000383ffff */
.L_x_2041:
[----:B------:R-:W-:Y:S05]  /*27dc0*/  BSYNC B0 ;  /* 0x0000000000007941 */ /* 0x000fea0003800000 */
.L_x_2040:
[----:B------:R-:W2:Y:S01]  /*27dd0*/  LDC R0, c[0x0][0x448] ;  /* 0x00011200ff007b82 */ /* 0x000ea20000000800 */
[----:B------:R-:W-:Y:S01]  /*27de0*/  VIADD R2, R25, 0x7f ;  /* 0x0000007f19027836 */ /* 0x000fe20000000000 */
[----:B------:R-:W-:Y:S06]  /*27df0*/  @!P0 WARPSYNC.ALL ;  /* 0x0000000000008948 */ /* 0x000fec0003800000 */
[----:B------:R-:W-:Y:S01]  /*27e00*/  @!P0 BAR.SYNC.DEFER_BLOCKING 0xc, 0x180 ;  /* 0x0306000000008b1d */ /* 0x000fe20000010000 */
[----:B--2---:R-:W-:-:S13]  /*27e10*/  ISETP.NE.AND P1, PT, R0, 0x1, PT ;  /* 0x000000010000780c */ /* 0x004fda0003f25270 */
[----:B------:R-:W2:Y:S08]  /*27e20*/  @P1 LDC R3, c[0x0][0x44c] ;  /* 0x00011300ff031b82 */ /* 0x000eb00000000800 */
[----:B------:R-:W3:Y:S01]  /*27e30*/  @P1 LDC R0, c[0x0][0x450] ;  /* 0x00011400ff001b82 */ /* 0x000ee20000000800 */
[----:B--2---:R-:W-:-:S05]  /*27e40*/  @P1 IMAD.HI.U32 R3, R2, R3, RZ ;  /* 0x0000000302031227 */ /* 0x004fca00078e00ff */
[----:B---3--:R-:W-:-:S05]  /*27e50*/  @P1 SHF.R.U32.HI R2, RZ, R0, R3 ;  /* 0x00000000ff021219 */ /* 0x008fca0000011603 */
[----:B------:R-:W-:Y:S02]  /*27e60*/  IMAD.IADD R7, R7, 0x1, R2 ;  /* 0x0000000107077824 */ /* 0x000fe400078e0202 */
[----:B------:R-:W2:Y:S02]  /*27e70*/  LDC.64 R2, c[0x0][0x9e0] ;  /* 0x00027800ff027b82 */ /* 0x000ea40000000a00 */
[----:B--2---:R-:W-:Y:S01]  /*27e80*/  ISETP.GE.AND P2, PT, R3, 0x1, PT ;  /* 0x000000010300780c */ /* 0x004fe20003f46270 */
        /* <DEDUP_REMOVED lines=8> */
[----:B------:R-:W2:Y:S02]  /*27f10*/  @P0 LDC.64 R4, c[0x0][0x9e8] ;  /* 0x00027a00ff040b82 */ /* 0x000ea40000000a00 */
[----:B--2---:R-:W-:-:S05]  /*27f20*/  @P0 IMAD.HI.U32 R4, R0, R4, RZ ;  /* 0x0000000400040227 */ /* 0x004fca00078e00ff */
[----:B------:R-:W-:-:S04]  /*27f30*/  @P0 SHF.R.U32.HI R0, RZ, R5, R4 ;  /* 0x00000005ff000219 */ /* 0x000fc80000011604 */
[----:B------:R-:W-:Y:S01]  /*27f40*/  LOP3.LUT R0, RZ, R0, RZ, 0x33, !PT ;  /* 0x00000000ff007212 */ /* 0x000fe200078e33ff */
[----:B------:R-:W-:Y:S06]  /*27f50*/  BRA `(.L_x_2075) ;  /* 0x0000000000107947 */ /* 0x000fec0003800000 */
.L_x_2074:
[----:B------:R-:W-:-:S13]  /*27f60*/  ISETP.NE.AND P0, PT, R3, 0x1, PT ;  /* 0x000000010300780c */ /* 0x000fda0003f05270 */
[----:B------:R-:W2:Y:S02]  /*27f70*/  @P0 LDC.64 R4, c[0x0][0x9e8] ;  /* 0x00027a00ff040b82 */ /* 0x000ea40000000a00 */
[----:B--2---:R-:W-:-:S05]  /*27f80*/  @P0 IMAD.HI.U32 R4, R0, R4, RZ ;  /* 0x0000000400040227 */ /* 0x004fca00078e00ff */
[----:B------:R-:W-:-:S07]  /*27f90*/  @P0 SHF.R.U32.HI R0, RZ, R5, R4 ;  /* 0x00000005ff000219 */ /* 0x000fce0000011604 */
.L_x_2075:
[----:B------:R-:W-:Y:S05]  /*27fa0*/  BSYNC B0 ;  /* 0x0000000000007941 */ /* 0x000fea0003800000 */
.L_x_2073:
[----:B------:R-:W-:-:S05]  /*27fb0*/  IMAD R5, R0, R3, R3 ;  /* 0x0000000300057224 */ /* 0x000fca00078e0203 */
[----:B------:R-:W-:-:S07]  /*27fc0*/  VIMNMX R2, R2, R5, PT ;  /* 0x0000000502027248 */ /* 0x000fce0003fe0100 */
.L_x_2072:
[----:B------:R-:W-:Y:S01]  /*27fd0*/  VIADD R2, R2, 0x9f ;  /* 0x0000009f02027836 */ /* 0x000fe20000000000 */
[----:B------:R-:W2:Y:S01]  /*27fe0*/  @P1 LDC R0, c[0x0][0x450] ;  /* 0x00011400ff001b82 */ /* 0x000ea20000000800 */
[----:B------:R-:W-:Y:S01]  /*27ff0*/  IMAD.MOV.U32 R4, RZ, RZ, R25 ;  /* 0x000000ffff047224 */ /* 0x000fe200078e0019 */
[----:B------:R-:W-:Y:S01]  /*28000*/  ULDC UR4, c[0x0][0x9dc] ;  /* 0x0002770000047ab9 */ /* 0x000fe20000000800 */
[----:B------:R-:W-:-:S05]  /*28010*/  IMAD.HI R2, R2, 0x66666667, RZ ;  /* 0x6666666702027827 */ /* 0x000fca00078e02ff */
[----:B------:R-:W-:-:S04]  /*28020*/  SHF.R.U32.HI R5, RZ, 0x1f, R2 ;  /* 0x0000001fff057819 */ /* 0x000fc80000011602 */
[----:B------:R-:W-:-:S04]  /*28030*/  LEA.HI.SX32 R2, R2, R5, 0x1a ;  /* 0x0000000502027211 */ /* 0x000fc800078fd2ff */
[----:B------:R-:W-:Y:S02]  /*28040*/  VIMNMX R29, R9, R2, PT ;  /* 0x00000002091d7248 */ /* 0x000fe40003fe0100 */
[----:B------:R-:W3:Y:S02]  /*28050*/  @P1 LDC R2, c[0x0][0x44c] ;  /* 0x00011300ff021b82 */ /* 0x000ee40000000800 */
[----:B---3--:R-:W-:-:S05]  /*28060*/  @P1 IMAD.HI.U32 R2, R25, R2, RZ ;  /* 0x0000000219021227 */ /* 0x008fca00078e00ff */
[----:B--2---:R-:W-:-:S05]  /*28070*/  @P1 SHF.R.U32.HI R4, RZ, R0, R2 ;  /* 0x00000000ff041219 */ /* 0x004fca0000011602 */
        /* <DEDUP_REMOVED lines=8> */
[----:B------:R-:W2:Y:S02]  /*28100*/  @P0 LDC.64 R4, c[0x0][0x9e8] ;  /* 0x00027a00ff040b82 */ /* 0x000ea40000000a00 */
[----:B--2---:R-:W-:-:S05]  /*28110*/  @P0 IMAD.HI.U32 R4, R2, R4, RZ ;  /* 0x0000000402040227 */ /* 0x004fca00078e00ff */
[----:B------:R-:W-:-:S04]  /*28120*/  @P0 SHF.R.U32.HI R2, RZ, R5, R4 ;  /* 0x00000005ff020219 */ /* 0x000fc80000011604 */
[----:B------:R-:W-:Y:S01]  /*28130*/  LOP3.LUT R2, RZ, R2, RZ, 0x33, !PT ;  /* 0x00000002ff027212 */ /* 0x000fe200078e33ff */
[----:B------:R-:W-:Y:S06]  /*28140*/  BRA `(.L_x_2079) ;  /* 0x0000000000107947 */ /* 0x000fec0003800000 */
.L_x_2078:
[----:B------:R-:W-:-:S13]  /*28150*/  ISETP.NE.AND P0, PT, R3, 0x1, PT ;  /* 0x000000010300780c */ /* 0x000fda0003f05270 */
[----:B------:R-:W2:Y:S02]  /*28160*/  @P0 LDC.64 R4, c[0x0][0x9e8] ;  /* 0x00027a00ff040b82 */ /* 0x000ea40000000a00 */
[----:B--2---:R-:W-:-:S05]  /*28170*/  @P0 IMAD.HI.U32 R4, R2, R4, RZ ;  /* 0x0000000402040227 */ /* 0x004fca00078e00ff */
[----:B------:R-:W-:-:S07]  /*28180*/  @P0 SHF.R.U32.HI R2, RZ, R5, R4 ;  /* 0x00000005ff020219 */ /* 0x000fce0000011604 */
.L_x_2079:
[----:B------:R-:W-:Y:S05]  /*28190*/  BSYNC B0 ;  /* 0x0000000000007941 */ /* 0x000fea0003800000 */
.L_x_2077:
[----:B------:R-:W-:-:S05]  /*281a0*/  IMAD R3, R2, R3, RZ ;  /* 0x0000000302037224 */ /* 0x000fca00078e02ff */
[----:B------:R-:W-:-:S07]  /*281b0*/  VIMNMX R0, R0, R3, !PT ;  /* 0x0000000300007248 */ /* 0x000fce0007fe0100 */
.L_x_2076:
[----:B------:R-:W-:-:S05]  /*281c0*/  IMAD.HI R0, R0, 0x66666667, RZ ;  /* 0x6666666700007827 */ /* 0x000fca00078e02ff */
[----:B------:R-:W-:-:S04]  /*281d0*/  SHF.R.U32.HI R3, RZ, 0x1f, R0 ;  /* 0x0000001fff037819 */ /* 0x000fc80000011600 */
[----:B------:R-:W-:-:S04]  /*281e0*/  LEA.HI.SX32 R3, R0, R3, 0x1a ;  /* 0x0000000300037211 */ /* 0x000fc800078fd2ff */
[----:B------:R-:W-:-:S04]  /*281f0*/  VIMNMX R2, RZ, R3, !PT ;  /* 0x00000003ff027248 */ /* 0x000fc80007fe0100 */
[----:B------:R-:W-:Y:S01]  /*28200*/  ISETP.GT.AND P0, PT, R29, R2, PT ;  /* 0x000000021d00720c */ /* 0x000fe20003f04270 */
[----:B------:R2:W-:-:S12]  /*28210*/  STL [R1+0x10], R2 ;  /* 0x0000100201007387 */ /* 0x0005d80000100800 */
[----:B--2---:R-:W-:Y:S05]  /*28220*/  @P0 BRA `(.L_x_2080) ;  /* 0x0000000000440947 */ /* 0x004fea0003800000 */
[----:B------:R-:W2:Y:S02]  /*28230*/  S2R R2, SR_TID.X ;  /* 0x0000000000027919 */ /* 0x000ea40000002100 */
[----:B--2---:R-:W-:-:S04]  /*28240*/  LOP3.LUT R2, R2, 0x7f, RZ, 0xc0, !PT ;  /* 0x0000007f02027812 */ /* 0x004fc800078ec0ff */
[----:B------:R-:W-:-:S13]  /*28250*/  ISETP.NE.AND P0, PT, R2, RZ, PT ;  /* 0x000000ff0200720c */ /* 0x000fda0003f05270 */
[----:B------:R-:W-:Y:S05]  /*28260*/  @P0 BRA `(.L_x_2081) ;  /* 0x0000004800c00947 */ /* 0x000fea0003800000 */
[----:B------:R-:W2:Y:S01]  /*28270*/  S2R R5, SR_LANEID ;  /* 0x0000000000057919 */ /* 0x000ea20000000000 */
[----:B------:R-:W-:Y:S01]  /*28280*/  VOTEU.ANY UR4, UPT, PT ;  /* 0x0000000000047886 */ /* 0x000fe200038e0100 */
[----:B------:R-:W3:Y:S01]  /*28290*/  LDC.64 R2, c[0x0][0xc60] ;  /* 0x00031800ff027b82 */ /* 0x000ee20000000a00 */
[----:B------:R-:W2:Y:S02]  /*282a0*/  FLO.U32 R0, UR4 ;  /* 0x0000000400007d00 */ /* 0x000ea400080e0000 */
[----:B--2---:R-:W-:-:S06]  /*282b0*/  ISETP.EQ.U32.AND P0, PT, R0, R5, PT ;  /* 0x000000050000720c */ /* 0x004fcc0003f02070 */
[----:B------:R-:W3:Y:S07]  /*282c0*/  POPC R5, UR4 ;  /* 0x0000000400057d09 */ /* 0x000eee0008000000 */
[----:B---3--:R-:W2:Y:S01]  /*282d0*/  @P0 ATOMG.E.ADD.STRONG.GPU PT, R3, desc[UR60][R2.64], R5 ;  /* 0x00000005020309a8 */ /* 0x008ea200081ee1fc */
[----:B------:R-:W3:Y:S02]  /*282e0*/  S2R R4, SR_LTMASK ;  /* 0x0000000000047919 */ /* 0x000ee40000003900 */
[----:B---3--:R-:W-:-:S04]  /*282f0*/  LOP3.LUT R4, R4, UR4, RZ, 0xc0, !PT ;  /* 0x0000000404047c12 */ /* 0x008fc8000f8ec0ff */
[----:B------:R-:W3:Y:S01]  /*28300*/  POPC R7, R4 ;  /* 0x0000000400077309 */ /* 0x000ee20000000000 */
[----:B--2---:R-:W3:Y:S02]  /*28310*/  SHFL.IDX PT, R0, R3, R0, 0x1f ;  /* 0x00001f0003007589 */ /* 0x004ee400000e0000 */
[----:B---3--:R-:W-:Y:S01]  /*28320*/  IADD3 R24, R0, UR38, R7 ;  /* 0x0000002600187c10 */ /* 0x008fe2000fffe007 */
[----:B------:R-:W-:Y:S06]  /*28330*/  BRA `(.L_x_2081) ;  /* 0x00000048008c7947 */ /* 0x000fec0003800000 */
.L_x_2080:
        /* <DEDUP_REMOVED lines=9> */
[----:B------:R-:W2:Y:S01]  /*283d0*/  LDC.64 R2, c[0x4][R2] ;  /* 0x0100000002027b82 */ /* 0x000ea20000000a00 */
[----:B------:R-:W-:Y:S02]  /*283e0*/  IMAD.U32 R5, RZ, RZ, UR7 ;  /* 0x00000007ff057e24 */ /* 0x000fe4000f8e00ff */
[----:B01----:R-:W-:Y:S02]  /*283f0*/  IMAD.U32 R6, RZ, RZ, UR8 ;  /* 0x00000008ff067e24 */ /* 0x003fe4000f8e00ff */
[----:B------:R-:W-:-:S02]  /*28400*/  IMAD.U32 R7, RZ, RZ, UR9 ;  /* 0x00000009ff077e24 */ /* 0x000fc4000f8e00ff */
[----:B------:R-:W-:Y:S02]  /*28410*/  IMAD.U32 R10, RZ, RZ, UR4 ;  /* 0x00000004ff0a7e24 */ /* 0x000fe4000f8e00ff */
[----:B------:R-:W-:Y:S02]  /*28420*/  IMAD.U32 R11, RZ, RZ, UR5 ;  /* 0x00000005ff0b7e24 */ /* 0x000fe4000f8e00ff */
[----:B------:R-:W-:Y:S02]  /*28430*/  IMAD.MOV.U32 R8, RZ, RZ, 0x70 ;  /* 0x00000070ff087424 */ /* 0x000fe400078e00ff */
[----:B------:R-:W-:Y:S02]  /*28440*/  IMAD.MOV.U32 R12, RZ, RZ, 0x1 ;  /* 0x00000001ff0c7424 */ /* 0x000fe400078e00ff */
[----:B------:R-:W-:-:S07]  /*28450*/  IMAD.MOV.U32 R13, RZ, RZ, RZ ;  /* 0x000000ffff0d7224 */ /* 0x000fce00078e00ff */
[----:B------:R-:W-:-:S07]  /*28460*/  LEPC R20, `(.L_x_2083) ;  /* 0x000000001014794e */ /* 0x000fce0000000000 */
[----:B--2---:R-:W-:Y:S05]  /*28470*/  CALL.ABS.NOINC R2 ;  /* 0x0000000002007343 */ /* 0x004fea0003c00000 */
.L_x_2083:
[----:B------:R-:W-:Y:S05]  /*28480*/  BSYNC B6 ;  /* 0x0000000000067941 */ /* 0x000fea0003800000 */
.L_x_2082:
        /* <DEDUP_REMOVED lines=22> */
.L_x_2085:
[----:B------:R-:W-:Y:S05]  /*285f0*/  BSYNC B6 ;  /* 0x0000000000067941 */ /* 0x000fea0003800000 */
.L_x_2084:
        /* <DEDUP_REMOVED lines=20> */
.L_x_2087:
[----:B------:R-:W-:Y:S05]  /*28740*/  BSYNC B6 ;  /* 0x0000000000067941 */ /* 0x000fea0003800000 */
.L_x_2086:
        /* <DEDUP_REMOVED lines=19> */
.L_x_2089:
[----:B------:R-:W-:Y:S05]  /*28880*/  BSYNC B6 ;  /* 0x0000000000067941 */ /* 0x000fea0003800000 */
.L_x_2088:
[----:B------:R-:W-:Y:S01]  /*28890*/  ULDC.64 UR4, c[0x0][0x9f8] ;  /* 0x00027e0000047ab9 */ /* 0x000fe20000000a00 */
[----:B------:R-:W2:Y:S01]  /*288a0*/  LDL R20, [R1+0x8] ;  /* 0x0000080001147983 */ /* 0x000ea20000100800 */
[----:B------:R-:W-:Y:S01]  /*288b0*/  ISETP.NE.U32.AND P0, PT, RZ, UR4, PT ;  /* 0x00000004ff007c0c */ /* 0x000fe2000bf05070 */
[----:B------:R-:W-:Y:S01]  /*288c0*/  IMAD.MOV.U32 R36, RZ, RZ, R27 ;  /* 0x000000ffff247224 */ /* 0x000fe200078e001b */
[----:B------:R-:W3:Y:S01]  /*288d0*/  LDC R12, c[0x0][0x430] ;  /* 0x00010c00ff0c7b82 */ /* 0x000ee20000000800 */
[----:B------:R-:W4:Y:S01]  /*288e0*/  LDL R13, [R1+0x40] ;  /* 0x00004000010d7983 */ /* 0x000f220000100800 */
[----:B------:R-:W-:Y:S01]  /*288f0*/  ISETP.NE.AND.EX P0, PT, RZ, UR5, PT, P0 ;  /* 0x00000005ff007c0c */ /* 0x000fe2000bf05300 */
[----:B------:R-:W0:-:S12]  /*28900*/  S2R R19, SR_TID.X ;  /* 0x0000000000137919 */ /* 0x000e180000002100 */
[----:B------:R-:W1:Y:S01]  /*28910*/  @P0 LDC.64 R2, c[0x0][0x9f8] ;  /* 0x00027e00ff020b82 */ /* 0x000e620000000a00 */
[----:B------:R-:W-:Y:S01]  /*28920*/  IMAD.MOV.U32 R0, RZ, RZ, 0xa0 ;  /* 0x000000a0ff007424 */ /* 0x000fe200078e00ff */
[----:B---3--:R-:W-:Y:S02]  /*28930*/  ISETP.NE.AND P2, PT, R12, 0x1, PT ;  /* 0x000000010c00780c */ /* 0x008fe40003f45270 */
[----:B0-----:R-:W-:Y:S01]  /*28940*/  LOP3.LUT R21, R19, 0x7f, RZ, 0xc0, !PT ;  /* 0x0000007f13157812 */ /* 0x001fe200078ec0ff */
[----:B-1----:R-:W-:-:S10]  /*28950*/  @P0 IMAD.WIDE R2, R27, 0x4, R2 ;  /* 0x000000041b020825 */ /* 0x002fd400078e0202 */
[----:B------:R-:W0:Y:S01]  /*28960*/  @P2 LDC R5, c[0x0][0x434] ;  /* 0x00010d00ff052b82 */ /* 0x000e220000000800 */
[----:B------:R-:W-:Y:S01]  /*28970*/  SHF.R.U32.HI R21, RZ, 0x3, R21 ;  /* 0x00000003ff157819 */ /* 0x000fe20000011615 */
[----:B------:R1:W3:Y:S01]  /*28980*/  @P0 LDG.E R36, desc[UR60][R2.64] ;  /* 0x0000003c02240981 */ /* 0x0002e2000c1e1900 */
[----:B------:R-:W-:Y:S02]  /*28990*/  IMAD.SHL.U32 R19, R19, 0x10, RZ ;  /* 0x0000001013137824 */ /* 0x000fe400078e00ff */
[----:B------:R-:W-:-:S03]  /*289a0*/  IMAD R9, R29, R0, -0xa0 ;  /* 0xffffff601d097424 */ /* 0x000fc600078e0200 */
[----:B------:R-:W0:Y:S01]  /*289b0*/  @P2 LDC R4, c[0x0][0x438] ;  /* 0x00010e00ff042b82 */ /* 0x000e220000000800 */
[----:B------:R-:W-:-:S05]  /*289c0*/  LOP3.LUT R19, R21, 0x70, R19, 0xf8, !PT ;  /* 0x0000007015137812 */ /* 0x000fca00078ef813 */
[----:B------:R-:W-:Y:S02]  /*289d0*/  IMAD.IADD R8, R19, 0x1, R9 ;  /* 0x0000000113087824 */ /* 0x000fe400078e0209 */
[----:B------:R-:W3:Y:S01]  /*289e0*/  @P2 LDC R11, c[0x0][0x438] ;  /* 0x00010e00ff0b2b82 */ /* 0x000ee20000000800 */
[----:B------:R-:W0:Y:S02]  /*289f0*/  S2R R19, SR_TID.X ;  /* 0x0000000000137919 */ /* 0x000e240000002100 */
[----:B------:R-:W-:-:S13]  /*28a00*/  ISETP.GE.AND P1, PT, R8, R18, PT ;  /* 0x000000120800720c */ /* 0x000fda0003f26270 */
[----:B-1----:R-:W1:Y:S01]  /*28a10*/  @!P1 LDC.64 R2, c[0x0][0x428] ;  /* 0x00010a00ff029b82 */ /* 0x002e620000000a00 */
[C---:B0-----:R-:W-:Y:S01]  /*28a20*/  LOP3.LUT R21, R19.reuse, 0x7f, RZ, 0xc0, !PT ;  /* 0x0000007f13157812 */ /* 0x041fe200078ec0ff */
[----:B------:R-:W-:-:S03]  /*28a30*/  IMAD.SHL.U32 R19, R19, 0x10, RZ ;  /* 0x0000001013137824 */ /* 0x000fc600078e00ff */
[----:B------:R-:W-:-:S04]  /*28a40*/  SHF.R.U32.HI R21, RZ, 0x3, R21 ;  /* 0x00000003ff157819 */ /* 0x000fc80000011615 */
[----:B------:R-:W-:-:S04]  /*28a50*/  LOP3.LUT R19, R21, 0x70, R19, 0xf8, !PT ;  /* 0x0000007015137812 */ /* 0x000fc800078ef813 */
[----:B------:R-:W-:-:S05]  /*28a60*/  LOP3.LUT R19, R19, 0x80, RZ, 0xfc, !PT ;  /* 0x0000008013137812 */ /* 0x000fca00078efcff */
[----:B------:R-:W-:Y:S01]  /*28a70*/  IMAD.IADD R9, R19, 0x1, R9 ;  /* 0x0000000113097824 */ /* 0x000fe200078e0209 */
[----:B------:R-:W-:Y:S01]  /*28a80*/  LOP3.LUT R16, R16, 0xfffffffd, RZ, 0xc0, !PT ;  /* 0xfffffffd10107812 */ /* 0x000fe200078ec0ff */
[----:B------:R-:W-:Y:S01]  /*28a90*/  UMOV UR4, 0xffffffff ;  /* 0xffffffff00047882 */ /* 0x000fe20000000000 */
[----:B--2---:R-:W-:-:S04]  /*28aa0*/  IMAD.IADD R8, R8, 0x1, R20 ;  /* 0x0000000108087824 */ /* 0x004fc800078e0214 */
[----:B------:R-:W-:-:S04]  /*28ab0*/  @P2 IMAD.HI.U32 R5, R8, R5, RZ ;  /* 0x0000000508052227 */ /* 0x000fc800078e00ff */
[----:B------:R-:W-:Y:S01]  /*28ac0*/  IMAD.MOV.U32 R0, RZ, RZ, R8 ;  /* 0x000000ffff007224 */ /* 0x000fe200078e0008 */
[----:B------:R-:W-:Y:S02]  /*28ad0*/  @P2 SHF.R.U32.HI R0, RZ, R4, R5 ;  /* 0x00000004ff002219 */ /* 0x000fe40000011605 */
[----:B------:R-:W0:Y:S02]  /*28ae0*/  @!P1 LDC.64 R4, c[0x0][0x418] ;  /* 0x00010600ff049b82 */ /* 0x000e240000000a00 */
[----:B------:R-:W-:Y:S02]  /*28af0*/  @!P1 SHF.R.S32.HI R7, RZ, 0x1f, R0 ;  /* 0x0000001fff079819 */ /* 0x000fe40000011400 */
[----:B---3--:R-:W-:-:S05]  /*28b00*/  SHF.R.S32.HI R14, RZ, 0x1f, R36 ;  /* 0x0000001fff0e7819 */ /* 0x008fca0000011424 */
[----:B-1----:R-:W-:-:S04]  /*28b10*/  @!P1 IMAD R6, R14, R2, RZ ;  /* 0x000000020e069224 */ /* 0x002fc800078e02ff */
[----:B------:R-:W-:Y:S02]  /*28b20*/  @!P1 IMAD R10, R36, R3, R6 ;  /* 0x00000003240a9224 */ /* 0x000fe400078e0206 */
[----:B------:R-:W-:-:S04]  /*28b30*/  @!P1 IMAD.MOV.U32 R6, RZ, RZ, R0 ;  /* 0x000000ffff069224 */ /* 0x000fc800078e0000 */
[----:B------:R-:W-:-:S04]  /*28b40*/  @!P1 IMAD.WIDE.U32 R2, R36, R2, R6 ;  /* 0x0000000224029225 */ /* 0x000fc800078e0006 */
[----:B------:R-:W-:Y:S01]  /*28b50*/  @!P1 IMAD.IADD R3, R3, 0x1, R10 ;  /* 0x0000000103039824 */ /* 0x000fe200078e020a */
[C---:B0-----:R-:W-:Y:S02]  /*28b60*/  @!P1 LEA R6, P0, R2.reuse, R4, 0x2 ;  /* 0x0000000402069211 */ /* 0x041fe400078010ff */
[----:B------:R-:W0:Y:S02]  /*28b70*/  @P2 LDC R4, c[0x0][0x434] ;  /* 0x00010d00ff042b82 */ /* 0x000e240000000800 */
[----:B------:R-:W-:Y:S02]  /*28b80*/  @!P1 LEA.HI.X R7, R2, R5, R3, 0x2, P0 ;  /* 0x0000000502079211 */ /* 0x000fe400000f1403 */
[----:B------:R-:W-:-:S04]  /*28b90*/  ISETP.GE.AND P0, PT, R9, R18, PT ;  /* 0x000000120900720c */ /* 0x000fc80003f06270 */
[----:B------:R-:W-:Y:S01]  /*28ba0*/  ISETP.GT.U32.OR P0, PT, R19, 0x9f, P0 ;  /* 0x0000009f1300780c */ /* 0x000fe20000704470 */
[----:B------:R-:W-:-:S12]  /*28bb0*/  IMAD.IADD R9, R9, 0x1, R20 ;  /* 0x0000000109097824 */ /* 0x000fd800078e0214 */
[----:B------:R-:W1:Y:S01]  /*28bc0*/  @!P0 LDC.64 R2, c[0x0][0x428] ;  /* 0x00010a00ff028b82 */ /* 0x000e620000000a00 */
[----:B------:R-:W-:Y:S02]  /*28bd0*/  IMAD.MOV.U32 R5, RZ, RZ, RZ ;  /* 0x000000ffff057224 */ /* 0x000fe400078e00ff */
[----:B0-----:R-:W-:-:S04]  /*28be0*/  @P2 IMAD.HI.U32 R4, R9, R4, RZ ;  /* 0x0000000409042227 */ /* 0x001fc800078e00ff */
[----:B------:R-:W-:Y:S01]  /*28bf0*/  IMAD.MOV.U32 R10, RZ, RZ, R9 ;  /* 0x000000ffff0a7224 */ /* 0x000fe200078e0009 */
[----:B------:R-:W-:Y:S01]  /*28c00*/  @P2 SHF.R.U32.HI R10, RZ, R11, R4 ;  /* 0x0000000bff0a2219 */ /* 0x000fe20000011604 */
[----:B------:R0:W5:Y:S01]  /*28c10*/  @!P1 LDG.E R5, desc[UR60][R6.64] ;  /* 0x0000003c06059981 */ /* 0x000162000c1e1900 */
[----:B------:R-:W-:Y:S02]  /*28c20*/  IMAD.MOV R4, RZ, RZ, -R0 ;  /* 0x000000ffff047224 */ /* 0x000fe400078e0a00 */
[--C-:B0-----:R-:W-:Y:S01]  /*28c30*/  @!P0 SHF.R.S32.HI R7, RZ, 0x1f, R10.reuse ;  /* 0x0000001fff078819 */ /* 0x101fe2000001140a */
[----:B------:R-:W-:Y:S02]  /*28c40*/  @!P0 IMAD.MOV.U32 R6, RZ, RZ, R10 ;  /* 0x000000ffff068224 */ /* 0x000fe400078e000a */
[-C--:B-1----:R-:W-:Y:S02]  /*28c50*/  @!P0 IMAD R0, R14, R2.reuse, RZ ;  /* 0x000000020e008224 */ /* 0x082fe400078e02ff */
[----:B------:R-:W-:-:S04]  /*28c60*/  @!P0 IMAD.WIDE.U32 R6, R36, R2, R6 ;  /* 0x0000000224068225 */ /* 0x000fc800078e0006 */
[----:B------:R-:W-:Y:S02]  /*28c70*/  @!P0 IMAD R0, R36, R3, R0 ;  /* 0x0000000324008224 */ /* 0x000fe400078e0200 */
[----:B------:R-:W0:Y:S02]  /*28c80*/  @!P0 LDC.64 R2, c[0x0][0x418] ;  /* 0x00010600ff028b82 */ /* 0x000e240000000a00 */
[----:B------:R-:W-:Y:S01]  /*28c90*/  @!P0 IMAD.IADD R0, R0, 0x1, R7 ;  /* 0x0000000100008824 */ /* 0x000fe200078e0207 */
[----:B------:R1:W-:Y:S01]  /*28ca0*/  STL [R1+0xc], R14 ;  /* 0x00000c0e01007387 */ /* 0x0003e20000100800 */
[----:B------:R-:W-:Y:S02]  /*28cb0*/  IMAD R4, R12, R4, R8 ;  /* 0x000000040c047224 */ /* 0x000fe400078e0208 */
[----:B------:R-:W-:Y:S01]  /*28cc0*/  IMAD.MOV.U32 R8, RZ, RZ, RZ ;  /* 0x000000ffff087224 */ /* 0x000fe200078e00ff */
[----:B0-----:R-:W-:-:S04]  /*28cd0*/  @!P0 LEA R2, P1, R6, R2, 0x2 ;  /* 0x0000000206028211 */ /* 0x001fc800078210ff */
[----:B------:R-:W-:Y:S02]  /*28ce0*/  @!P0 LEA.HI.X R3, R6, R3, R0, 0x2, P1 ;  /* 0x0000000306038211 */ /* 0x000fe400008f1400 */
[----:B------:R-:W-:-:S03]  /*28cf0*/  ISETP.GT.U32.AND P1, PT, R19, 0x9f, PT ;  /* 0x0000009f1300780c */ /* 0x000fc60003f24070 */
[----:B------:R1:W5:Y:S01]  /*28d00*/  @!P0 LDG.E R8, desc[UR60][R2.64] ;  /* 0x0000003c02088981 */ /* 0x000362000c1e1900 */
[----:B----4-:R-:W-:Y:S01]  /*28d10*/  ISETP.NE.AND P0, PT, R13, 0x3, PT ;  /* 0x000000030d00780c */ /* 0x010fe20003f05270 */
[----:B------:R-:W-:-:S08]  /*28d20*/  IMAD.MOV R7, RZ, RZ, -R10 ;  /* 0x000000ffff077224 */ /* 0x000fd000078e0a0a */
[----:B------:R-:W-:-:S04]  /*28d30*/  @P1 LOP3.LUT R16, R16, 0x2, RZ, 0xfc, !PT ;  /* 0x0000000210101812 */ /* 0x000fc800078efcff */
[----:B------:R-:W-:Y:S01]  /*28d40*/  LOP3.LUT R16, R16, 0xfffffffb, RZ, 0xc0, !PT ;  /* 0xfffffffb10107812 */ /* 0x000fe200078ec0ff */
[----:B------:R-:W-:-:S03]  /*28d50*/  IMAD R7, R12, R7, R9 ;  /* 0x000000070c077224 */ /* 0x000fc600078e0209 */
[----:B------:R-:W-:Y:S01]  /*28d60*/  @P0 LOP3.LUT R16, R16, 0x4, RZ, 0xfc, !PT ;  /* 0x0000000410100812 */ /* 0x000fe200078efcff */
[----:B-1----:R-:W-:Y:S06]  /*28d70*/  BRA.DIV UR4, `(.L_x_2090) ;  /* 0x0000007e04c07947 */ /* 0x002fec000b800000 */
.L_x_2295:
[----:B------:R-:W-:Y:S01]  /*28d80*/  SHF.R.S32.HI R0, RZ, 0x1f, R26 ;  /* 0x0000001fff007819 */ /* 0x000fe2000001141a */
[----:B------:R-:W-:-:S04]  /*28d90*/  VIADD R9, R29, 0xffffffff ;  /* 0xffffffff1d097836 */ /* 0x000fc80000000000 */
[----:B------:R0:W-:Y:S01]  /*28da0*/  STL [R1+0x4], R0 ;  /* 0x0000040001007387 */ /* 0x0001e20000100800 */
[----:B------:R-:W-:Y:S05]  /*28db0*/  @!P0 BRA `(.L_x_2091) ;  /* 0x0000000000048947 */ /* 0x000fea0003800000 */
[----:B------:R-:W-:Y:S01]  /*28dc0*/  BPT.TRAP 0x1 ;  /* 0x000000040000795c */ /* 0x000fe20000300000 */
.L_x_2091:
[----:B------:R-:W-:Y:S01]  /*28dd0*/  IMAD R6, R33, 0x8, R17 ;  /* 0x0000000821067824 */ /* 0x000fe200078e0211 */
[----:B0-----:R-:W-:Y:S01]  /*28de0*/  SHF.L.U32 R0, R37, 0x1f, RZ ;  /* 0x0000001f25007819 */ /* 0x001fe200000006ff */
[----:B------:R-:W-:Y:S01]  /*28df0*/  BSSY B0, `(.L_x_2092) ;  /* 0x0000005000007945 */ /* 0x000fe20003800000 */
[----:B------:R-:W-:Y:S02]  /*28e00*/  SHF.R.S32.HI R34, RZ, 0x1f, R4 ;  /* 0x0000001fff227819 */ /* 0x000fe40000011404 */
[----:B------:R-:W0:Y:S01]  /*28e10*/  SYNCS.PHASECHK.TRANS64.TRYWAIT P0, [R6+URZ+0x22880], R0 ;  /* 0x02288000060075a7 */ /* 0x000e22000800017f */
[----:B------:R1:W-:Y:S02]  /*28e20*/  STL [R1+0x34], R0 ;  /* 0x0000340001007387 */ /* 0x0003e40000100800 */
[----:B01----:R-:W-:Y:S05]  /*28e30*/  @!P0 BRA `(.L_x_2093) ;  /* 0x0000007c00c08947 */ /* 0x003fea0003800000 */
.L_x_2296:
[----:B------:R-:W-:Y:S05]  /*28e40*/  BSYNC B0 ;  /* 0x0000000000007941 */ /* 0x000fea0003800000 */
.L_x_2092:
[----:B------:R-:W2:Y:S01]  /*28e50*/  LDL R10, [R1+0x4] ;  /* 0x00000400010a7983 */ /* 0x000ea20000100800 */
[----:B-----5:R-:W-:Y:S01]  /*28e60*/  SHF.R.S32.HI R12, RZ, 0x1f, R5 ;  /* 0x0000001fff0c7819 */ /* 0x020fe20000011405 */
[----:B------:R-:W1:Y:S01]  /*28e70*/  LDC R11, c[0x0][0x2f4] ;  /* 0x0000bd00ff0b7b82 */ /* 0x000e620000000800 */
[----:B------:R-:W-:Y:S01]  /*28e80*/  ULDC.64 UR4, c[0x0][0x328] ;  /* 0x0000ca0000047ab9 */ /* 0x000fe20000000a00 */
[----:B------:R-:W-:Y:S01]  /*28e90*/  ULDC.64 UR6, c[0x0][0x338] ;  /* 0x0000ce0000067ab9 */ /* 0x000fe20000000a00 */
[----:B0-----:R-:W-:Y:S01]  /*28ea0*/  IMAD R0, R34, UR4, RZ ;  /* 0x0000000422007c24 */ /* 0x001fe2000f8e02ff */
[----:B------:R2:W-:Y:S01]  /*28eb0*/  STL [R1+0x2c], R12 ;  /* 0x00002c0c01007387 */ /* 0x0005e20000100800 */
[----:B------:R-:W-:Y:S01]  /*28ec0*/  IMAD.WIDE.U32 R2, R4, UR4, RZ ;  /* 0x0000000404027c25 */ /* 0x000fe2000f8e00ff */
[----:B------:R-:W-:Y:S01]  /*28ed0*/  ULDC.64 UR8, c[0x0][0x330] ;  /* 0x0000cc0000087ab9 */ /* 0x000fe20000000a00 */
[----:B------:R-:W-:Y:S01]  /*28ee0*/  LOP3.LUT R16, R16, 0xfffffffe, RZ, 0xc0, !PT ;  /* 0xfffffffe10107812 */ /* 0x000fe200078ec0ff */
[----:B------:R-:W3:Y:S01]  /*28ef0*/  LDL R13, [R1+0x1c] ;  /* 0x00001c00010d7983 */ /* 0x000ee20000100800 */
[----:B------:R-:W-:Y:S01]  /*28f00*/  IMAD R0, R4, UR5, R0 ;  /* 0x0000000504007c24 */ /* 0x000fe2000f8e0200 */
[----:B------:R-:W-:Y:S01]  /*28f10*/  ULDC.64 UR10, c[0x0][0x318] ;  /* 0x0000c600000a7ab9 */ /* 0x000fe20000000a00 */
[----:B------:R-:W0:Y:S02]  /*28f20*/  S2R R14, SR_TID.X ;  /* 0x00000000000e7919 */ /* 0x000e240000002100 */
[----:B------:R-:W-:-:S02]  /*28f30*/  IMAD.IADD R3, R3, 0x1, R0 ;  /* 0x0000000103037824 */ /* 0x000fc400078e0200 */
[----:B------:R-:W-:Y:S02]  /*28f40*/  IMAD R0, R12, UR6, RZ ;  /* 0x000000060c007c24 */ /* 0x000fe4000f8e02ff */
[----:B------:R-:W-:-:S04]  /*28f50*/  IMAD.WIDE.U32 R2, R5, UR6, R2 ;  /* 0x0000000605027c25 */ /* 0x000fc8000f8e0002 */
[----:B------:R-:W-:Y:S01]  /*28f60*/  IMAD R0, R5, UR7, R0 ;  /* 0x0000000705007c24 */ /* 0x000fe2000f8e0200 */
[----:B-1----:R-:W-:-:S03]  /*28f70*/  ISETP.GE.AND P1, PT, R32, R11, PT ;  /* 0x0000000b2000720c */ /* 0x002fc60003f26270 */
[----:B------:R-:W-:Y:S02]  /*28f80*/  IMAD.IADD R3, R3, 0x1, R0 ;  /* 0x0000000103037824 */ /* 0x000fe400078e0200 */
[----:B------:R-:W-:Y:S01]  /*28f90*/  IMAD.WIDE.U32 R2, R26, UR8, R2 ;  /* 0x000000081a027c25 */ /* 0x000fe2000f8e0002 */
[----:B------:R-:W-:-:S07]  /*28fa0*/  SHF.R.S32.HI R31, RZ, 0x1f, R7 ;  /* 0x0000001fff1f7819 */ /* 0x000fce0000011407 */
[----:B------:R-:W-:Y:S02]  /*28fb0*/  @P1 LOP3.LUT R16, R16, 0x1, RZ, 0xfc, !PT ;  /* 0x0000000110101812 */ /* 0x000fe400078efcff */
[----:B------:R-:W-:Y:S02]  /*28fc0*/  IADD3 R2, P1, R2, UR10, RZ ;  /* 0x0000000a02027c10 */ /* 0x000fe4000ff3e0ff */
[----:B------:R-:W-:Y:S02]  /*28fd0*/  ISETP.GE.AND P0, PT, R32, R11, PT ;  /* 0x0000000b2000720c */ /* 0x000fe40003f06270 */
[----:B------:R-:W-:Y:S02]  /*28fe0*/  SHF.R.S32.HI R30, RZ, 0x1f, R8 ;  /* 0x0000001fff1e7819 */ /* 0x000fe40000011408 */
[----:B0-----:R-:W-:Y:S01]  /*28ff0*/  LOP3.LUT R14, R14, 0x7f, RZ, 0xc0, !PT ;  /* 0x0000007f0e0e7812 */ /* 0x001fe200078ec0ff */
[----:B------:R-:W-:-:S03]  /*29000*/  IMAD R9, R9, -0xa0, R18 ;  /* 0xffffff6009097824 */ /* 0x000fc600078e0212 */
[----:B------:R-:W-:-:S05]  /*29010*/  SHF.R.U32.HI R14, RZ, 0x3, R14 ;  /* 0x00000003ff0e7819 */ /* 0x000fca000001160e */
[----:B------:R-:W-:-:S05]  /*29020*/  IMAD.IADD R9, R9, 0x1, -R14 ;  /* 0x0000000109097824 */ /* 0x000fca00078e0a0e */
[----:B------:R-:W-:Y:S02]  /*29030*/  ISETP.GE.AND P2, PT, R9, 0x1, PT ;  /* 0x000000010900780c */ /* 0x000fe40003f46270 */
[----:B------:R-:W-:-:S11]  /*29040*/  LOP3.LUT R16, R16, 0xffffffbf, RZ, 0xc0, !PT ;  /* 0xffffffbf10107812 */ /* 0x000fd600078ec0ff */
[----:B------:R-:W-:Y:S01]  /*29050*/  @P2 LOP3.LUT R16, R16, 0x40, RZ, 0xfc, !PT ;  /* 0x0000004010102812 */ /* 0x000fe200078efcff */
[----:B--2---:R-:W-:-:S04]  /*29060*/  IMAD R12, R10, UR8, RZ ;  /* 0x000000080a0c7c24 */ /* 0x004fc8000f8e02ff */
[----:B------:R-:W-:-:S05]  /*29070*/  IMAD R12, R26, UR9, R12 ;  /* 0x000000091a0c7c24 */ /* 0x000fca000f8e020c */
[----:B------:R-:W-:Y:S01]  /*29080*/  IADD3.X R0, R3, UR11, R12, P1, !PT ;  /* 0x0000000b03007c10 */ /* 0x000fe20008ffe40c */
[----:B------:R-:W-:Y:S02]  /*29090*/  IMAD R3, R31, UR4, RZ ;  /* 0x000000041f037c24 */ /* 0x000fe4000f8e02ff */
[----:B------:R-:W-:-:S04]  /*290a0*/  IMAD.WIDE.U32 R10, R7, UR4, RZ ;  /* 0x00000004070a7c25 */ /* 0x000fc8000f8e00ff */
[----:B------:R-:W-:-:S04]  /*290b0*/  IMAD R3, R7, UR5, R3 ;  /* 0x0000000507037c24 */ /* 0x000fc8000f8e0203 */
[----:B------:R-:W-:Y:S02]  /*290c0*/  IMAD.IADD R11, R11, 0x1, R3 ;  /* 0x000000010b0b7824 */ /* 0x000fe400078e0203 */
[----:B------:R-:W-:Y:S02]  /*290d0*/  IMAD R3, R30, UR6, RZ ;  /* 0x000000061e037c24 */ /* 0x000fe4000f8e02ff */
[----:B------:R-:W-:-:S04]  /*290e0*/  IMAD.WIDE.U32 R10, R8, UR6, R10 ;  /* 0x00000006080a7c25 */ /* 0x000fc8000f8e000a */
[----:B------:R-:W-:-:S04]  /*290f0*/  IMAD R3, R8, UR7, R3 ;  /* 0x0000000708037c24 */ /* 0x000fc8000f8e0203 */
[----:B------:R-:W-:Y:S02]  /*29100*/  IMAD.IADD R11, R11, 0x1, R3 ;  /* 0x000000010b0b7824 */ /* 0x000fe400078e0203 */
[----:B------:R-:W-:Y:S01]  /*29110*/  IMAD.WIDE.U32 R10, R26, UR8, R10 ;  /* 0x000000081a0a7c25 */ /* 0x000fe2000f8e000a */
[----:B------:R-:W-:Y:S02]  /*29120*/  UMOV UR4, 0xffffffff ;  /* 0xffffffff00047882 */ /* 0x000fe40000000000 */
[----:B------:R-:W-:Y:S01]  /*29130*/  IADD3 R18, P1, R10, UR10, RZ ;  /* 0x0000000a0a127c10 */ /* 0x000fe2000ff3e0ff */
[----:B---3--:R-:W-:-:S03]  /*29140*/  IMAD R19, R33, 0x5000, R13 ;  /* 0x0000500021137824 */ /* 0x008fc600078e020d */
        /* <DEDUP_REMOVED lines=78> */
.L_x_2318:
        /* <DEDUP_REMOVED lines=9> */
.L_x_2095:
        /* <DEDUP_REMOVED lines=11> */
.L_x_2096:
[----:B------:R1:W-:Y:S01]  /*29770*/  SYNCS.ARRIVE.TRANS64.A1T0 RZ, [R6+URZ+0x22870], RZ ;  /* 0x022870ff06ff79a7 */ /* 0x0003e2000810003f */
[----:B------:R-:W-:Y:S05]  /*29780*/  @!P6 BRA `(.L_x_2097) ;  /* 0x000000000004e947 */ /* 0x000fea0003800000 */
[----:B------:R-:W-:Y:S01]  /*29790*/  BPT.TRAP 0x1 ;  /* 0x000000040000795c */ /* 0x000fe20000300000 */
.L_x_2097:
[----:B------:R-:W2:Y:S01]  /*297a0*/  LDL R0, [R1+0x34] ;  /* 0x0000340001007983 */ /* 0x000ea20000100800 */
[----:B------:R-:W-:Y:S01]  /*297b0*/  BSSY B0, `(.L_x_2098) ;  /* 0x0000003000007945 */ /* 0x000fe20003800000 */
[----:B--2---:R-:W2:Y:S03]  /*297c0*/  SYNCS.PHASECHK.TRANS64.TRYWAIT P0, [R6+URZ+0x22840], R0 ;  /* 0x02284000060075a7 */ /* 0x004ea6000800017f */
[----:B--2---:R-:W-:Y:S05]  /*297d0*/  @!P0 BRA `(.L_x_2099) ;  /* 0x0000008000948947 */ /* 0x004fea0003800000 */
.L_x_2319:
[----:B------:R-:W-:Y:S05]  /*297e0*/  BSYNC B0 ;  /* 0x0000000000007941 */ /* 0x000fea0003800000 */
.L_x_2098:
[----:B--2---:R-:W2:Y:S01]  /*297f0*/  LDL.LU R0, [R1+0x2c] ;  /* 0x00002c0001007983 */ /* 0x004ea20000300800 */
[----:B------:R-:W-:Y:S01]  /*29800*/  ULDC.64 UR4, c[0x0][0x300] ;  /* 0x0000c00000047ab9 */ /* 0x000fe20000000a00 */
[----:B------:R-:W-:Y:S01]  /*29810*/  ULDC.64 UR6, c[0x0][0x310] ;  /* 0x0000c40000067ab9 */ /* 0x000fe20000000a00 */
[----:B------:R-:W3:Y:S01]  /*29820*/  LDC R9, c[0x0][0x2f4] ;  /* 0x0000bd00ff097b82 */ /* 0x000ee20000000800 */
[----:B------:R-:W4:Y:S01]  /*29830*/  LDL R2, [R1+0x4] ;  /* 0x0000040001027983 */ /* 0x000f220000100800 */
[----:B------:R-:W-:Y:S02]  /*29840*/  IMAD R34, R34, UR4, RZ ;  /* 0x0000000422227c24 */ /* 0x000fe4000f8e02ff */
[----:B0-----:R-:W-:-:S04]  /*29850*/  IMAD.WIDE.U32 R10, R4, UR4, RZ ;  /* 0x00000004040a7c25 */ /* 0x001fc8000f8e00ff */
[----:B------:R-:W-:-:S04]  /*29860*/  IMAD R34, R4, UR5, R34 ;  /* 0x0000000504227c24 */ /* 0x000fc8000f8e0222 */
[----:B------:R-:W-:Y:S02]  /*29870*/  IMAD.IADD R11, R11, 0x1, R34 ;  /* 0x000000010b0b7824 */ /* 0x000fe400078e0222 */
[----:B------:R-:W-:Y:S01]  /*29880*/  IMAD.WIDE.U32 R10, R5, UR6, R10 ;  /* 0x00000006050a7c25 */ /* 0x000fe2000f8e000a */
[----:B---3--:R-:W-:-:S03]  /*29890*/  ISETP.GE.AND P3, PT, R32, R9, PT ;  /* 0x000000092000720c */ /* 0x008fc60003f66270 */
[----:B--2---:R-:W-:-:S04]  /*298a0*/  IMAD R0, R0, UR6, RZ ;  /* 0x0000000600007c24 */ /* 0x004fc8000f8e02ff */
        /* <DEDUP_REMOVED lines=12> */
[----:B----4-:R-:W-:Y:S01]  /*29970*/  IMAD R2, R2, UR4, RZ ;  /* 0x0000000402027c24 */ /* 0x010fe2000f8e02ff */
[----:B------:R-:W-:Y:S01]  /*29980*/  IADD3 R8, P0, R10, UR6, RZ ;  /* 0x000000060a087c10 */ /* 0x000fe2000ff1e0ff */
[----:B------:R-:W-:Y:S02]  /*29990*/  IMAD.IADD R5, R5, 0x1, R0 ;  /* 0x0000000105057824 */ /* 0x000fe400078e0200 */
[C---:B------:R-:W-:Y:S02]  /*299a0*/  IMAD R2, R26.reuse, UR5, R2 ;  /* 0x000000051a027c24 */ /* 0x040fe4000f8e0202 */
[----:B------:R-:W-:Y:S01]  /*299b0*/  IMAD.WIDE.U32 R4, R26, UR4, R4 ;  /* 0x000000041a047c25 */ /* 0x000fe2000f8e0004 */
[----:B------:R-:W-:Y:S02]  /*299c0*/  UMOV UR4, 0xffffffff ;  /* 0xffffffff00047882 */ /* 0x000fe40000000000 */
[----:B------:R-:W-:-:S02]  /*299d0*/  IADD3.X R7, R11, UR7, R2, P0, !PT ;  /* 0x000000070b077c10 */ /* 0x000fc400087fe402 */
[----:B------:R-:W-:-:S04]  /*299e0*/  IADD3 R0, P0, R4, UR6, RZ ;  /* 0x0000000604007c10 */ /* 0x000fc8000ff1e0ff */
[----:B------:R-:W-:Y:S01]  /*299f0*/  IADD3.X R2, R2, UR7, R5, P0, !PT ;  /* 0x0000000702027c10 */ /* 0x000fe200087fe405 */
[----:B------:R-:W-:Y:S08]  /*29a00*/  BRA.DIV UR4, `(.L_x_2100) ;  /* 0x0000008204207947 */ /* 0x000ff0000b800000 */
[----:B------:R-:W0:Y:S01]  /*29a10*/  SHFL.IDX PT, R5, R8, RZ, 0x181f ;  /* 0x00181fff08057589 */ /* 0x000e2200000e0000 */
[----:B------:R-:W-:Y:S02]  /*29a20*/  LOP3.LUT R22, R22, 0xfffffeff, RZ, 0xc0, !PT ;  /* 0xfffffeff16167812 */ /* 0x000fe400078ec0ff */
[----:B------:R-:W-:Y:S01]  /*29a30*/  LOP3.LUT P6, RZ, R16, 0x80, RZ, 0xc0, !PT ;  /* 0x0000008010ff7812 */ /* 0x000fe200078cc0ff */
[----:B------:R-:W2:Y:S01]  /*29a40*/  SHFL.IDX PT, R4, R7, RZ, 0x181f ;  /* 0x00181fff07047589 */ /* 0x000ea200000e0000 */
[----:B------:R-:W-:Y:S02]  /*29a50*/  @P4 LOP3.LUT R22, R22, 0x100, RZ, 0xfc, !PT ;  /* 0x0000010016164812 */ /* 0x000fe400078efcff */
[----:B------:R-:W-:Y:S02]  /*29a60*/  LOP3.LUT P4, RZ, R16, 0x40, RZ, 0xc0, !PT ;  /* 0x0000004010ff7812 */ /* 0x000fe4000788c0ff */
[----:B------:R-:W-:-:S04]  /*29a70*/  LOP3.LUT R22, R22, 0xffffff7f, RZ, 0xc0, !PT ;  /* 0xffffff7f16167812 */ /* 0x000fc800078ec0ff */
[----:B------:R-:W-:Y:S02]  /*29a80*/  @P1 LOP3.LUT R22, R22, 0x80, RZ, 0xfc, !PT ;  /* 0x0000008016161812 */ /* 0x000fe400078efcff */
[----:B------:R-:W-:Y:S02]  /*29a90*/  LOP3.LUT P1, RZ, R16, 0x10, RZ, 0xc0, !PT ;  /* 0x0000001010ff7812 */ /* 0x000fe4000782c0ff */
[----:B------:R-:W-:-:S04]  /*29aa0*/  LOP3.LUT R22, R22, 0xffffffbf, RZ, 0xc0, !PT ;  /* 0xffffffbf16167812 */ /* 0x000fc800078ec0ff */
[----:B------:R-:W-:Y:S02]  /*29ab0*/  @P2 LOP3.LUT R22, R22, 0x40, RZ, 0xfc, !PT ;  /* 0x0000004016162812 */ /* 0x000fe400078efcff */
[----:B------:R-:W-:Y:S02]  /*29ac0*/  LOP3.LUT P2, RZ, R16, 0x8, RZ, 0xc0, !PT ;  /* 0x0000000810ff7812 */ /* 0x000fe4000784c0ff */
[----:B0-----:R-:W-:-:S05]  /*29ad0*/  @P4 IADD3 R5, P0, R32, R5, RZ ;  /* 0x0000000520054210 */ /* 0x001fca0007f1e0ff */
[----:B--2---:R-:W-:-:S05]  /*29ae0*/  @P4 IMAD.X R4, RZ, RZ, R4, P0 ;  /* 0x000000ffff044224 */ /* 0x004fca00000e0604 */
        /* <DEDUP_REMOVED lines=61> */
[----:B0-----:R-:W-:-:S05]  /*29ec0*/  @P1 IADD3 R4, P0, R32, R4, RZ ;  /* 0x0000000420041210 */ /* 0x001fca0007f1e0ff */
[----:B------:R-:W-:Y:S02]  /*29ed0*/  @P1 IMAD.X R5, RZ, RZ, R7, P0 ;  /* 0x000000ffff051224 */ /* 0x000fe400000e0607 */
[----:B------:R-:W0:Y:S04]  /*29ee0*/  SHFL.IDX PT, R7, R2, RZ, 0x181f ;  /* 0x00181fff02077589 */ /* 0x000e2800000e0000 */
[----:B------:R2:W-:Y:S04]  /*29ef0*/  @P1 LDGSTS.E.BYPASS.LTC128B.128 [R3+0x1bc00], desc[UR60][R4.64], !P3 ;  /* 0x1bc0000004031fae */ /* 0x0005e8000d901d7c */
[----:B------:R-:W3:Y:S01]  /*29f00*/  SHFL.IDX PT, R2, R2, 0x1, 0x181f ;  /* 0x00381f0002027f89 */ /* 0x000ee200000e0000 */
[----:B--2---:R-:W-:-:S05]  /*29f10*/  @P2 IADD3 R4, P0, R32, R8, RZ ;  /* 0x0000000820042210 */ /* 0x004fca0007f1e0ff */
[----:B0-----:R-:W-:-:S05]  /*29f20*/  @P2 IMAD.X R5, RZ, RZ, R7, P0 ;  /* 0x000000ffff052224 */ /* 0x001fca00000e0607 */
[----:B------:R0:W-:Y:S03]  /*29f30*/  @P2 LDGSTS.E.BYPASS.LTC128B.128 [R3+0x1c400], desc[UR60][R4.64], !P3 ;  /* 0x1c40000004032fae */ /* 0x0001e6000d901d7c */
.L_x_2341:
[----:B------:R-:W-:-:S13]  /*29f40*/  LOP3.LUT P1, RZ, R16, 0x100, RZ, 0xc0, !PT ;  /* 0x0000010010ff7812 */ /* 0x000fda000782c0ff */
[----:B------:R-:W-:-:S05]  /*29f50*/  @P1 IADD3 R0, P0, R32, R0, RZ ;  /* 0x0000000020001210 */ /* 0x000fca0007f1e0ff */
[----:B---3--:R-:W-:Y:S01]  /*29f60*/  @P1 IMAD.X R2, RZ, RZ, R2, P0 ;  /* 0x000000ffff021224 */ /* 0x008fe200000e0602 */
[----:B------:R-:W-:Y:S01]  /*29f70*/  PLOP3.LUT P0, PT, PT, PT, PT, 0x80, 0x0 ;  /* 0x000000000000781c */ /* 0x000fe20003f0f070 */
[----:B0-----:R-:W-:Y:S02]  /*29f80*/  @P1 IMAD.MOV.U32 R4, RZ, RZ, R0 ;  /* 0x000000ffff041224 */ /* 0x001fe400078e0000 */
[----:B------:R-:W-:-:S05]  /*29f90*/  @P1 IMAD.MOV.U32 R5, RZ, RZ, R2 ;  /* 0x000000ffff051224 */ /* 0x000fca00078e0002 */
[----:B------:R-:W-:Y:S01]  /*29fa0*/  @!PT LDS RZ, [RZ] ;  /* 0x00000000fffff984 */ /* 0x000fe20000000800 */
[----:B------:R-:W-:Y:S01]  /*29fb0*/  @!PT LDS RZ, [RZ] ;  /* 0x00000000fffff984 */ /* 0x000fe20000000800 */
[----:B------:R-:W-:Y:S01]  /*29fc0*/  @!PT LDS RZ, [RZ] ;  /* 0x00000000fffff984 */ /* 0x000fe20000000800 */
[----:B------:R0:W-:Y:S01]  /*29fd0*/  @P1 LDGSTS.E.BYPASS.LTC128B.128 [R3+0x1cc00], desc[UR60][R4.64], !P3 ;  /* 0x1cc0000004031fae */ /* 0x0001e2000d901d7c */
[----:B------:R-:W-:-:S04]  /*29fe0*/  NOP ;  /* 0x0000000000007918 */ /* 0x000fc80000000000 */
.L_x_2101:
        /* <DEDUP_REMOVED lines=11> */
.L_x_2102:
[----:B------:R-:W-:Y:S01]  /*2a0a0*/  VIADD R0, R17, 0x14400 ;  /* 0x0001440011007836 */ /* 0x000fe20000000000 */
[----:B------:R-:W-:Y:S01]  /*2a0b0*/  SHF.R.S32.HI R2, RZ, 0x1f, R28 ;  /* 0x0000001fff027819 */ /* 0x000fe2000001141c */
[----:B------:R2:W-:Y:S06]  /*2a0c0*/  SYNCS.ARRIVE.TRANS64.A1T0 RZ, [R6+URZ+0x22830], RZ ;  /* 0x022830ff06ff79a7 */ /* 0x0005ec000810003f */
[----:B------:R-:W-:Y:S05]  /*2a0d0*/  WARPSYNC.ALL ;  /* 0x0000000000007948 */ /* 0x000fea0003800000 */
[----:B------:R-:W-:Y:S01]  /*2a0e0*/  BAR.SYNC.DEFER_BLOCKING 0x8, 0x180 ;  /* 0x0206000000007b1d */ /* 0x000fe20000010000 */
[----:B------:R-:W-:Y:S02]  /*2a0f0*/  LOP3.LUT P1, RZ, R0, 0x3ff, RZ, 0xc0, !PT ;  /* 0x000003ff00ff7812 */ /* 0x000fe4000782c0ff */
[----:B------:R-:W-:-:S03]  /*2a100*/  SHF.R.S32.HI R31, RZ, 0x1f, R27 ;  /* 0x0000001fff1f7819 */ /* 0x000fc6000001141b */
        /* <DEDUP_REMOVED lines=10> */
[----:B------:R-:W-:Y:S01]  /*2a1b0*/  SEL R28, R27, RZ, !P0 ;  /* 0x000000ff1b1c7207 */ /* 0x000fe20004000000 */
[----:B------:R-:W-:Y:S06]  /*2a1c0*/  @!P1 BRA `(.L_x_2104) ;  /* 0x0000000000409947 */ /* 0x000fec0003800000 */
[----:B------:R-:W-:Y:S01]  /*2a1d0*/  MOV R2, 0x0 ;  /* 0x0000000000027802 */ /* 0x000fe20000000f00 */
[----:B------:R-:W-:Y:S01]  /*2a1e0*/  ULDC.64 UR4, c[0x4][0x98] ;  /* 0x0100260000047ab9 */ /* 0x000fe20000000a00 */
[----:B------:R-:W-:Y:S01]  /*2a1f0*/  ULDC.64 UR6, c[0x4][0xa0] ;  /* 0x0100280000067ab9 */ /* 0x000fe20000000a00 */
[----:B------:R-:W-:Y:S01]  /*2a200*/  ULDC.64 UR8, c[0x4][0x28] ;  /* 0x01000a0000087ab9 */ /* 0x000fe20000000a00 */
[----:B0-----:R-:W-:Y:S02]  /*2a210*/  IMAD.U32 R4, RZ, RZ, UR4 ;  /* 0x00000004ff047e24 */ /* 0x001fe4000f8e00ff */
[----:B------:R-:W0:Y:S01]  /*2a220*/  LDC.64 R2, c[0x4][R2] ;  /* 0x0100000002027b82 */ /* 0x000e220000000a00 */
[----:B------:R-:W-:Y:S02]  /*2a230*/  IMAD.U32 R5, RZ, RZ, UR5 ;  /* 0x00000005ff057e24 */ /* 0x000fe4000f8e00ff */
[----:B-12---:R-:W-:Y:S02]  /*2a240*/  IMAD.U32 R6, RZ, RZ, UR6 ;  /* 0x00000006ff067e24 */ /* 0x006fe4000f8e00ff */
        /* <DEDUP_REMOVED lines=8> */
.L_x_2104:
[----:B------:R-:W-:Y:S05]  /*2a2d0*/  BSYNC B6 ;  /* 0x0000000000067941 */ /* 0x000fea0003800000 */
.L_x_2103:
[----:B------:R-:W3:Y:S01]  /*2a2e0*/  LDL R20, [R1+0x4] ;  /* 0x0000040001147983 */ /* 0x000ee20000100800 */
[----:B------:R-:W4:Y:S01]  /*2a2f0*/  LDC R7, c[0x0][0x448] ;  /* 0x00011200ff077b82 */ /* 0x000f220000000800 */
[----:B------:R-:W-:Y:S01]  /*2a300*/  ULDC.64 UR4, c[0x0][0x2d8] ;  /* 0x0000b60000047ab9 */ /* 0x000fe20000000a00 */
[----:B------:R-:W-:Y:S01]  /*2a310*/  IMAD.MOV.U32 R2, RZ, RZ, R18 ;  /* 0x000000ffff027224 */ /* 0x000fe200078e0012 */
[----:B------:R1:W5:Y:S01]  /*2a320*/  LDL R8, [R1+0x30] ;  /* 0x0000300001087983 */ /* 0x0003620000100800 */
[----:B0-----:R-:W-:Y:S01]  /*2a330*/  IMAD.MOV.U32 R3, RZ, RZ, R30 ;  /* 0x000000ffff037224 */ /* 0x001fe200078e001e */
[----:B------:R-:W-:Y:S01]  /*2a340*/  ULDC.64 UR6, c[0x0][0x280] ;  /* 0x0000a00000067ab9 */ /* 0x000fe20000000a00 */
[----:B------:R-:W-:Y:S01]  /*2a350*/  IMAD.WIDE.U32 R2, R26, UR4, R2 ;  /* 0x000000041a027c25 */ /* 0x000fe2000f8e0002 */
[----:B----4-:R-:W-:-:S13]  /*2a360*/  ISETP.NE.AND P0, PT, R7, 0x1, PT ;  /* 0x000000010700780c */ /* 0x010fda0003f05270 */
[----:B-12---:R-:W0:Y:S01]  /*2a370*/  @P0 LDC R6, c[0x0][0x44c] ;  /* 0x00011300ff060b82 */ /* 0x006e220000000800 */
[----:B---3--:R-:W-:Y:S02]  /*2a380*/  IMAD R0, R20, UR4, RZ ;  /* 0x0000000414007c24 */ /* 0x008fe4000f8e02ff */
[----:B------:R-:W1:Y:S02]  /*2a390*/  S2R R20, SR_TID.X ;  /* 0x0000000000147919 */ /* 0x000e640000002100 */
        /* <DEDUP_REMOVED lines=8> */
[----:B------:R-:W2:Y:S01]  /*2a420*/  @P0 LDC R0, c[0x0][0x450] ;  /* 0x00011400ff000b82 */ /* 0x000ea20000000800 */
[C---:B-1----:R-:W-:Y:S01]  /*2a430*/  LOP3.LUT R21, R20.reuse, 0x7f, RZ, 0xc0, !PT ;  /* 0x0000007f14157812 */ /* 0x042fe200078ec0ff */
[----:B------:R-:W-:-:S03]  /*2a440*/  IMAD.SHL.U32 R20, R20, 0x10, RZ ;  /* 0x0000001014147824 */ /* 0x000fc600078e00ff */
[----:B------:R-:W-:-:S04]  /*2a450*/  SHF.R.U32.HI R21, RZ, 0x3, R21 ;  /* 0x00000003ff157819 */ /* 0x000fc80000011615 */
[----:B------:R-:W-:-:S05]  /*2a460*/  LOP3.LUT R20, R21, 0x70, R20, 0xf8, !PT ;  /* 0x0000007015147812 */ /* 0x000fca00078ef814 */
[----:B------:R-:W-:-:S04]  /*2a470*/  IMAD.IADD R5, R20, 0x1, R25 ;  /* 0x0000000114057824 */ /* 0x000fc800078e0219 */
[----:B0-----:R-:W-:-:S04]  /*2a480*/  @P0 IMAD.HI.U32 R6, R5, R6, RZ ;  /* 0x0000000605060227 */ /* 0x001fc800078e00ff */
[----:B------:R-:W-:Y:S01]  /*2a490*/  IMAD.MOV.U32 R4, RZ, RZ, R5 ;  /* 0x000000ffff047224 */ /* 0x000fe200078e0005 */
[----:B--2---:R-:W-:Y:S01]  /*2a4a0*/  @P0 SHF.R.U32.HI R4, RZ, R0, R6 ;  /* 0x00000000ff040219 */ /* 0x004fe20000011606 */
        /* <DEDUP_REMOVED lines=8> */
[----:B------:R-:W-:Y:S02]  /*2a530*/  ULDC.64 UR4, c[0x0][0x2c8] ;  /* 0x0000b20000047ab9 */ /* 0x000fe40000000a00 */
[----:B------:R-:W-:Y:S02]  /*2a540*/  IMAD.IADD R3, R3, 0x1, R5 ;  /* 0x0000000103037824 */ /* 0x000fe400078e0205 */
        /* <DEDUP_REMOVED lines=10> */
[----:B------:R-:W-:Y:S06]  /*2a5f0*/  BRA.DIV UR4, `(.L_x_2105) ;  /* 0x00000082043c7947 */ /* 0x000fec000b800000 */
[----:B------:R-:W-:Y:S01]  /*2a600*/  IMAD.IADD R25, R9, 0x1, R25 ;  /* 0x0000000109197824 */ /* 0x000fe200078e0219 */
[----:B------:R-:W0:Y:S01]  /*2a610*/  SHFL.IDX PT, R3, R0, RZ, 0x181f ;  /* 0x00181fff00037589 */ /* 0x000e2200000e0000 */
[----:B------:R-:W-:Y:S02]  /*2a620*/  IMAD R23, R23, R7, RZ ;  /* 0x0000000717177224 */ /* 0x000fe400078e02ff */
[C---:B------:R-:W-:Y:S01]  /*2a630*/  VIADD R2, R25.reuse, 0x10 ;  /* 0x0000001019027836 */ /* 0x040fe20000000000 */
[----:B------:R-:W-:Y:S02]  /*2a640*/  SHFL.IDX PT, R5, R0, 0x1, 0x181f ;  /* 0x00381f0000057f89 */ /* 0x000fe400000e0000 */
[-C--:B------:R-:W-:Y:S02]  /*2a650*/  ISETP.GE.AND P2, PT, R25, R23.reuse, PT ;  /* 0x000000171900720c */ /* 0x080fe40003f46270 */
[----:B------:R-:W-:Y:S02]  /*2a660*/  ISETP.GE.AND P1, PT, R2, R23, PT ;  /* 0x000000170200720c */ /* 0x000fe40003f26270 */
[----:B------:R-:W1:Y:S09]  /*2a670*/  SHFL.IDX PT, R2, R4, RZ, 0x181f ;  /* 0x00181fff04027589 */ /* 0x000e7200000e0000 */
[----:B0-----:R-:W-:-:S05]  /*2a680*/  @!P2 IADD3 R3, P3, R32, R3, RZ ;  /* 0x000000032003a210 */ /* 0x001fca0007f7e0ff */
[----:B-1----:R-:W-:Y:S01]  /*2a690*/  @!P2 IMAD.X R7, RZ, RZ, R2, P3 ;  /* 0x000000ffff07a224 */ /* 0x002fe200018e0602 */
[----:B------:R-:W-:Y:S01]  /*2a6a0*/  @!P1 IADD3 R5, P3, R32, R5, RZ ;  /* 0x0000000520059210 */ /* 0x000fe20007f7e0ff */
[----:B------:R-:W0:Y:S04]  /*2a6b0*/  SHFL.IDX PT, R2, R4, 0x1, 0x181f ;  /* 0x00381f0004027f89 */ /* 0x000e2800000e0000 */
[----:B0-----:R-:W-:Y:S02]  /*2a6c0*/  @!P1 IMAD.X R6, RZ, RZ, R2, P3 ;  /* 0x000000ffff069224 */ /* 0x001fe400018e0602 */
[----:B------:R-:W-:Y:S02]  /*2a6d0*/  @!P2 IMAD.MOV.U32 R2, RZ, RZ, R3 ;  /* 0x000000ffff02a224 */ /* 0x000fe400078e0003 */
[----:B------:R-:W-:-:S05]  /*2a6e0*/  @!P2 IMAD.MOV.U32 R3, RZ, RZ, R7 ;  /* 0x000000ffff03a224 */ /* 0x000fca00078e0007 */
[----:B-----5:R0:W-:Y:S02]  /*2a6f0*/  @!P2 LDGSTS.E.BYPASS.LTC128B.128 [R8+0x14400], desc[UR60][R2.64], !P0 ;  /* 0x144000000208afae */ /* 0x0201e4000c101d7c */
[----:B0-----:R-:W-:Y:S02]  /*2a700*/  @!P1 IMAD.MOV.U32 R2, RZ, RZ, R5 ;  /* 0x000000ffff029224 */ /* 0x001fe400078e0005 */
[----:B------:R-:W-:-:S05]  /*2a710*/  @!P1 IMAD.MOV.U32 R3, RZ, RZ, R6 ;  /* 0x000000ffff039224 */ /* 0x000fca00078e0006 */
        /* <DEDUP_REMOVED lines=43> */
[----:B------:R-:W-:Y:S01]  /*2a9d0*/  ISETP.GE.AND P2, PT, R2, R23, PT ;  /* 0x000000170200720c */ /* 0x000fe20003f46270 */
[----:B------:R-:W-:Y:S04]  /*2a9e0*/  SHFL.IDX PT, R0, R0, 0x7, 0x181f ;  /* 0x00f81f0000007f89 */ /* 0x000fe800000e0000 */
[----:B------:R-:W1:Y:S04]  /*2a9f0*/  SHFL.IDX PT, R2, R4, 0x6, 0x181f ;  /* 0x00d81f0004027f89 */ /* 0x000e6800000e0000 */
[----:B------:R-:W2:Y:S04]  /*2aa00*/  SHFL.IDX PT, R4, R4, 0x7, 0x181f ;  /* 0x00f81f0004047f89 */ /* 0x000ea800000e0000 */
[----:B0-----:R-:W-:-:S05]  /*2aa10*/  @!P2 IADD3 R3, P1, R32, R3, RZ ;  /* 0x000000032003a210 */ /* 0x001fca0007f3e0ff */
[----:B-1----:R-:W-:-:S05]  /*2aa20*/  @!P2 IMAD.X R2, RZ, RZ, R2, P1 ;  /* 0x000000ffff02a224 */ /* 0x002fca00008e0602 */
[----:B------:R-:W-:-:S04]  /*2aa30*/  @!P2 LOP3.LUT R3, R3, R2, RZ, 0x3c, !PT ;  /* 0x000000020303a212 */ /* 0x000fc800078e3cff */
[----:B------:R-:W-:-:S04]  /*2aa40*/  @!P2 LOP3.LUT R2, R3, R2, RZ, 0x3c, !PT ;  /* 0x000000020302a212 */ /* 0x000fc800078e3cff */
[----:B------:R-:W-:-:S05]  /*2aa50*/  @!P2 LOP3.LUT R3, R3, R2, RZ, 0x3c, !PT ;  /* 0x000000020303a212 */ /* 0x000fca00078e3cff */
[----:B--2---:R0:W-:Y:S02]  /*2aa60*/  @!P2 LDGSTS.E.BYPASS.LTC128B.128 [R8+0x17400], desc[UR60][R2.64], !P0 ;  /* 0x174000000208afae */ /* 0x0041e4000c101d7c */
.L_x_2358:
[----:B------:R-:W-:-:S05]  /*2aa70*/  VIADD R25, R25, 0x70 ;  /* 0x0000007019197836 */ /* 0x000fca0000000000 */
[----:B------:R-:W-:-:S13]  /*2aa80*/  ISETP.GE.AND P1, PT, R25, R23, PT ;  /* 0x000000171900720c */ /* 0x000fda0003f26270 */
[----:B01----:R-:W-:-:S05]  /*2aa90*/  @!P1 IADD3 R2, P2, R32, R0, RZ ;  /* 0x0000000020029210 */ /* 0x003fca0007f5e0ff */
[----:B------:R-:W-:-:S05]  /*2aaa0*/  @!P1 IMAD.X R3, RZ, RZ, R4, P2 ;  /* 0x000000ffff039224 */ /* 0x000fca00010e0604 */
[----:B------:R-:W-:Y:S01]  /*2aab0*/  @!PT LDS RZ, [RZ] ;  /* 0x00000000fffff984 */ /* 0x000fe20000000800 */
[----:B------:R-:W-:Y:S01]  /*2aac0*/  @!PT LDS RZ, [RZ] ;  /* 0x00000000fffff984 */ /* 0x000fe20000000800 */
[----:B------:R-:W-:Y:S01]  /*2aad0*/  @!PT LDS RZ, [RZ] ;  /* 0x00000000fffff984 */ /* 0x000fe20000000800 */
[----:B------:R0:W-:Y:S01]  /*2aae0*/  @!P1 LDGSTS.E.BYPASS.LTC128B.128 [R8+0x17c00], desc[UR60][R2.64], !P0 ;  /* 0x17c0000002089fae */ /* 0x0001e2000c101d7c */
[----:B------:R-:W-:Y:S01]  /*2aaf0*/  PLOP3.LUT P0, PT, PT, PT, PT, 0x80, 0x0 ;  /* 0x000000000000781c */ /* 0x000fe20003f0f070 */
[----:B------:R-:W-:-:S12]  /*2ab00*/  NOP ;  /* 0x0000000000007918 */ /* 0x000fd80000000000 */
.L_x_2106:
        /* <DEDUP_REMOVED lines=14> */
[----:B0-----:R-:W2:Y:S01]  /*2abf0*/  LDL R2, [R1+0x10] ;  /* 0x0000100001027983 */ /* 0x001ea20000100800 */
[----:B------:R0:W-:Y:S01]  /*2ac00*/  SYNCS.ARRIVE.TRANS64.A1T0 RZ, [R17+URZ+0x22800], RZ ;  /* 0x022800ff11ff79a7 */ /* 0x0001e2000810003f */
[----:B------:R-:W-:Y:S01]  /*2ac10*/  VIADD R34, R29, 0xfffffffe ;  /* 0xfffffffe1d227836 */ /* 0x000fe20000000000 */
[----:B------:R-:W-:Y:S01]  /*2ac20*/  BSSY B0, `(.L_x_2107) ;  /* 0x0000004000007945 */ /* 0x000fe20003800000 */
[----:B------:R-:W1:Y:S03]  /*2ac30*/  SYNCS.PHASECHK.TRANS64.TRYWAIT P0, [R17+URZ+0x22820], R0 ;  /* 0x02282000110075a7 */ /* 0x000e66000800017f */
[----:B--2---:R-:W-:Y:S01]  /*2ac40*/  ISETP.GE.AND P1, PT, R34, R2, PT ;  /* 0x000000022200720c */ /* 0x004fe20003f26270 */
[----:B01----:R-:W-:-:S12]  /*2ac50*/  @!P0 BRA `(.L_x_2108) ;  /* 0x0000008400408947 */ /* 0x003fd80003800000 */
.L_x_2359:
[----:B------:R-:W-:Y:S05]  /*2ac60*/  BSYNC B0 ;  /* 0x0000000000007941 */ /* 0x000fea0003800000 */
.L_x_2107:
[----:B------:R-:W-:Y:S05]  /*2ac70*/  @!P1 BRA `(.L_x_2109) ;  /* 0x0000001800389947 */ /* 0x000fea0003800000 */
[----:B------:R-:W-:Y:S02]  /*2ac80*/  IMAD.MOV.U32 R21, RZ, RZ, R33 ;  /* 0x000000ffff157224 */ /* 0x000fe400078e0021 */
[----:B------:R-:W-:-:S07]  /*2ac90*/  IMAD.MOV.U32 R23, RZ, RZ, R37 ;  /* 0x000000ffff177224 */ /* 0x000fce00078e0025 */
.L_x_2129:
[----:B0-----:R-:W2:Y:S01]  /*2aca0*/  LDL R0, [R1+0x8] ;  /* 0x0000080001007983 */ /* 0x001ea20000100800 */
[----:B------:R-:W0:Y:S03]  /*2acb0*/  LDC R7, c[0x0][0x430] ;  /* 0x00010c00ff077b82 */ /* 0x000e260000000800 */
[----:B------:R-:W3:Y:S01]  /*2acc0*/  LDL R9, [R1+0xc] ;  /* 0x00000c0001097983 */ /* 0x000ee20000100800 */
[----:B-1----:R-:W1:Y:S01]  /*2acd0*/  S2R R2, SR_TID.X ;  /* 0x0000000000027919 */ /* 0x002e620000002100 */
[----:B------:R-:W4:Y:S01]  /*2ace0*/  S2R R3, SR_TID.X ;  /* 0x0000000000037919 */ /* 0x000f220000002100 */
[----:B------:R-:W4:Y:S01]  /*2acf0*/  S2R R8, SR_TID.X ;  /* 0x0000000000087919 */ /* 0x000f220000002100 */
[----:B------:R-:W3:Y:S04]  /*2ad00*/  LDL R12, [R1+0x40] ;  /* 0x00004000010c7983 */ /* 0x000ee80000100800 */
[----:B------:R-:W3:Y:S01]  /*2ad10*/  LDL R13, [R1+0x10] ;  /* 0x00001000010d7983 */ /* 0x000ee20000100800 */
[----:B0-----:R-:W-:-:S13]  /*2ad20*/  ISETP.NE.AND P0, PT, R7, 0x1, PT ;  /* 0x000000010700780c */ /* 0x001fda0003f05270 */
[----:B------:R-:W0:Y:S01]  /*2ad30*/  @P0 LDC R5, c[0x0][0x434] ;  /* 0x00010d00ff050b82 */ /* 0x000e220000000800 */
[----:B-1----:R-:W-:-:S04]  /*2ad40*/  LOP3.LUT R2, R2, 0x7f, RZ, 0xc0, !PT ;  /* 0x0000007f02027812 */ /* 0x002fc800078ec0ff */
[----:B------:R-:W-:Y:S01]  /*2ad50*/  SHF.R.U32.HI R2, RZ, 0x3, R2 ;  /* 0x00000003ff027819 */ /* 0x000fe20000011602 */
[----:B----4-:R-:W-:Y:S02]  /*2ad60*/  IMAD.SHL.U32 R4, R3, 0x10, RZ ;  /* 0x0000001003047824 */ /* 0x010fe400078e00ff */
[----:B------:R-:W1:Y:S03]  /*2ad70*/  @P0 LDC R3, c[0x0][0x438] ;  /* 0x00010e00ff030b82 */ /* 0x000e660000000800 */
[----:B------:R-:W-:Y:S02]  /*2ad80*/  LOP3.LUT R4, R2, 0x70, R4, 0xf8, !PT ;  /* 0x0000007002047812 */ /* 0x000fe400078ef804 */
[----:B------:R-:W4:Y:S01]  /*2ad90*/  S2R R2, SR_TID.X ;  /* 0x0000000000027919 */ /* 0x000f220000002100 */
[----:B------:R-:W-:Y:S01]  /*2ada0*/  IMAD.SHL.U32 R8, R8, 0x10, RZ ;  /* 0x0000001008087824 */ /* 0x000fe200078e00ff */
[----:B----4-:R-:W-:-:S04]  /*2adb0*/  LOP3.LUT R2, R2, 0x7f, RZ, 0xc0, !PT ;  /* 0x0000007f02027812 */ /* 0x010fc800078ec0ff */
        /* <DEDUP_REMOVED lines=10> */
[----:B0-----:R-:W-:-:S04]  /*2ae60*/  @P0 IMAD.HI.U32 R5, R4, R5, RZ ;  /* 0x0000000504050227 */ /* 0x001fc800078e00ff */
[----:B------:R-:W-:Y:S01]  /*2ae70*/  IMAD.MOV.U32 R2, RZ, RZ, R4 ;  /* 0x000000ffff027224 */ /* 0x000fe200078e0004 */
[----:B-1----:R-:W-:Y:S02]  /*2ae80*/  @P0 SHF.R.U32.HI R2, RZ, R3, R5 ;  /* 0x00000003ff020219 */ /* 0x002fe40000011605 */
[----:B------:R-:W0:Y:S01]  /*2ae90*/  @P0 LDC R3, c[0x0][0x438] ;  /* 0x00010e00ff030b82 */ /* 0x000e220000000800 */
[----:B------:R-:W-:-:S04]  /*2aea0*/  IMAD.IADD R0, R8, 0x1, R0 ;  /* 0x0000000108007824 */ /* 0x000fc800078e0200 */
[----:B----4-:R-:W-:-:S04]  /*2aeb0*/  @P0 IMAD.HI.U32 R6, R0, R6, RZ ;  /* 0x0000000600060227 */ /* 0x010fc800078e00ff */
[----:B------:R-:W-:Y:S01]  /*2aec0*/  IMAD.MOV.U32 R5, RZ, RZ, R0 ;  /* 0x000000ffff057224 */ /* 0x000fe200078e0000 */
[----:B0-----:R-:W-:Y:S01]  /*2aed0*/  @P0 SHF.R.U32.HI R5, RZ, R3, R6 ;  /* 0x00000003ff050219 */ /* 0x001fe20000011606 */
[----:B------:R-:W-:-:S04]  /*2aee0*/  IMAD.MOV R6, RZ, RZ, -R2 ;  /* 0x000000ffff067224 */ /* 0x000fc800078e0a02 */
        /* <DEDUP_REMOVED lines=15> */
[----:B------:R-:W-:Y:S01]  /*2afe0*/  @!P1 IMAD.IADD R0, R0, 0x1, R3 ;  /* 0x0000000100009824 */ /* 0x000fe200078e0203 */
[----:B------:R-:W-:Y:S01]  /*2aff0*/  @!P1 LEA R10, P0, R2, UR6, 0x2 ;  /* 0x00000006020a9c11 */ /* 0x000fe2000f8010ff */
[----:B------:R-:W-:-:S03]  /*2b000*/  VIADD R33, R21, 0x1 ;  /* 0x0000000115217836 */ /* 0x000fc60000000000 */
[----:B------:R-:W-:Y:S01]  /*2b010*/  @!P1 LEA.HI.X R11, R2, UR7, R0, 0x2, P0 ;  /* 0x00000007020b9c11 */ /* 0x000fe200080f1400 */
[----:B0-----:R-:W-:Y:S01]  /*2b020*/  IMAD.MOV.U32 R8, RZ, RZ, RZ ;  /* 0x000000ffff087224 */ /* 0x001fe200078e00ff */
[----:B------:R-:W-:Y:S01]  /*2b030*/  ISETP.NE.AND P0, PT, R33, 0x2, PT ;  /* 0x000000022100780c */ /* 0x000fe20003f05270 */
[----:B------:R-:W-:-:S03]  /*2b040*/  IMAD.MOV.U32 R0, RZ, RZ, R34 ;  /* 0x000000ffff007224 */ /* 0x000fc600078e0022 */
[----:B------:R-:W-:Y:S01]  /*2b050*/  SEL R37, RZ, 0x1, P0 ;  /* 0x00000001ff257807 */ /* 0x000fe20000000000 */
[----:B------:R0:W5:Y:S01]  /*2b060*/  @!P1 LDG.E R8, desc[UR60][R10.64] ;  /* 0x0000003c0a089981 */ /* 0x000162000c1e1900 */
[----:B------:R-:W-:Y:S01]  /*2b070*/  ISETP.GT.AND P1, PT, R0, R13, PT ;  /* 0x0000000d0000720c */ /* 0x000fe20003f24270 */
[----:B------:R-:W-:Y:S01]  /*2b080*/  VIADD R34, R34, 0xffffffff ;  /* 0xffffffff22227836 */ /* 0x000fe20000000000 */
[----:B------:R-:W-:Y:S02]  /*2b090*/  SEL R33, R33, RZ, P0 ;  /* 0x000000ff21217207 */ /* 0x000fe40000000000 */
[----:B------:R-:W-:Y:S02]  /*2b0a0*/  LOP3.LUT R37, R23, R37, RZ, 0x3c, !PT ;  /* 0x0000002517257212 */ /* 0x000fe400078e3cff */
[----:B--2---:R-:W-:Y:S01]  /*2b0b0*/  SHF.R.S32.HI R30, RZ, 0x1f, R5 ;  /* 0x0000001fff1e7819 */ /* 0x004fe20000011405 */
[----:B0-----:R-:W-:Y:S06]  /*2b0c0*/  @!P2 BRA `(.L_x_2110) ;  /* 0x000000000004a947 */ /* 0x001fec0003800000 */
[----:B------:R-:W-:Y:S01]  /*2b0d0*/  BPT.TRAP 0x1 ;  /* 0x000000040000795c */ /* 0x000fe20000300000 */
.L_x_2110:
[----:B------:R-:W-:Y:S01]  /*2b0e0*/  IMAD R0, R33, 0x8, R17 ;  /* 0x0000000821007824 */ /* 0x000fe200078e0211 */
[----:B------:R-:W-:Y:S01]  /*2b0f0*/  SHF.L.U32 R31, R37, 0x1f, RZ ;  /* 0x0000001f251f7819 */ /* 0x000fe200000006ff */
[----:B------:R-:W-:Y:S01]  /*2b100*/  BSSY B0, `(.L_x_2111) ;  /* 0x0000004000007945 */ /* 0x000fe20003800000 */
[----:B------:R-:W-:Y:S02]  /*2b110*/  SHF.R.S32.HI R29, RZ, 0x1f, R4 ;  /* 0x0000001fff1d7819 */ /* 0x000fe40000011404 */
[----:B------:R-:W0:Y:S02]  /*2b120*/  SYNCS.PHASECHK.TRANS64.TRYWAIT P0, [R0+URZ+0x22880], R31 ;  /* 0x0228801f000075a7 */ /* 0x000e24000800017f */
[----:B0-----:R-:W-:Y:S05]  /*2b130*/  @!P0 BRA `(.L_x_2112) ;  /* 0x00000080001c8947 */ /* 0x001fea0003800000 */
.L_x_2360:
[----:B------:R-:W-:Y:S05]  /*2b140*/  BSYNC B0 ;  /* 0x0000000000007941 */ /* 0x000fea0003800000 */
.L_x_2111:
[----:B------:R-:W2:Y:S01]  /*2b150*/  LDL R9, [R1+0x4] ;  /* 0x0000040001097983 */ /* 0x000ea20000100800 */
        /* <DEDUP_REMOVED lines=73> */
[----:B-1----:R-:W-:-:S05]  /*2b5f0*/  IADD3 R2, P0, R32, R2, RZ ;  /* 0x0000000220027210 */ /* 0x002fca0007f1e0ff */
[----:B------:R-:W-:-:S05]  /*2b600*/  IMAD.X R3, RZ, RZ, R19, P0 ;  /* 0x000000ffff037224 */ /* 0x000fca00000e0613 */
        /* <DEDUP_REMOVED lines=9> */
.L_x_2382:
        /* <DEDUP_REMOVED lines=8> */
.L_x_2114:
        /* <DEDUP_REMOVED lines=11> */
.L_x_2115:
[----:B------:R2:W-:Y:S01]  /*2b7d0*/  SYNCS.ARRIVE.TRANS64.A1T0 RZ, [R0+URZ+0x22870], RZ ;  /* 0x022870ff00ff79a7 */ /* 0x0005e2000810003f */
[----:B------:R-:W-:Y:S05]  /*2b7e0*/  @!P3 BRA `(.L_x_2116) ;  /* 0x000000000004b947 */ /* 0x000fea0003800000 */
[----:B------:R-:W-:Y:S01]  /*2b7f0*/  BPT.TRAP 0x1 ;  /* 0x000000040000795c */ /* 0x000fe20000300000 */
.L_x_2116:
[----:B------:R-:W3:Y:S01]  /*2b800*/  SYNCS.PHASECHK.TRANS64.TRYWAIT P0, [R0+URZ+0x22840], R31 ;  /* 0x0228401f000075a7 */ /* 0x000ee2000800017f */
[----:B------:R-:W-:Y:S04]  /*2b810*/  BSSY B0, `(.L_x_2117) ;  /* 0x0000002000007945 */ /* 0x000fe80003800000 */
[----:B---3--:R-:W-:Y:S05]  /*2b820*/  @!P0 BRA `(.L_x_2118) ;  /* 0x0000008400308947 */ /* 0x008fea0003800000 */
.L_x_2383:
[----:B------:R-:W-:Y:S05]  /*2b830*/  BSYNC B0 ;  /* 0x0000000000007941 */ /* 0x000fea0003800000 */
.L_x_2117:
[----:B------:R-:W4:Y:S01]  /*2b840*/  LDL R10, [R1+0x4] ;  /* 0x00000400010a7983 */ /* 0x000f220000100800 */
[----:B------:R-:W-:Y:S01]  /*2b850*/  ULDC.64 UR4, c[0x0][0x300] ;  /* 0x0000c00000047ab9 */ /* 0x000fe20000000a00 */
[----:B------:R-:W-:Y:S01]  /*2b860*/  ULDC.64 UR6, c[0x0][0x310] ;  /* 0x0000c40000067ab9 */ /* 0x000fe20000000a00 */
[----:B-1----:R-:W-:Y:S02]  /*2b870*/  IMAD R9, R29, UR4, RZ ;  /* 0x000000041d097c24 */ /* 0x002fe4000f8e02ff */
[----:B------:R-:W-:-:S04]  /*2b880*/  IMAD.WIDE.U32 R2, R4, UR4, RZ ;  /* 0x0000000404027c25 */ /* 0x000fc8000f8e00ff */
[----:B------:R-:W-:Y:S02]  /*2b890*/  IMAD R9, R4, UR5, R9 ;  /* 0x0000000504097c24 */ /* 0x000fe4000f8e0209 */
[----:B------:R-:W-:Y:S02]  /*2b8a0*/  IMAD R30, R30, UR6, RZ ;  /* 0x000000061e1e7c24 */ /* 0x000fe4000f8e02ff */
[----:B------:R-:W-:Y:S02]  /*2b8b0*/  IMAD.IADD R3, R3, 0x1, R9 ;  /* 0x0000000103037824 */ /* 0x000fe400078e0209 */
        /* <DEDUP_REMOVED lines=14> */
[----:B------:R-:W-:Y:S01]  /*2b9a0*/  IMAD.IADD R3, R3, 0x1, R7 ;  /* 0x0000000103037824 */ /* 0x000fe200078e0207 */
        /* <DEDUP_REMOVED lines=51> */
[----:B------:R-:W1:Y:S02]  /*2bce0*/  SHFL.IDX PT, R5, R7, RZ, 0x181f ;  /* 0x00181fff07057589 */ /* 0x000e6400000e0000 */
[----:B0-----:R-:W-:-:S05]  /*2bcf0*/  IMAD.X R3, RZ, RZ, R3, P0 ;  /* 0x000000ffff037224 */ /* 0x001fca00000e0603 */
[----:B------:R1:W-:Y:S02]  /*2bd00*/  LDGSTS.E.BYPASS.LTC128B.128 [R6+0x1bc00], desc[UR60][R2.64], !P2 ;  /* 0x1bc0000002067fae */ /* 0x0003e4000d101d7c */
[----:B-1----:R-:W-:-:S05]  /*2bd10*/  IADD3 R2, P0, R32, R5, RZ ;  /* 0x0000000520027210 */ /* 0x002fca0007f1e0ff */
[----:B------:R-:W-:-:S05]  /*2bd20*/  IMAD.X R3, RZ, RZ, R4, P0 ;  /* 0x000000ffff037224 */ /* 0x000fca00000e0604 */
[----:B------:R0:W-:Y:S04]  /*2bd30*/  LDGSTS.E.BYPASS.LTC128B.128 [R6+0x1c400], desc[UR60][R2.64], !P2 ;  /* 0x1c40000002067fae */ /* 0x0001e8000d101d7c */
[----:B0-----:R0:W1:Y:S02]  /*2bd40*/  SHFL.IDX PT, R2, R7, 0x1, 0x181f ;  /* 0x00381f0007027f89 */ /* 0x00106400000e0000 */
.L_x_2405:
        /* <DEDUP_REMOVED lines=8> */
.L_x_2120:
        /* <DEDUP_REMOVED lines=11> */
.L_x_2121:
[----:B------:R-:W4:Y:S01]  /*2be80*/  LDL R2, [R1+0x38] ;  /* 0x0000380001027983 */ /* 0x000f220000100800 */
[----:B------:R1:W-:Y:S01]  /*2be90*/  SYNCS.ARRIVE.TRANS64.A1T0 RZ, [R0+URZ+0x22830], RZ ;  /* 0x022830ff00ff79a7 */ /* 0x0003e2000810003f */
[----:B----4-:R-:W-:-:S13]  /*2bea0*/  ISETP.NE.AND P0, PT, R2, 0x3, PT ;  /* 0x000000030200780c */ /* 0x010fda0003f05270 */
[----:B-1----:R-:W-:Y:S05]  /*2beb0*/  @!P0 BRA `(.L_x_2122) ;  /* 0x0000000000048947 */ /* 0x002fea0003800000 */
[----:B------:R-:W-:Y:S01]  /*2bec0*/  BPT.TRAP 0x1 ;  /* 0x000000040000795c */ /* 0x000fe20000300000 */
.L_x_2122:
[----:B--23--:R-:W-:Y:S01]  /*2bed0*/  LOP3.LUT R0, R23, 0x1, RZ, 0x3c, !PT ;  /* 0x0000000117007812 */ /* 0x00cfe200078e3cff */
[----:B------:R-:W-:Y:S01]  /*2bee0*/  IMAD R3, R21, 0x8, R17 ;  /* 0x0000000815037824 */ /* 0x000fe200078e0211 */
[----:B------:R-:W-:Y:S02]  /*2bef0*/  BSSY B0, `(.L_x_2123) ;  /* 0x0000004000007945 */ /* 0x000fe40003800000 */
[----:B------:R-:W-:-:S04]  /*2bf00*/  SHF.L.U32 R0, R0, 0x1f, RZ ;  /* 0x0000001f00007819 */ /* 0x000fc800000006ff */
[----:B------:R-:W1:Y:S02]  /*2bf10*/  SYNCS.PHASECHK.TRANS64.TRYWAIT P2, [R3+URZ+0x22870], R0 ;  /* 0x02287000030075a7 */ /* 0x000e64000804017f */
[----:B-1----:R-:W-:Y:S05]  /*2bf20*/  @!P2 BRA `(.L_x_2124) ;  /* 0x000000880034a947 */ /* 0x002fea0003800000 */
.L_x_2406:
[----:B------:R-:W-:Y:S05]  /*2bf30*/  BSYNC B0 ;  /* 0x0000000000007941 */ /* 0x000fea0003800000 */
.L_x_2123:
[----:B------:R-:W2:Y:S02]  /*2bf40*/  LDL R2, [R1+0x40] ;  /* 0x0000400001027983 */ /* 0x000ea40000100800 */
[----:B--2---:R-:W-:-:S13]  /*2bf50*/  ISETP.NE.AND P2, PT, R2, 0x3, PT ;  /* 0x000000030200780c */ /* 0x004fda0003f45270 */
[----:B------:R-:W-:Y:S05]  /*2bf60*/  @!P2 BRA `(.L_x_2125) ;  /* 0x000000000004a947 */ /* 0x000fea0003800000 */
[----:B------:R-:W-:Y:S01]  /*2bf70*/  BPT.TRAP 0x1 ;  /* 0x000000040000795c */ /* 0x000fe20000300000 */
.L_x_2125:
[----:B-1----:R-:W-:Y:S01]  /*2bf80*/  SHF.L.U32 R0, R23, 0x1f, RZ ;  /* 0x0000001f17007819 */ /* 0x002fe200000006ff */
[----:B------:R-:W-:-:S03]  /*2bf90*/  IMAD R12, R21, 0x5000, RZ ;  /* 0x00005000150c7824 */ /* 0x000fc600078e02ff */
[----:B------:R-:W1:Y:S02]  /*2bfa0*/  SYNCS.PHASECHK.TRANS64.TRYWAIT P2, [R3+URZ+0x22860], R0 ;  /* 0x02286000030075a7 */ /* 0x000e64000804017f */
[----:B-1----:R-:W-:Y:S05]  /*2bfb0*/  @!P2 BRA `(.L_x_2126) ;  /* 0x000000880024a947 */ /* 0x002fea0003800000 */
.L_x_2407:
[----:B------:R-:W1:Y:S04]  /*2bfc0*/  LDL R4, [R1+0x24] ;  /* 0x0000240001047983 */ /* 0x000e680000100800 */
[----:B------:R-:W2:Y:S04]  /*2bfd0*/  LDL R2, [R1+0x28] ;  /* 0x0000280001027983 */ /* 0x000ea80000100800 */
[----:B------:R-:W3:Y:S01]  /*2bfe0*/  LDL R13, [R1+0x20] ;  /* 0x00002000010d7983 */ /* 0x000ee20000100800 */
[----:B------:R-:W-:Y:S05]  /*2bff0*/  WARPSYNC.ALL ;  /* 0x0000000000007948 */ /* 0x000fea0003800000 */
[----:B------:R-:W4:Y:S01]  /*2c000*/  LDL R19, [R1+0x40] ;  /* 0x0000400001137983 */ /* 0x000f220000100800 */
[----:B-1----:R-:W-:-:S05]  /*2c010*/  LOP3.LUT R0, R12, R4, RZ, 0xfc, !PT ;  /* 0x000000040c007212 */ /* 0x002fca00078efcff */
[----:B------:R-:W-:Y:S01]  /*2c020*/  IMAD.IADD R0, R17, 0x1, R0 ;  /* 0x0000000111007824 */ /* 0x000fe200078e0200 */
[----:B---3--:R-:W-:-:S03]  /*2c030*/  LOP3.LUT R18, R12, R13, RZ, 0xfc, !PT ;  /* 0x0000000d0c127212 */ /* 0x008fc600078efcff */
[----:B--2---:R-:W-:Y:S01]  /*2c040*/  IMAD.IADD R2, R2, 0x1, R0 ;  /* 0x0000000102027824 */ /* 0x004fe200078e0200 */
[----:B0-----:R-:W0:Y:S02]  /*2c050*/  LDSM.16.MT88.4 R4, [R0+0xa400] ;  /* 0x00a400000004783b */ /* 0x001e240000004200 */
        /* <DEDUP_REMOVED lines=69> */
.L_x_2127:
[----:B-1----:R1:W-:Y:S01]  /*2c4b0*/  SYNCS.ARRIVE.TRANS64.A1T0 RZ, [R3+URZ+0x22850], RZ ;  /* 0x022850ff03ff79a7 */ /* 0x0023e2000810003f */
[----:B------:R-:W-:Y:S06]  /*2c4c0*/  BAR.SYNC.DEFER_BLOCKING 0x2, 0x80 ;  /* 0x0082000000007b1d */ /* 0x000fec0000010000 */
[----:B------:R-:W-:Y:S05]  /*2c4d0*/  @!P0 BRA `(.L_x_2128) ;  /* 0x0000000000048947 */ /* 0x000fea0003800000 */
[----:B------:R-:W-:Y:S01]  /*2c4e0*/  BPT.TRAP 0x1 ;  /* 0x000000040000795c */ /* 0x000fe20000300000 */
.L_x_2128:
[----:B------:R-:W2:Y:S01]  /*2c4f0*/  LDL R0, [R1+0x14] ;  /* 0x0000140001007983 */ /* 0x000ea20000100800 */
[----:B-1----:R-:W-:Y:S02]  /*2c500*/  VIADD R3, R3, 0x22880 ;  /* 0x0002288003037836 */ /* 0x002fe40000000000 */
[----:B------:R-:W-:Y:S02]  /*2c510*/  IMAD.MOV.U32 R21, RZ, RZ, R33 ;  /* 0x000000ffff157224 */ /* 0x000fe400078e0021 */
[----:B------:R-:W-:Y:S01]  /*2c520*/  IMAD.MOV.U32 R23, RZ, RZ, R37 ;  /* 0x000000ffff177224 */ /* 0x000fe200078e0025 */
[----:B--2---:R-:W-:-:S04]  /*2c530*/  PRMT R3, R0, 0x654, R3 ;  /* 0x0000065400037816 */ /* 0x004fc80000000003 */
[----:B------:R1:W-:Y:S01]  /*2c540*/  SYNCS.ARRIVE.TRANS64.RED.A1T0 RZ, [R3+URZ], RZ ;  /* 0x000000ff03ff79a7 */ /* 0x0003e2000810043f */
[----:B------:R-:W-:Y:S05]  /*2c550*/  @P1 BRA `(.L_x_2129) ;  /* 0xffffffe400d01947 */ /* 0x000fea000383ffff */
.L_x_2109:
[----:B0-----:R-:W0:Y:S02]  /*2c560*/  S2R R0, SR_TID.X ;  /* 0x0000000000007919 */ /* 0x001e240000002100 */
[----:B0-----:R-:W-:Y:S02]  /*2c570*/  LOP3.LUT R2, R0, 0x7f, RZ, 0xc0, !PT ;  /* 0x0000007f00027812 */ /* 0x001fe400078ec0ff */
[----:B------:R-:W2:Y:S01]  /*2c580*/  LDL R0, [R1+0x38] ;  /* 0x0000380001007983 */ /* 0x000ea20000100800 */
[----:B------:R-:W-:Y:S01]  /*2c590*/  BSSY B0, `(.L_x_2130) ;  /* 0x0000010000007945 */ /* 0x000fe20003800000 */
[----:B------:R-:W-:Y:S02]  /*2c5a0*/  ISETP.NE.AND P1, PT, R2, RZ, PT ;  /* 0x000000ff0200720c */ /* 0x000fe40003f25270 */
[----:B--2---:R-:W-:-:S11]  /*2c5b0*/  ISETP.NE.AND P0, PT, R0, 0x3, PT ;  /* 0x000000030000780c */ /* 0x004fd60003f05270 */
[----:B------:R-:W-:Y:S05]  /*2c5c0*/  @P1 BRA `(.L_x_2131) ;  /* 0x0000000000301947 */ /* 0x000fea0003800000 */
[----:B------:R-:W0:Y:S01]  /*2c5d0*/  S2R R5, SR_LANEID ;  /* 0x0000000000057919 */ /* 0x000e220000000000 */
[----:B------:R-:W-:Y:S01]  /*2c5e0*/  VOTEU.ANY UR4, UPT, PT ;  /* 0x0000000000047886 */ /* 0x000fe200038e0100 */
[----:B-1----:R-:W1:Y:S01]  /*2c5f0*/  LDC.64 R2, c[0x0][0xc60] ;  /* 0x00031800ff027b82 */ /* 0x002e620000000a00 */
        /* <DEDUP_REMOVED lines=8> */
[----:B0-----:R-:W-:-:S07]  /*2c680*/  IADD3 R24, R0, UR38, R7 ;  /* 0x0000002600187c10 */ /* 0x001fce000fffe007 */
.L_x_2131:
[----:B------:R-:W-:Y:S05]  /*2c690*/  BSYNC B0 ;  /* 0x0000000000007941 */ /* 0x000fea0003800000 */
.L_x_2130:
[----:B------:R-:W-:Y:S05]  /*2c6a0*/  @!P0 BRA `(.L_x_2132) ;  /* 0x0000000000048947 */ /* 0x000fea0003800000 */
[----:B------:R-:W-:Y:S01]  /*2c6b0*/  BPT.TRAP 0x1 ;  /* 0x000000040000795c */ /* 0x000fe20000300000 */
.L_x_2132:
[----:B-1----:R-:W-:Y:S01]  /*2c6c0*/  LOP3.LUT R3, R37, 0x1, RZ, 0x3c, !PT ;  /* 0x0000000125037812 */ /* 0x002fe200078e3cff */
[----:B------:R-:W-:Y:S01]  /*2c6d0*/  IMAD R18, R33, 0x8, R17 ;  /* 0x0000000821127824 */ /* 0x000fe200078e0211 */
[----:B------:R-:W-:Y:S02]  /*2c6e0*/  BSSY B0, `(.L_x_2133) ;  /* 0x0000004000007945 */ /* 0x000fe40003800000 */
[----:B------:R-:W-:-:S04]  /*2c6f0*/  SHF.L.U32 R3, R3, 0x1f, RZ ;  /* 0x0000001f03037819 */ /* 0x000fc800000006ff */
[----:B------:R-:W0:Y:S02]  /*2c700*/  SYNCS.PHASECHK.TRANS64.TRYWAIT P1, [R18+URZ+0x22870], R3 ;  /* 0x02287003120075a7 */ /* 0x000e24000802017f */
[----:B0-----:R-:W-:Y:S05]  /*2c710*/  @!P1 BRA `(.L_x_2134) ;  /* 0x0000008000609947 */ /* 0x001fea0003800000 */
.L_x_2408:
[----:B------:R-:W-:Y:S05]  /*2c720*/  BSYNC B0 ;  /* 0x0000000000007941 */ /* 0x000fea0003800000 */
.L_x_2133:
[----:B------:R-:W2:Y:S02]  /*2c730*/  LDL R0, [R1+0x40] ;  /* 0x0000400001007983 */ /* 0x000ea40000100800 */
[----:B--2---:R-:W-:-:S13]  /*2c740*/  ISETP.NE.AND P1, PT, R0, 0x3, PT ;  /* 0x000000030000780c */ /* 0x004fda0003f25270 */
[----:B------:R-:W-:Y:S05]  /*2c750*/  @!P1 BRA `(.L_x_2135) ;  /* 0x0000000000049947 */ /* 0x000fea0003800000 */
[----:B------:R-:W-:Y:S01]  /*2c760*/  BPT.TRAP 0x1 ;  /* 0x000000040000795c */ /* 0x000fe20000300000 */
.L_x_2135:
[----:B0-----:R-:W-:-:S04]  /*2c770*/  SHF.L.U32 R3, R37, 0x1f, RZ ;  /* 0x0000001f25037819 */ /* 0x001fc800000006ff */
[----:B------:R-:W0:Y:S02]  /*2c780*/  SYNCS.PHASECHK.TRANS64.TRYWAIT P1, [R18+URZ+0x22860], R3 ;  /* 0x02286003120075a7 */ /* 0x000e24000802017f */
[----:B0-----:R-:W-:Y:S05]  /*2c790*/  @!P1 BRA `(.L_x_2136) ;  /* 0x0000008000549947 */ /* 0x001fea0003800000 */
.L_x_2409:
[----:B------:R-:W2:Y:S04]  /*2c7a0*/  LDL R2, [R1+0x24] ;  /* 0x0000240001027983 */ /* 0x000ea80000100800 */
[----:B------:R-:W0:Y:S04]  /*2c7b0*/  LDL R13, [R1+0x28] ;  /* 0x00002800010d7983 */ /* 0x000e280000100800 */
[----:B------:R-:W3:Y:S01]  /*2c7c0*/  LDL R12, [R1+0x20] ;  /* 0x00002000010c7983 */ /* 0x000ee20000100800 */
[----:B------:R-:W-:Y:S01]  /*2c7d0*/  IMAD R0, R33, 0x5000, RZ ;  /* 0x0000500021007824 */ /* 0x000fe200078e02ff */
[----:B------:R-:W-:Y:S05]  /*2c7e0*/  WARPSYNC.ALL ;  /* 0x0000000000007948 */ /* 0x000fea0003800000 */
[----:B------:R-:W4:Y:S01]  /*2c7f0*/  LDL R19, [R1+0x40] ;  /* 0x0000400001137983 */ /* 0x000f220000100800 */
[----:B--2---:R-:W-:-:S05]  /*2c800*/  LOP3.LUT R2, R0, R2, RZ, 0xfc, !PT ;  /* 0x0000000200027212 */ /* 0x004fca00078efcff */
[----:B------:R-:W-:Y:S01]  /*2c810*/  IMAD.IADD R2, R17, 0x1, R2 ;  /* 0x0000000111027824 */ /* 0x000fe200078e0202 */
[----:B---3--:R-:W-:-:S03]  /*2c820*/  LOP3.LUT R0, R0, R12, RZ, 0xfc, !PT ;  /* 0x0000000c00007212 */ /* 0x008fc600078efcff */
[----:B0-----:R-:W-:Y:S01]  /*2c830*/  IMAD.IADD R3, R13, 0x1, R2 ;  /* 0x000000010d037824 */ /* 0x001fe200078e0202 */
[----:B------:R-:W0:Y:S01]  /*2c840*/  LDSM.16.MT88.4 R4, [R2+0xa400] ;  /* 0x00a400000204783b */ /* 0x000e220000004200 */
[----:B------:R-:W-:Y:S01]  /*2c850*/  IMAD.IADD R0, R17, 0x1, R0 ;  /* 0x0000000111007824 */ /* 0x000fe200078e0200 */
[C-C-:B0-----:R-:W-:Y:S02]  /*2c860*/  PRMT R8, R4.reuse, 0x6420, R5.reuse ;  /* 0x0000642004087816 */ /* 0x141fe40000000005 */
[----:B------:R-:W-:Y:S02]  /*2c870*/  PRMT R9, R4, 0x7531, R5 ;  /* 0x0000753104097816 */ /* 0x000fe40000000005 */
[C-C-:B------:R-:W-:Y:S02]  /*2c880*/  PRMT R10, R6.reuse, 0x6420, R7.reuse ;  /* 0x00006420060a7816 */ /* 0x140fe40000000007 */
[----:B------:R-:W-:Y:S02]  /*2c890*/  PRMT R11, R6, 0x7531, R7 ;  /* 0x00007531060b7816 */ /* 0x000fe40000000007 */
[----:B------:R-:W0:Y:S04]  /*2c8a0*/  LDSM.16.MT88.4 R4, [R3+0xa400] ;  /* 0x00a400000304783b */ /* 0x000e280000004200 */
[----:B------:R0:W-:Y:S02]  /*2c8b0*/  STSM.16.M88.4 [R0+0x400], R8 ;  /* 0x0004000800007844 */ /* 0x0001e40000000200 */
        /* <DEDUP_REMOVED lines=42> */
[----:B----4-:R-:W-:Y:S02]  /*2cb60*/  ISETP.NE.AND P1, PT, R19, 0x3, PT ;  /* 0x000000031300780c */ /* 0x010fe40003f25270 */
        /* <DEDUP_REMOVED lines=19> */
.L_x_2137:
[----:B0-----:R0:W-:Y:S01]  /*2cca0*/  SYNCS.ARRIVE.TRANS64.A1T0 RZ, [R18+URZ+0x22850], RZ ;  /* 0x022850ff12ff79a7 */ /* 0x0011e2000810003f */
[----:B------:R-:W-:Y:S06]  /*2ccb0*/  BAR.SYNC.DEFER_BLOCKING 0x2, 0x80 ;  /* 0x0082000000007b1d */ /* 0x000fec0000010000 */
[----:B------:R-:W-:Y:S05]  /*2ccc0*/  @!P0 BRA `(.L_x_2138) ;  /* 0x0000000000048947 */ /* 0x000fea0003800000 */
[----:B------:R-:W-:Y:S01]  /*2ccd0*/  BPT.TRAP 0x1 ;  /* 0x000000040000795c */ /* 0x000fe20000300000 */
.L_x_2138:
[----:B-1----:R-:W2:Y:S01]  /*2cce0*/  LDL R0, [R1+0x14] ;  /* 0x0000140001007983 */ /* 0x002ea20000100800 */
[----:B0-----:R-:W-:Y:S02]  /*2ccf0*/  VIADD R18, R18, 0x22880 ;  /* 0x0002288012127836 */ /* 0x001fe40000000000 */
[----:B------:R-:W-:-:S05]  /*2cd00*/  VIADD R33, R33, 0x1 ;  /* 0x0000000121217836 */ /* 0x000fca0000000000 */
[----:B------:R-:W-:-:S04]  /*2cd10*/  ISETP.NE.AND P0, PT, R33, 0x2, PT ;  /* 0x000000022100780c */ /* 0x000fc80003f05270 */
[----:B------:R-:W-:Y:S02]  /*2cd20*/  SEL R33, R33, RZ, P0 ;  /* 0x000000ff21217207 */ /* 0x000fe40000000000 */
[----:B--2---:R-:W-:Y:S02]  /*2cd30*/  PRMT R18, R0, 0x654, R18 ;  /* 0x0000065400127816 */ /* 0x004fe40000000012 */
[----:B------:R-:W-:Y:S02]  /*2cd40*/  SEL R0, RZ, 0x1, P0 ;  /* 0x00000001ff007807 */ /* 0x000fe40000000000 */
[----:B------:R0:W-:Y:S02]  /*2cd50*/  SYNCS.ARRIVE.TRANS64.RED.A1T0 RZ, [R18+URZ], RZ ;  /* 0x000000ff12ff79a7 */ /* 0x0001e4000810043f */
[----:B------:R-:W-:-:S07]  /*2cd60*/  LOP3.LUT R37, R37, R0, RZ, 0x3c, !PT ;  /* 0x0000000025257212 */ /* 0x000fce00078e3cff */
.L_x_2081:
[----:B------:R-:W-:-:S13]  /*2cd70*/  LOP3.LUT P0, RZ, R16, 0x200, RZ, 0xc0, !PT ;  /* 0x0000020010ff7812 */ /* 0x000fda000780c0ff */
[----:B------:R-:W-:Y:S05]  /*2cd80*/  @!P0 BRA `(.L_x_2139) ;  /* 0x0000000000288947 */ /* 0x000fea0003800000 */
[----:B------:R-:W-:Y:S05]  /*2cd90*/  WARPSYNC.ALL ;  /* 0x0000000000007948 */ /* 0x000fea0003800000 */
[----:B------:R-:W2:Y:S08]  /*2cda0*/  S2UR UR4, SR_CgaCtaId ;  /* 0x00000000000479c3 */ /* 0x000eb00000008800 */
[----:B------:R-:W-:Y:S01]  /*2cdb0*/  BAR.SYNC.DEFER_BLOCKING 0x5, 0x180 ;  /* 0x0146000000007b1d */ /* 0x000fe20000010000 */
[----:B------:R-:W-:Y:S01]  /*2cdc0*/  MOV R17, 0x400 ;  /* 0x0000040000117802 */ /* 0x000fe20000000f00 */
[----:B--2---:R-:W-:-:S05]  /*2cdd0*/  IMAD.U32 R0, RZ, RZ, UR4 ;  /* 0x00000004ff007e24 */ /* 0x004fca000f8e00ff */
[----:B------:R-:W-:Y:S01]  /*2cde0*/  LEA R17, R0, R17, 0x18 ;  /* 0x0000001100117211 */ /* 0x000fe200078ec0ff */
[----:B------:R2:W-:Y:S04]  /*2cdf0*/  STL [R1+0x14], R0 ;  /* 0x0000140001007387 */ /* 0x0005e80000100800 */
[----:B------:R2:W3:Y:S01]  /*2ce00*/  LDS.128 R24, [R17+0x228d0] ;  /* 0x0228d00011187984 */ /* 0x0004e20000000c00 */
[----:B------:R-:W-:Y:S06]  /*2ce10*/  BAR.ARV 0x4, 0x180 ;  /* 0x0106000000007b1d */ /* 0x000fec0000002000 */
[----:B------:R-:W-:Y:S05]  /*2ce20*/  BRA `(.L_x_2140) ;  /* 0x0000000800d47947 */ /* 0x000fea0003800000 */
.L_x_2139:
[----:B------:R-:W2:Y:S01]  /*2ce30*/  S2R R0, SR_TID.X ;  /* 0x0000000000007919 */ /* 0x000ea20000002100 */
[----:B------:R-:W-:Y:S01]  /*2ce40*/  UMOV UR4, 0xffffffff ;  /* 0xffffffff00047882 */ /* 0x000fe20000000000 */
[----:B--2---:R-:W-:-:S04]  /*2ce50*/  LOP3.LUT R7, R0, 0x1f, RZ, 0xc0, !PT ;  /* 0x0000001f00077812 */ /* 0x004fc800078ec0ff */
[----:B------:R-:W-:Y:S01]  /*2ce60*/  ISETP.NE.AND P0, PT, R7, 0x1f, PT ;  /* 0x0000001f0700780c */ /* 0x000fe20003f05270 */
[----:B------:R-:W-:-:S12]  /*2ce70*/  BRA.DIV UR4, `(.L_x_2141) ;  /* 0x0000007a04b07947 */ /* 0x000fd8000b800000 */
[----:B------:R-:W-:Y:S01]  /*2ce80*/  IMAD.IADD R5, R27, 0x1, R7 ;  /* 0x000000011b057824 */ /* 0x000fe200078e0207 */
[----:B------:R-:W-:-:S04]  /*2ce90*/  ULDC UR4, c[0x0][0xc3c] ;  /* 0x00030f0000047ab9 */ /* 0x000fc80000000800 */
[----:B------:R-:W-:-:S13]  /*2cea0*/  ISETP.GE.OR P1, PT, R5, UR4, !P0 ;  /* 0x0000000405007c0c */ /* 0x000fda000c726670 */
[----:B------:R-:W2:Y:S02]  /*2ceb0*/  @!P1 LDC.64 R2, c[0x0][0xc80] ;  /* 0x00032000ff029b82 */ /* 0x000ea40000000a00 */
[----:B--2---:R-:W-:-:S06]  /*2cec0*/  @!P1 IMAD.WIDE R2, R5, 0x4, R2 ;  /* 0x0000000405029825 */ /* 0x004fcc00078e0202 */
[----:B------:R2:W3:Y:S01]  /*2ced0*/  @!P1 LDG.E R3, desc[UR60][R2.64] ;  /* 0x0000003c02039981 */ /* 0x0004e2000c1e1900 */
[C---:B------:R-:W-:Y:S02]  /*2cee0*/  ISETP.GE.U32.AND P2, PT, R7.reuse, 0x2, PT ;  /* 0x000000020700780c */ /* 0x040fe40003f46070 */
[C---:B------:R-:W-:Y:S01]  /*2cef0*/  ISETP.GE.U32.AND P3, PT, R7.reuse, 0x4, PT ;  /* 0x000000040700780c */ /* 0x040fe20003f66070 */
[----:B------:R-:W-:Y:S01]  /*2cf00*/  SHFL.IDX PT, R0, R24, RZ, 0x1f ;  /* 0x00001fff18007589 */ /* 0x000fe200000e0000 */
[C---:B------:R-:W-:Y:S02]  /*2cf10*/  ISETP.GE.U32.AND P4, PT, R7.reuse, 0x8, PT ;  /* 0x000000080700780c */ /* 0x040fe40003f86070 */
[C---:B------:R-:W-:Y:S01]  /*2cf20*/  ISETP.GE.U32.AND P5, PT, R7.reuse, 0x10, PT ;  /* 0x000000100700780c */ /* 0x040fe20003fa6070 */
[----:B------:R-:W-:Y:S01]  /*2cf30*/  SHFL.IDX PT, R24, R24, 0x1, 0x1f ;  /* 0x00201f0018187f89 */ /* 0x000fe200000e0000 */
[----:B--2---:R-:W-:Y:S02]  /*2cf40*/  IMAD.MOV.U32 R2, RZ, RZ, RZ ;  /* 0x000000ffff027224 */ /* 0x004fe400078e00ff */
[----:B---3--:R-:W-:Y:S01]  /*2cf50*/  @!P1 IMAD.MOV.U32 R2, RZ, RZ, R3 ;  /* 0x000000ffff029224 */ /* 0x008fe200078e0003 */
[----:B------:R-:W-:-:S04]  /*2cf60*/  ISETP.NE.AND P1, PT, R7, RZ, PT ;  /* 0x000000ff0700720c */ /* 0x000fc80003f25270 */
[----:B------:R-:W2:Y:S02]  /*2cf70*/  SHFL.UP PT, R14, R2, 0x1, RZ ;  /* 0x04200000020e7989 */ /* 0x000ea400000e00ff */
[----:B--2---:R-:W-:-:S05]  /*2cf80*/  SEL R5, R14, RZ, P1 ;  /* 0x000000ff0e057207 */ /* 0x004fca0000800000 */
[----:B------:R-:W-:-:S05]  /*2cf90*/  IMAD.IADD R4, R2, 0x1, R5 ;  /* 0x0000000102047824 */ /* 0x000fca00078e0205 */
[----:B------:R-:W2:Y:S02]  /*2cfa0*/  SHFL.UP PT, R14, R4, 0x2, RZ ;  /* 0x04400000040e7989 */ /* 0x000ea400000e00ff */
[----:B--2---:R-:W-:-:S05]  /*2cfb0*/  SEL R5, R14, RZ, P2 ;  /* 0x000000ff0e057207 */ /* 0x004fca0001000000 */
[----:B------:R-:W-:-:S05]  /*2cfc0*/  IMAD.IADD R5, R4, 0x1, R5 ;  /* 0x0000000104057824 */ /* 0x000fca00078e0205 */
[----:B------:R-:W0:Y:S02]  /*2cfd0*/  SHFL.UP PT, R14, R5, 0x4, RZ ;  /* 0x04800000050e7989 */ /* 0x000e2400000e00ff */
[----:B01----:R-:W-:-:S05]  /*2cfe0*/  SEL R6, R14, RZ, P3 ;  /* 0x000000ff0e067207 */ /* 0x003fca0001800000 */
[----:B------:R-:W-:-:S05]  /*2cff0*/  IMAD.IADD R6, R5, 0x1, R6 ;  /* 0x0000000105067824 */ /* 0x000fca00078e0206 */
[----:B------:R-:W0:Y:S02]  /*2d000*/  SHFL.UP PT, R14, R6, 0x8, RZ ;  /* 0x05000000060e7989 */ /* 0x000e2400000e00ff */
[----:B0-----:R-:W-:-:S05]  /*2d010*/  SEL R3, R14, RZ, P4 ;  /* 0x000000ff0e037207 */ /* 0x001fca0002000000 */
[----:B------:R-:W-:-:S05]  /*2d020*/  IMAD.IADD R4, R6, 0x1, R3 ;  /* 0x0000000106047824 */ /* 0x000fca00078e0203 */
[----:B------:R-:W0:Y:S02]  /*2d030*/  SHFL.UP PT, R14, R4, 0x10, RZ ;  /* 0x06000000040e7989 */ /* 0x000e2400000e00ff */
[----:B0-----:R-:W-:-:S05]  /*2d040*/  SEL R3, R14, RZ, P5 ;  /* 0x000000ff0e037207 */ /* 0x001fca0002800000 */
[----:B------:R-:W-:-:S05]  /*2d050*/  IMAD.IADD R3, R4, 0x1, R3 ;  /* 0x0000000104037824 */ /* 0x000fca00078e0203 */
[----:B------:R0:W1:Y:S02]  /*2d060*/  SHFL.IDX PT, R14, R3, 0x1f, 0x1f ;  /* 0x03e01f00030e7f89 */ /* 0x00006400000e0000 */
.L_x_2419:
[----:B------:R-:W-:Y:S02]  /*2d070*/  ULDC UR4, c[0x0][0xc38] ;  /* 0x00030e0000047ab9 */ /* 0x000fe40000000800 */
[----:B------:R-:W-:-:S04]  /*2d080*/  IMAD.U32 R4, RZ, RZ, UR4 ;  /* 0x00000004ff047e24 */ /* 0x000fc8000f8e00ff */
[----:B-1----:R-:W-:-:S04]  /*2d090*/  IMAD R5, R14, R4, RZ ;  /* 0x000000040e057224 */ /* 0x002fc800078e02ff */
[----:B------:R-:W-:-:S05]  /*2d0a0*/  IMAD.IADD R24, R24, 0x1, R5 ;  /* 0x0000000118187824 */ /* 0x000fca00078e0205 */
[----:B------:R-:W-:-:S13]  /*2d0b0*/  ISETP.GT.AND P6, PT, R24, R0, PT ;  /* 0x000000001800720c */ /* 0x000fda0003fc4270 */
[----:B------:R-:W-:Y:S05]  /*2d0c0*/  @P6 BRA `(.L_x_2142) ;  /* 0x00000000009c6947 */ /* 0x000fea0003800000 */
.L_x_2147:
[----:B------:R-:W1:Y:S01]  /*2d0d0*/  LDC R4, c[0x0][0xc3c] ;  /* 0x00030f00ff047b82 */ /* 0x000e620000000800 */
[----:B------:R-:W-:-:S05]  /*2d0e0*/  VIADD R27, R27, 0x1f ;  /* 0x0000001f1b1b7836 */ /* 0x000fca0000000000 */
[----:B-1----:R-:W-:-:S13]  /*2d0f0*/  ISETP.GE.AND P6, PT, R27, R4, PT ;  /* 0x000000041b00720c */ /* 0x002fda0003fc6270 */
[----:B------:R-:W-:Y:S05]  /*2d100*/  @P6 BRA `(.L_x_2143) ;  /* 0x0000000400d06947 */ /* 0x000fea0003800000 */
[----:B------:R-:W1:Y:S01]  /*2d110*/  S2R R2, SR_TID.X ;  /* 0x0000000000027919 */ /* 0x000e620000002100 */
[----:B------:R-:W-:Y:S01]  /*2d120*/  BSSY B0, `(.L_x_2144) ;  /* 0x0000009000007945 */ /* 0x000fe20003800000 */
[----:B-1----:R-:W-:-:S05]  /*2d130*/  LOP3.LUT R2, R2, 0x1f, RZ, 0xc0, !PT ;  /* 0x0000001f02027812 */ /* 0x002fca00078ec0ff */
[----:B------:R-:W-:Y:S02]  /*2d140*/  IMAD.IADD R5, R27, 0x1, R2 ;  /* 0x000000011b057824 */ /* 0x000fe400078e0202 */
[----:B------:R-:W-:-:S03]  /*2d150*/  IMAD.MOV.U32 R2, RZ, RZ, RZ ;  /* 0x000000ffff027224 */ /* 0x000fc600078e00ff */
[----:B------:R-:W-:-:S13]  /*2d160*/  ISETP.GE.OR P6, PT, R5, R4, !P0 ;  /* 0x000000040500720c */ /* 0x000fda00047c6670 */
[----:B------:R-:W-:Y:S05]  /*2d170*/  @P6 BRA `(.L_x_2145) ;  /* 0x00000000000c6947 */ /* 0x000fea0003800000 */
[----:B0-----:R-:W0:Y:S02]  /*2d180*/  LDC.64 R2, c[0x0][0xc80] ;  /* 0x00032000ff027b82 */ /* 0x001e240000000a00 */
[----:B0-----:R-:W-:-:S06]  /*2d190*/  IMAD.WIDE R2, R5, 0x4, R2 ;  /* 0x0000000405027825 */ /* 0x001fcc00078e0202 */
[----:B------:R1:W5:Y:S02]  /*2d1a0*/  LDG.E R2, desc[UR60][R2.64] ;  /* 0x0000003c02027981 */ /* 0x000364000c1e1900 */
.L_x_2145:
[----:B------:R-:W-:Y:S05]  /*2d1b0*/  BSYNC B0 ;  /* 0x0000000000007941 */ /* 0x000fea0003800000 */
.L_x_2144:
[----:B------:R-:W-:-:S03]  /*2d1c0*/  UMOV UR4, 0xffffffff ;  /* 0xffffffff00047882 */ /* 0x000fc60000000000 */
[----:B------:R-:W-:Y:S05]  /*2d1d0*/  BRA.DIV UR4, `(.L_x_2146) ;  /* 0x0000007a04fc7947 */ /* 0x000fea000b800000 */
[----:B-----5:R-:W2:Y:S02]  /*2d1e0*/  SHFL.UP PT, R14, R2, 0x1, RZ ;  /* 0x04200000020e7989 */ /* 0x020ea400000e00ff */
[----:B--2---:R-:W-:-:S05]  /*2d1f0*/  SEL R13, R14, RZ, P1 ;  /* 0x000000ff0e0d7207 */ /* 0x004fca0000800000 */
[----:B------:R-:W-:-:S05]  /*2d200*/  IMAD.IADD R13, R2, 0x1, R13 ;  /* 0x00000001020d7824 */ /* 0x000fca00078e020d */
[----:B------:R-:W2:Y:S02]  /*2d210*/  SHFL.UP PT, R14, R13, 0x2, RZ ;  /* 0x044000000d0e7989 */ /* 0x000ea400000e00ff */
[----:B--2---:R-:W-:-:S05]  /*2d220*/  SEL R14, R14, RZ, P2 ;  /* 0x000000ff0e0e7207 */ /* 0x004fca0001000000 */
[----:B01----:R-:W-:-:S05]  /*2d230*/  IMAD.IADD R3, R13, 0x1, R14 ;  /* 0x000000010d037824 */ /* 0x003fca00078e020e */
        /* <DEDUP_REMOVED lines=10> */
.L_x_2427:
[----:B------:R-:W-:Y:S02]  /*2d2e0*/  ULDC UR4, c[0x0][0xc38] ;  /* 0x00030e0000047ab9 */ /* 0x000fe40000000800 */
[----:B------:R-:W-:-:S04]  /*2d2f0*/  IMAD.U32 R4, RZ, RZ, UR4 ;  /* 0x00000004ff047e24 */ /* 0x000fc8000f8e00ff */
[----:B-1----:R-:W-:-:S04]  /*2d300*/  IMAD R5, R14, R4, RZ ;  /* 0x000000040e057224 */ /* 0x002fc800078e02ff */
[----:B------:R-:W-:-:S05]  /*2d310*/  IMAD.IADD R24, R5, 0x1, R24 ;  /* 0x0000000105187824 */ /* 0x000fca00078e0218 */
[----:B------:R-:W-:-:S13]  /*2d320*/  ISETP.GT.AND P6, PT, R24, R0, PT ;  /* 0x000000001800720c */ /* 0x000fda0003fc4270 */
[----:B------:R-:W-:Y:S05]  /*2d330*/  @!P6 BRA `(.L_x_2147) ;  /* 0xfffffffc0064e947 */ /* 0x000fea000383ffff */
.L_x_2142:
        /* <DEDUP_REMOVED lines=8> */
.L_x_2431:
[----:B------:R-:W-:Y:S01]  /*2d3c0*/  ISETP.NE.AND P0, PT, R6, RZ, PT ;  /* 0x000000ff0600720c */ /* 0x000fe20003f05270 */
[----:B------:R-:W-:-:S12]  /*2d3d0*/  IMAD.MOV.U32 R6, RZ, RZ, RZ ;  /* 0x000000ffff067224 */ /* 0x000fd800078e00ff */
[----:B------:R-:W-:Y:S05]  /*2d3e0*/  @!P0 BRA `(.L_x_2149) ;  /* 0x0000000000108947 */ /* 0x000fea0003800000 */
[----:B------:R-:W-:Y:S01]  /*2d3f0*/  UMOV UR4, 0xffffffff ;  /* 0xffffffff00047882 */ /* 0x000fe20000000000 */
[----:B------:R-:W-:Y:S02]  /*2d400*/  VIADD R12, R5, 0xffffffff ;  /* 0xffffffff050c7836 */ /* 0x000fe40000000000 */
[----:B------:R-:W-:Y:S05]  /*2d410*/  BRA.DIV UR4, `(.L_x_2150) ;  /* 0x0000007e04707947 */ /* 0x000fea000b800000 */
[----:B------:R3:W4:Y:S02]  /*2d420*/  SHFL.IDX PT, R6, R3, R12, 0x1f ;  /* 0x00001f0c03067589 */ /* 0x00072400000e0000 */
.L_x_2149:
[----:B01-3--:R-:W0:Y:S01]  /*2d430*/  LDC.64 R2, c[0x0][0xc90] ;  /* 0x00032400ff027b82 */ /* 0x00be220000000a00 */
[----:B------:R-:W-:-:S04]  /*2d440*/  IMAD.IADD R27, R5, 0x1, R27 ;  /* 0x00000001051b7824 */ /* 0x000fc800078e021b */
[----:B0-----:R-:W-:-:S05]  /*2d450*/  IMAD.WIDE R2, R27, 0x4, R2 ;  /* 0x000000041b027825 */ /* 0x001fca00078e0202 */
[----:B------:R0:W2:Y:S01]  /*2d460*/  LDG.E R7, desc[UR60][R2.64] ;  /* 0x0000003c02077981 */ /* 0x0000a2000c1e1900 */
[----:B----4-:R-:W-:-:S04]  /*2d470*/  IMAD R24, R6, R4, R24 ;  /* 0x0000000406187224 */ /* 0x010fc800078e0218 */
[----:B------:R-:W-:Y:S02]  /*2d480*/  IMAD.IADD R0, R0, 0x1, -R24 ;  /* 0x0000000100007824 */ /* 0x000fe400078e0a18 */
[----:B0-----:R-:W-:Y:S02]  /*2d490*/  IMAD.MOV.U32 R2, RZ, RZ, RZ ;  /* 0x000000ffff027224 */ /* 0x001fe400078e00ff */
[----:B--2---:R-:W-:-:S05]  /*2d4a0*/  IMAD R5, R25, R7, RZ ;  /* 0x0000000719057224 */ /* 0x004fca00078e02ff */
[-C--:B------:R-:W-:Y:S02]  /*2d4b0*/  IABS R8, R5.reuse ;  /* 0x0000000500087213 */ /* 0x080fe40000000000 */
[----:B------:R-:W-:Y:S02]  /*2d4c0*/  IABS R6, R5 ;  /* 0x0000000500067213 */ /* 0x000fe40000000000 */
[----:B------:R-:W0:Y:S03]  /*2d4d0*/  I2F.RP R9, R8 ;  /* 0x0000000800097306 */ /* 0x000e260000209400 */
[----:B------:R-:W-:-:S05]  /*2d4e0*/  IMAD.MOV R6, RZ, RZ, -R6 ;  /* 0x000000ffff067224 */ /* 0x000fca00078e0a06 */
[----:B0-----:R-:W0:Y:S02]  /*2d4f0*/  MUFU.RCP R9, R9 ;  /* 0x0000000900097308 */ /* 0x001e240000001000 */
[----:B0-----:R-:W-:-:S06]  /*2d500*/  VIADD R10, R9, 0xffffffe ;  /* 0x0ffffffe090a7836 */ /* 0x001fcc0000000000 */
[----:B------:R-:W0:Y:S02]  /*2d510*/  F2I.FTZ.U32.TRUNC.NTZ R3, R10 ;  /* 0x0000000a00037305 */ /* 0x000e24000021f000 */
[----:B0-----:R-:W-:-:S04]  /*2d520*/  IMAD.MOV R11, RZ, RZ, -R3 ;  /* 0x000000ffff0b7224 */ /* 0x001fc800078e0a03 */
[----:B------:R-:W-:-:S04]  /*2d530*/  IMAD R11, R11, R8, RZ ;  /* 0x000000080b0b7224 */ /* 0x000fc800078e02ff */
[----:B------:R-:W-:Y:S01]  /*2d540*/  IMAD.HI.U32 R2, R3, R11, R2 ;  /* 0x0000000b03027227 */ /* 0x000fe200078e0002 */
[----:B------:R-:W-:-:S05]  /*2d550*/  IABS R3, R0 ;  /* 0x0000000000037213 */ /* 0x000fca0000000000 */
        /* <DEDUP_REMOVED lines=17> */
[----:B------:R-:W-:-:S04]  /*2d670*/  VIADDMNMX R4, R3, R4, R7, PT ;  /* 0x0000000403047246 */ /* 0x000fc80003800107 */
[----:B------:R-:W-:-:S04]  /*2d680*/  IABS R7, R4 ;  /* 0x0000000400077213 */ /* 0x000fc80000000000 */
[----:B------:R-:W0:Y:S08]  /*2d690*/  I2F.RP R8, R7 ;  /* 0x0000000700087306 */ /* 0x000e300000209400 */
[----:B0-----:R-:W0:Y:S02]  /*2d6a0*/  MUFU.RCP R8, R8 ;  /* 0x0000000800087308 */ /* 0x001e240000001000 */
[----:B0-----:R-:W-:-:S06]  /*2d6b0*/  VIADD R3, R8, 0xffffffe ;  /* 0x0ffffffe08037836 */ /* 0x001fcc0000000000 */
[----:B------:R-:W0:Y:S02]  /*2d6c0*/  F2I.FTZ.U32.TRUNC.NTZ R3, R3 ;  /* 0x0000000300037305 */ /* 0x000e24000021f000 */
[----:B0-----:R-:W-:-:S04]  /*2d6d0*/  IMAD.MOV R0, RZ, RZ, -R3 ;  /* 0x000000ffff007224 */ /* 0x001fc800078e0a03 */
[----:B------:R-:W-:Y:S01]  /*2d6e0*/  IMAD R9, R0, R7, RZ ;  /* 0x0000000700097224 */ /* 0x000fe200078e02ff */
[----:B------:R-:W-:-:S03]  /*2d6f0*/  IABS R0, R4 ;  /* 0x0000000400007213 */ /* 0x000fc60000000000 */
[----:B------:R-:W-:Y:S01]  /*2d700*/  IMAD.HI.U32 R2, R3, R9, R2 ;  /* 0x0000000903027227 */ /* 0x000fe200078e0002 */
[----:B------:R-:W-:-:S03]  /*2d710*/  IABS R9, R5 ;  /* 0x0000000500097213 */ /* 0x000fc60000000000 */
        /* <DEDUP_REMOVED lines=8> */
[C---:B------:R-:W-:Y:S01]  /*2d7a0*/  LOP3.LUT R0, R5.reuse, R4, RZ, 0x3c, !PT ;  /* 0x0000000405007212 */ /* 0x040fe200078e3cff */
[----:B------:R-:W-:-:S03]  /*2d7b0*/  IMAD.IADD R5, R5, 0x1, R6 ;  /* 0x0000000105057824 */ /* 0x000fc600078e0206 */
[----:B------:R-:W-:-:S07]  /*2d7c0*/  ISETP.GE.AND P2, PT, R0, RZ, PT ;  /* 0x000000ff0000720c */ /* 0x000fce0003f46270 */
[----:B------:R-:W-:-:S06]  /*2d7d0*/  @P0 VIADD R2, R2, 0x1 ;  /* 0x0000000102020836 */ /* 0x000fcc0000000000 */
[----:B------:R-:W-:Y:S01]  /*2d7e0*/  @!P2 IMAD.MOV R2, RZ, RZ, -R2 ;  /* 0x000000ffff02a224 */ /* 0x000fe200078e0a02 */
[----:B------:R-:W-:Y:S01]  /*2d7f0*/  @!P1 LOP3.LUT R2, RZ, R4, RZ, 0x33, !PT ;  /* 0x00000004ff029212 */ /* 0x000fe200078e33ff */
[----:B------:R-:W-:-:S04]  /*2d800*/  IMAD.MOV R4, RZ, RZ, -R4 ;  /* 0x000000ffff047224 */ /* 0x000fc800078e0a04 */
[----:B------:R-:W-:Y:S01]  /*2d810*/  IMAD R26, R2, R4, R5 ;  /* 0x00000004021a7224 */ /* 0x000fe200078e0205 */
[----:B------:R-:W-:-:S05]  /*2d820*/  LOP3.LUT R2, RZ, R2, RZ, 0x33, !PT ;  /* 0x00000002ff027212 */ /* 0x000fca00078e33ff */
[----:B------:R-:W-:Y:S01]  /*2d830*/  IMAD.IADD R25, R25, 0x1, R2 ;  /* 0x0000000119197824 */ /* 0x000fe200078e0202 */
[----:B------:R-:W-:Y:S06]  /*2d840*/  BRA `(.L_x_2151) ;  /* 0x00000000001c7947 */ /* 0x000fec0003800000 */
.L_x_2143:
[----:B------:R-:W-:Y:S01]  /*2d850*/  UMOV UR4, URZ ;  /* 0x0000003f00047c82 */ /* 0x000fe20008000000 */
[----:B------:R-:W-:Y:S01]  /*2d860*/  UMOV UR5, URZ ;  /* 0x0000003f00057c82 */ /* 0x000fe20008000000 */
[----:B------:R-:W-:Y:S01]  /*2d870*/  ULDC UR6, c[0x0][0xc3c] ;  /* 0x00030f0000067ab9 */ /* 0x000fe20000000800 */
[----:B------:R-:W-:Y:S02]  /*2d880*/  IMAD.MOV.U32 R24, RZ, RZ, R0 ;  /* 0x000000ffff187224 */ /* 0x000fe400078e0000 */
[----:B------:R-:W-:Y:S02]  /*2d890*/  IMAD.U32 R25, RZ, RZ, UR4 ;  /* 0x00000004ff197e24 */ /* 0x000fe4000f8e00ff */
[----:B------:R-:W-:Y:S02]  /*2d8a0*/  IMAD.U32 R26, RZ, RZ, UR5 ;  /* 0x00000005ff1a7e24 */ /* 0x000fe4000f8e00ff */
[----:B------:R-:W-:-:S07]  /*2d8b0*/  IMAD.U32 R27, RZ, RZ, UR6 ;  /* 0x00000006ff1b7e24 */ /* 0x000fce000f8e00ff */
.L_x_2151:
        /* <DEDUP_REMOVED lines=12> */
.L_x_2140:
[----:B------:R-:W-:Y:S02]  /*2d980*/  ULDC UR4, c[0x0][0xc3c] ;  /* 0x00030f0000047ab9 */ /* 0x000fe40000000800 */
[----:B---3--:R-:W-:-:S13]  /*2d990*/  ISETP.GE.AND P0, PT, R27, UR4, PT ;  /* 0x000000041b007c0c */ /* 0x008fda000bf06270 */
[----:B------:R-:W-:Y:S05]  /*2d9a0*/  @!P0 BRA `(.L_x_2152) ;  /* 0xffffff8c006c8947 */ /* 0x000fea000383ffff */
[----:B------:R-:W-:Y:S05]  /*2d9b0*/  BSYNC B7 ;  /* 0x0000000000077941 */ /* 0x000fea0003800000 */
.L_x_2028:
[----:B0-2---:R-:W2:Y:S01]  /*2d9c0*/  LDL.LU R0, [R1+0x3c] ;  /* 0x00003c0001007983 */ /* 0x005ea20000300800 */
[----:B------:R-:W-:Y:S01]  /*2d9d0*/  BSSY B0, `(.L_x_2153) ;  /* 0x000000b000007945 */ /* 0x000fe20003800000 */
[----:B------:R-:W0:Y:S01]  /*2d9e0*/  S2R R5, SR_CgaCtaId ;  /* 0x0000000000057919 */ /* 0x000e220000008800 */
[----:B--2---:R-:W-:-:S05]  /*2d9f0*/  VIADD R0, R0, 0x1 ;  /* 0x0000000100007836 */ /* 0x004fca0000000000 */
[----:B-1----:R-:W-:-:S04]  /*2da00*/  LEA.HI R2, R0, R0, RZ, 0x1 ;  /* 0x0000000000027211 */ /* 0x002fc800078f08ff */
[----:B------:R-:W-:Y:S02]  /*2da10*/  LOP3.LUT R3, R2, 0xfffffffe, RZ, 0xc0, !PT ;  /* 0xfffffffe02037812 */ /* 0x000fe400078ec0ff */
[----:B------:R-:W-:-:S03]  /*2da20*/  MOV R2, 0x400 ;  /* 0x0000040000027802 */ /* 0x000fc60000000f00 */
[----:B------:R-:W-:Y:S01]  /*2da30*/  IMAD.IADD R0, R0, 0x1, -R3 ;  /* 0x0000000100007824 */ /* 0x000fe200078e0a03 */
[----:B0-----:R-:W-:-:S04]  /*2da40*/  LEA R5, R5, R2, 0x18 ;  /* 0x0000000205057211 */ /* 0x001fc800078ec0ff */
[----:B------:R-:W-:-:S04]  /*2da50*/  SHF.L.U32 R0, R0, 0x1f, RZ ;  /* 0x0000001f00007819 */ /* 0x000fc800000006ff */
[----:B------:R-:W0:Y:S02]  /*2da60*/  SYNCS.PHASECHK.TRANS64.TRYWAIT P0, [R5+URZ+0x22820], R0 ;  /* 0x02282000050075a7 */ /* 0x000e24000800017f */
[----:B0-----:R-:W-:Y:S05]  /*2da70*/  @!P0 BRA `(.L_x_2154) ;  /* 0x0000007800008947 */ /* 0x001fea0003800000 */
.L_x_2434:
[----:B------:R-:W-:Y:S05]  /*2da80*/  BSYNC B0 ;  /* 0x0000000000007941 */ /* 0x000fea0003800000 */
.L_x_2153:
[----:B------:R-:W-:-:S03]  /*2da90*/  UMOV UR4, 0xffffffff ;  /* 0xffffffff00047882 */ /* 0x000fc60000000000 */
[----:B------:R-:W-:Y:S05]  /*2daa0*/  BRA.DIV UR4, `(.L_x_2155) ;  /* 0x0000007a04087947 */ /* 0x000fea000b800000 */
[----:B0-----:R-:W0:Y:S02]  /*2dab0*/  S2R R0, SR_TID.X ;  /* 0x0000000000007919 */ /* 0x001e240000002100 */
[----:B0-----:R-:W-:-:S04]  /*2dac0*/  SHF.R.U32.HI R0, RZ, 0x5, R0 ;  /* 0x00000005ff007819 */ /* 0x001fc80000011600 */
[----:B------:R-:W-:-:S05]  /*2dad0*/  LOP3.LUT R0, R0, 0x3, RZ, 0xc0, !PT ;  /* 0x0000000300007812 */ /* 0x000fca00078ec0ff */
[----:B------:R0:W1:Y:S02]  /*2dae0*/  SHFL.IDX PT, R14, R0, RZ, 0x1f ;  /* 0x00001fff000e7589 */ /* 0x00006400000e0000 */
.L_x_2437:
[----:B-1----:R-:W-:-:S13]  /*2daf0*/  ISETP.NE.AND P0, PT, R14, RZ, PT ;  /* 0x000000ff0e00720c */ /* 0x002fda0003f05270 */
[----:B------:R-:W-:Y:S05]  /*2db00*/  @P0 BRA `(.L_x_1778) ;  /* 0x0000000000a80947 */ /* 0x000fea0003800000 */
[----:B------:R-:W-:-:S03]  /*2db10*/  UMOV UR4, 0xffffffff ;  /* 0xffffffff00047882 */ /* 0x000fc60000000000 */
[----:B------:R-:W-:Y:S05]  /*2db20*/  BRA.DIV UR4, `(.L_x_2156) ;  /* 0x0000007a041c7947 */ /* 0x000fea000b800000 */
[----:B------:R-:W-:-:S13]  /*2db30*/  ELECT P6, URZ, PT ;  /* 0x00000000003f782f */ /* 0x000fda00038c0000 */
.L_x_2440:
[----:B------:R-:W-:Y:S05]  /*2db40*/  @!P6 BRA `(.L_x_1778) ;  /* 0x000000000098e947 */ /* 0x000fea0003800000 */
[----:B0-----:R-:W2:Y:S02]  /*2db50*/  LDL.LU R0, [R1+0x18] ;  /* 0x0000180001007983 */ /* 0x001ea40000300800 */
[----:B--2---:R-:W-:-:S04]  /*2db60*/  LOP3.LUT R0, R0, 0x2, RZ, 0xfc, !PT ;  /* 0x0000000200007812 */ /* 0x004fc800078efcff */
[----:B------:R-:W-:-:S13]  /*2db70*/  ISETP.NE.AND P0, PT, R0, 0x3, PT ;  /* 0x000000030000780c */ /* 0x000fda0003f05270 */
[----:B------:R-:W-:Y:S05]  /*2db80*/  @!P0 BRA `(.L_x_2157) ;  /* 0x0000000000048947 */ /* 0x000fea0003800000 */
[----:B------:R-:W-:Y:S01]  /*2db90*/  BPT.TRAP 0x1 ;  /* 0x000000040000795c */ /* 0x000fe20000300000 */
.L_x_2157:
[----:B------:R-:W-:Y:S01]  /*2dba0*/  IMAD R3, R33, 0x8, R5 ;  /* 0x0000000821037824 */ /* 0x000fe200078e0205 */
[----:B------:R-:W-:Y:S01]  /*2dbb0*/  SHF.L.U32 R2, R37, 0x1f, RZ ;  /* 0x0000001f25027819 */ /* 0x000fe200000006ff */
[----:B------:R-:W-:-:S03]  /*2dbc0*/  VIADD R33, R33, 0x1 ;  /* 0x0000000121217836 */ /* 0x000fc60000000000 */
[----:B------:R-:W0:Y:S02]  /*2dbd0*/  SYNCS.PHASECHK.TRANS64.TRYWAIT P1, [R3+URZ+0x22840], R2 ;  /* 0x02284002030075a7 */ /* 0x000e24000802017f */
[----:B------:R-:W-:-:S04]  /*2dbe0*/  ISETP.NE.AND P2, PT, R33, 0x2, PT ;  /* 0x000000022100780c */ /* 0x000fc80003f45270 */
[----:B------:R-:W-:Y:S01]  /*2dbf0*/  SEL R0, RZ, 0x1, P2 ;  /* 0x00000001ff007807 */ /* 0x000fe20001000000 */
[----:B0-----:R-:W-:Y:S08]  /*2dc00*/  @!P1 BRA `(.L_x_2158) ;  /* 0x0000007800049947 */ /* 0x001ff00003800000 */
.L_x_2441:
[----:B------:R-:W-:Y:S02]  /*2dc10*/  SEL R33, R33, RZ, P2 ;  /* 0x000000ff21217207 */ /* 0x000fe40001000000 */
[----:B------:R-:W-:Y:S01]  /*2dc20*/  LOP3.LUT R0, R37, R0, RZ, 0x3c, !PT ;  /* 0x0000000025007212 */ /* 0x000fe200078e3cff */
[----:B------:R-:W-:Y:S06]  /*2dc30*/  @!P0 BRA `(.L_x_2159) ;  /* 0x0000000000048947 */ /* 0x000fec0003800000 */
[----:B------:R-:W-:Y:S01]  /*2dc40*/  BPT.TRAP 0x1 ;  /* 0x000000040000795c */ /* 0x000fe20000300000 */
.L_x_2159:
[----:B------:R-:W-:Y:S01]  /*2dc50*/  IMAD R33, R33, 0x8, R5 ;  /* 0x0000000821217824 */ /* 0x000fe200078e0205 */
[----:B------:R-:W-:-:S04]  /*2dc60*/  SHF.L.U32 R0, R0, 0x1f, RZ ;  /* 0x0000001f00007819 */ /* 0x000fc800000006ff */
[----:B------:R-:W1:Y:S02]  /*2dc70*/  SYNCS.PHASECHK.TRANS64.TRYWAIT P1, [R33+URZ+0x22840], R0 ;  /* 0x02284000210075a7 */ /* 0x000e64000802017f */
[----:B-1----:R-:W-:Y:S05]  /*2dc80*/  @!P1 BRA `(.L_x_2160) ;  /* 0x0000007400f89947 */ /* 0x002fea0003800000 */
.L_x_2442:
[----:B------:R-:W-:Y:S05]  /*2dc90*/  @!P0 BRA `(.L_x_2161) ;  /* 0x0000000000048947 */ /* 0x000fea0003800000 */
[----:B------:R-:W-:Y:S01]  /*2dca0*/  BPT.TRAP 0x1 ;  /* 0x000000040000795c */ /* 0x000fe20000300000 */
.L_x_2161:
[----:B------:R-:W2:Y:S02]  /*2dcb0*/  SYNCS.PHASECHK.TRANS64.TRYWAIT P1, [R3+URZ+0x22860], R2 ;  /* 0x02286002030075a7 */ /* 0x000ea4000802017f */
[----:B--2---:R-:W-:Y:S05]  /*2dcc0*/  @!P1 BRA `(.L_x_2162) ;  /* 0x0000007400fc9947 */ /* 0x004fea0003800000 */
.L_x_2443:
[----:B------:R-:W-:Y:S05]  /*2dcd0*/  @!P0 BRA `(.L_x_2163) ;  /* 0x0000000000048947 */ /* 0x000fea0003800000 */
[----:B------:R-:W-:Y:S01]  /*2dce0*/  BPT.TRAP 0x1 ;  /* 0x000000040000795c */ /* 0x000fe20000300000 */
.L_x_2163:
[----:B------:R-:W3:Y:S02]  /*2dcf0*/  SYNCS.PHASECHK.TRANS64.TRYWAIT P1, [R33+URZ+0x22860], R0 ;  /* 0x02286000210075a7 */ /* 0x000ee4000802017f */
[----:B---3--:R-:W-:Y:S05]  /*2dd00*/  @!P1 BRA `(.L_x_2164) ;  /* 0x0000007800009947 */ /* 0x008fea0003800000 */
.L_x_2444:
[----:B------:R-:W-:Y:S05]  /*2dd10*/  @!P0 BRA `(.L_x_2165) ;  /* 0x0000000000048947 */ /* 0x000fea0003800000 */
[----:B------:R-:W-:Y:S01]  /*2dd20*/  BPT.TRAP 0x1 ;  /* 0x000000040000795c */ /* 0x000fe20000300000 */
.L_x_2165:
[----:B------:R-:W4:Y:S02]  /*2dd30*/  SYNCS.PHASECHK.TRANS64.TRYWAIT P1, [R3+URZ+0x22880], R2 ;  /* 0x02288002030075a7 */ /* 0x000f24000802017f */
[----:B----4-:R-:W-:Y:S05]  /*2dd40*/  @!P1 BRA `(.L_x_2166) ;  /* 0x0000007800049947 */ /* 0x010fea0003800000 */
.L_x_2445:
[----:B------:R-:W-:Y:S05]  /*2dd50*/  @!P0 BRA `(.L_x_2167) ;  /* 0x0000000000048947 */ /* 0x000fea0003800000 */
[----:B------:R-:W-:Y:S01]  /*2dd60*/  BPT.TRAP 0x1 ;  /* 0x000000040000795c */ /* 0x000fe20000300000 */
.L_x_2167:
[----:B------:R0:W0:Y:S02]  /*2dd70*/  SYNCS.PHASECHK.TRANS64.TRYWAIT P0, [R33+URZ+0x22880], R0 ;  /* 0x02288000210075a7 */ /* 0x000024000800017f */
[----:B0-----:R-:W-:Y:S05]  /*2dd80*/  @!P0 NANOSLEEP.SYNCS 0x989680 ;  /* 0x009896800000895d */ /* 0x001fea0003900000 */
[----:B------:R-:W0:Y:S02]  /*2dd90*/  @!P0 SYNCS.PHASECHK.TRANS64 P0, [R33+URZ+0x22880], R0 ;  /* 0x02288000210085a7 */ /* 0x000e24000800007f */
[----:B0-----:R-:W-:Y:S05]  /*2dda0*/  @!P0 BRA `(.L_x_2167) ;  /* 0xfffffffc00f08947 */ /* 0x001fea000383ffff */
.L_x_1778:
[----:B------:R-:W-:Y:S05]  /*2ddb0*/  BSYNC B8 ;  /* 0x0000000000087941 */ /* 0x000fea0003800000 */
.L_x_1775:
[----:B------:R-:W-:Y:S05]  /*2ddc0*/  EXIT ;  /* 0x000000000000794d */ /* 0x000fea0003800000 */
.L_x_1806:
[----:B-1----:R1:W2:Y:S02]  /*2ddd0*/  SYNCS.PHASECHK.TRANS64.TRYWAIT P6, [R87+URZ+0x22890], R97 ;  /* 0x02289061570075a7 */ /* 0x0022a400080c017f */
[----:B--2---:R-:W-:Y:S05]  /*2dde0*/  @!P6 NANOSLEEP.SYNCS 0x989680 ;  /* 0x009896800000e95d */ /* 0x004fea0003900000 */
[----:B------:R-:W2:Y:S02]  /*2ddf0*/  @!P6 SYNCS.PHASECHK.TRANS64 P6, [R87+URZ+0x22890], R97 ;  /* 0x022890615700e5a7 */ /* 0x000ea400080c007f */
[----:B--2---:R-:W-:Y:S05]  /*2de00*/  @!P6 BRA `(.L_x_1806) ;  /* 0xfffffffc00f0e947 */ /* 0x004fea000383ffff */
[----:B------:R-:W-:Y:S05]  /*2de10*/  BRA `(.L_x_2168) ;  /* 0xfffffd4c00d87947 */ /* 0x000fea000383ffff */
.L_x_1807:
[----:B------:R-:W-:Y:S01]  /*2de20*/  BSSY B1, `(.L_x_2169) ;  /* 0x0000008000017945 */ /* 0x000fe20003800000 */
[----:B------:R-:W-:Y:S02]  /*2de30*/  IMAD.MOV.U32 R13, RZ, RZ, R101 ;  /* 0x000000ffff0d7224 */ /* 0x000fe400078e0065 */
[----:B------:R-:W-:Y:S02]  /*2de40*/  IMAD.MOV.U32 R12, RZ, RZ, RZ ;  /* 0x000000ffff0c7224 */ /* 0x000fe400078e00ff */
[----:B------:R-:W-:Y:S02]  /*2de50*/  IMAD.MOV.U32 R11, RZ, RZ, 0x1c1f ;  /* 0x00001c1fff0b7424 */ /* 0x000fe400078e00ff */
[----:B------:R-:W-:-:S07]  /*2de60*/  IMAD.MOV.U32 R15, RZ, RZ, -0x1 ;  /* 0xffffffffff0f7424 */ /* 0x000fce00078e00ff */
[----:B01----:R-:W-:Y:S05]  /*2de70*/  WARPSYNC.COLLECTIVE R15, `(.L_x_2170) ;  /* 0x000000000f087348 */ /* 0x003fea0003c00000 */
[----:B------:R2:W3:Y:S02]  /*2de80*/  SHFL.IDX P6, R14, R13, R12, R11 ;  /* 0x0000000c0d0e7389 */ /* 0x0004e400000c000b */
[----:B0123--:R-:W-:Y:S01]  /*2de90*/  ENDCOLLECTIVE ;  /* 0x000000000000791b */ /* 0x00ffe20003800000 */
.L_x_2170:
[----:B------:R-:W-:Y:S05]  /*2dea0*/  BSYNC B1 ;  /* 0x0000000000017941 */ /* 0x000fea0003800000 */
.L_x_2169:
        /* <DEDUP_REMOVED lines=8> */
.L_x_2171:
[----:B------:R-:W-:Y:S05]  /*2df30*/  BRA `(.L_x_2172) ;  /* 0xfffffd4c00a47947 */ /* 0x000fea000383ffff */
.L_x_1816:
[----:B------:R-:W-:Y:S01]  /*2df40*/  BSSY B1, `(.L_x_2173) ;  /* 0x0000008000017945 */ /* 0x000fe20003800000 */
[----:B------:R-:W-:Y:S02]  /*2df50*/  IMAD.MOV.U32 R13, RZ, RZ, R101 ;  /* 0x000000ffff0d7224 */ /* 0x000fe400078e0065 */
[----:B------:R-:W-:Y:S02]  /*2df60*/  IMAD.MOV.U32 R12, RZ, RZ, 0x1 ;  /* 0x00000001ff0c7424 */ /* 0x000fe400078e00ff */
[----:B0-----:R-:W-:Y:S02]  /*2df70*/  IMAD.MOV.U32 R11, RZ, RZ, 0x1c1f ;  /* 0x00001c1fff0b7424 */ /* 0x001fe400078e00ff */
[----:B------:R-:W-:-:S07]  /*2df80*/  IMAD.MOV.U32 R15, RZ, RZ, -0x1 ;  /* 0xffffffffff0f7424 */ /* 0x000fce00078e00ff */
[----:B-1234-:R-:W-:Y:S05]  /*2df90*/  WARPSYNC.COLLECTIVE R15, `(.L_x_2174) ;  /* 0x000000000f087348 */ /* 0x01efea0003c00000 */
[----:B----4-:R0:W4:Y:S02]  /*2dfa0*/  SHFL.IDX P6, R14, R13, R12, R11 ;  /* 0x0000000c0d0e7389 */ /* 0x01012400000c000b */
[----:B01234-:R-:W-:Y:S01]  /*2dfb0*/  ENDCOLLECTIVE ;  /* 0x000000000000791b */ /* 0x01ffe20003800000 */
.L_x_2174:
[----:B------:R-:W-:Y:S05]  /*2dfc0*/  BSYNC B1 ;  /* 0x0000000000017941 */ /* 0x000fea0003800000 */
.L_x_2173:
[----:B------:R-:W-:Y:S02]  /*2dfd0*/  IMAD.MOV.U32 R13, RZ, RZ, R100 ;  /* 0x000000ffff0d7224 */ /* 0x000fe400078e0064 */
[----:B------:R-:W-:Y:S02]  /*2dfe0*/  IMAD.MOV.U32 R12, RZ, RZ, 0x1 ;  /* 0x00000001ff0c7424 */ /* 0x000fe400078e00ff */
[----:B------:R-:W-:Y:S02]  /*2dff0*/  IMAD.MOV.U32 R11, RZ, RZ, 0x1c1f ;  /* 0x00001c1fff0b7424 */ /* 0x000fe400078e00ff */
[----:B------:R-:W-:Y:S02]  /*2e000*/  IMAD.MOV.U32 R15, RZ, RZ, -0x1 ;  /* 0xffffffffff0f7424 */ /* 0x000fe400078e00ff */
[----:B------:R-:W-:-:S07]  /*2e010*/  IMAD.MOV.U32 R42, RZ, RZ, R14 ;  /* 0x000000ffff2a7224 */ /* 0x000fce00078e000e */
[----:B------:R-:W-:Y:S05]  /*2e020*/  WARPSYNC.COLLECTIVE R15, `(.L_x_2175) ;  /* 0x000000000f087348 */ /* 0x000fea0003c00000 */
[----:B------:R0:W1:Y:S02]  /*2e030*/  SHFL.IDX P6, R14, R13, R12, R11 ;  /* 0x0000000c0d0e7389 */ /* 0x00006400000c000b */
[----:B01----:R-:W-:Y:S01]  /*2e040*/  ENDCOLLECTIVE ;  /* 0x000000000000791b */ /* 0x003fe20003800000 */
.L_x_2175:
[----:B------:R-:W-:Y:S05]  /*2e050*/  BRA `(.L_x_2176) ;  /* 0xfffffd5c000c7947 */ /* 0x000fea000383ffff */
.L_x_1825:
[----:B------:R-:W-:Y:S01]  /*2e060*/  BSSY B1, `(.L_x_2177) ;  /* 0x0000008000017945 */ /* 0x000fe20003800000 */
[----:B------:R-:W-:Y:S02]  /*2e070*/  IMAD.MOV.U32 R13, RZ, RZ, R101 ;  /* 0x000000ffff0d7224 */ /* 0x000fe400078e0065 */
[----:B------:R-:W-:Y:S02]  /*2e080*/  IMAD.MOV.U32 R12, RZ, RZ, 0x2 ;  /* 0x00000002ff0c7424 */ /* 0x000fe400078e00ff */
[----:B0-----:R-:W-:Y:S02]  /*2e090*/  IMAD.MOV.U32 R11, RZ, RZ, 0x1c1f ;  /* 0x00001c1fff0b7424 */ /* 0x001fe400078e00ff */
[----:B------:R-:W-:-:S07]  /*2e0a0*/  IMAD.MOV.U32 R15, RZ, RZ, -0x1 ;  /* 0xffffffffff0f7424 */ /* 0x000fce00078e00ff */
[----:B-1234-:R-:W-:Y:S05]  /*2e0b0*/  WARPSYNC.COLLECTIVE R15, `(.L_x_2178) ;  /* 0x000000000f087348 */ /* 0x01efea0003c00000 */
[----:B------:R0:W0:Y:S02]  /*2e0c0*/  SHFL.IDX P6, R14, R13, R12, R11 ;  /* 0x0000000c0d0e7389 */ /* 0x00002400000c000b */
[----:B01234-:R-:W-:Y:S01]  /*2e0d0*/  ENDCOLLECTIVE ;  /* 0x000000000000791b */ /* 0x01ffe20003800000 */
.L_x_2178:
[----:B------:R-:W-:Y:S05]  /*2e0e0*/  BSYNC B1 ;  /* 0x0000000000017941 */ /* 0x000fea0003800000 */
.L_x_2177:
        /* <DEDUP_REMOVED lines=8> */
.L_x_2179:
[----:B------:R-:W-:Y:S05]  /*2e170*/  BRA `(.L_x_2180) ;  /* 0xfffffd6800787947 */ /* 0x000fea000383ffff */
.L_x_1835:
[----:B-1----:R1:W2:Y:S02]  /*2e180*/  SYNCS.PHASECHK.TRANS64.TRYWAIT P3, [R87+URZ+0x22890], R97 ;  /* 0x02289061570075a7 */ /* 0x0022a4000806017f */
[----:B--2---:R-:W-:Y:S05]  /*2e190*/  @!P3 NANOSLEEP.SYNCS 0x989680 ;  /* 0x009896800000b95d */ /* 0x004fea0003900000 */
[----:B------:R-:W2:Y:S02]  /*2e1a0*/  @!P3 SYNCS.PHASECHK.TRANS64 P3, [R87+URZ+0x22890], R97 ;  /* 0x022890615700b5a7 */ /* 0x000ea4000806007f */
[----:B--2---:R-:W-:Y:S05]  /*2e1b0*/  @!P3 BRA `(.L_x_1835) ;  /* 0xfffffffc00f0b947 */ /* 0x004fea000383ffff */
[----:B------:R-:W-:Y:S05]  /*2e1c0*/  BRA `(.L_x_2181) ;  /* 0xfffffd7c002c7947 */ /* 0x000fea000383ffff */
.L_x_1836:
[----:B------:R-:W-:Y:S01]  /*2e1d0*/  BSSY B1, `(.L_x_2182) ;  /* 0x0000008000017945 */ /* 0x000fe20003800000 */
[----:B------:R-:W-:Y:S02]  /*2e1e0*/  IMAD.MOV.U32 R13, RZ, RZ, R101 ;  /* 0x000000ffff0d7224 */ /* 0x000fe400078e0065 */
[----:B------:R-:W-:Y:S02]  /*2e1f0*/  IMAD.MOV.U32 R12, RZ, RZ, RZ ;  /* 0x000000ffff0c7224 */ /* 0x000fe400078e00ff */
[----:B------:R-:W-:Y:S02]  /*2e200*/  IMAD.MOV.U32 R11, RZ, RZ, 0x1c1f ;  /* 0x00001c1fff0b7424 */ /* 0x000fe400078e00ff */
[----:B------:R-:W-:-:S07]  /*2e210*/  IMAD.MOV.U32 R15, RZ, RZ, -0x1 ;  /* 0xffffffffff0f7424 */ /* 0x000fce00078e00ff */
[----:B-1----:R-:W-:Y:S05]  /*2e220*/  WARPSYNC.COLLECTIVE R15, `(.L_x_2183) ;  /* 0x000000000f087348 */ /* 0x002fea0003c00000 */
[----:B------:R0:W2:Y:S02]  /*2e230*/  SHFL.IDX P6, R14, R13, R12, R11 ;  /* 0x0000000c0d0e7389 */ /* 0x0000a400000c000b */
[----:B012---:R-:W-:Y:S01]  /*2e240*/  ENDCOLLECTIVE ;  /* 0x000000000000791b */ /* 0x007fe20003800000 */
.L_x_2183:
[----:B------:R-:W-:Y:S05]  /*2e250*/  BSYNC B1 ;  /* 0x0000000000017941 */ /* 0x000fea0003800000 */
.L_x_2182:
        /* <DEDUP_REMOVED lines=8> */
.L_x_2184:
[----:B------:R-:W-:Y:S01]  /*2e2e0*/  IMAD.MOV.U32 R103, RZ, RZ, R14 ;  /* 0x000000ffff677224 */ /* 0x000fe200078e000e */
[----:B------:R-:W-:Y:S06]  /*2e2f0*/  BRA `(.L_x_2185) ;  /* 0xfffffd7800f87947 */ /* 0x000fec000383ffff */
.L_x_1841:
[----:B------:R-:W-:Y:S01]  /*2e300*/  BSSY B1, `(.L_x_2186) ;  /* 0x0000008000017945 */ /* 0x000fe20003800000 */
[----:B----4-:R-:W-:Y:S02]  /*2e310*/  IMAD.MOV.U32 R13, RZ, RZ, R101 ;  /* 0x000000ffff0d7224 */ /* 0x010fe400078e0065 */
[----:B------:R-:W-:Y:S02]  /*2e320*/  IMAD.MOV.U32 R12, RZ, RZ, 0x1 ;  /* 0x00000001ff0c7424 */ /* 0x000fe400078e00ff */
[----:B------:R-:W-:Y:S02]  /*2e330*/  IMAD.MOV.U32 R11, RZ, RZ, 0x1c1f ;  /* 0x00001c1fff0b7424 */ /* 0x000fe400078e00ff */
[----:B------:R-:W-:-:S07]  /*2e340*/  IMAD.MOV.U32 R15, RZ, RZ, -0x1 ;  /* 0xffffffffff0f7424 */ /* 0x000fce00078e00ff */
[----:B0123--:R-:W-:Y:S05]  /*2e350*/  WARPSYNC.COLLECTIVE R15, `(.L_x_2187) ;  /* 0x000000000f087348 */ /* 0x00ffea0003c00000 */
[----:B------:R4:W0:Y:S02]  /*2e360*/  SHFL.IDX P6, R14, R13, R12, R11 ;  /* 0x0000000c0d0e7389 */ /* 0x00082400000c000b */
[----:B01234-:R-:W-:Y:S01]  /*2e370*/  ENDCOLLECTIVE ;  /* 0x000000000000791b */ /* 0x01ffe20003800000 */
.L_x_2187:
[----:B------:R-:W-:Y:S05]  /*2e380*/  BSYNC B1 ;  /* 0x0000000000017941 */ /* 0x000fea0003800000 */
.L_x_2186:
        /* <DEDUP_REMOVED lines=8> */
.L_x_2188:
[----:B------:R-:W-:Y:S05]  /*2e410*/  BRA `(.L_x_2189) ;  /* 0xfffffd8800687947 */ /* 0x000fea000383ffff */
.L_x_1846:
[----:B------:R-:W-:Y:S01]  /*2e420*/  BSSY B1, `(.L_x_2190) ;  /* 0x0000008000017945 */ /* 0x000fe20003800000 */
[----:B0-----:R-:W-:Y:S02]  /*2e430*/  IMAD.MOV.U32 R13, RZ, RZ, R101 ;  /* 0x000000ffff0d7224 */ /* 0x001fe400078e0065 */
[----:B------:R-:W-:Y:S02]  /*2e440*/  IMAD.MOV.U32 R12, RZ, RZ, 0x2 ;  /* 0x00000002ff0c7424 */ /* 0x000fe400078e00ff */
[----:B------:R-:W-:Y:S02]  /*2e450*/  IMAD.MOV.U32 R11, RZ, RZ, 0x1c1f ;  /* 0x00001c1fff0b7424 */ /* 0x000fe400078e00ff */
[----:B------:R-:W-:-:S07]  /*2e460*/  IMAD.MOV.U32 R15, RZ, RZ, -0x1 ;  /* 0xffffffffff0f7424 */ /* 0x000fce00078e00ff */
[----:B-1234-:R-:W-:Y:S05]  /*2e470*/  WARPSYNC.COLLECTIVE R15, `(.L_x_2191) ;  /* 0x000000000f087348 */ /* 0x01efea0003c00000 */
[----:B------:R0:W0:Y:S02]  /*2e480*/  SHFL.IDX P6, R14, R13, R12, R11 ;  /* 0x0000000c0d0e7389 */ /* 0x00002400000c000b */
[----:B01234-:R-:W-:Y:S01]  /*2e490*/  ENDCOLLECTIVE ;  /* 0x000000000000791b */ /* 0x01ffe20003800000 */
.L_x_2191:
[----:B------:R-:W-:Y:S05]  /*2e4a0*/  BSYNC B1 ;  /* 0x0000000000017941 */ /* 0x000fea0003800000 */
.L_x_2190:
        /* <DEDUP_REMOVED lines=8> */
.L_x_2192:
[----:B------:R-:W-:Y:S05]  /*2e530*/  BRA `(.L_x_2193) ;  /* 0xfffffd9400f87947 */ /* 0x000fea000383ffff */
.L_x_1851:
[----:B0-----:R0:W1:Y:S02]  /*2e540*/  SYNCS.PHASECHK.TRANS64.TRYWAIT P2, [R87+URZ+0x22890], R97 ;  /* 0x02289061570075a7 */ /* 0x001064000804017f */
[----:B-1----:R-:W-:Y:S05]  /*2e550*/  @!P2 NANOSLEEP.SYNCS 0x989680 ;  /* 0x009896800000a95d */ /* 0x002fea0003900000 */
[----:B------:R-:W1:Y:S02]  /*2e560*/  @!P2 SYNCS.PHASECHK.TRANS64 P2, [R87+URZ+0x22890], R97 ;  /* 0x022890615700a5a7 */ /* 0x000e64000804007f */
[----:B-1----:R-:W-:Y:S05]  /*2e570*/  @!P2 BRA `(.L_x_1851) ;  /* 0xfffffffc00f0a947 */ /* 0x002fea000383ffff */
[----:B------:R-:W-:Y:S05]  /*2e580*/  BRA `(.L_x_2194) ;  /* 0xfffffda400cc7947 */ /* 0x000fea000383ffff */
.L_x_1852:
        /* <DEDUP_REMOVED lines=8> */
.L_x_2196:
[----:B------:R-:W-:Y:S05]  /*2e610*/  BSYNC B1 ;  /* 0x0000000000017941 */ /* 0x000fea0003800000 */
.L_x_2195:
        /* <DEDUP_REMOVED lines=8> */
.L_x_2197:
[----:B------:R-:W-:Y:S05]  /*2e6a0*/  BRA `(.L_x_2198) ;  /* 0xfffffda400f07947 */ /* 0x000fea000383ffff */
.L_x_1855:
[----:B------:R-:W-:Y:S01]  /*2e6b0*/  BSSY B1, `(.L_x_2199) ;  /* 0x0000008000017945 */ /* 0x000fe20003800000 */
[----:B------:R-:W-:Y:S02]  /*2e6c0*/  IMAD.MOV.U32 R13, RZ, RZ, R9 ;  /* 0x000000ffff0d7224 */ /* 0x000fe400078e0009 */
[----:B------:R-:W-:Y:S02]  /*2e6d0*/  IMAD.MOV.U32 R12, RZ, RZ, 0x1 ;  /* 0x00000001ff0c7424 */ /* 0x000fe400078e00ff */
[----:B------:R-:W-:Y:S02]  /*2e6e0*/  IMAD.MOV.U32 R11, RZ, RZ, 0x1c1f ;  /* 0x00001c1fff0b7424 */ /* 0x000fe400078e00ff */
[----:B----4-:R-:W-:-:S07]  /*2e6f0*/  IMAD.MOV.U32 R15, RZ, RZ, -0x1 ;  /* 0xffffffffff0f7424 */ /* 0x010fce00078e00ff */
[----:B0123--:R-:W-:Y:S05]  /*2e700*/  WARPSYNC.COLLECTIVE R15, `(.L_x_2200) ;  /* 0x000000000f087348 */ /* 0x00ffea0003c00000 */
[----:B---3--:R3:W4:Y:S02]  /*2e710*/  SHFL.IDX P6, R14, R13, R12, R11 ;  /* 0x0000000c0d0e7389 */ /* 0x00872400000c000b */
[----:B01234-:R-:W-:Y:S01]  /*2e720*/  ENDCOLLECTIVE ;  /* 0x000000000000791b */ /* 0x01ffe20003800000 */
.L_x_2200:
[----:B------:R-:W-:Y:S05]  /*2e730*/  BSYNC B1 ;  /* 0x0000000000017941 */ /* 0x000fea0003800000 */
.L_x_2199:
        /* <DEDUP_REMOVED lines=8> */
.L_x_2201:
[----:B------:R-:W-:Y:S05]  /*2e7c0*/  BRA `(.L_x_2202) ;  /* 0xfffffda400f07947 */ /* 0x000fea000383ffff */
.L_x_1858:
[----:B------:R-:W-:Y:S01]  /*2e7d0*/  BSSY B1, `(.L_x_2203) ;  /* 0x0000008000017945 */ /* 0x000fe20003800000 */
[----:B------:R-:W-:Y:S02]  /*2e7e0*/  IMAD.MOV.U32 R13, RZ, RZ, R9 ;  /* 0x000000ffff0d7224 */ /* 0x000fe400078e0009 */
[----:B------:R-:W-:Y:S02]  /*2e7f0*/  IMAD.MOV.U32 R12, RZ, RZ, 0x2 ;  /* 0x00000002ff0c7424 */ /* 0x000fe400078e00ff */
[----:B------:R-:W-:Y:S02]  /*2e800*/  IMAD.MOV.U32 R11, RZ, RZ, 0x1c1f ;  /* 0x00001c1fff0b7424 */ /* 0x000fe400078e00ff */
[----:B---3--:R-:W-:-:S07]  /*2e810*/  IMAD.MOV.U32 R15, RZ, RZ, -0x1 ;  /* 0xffffffffff0f7424 */ /* 0x008fce00078e00ff */
[----:B012-4-:R-:W-:Y:S05]  /*2e820*/  WARPSYNC.COLLECTIVE R15, `(.L_x_2204) ;  /* 0x000000000f087348 */ /* 0x017fea0003c00000 */
[----:B------:R3:W0:Y:S02]  /*2e830*/  SHFL.IDX P6, R14, R13, R12, R11 ;  /* 0x0000000c0d0e7389 */ /* 0x00062400000c000b */
[----:B01234-:R-:W-:Y:S01]  /*2e840*/  ENDCOLLECTIVE ;  /* 0x000000000000791b */ /* 0x01ffe20003800000 */
.L_x_2204:
[----:B------:R-:W-:Y:S05]  /*2e850*/  BSYNC B1 ;  /* 0x0000000000017941 */ /* 0x000fea0003800000 */
.L_x_2203:
        /* <DEDUP_REMOVED lines=8> */
.L_x_2205:
[----:B------:R-:W-:Y:S05]  /*2e8e0*/  BRA `(.L_x_2206) ;  /* 0xfffffda400f47947 */ /* 0x000fea000383ffff */
.L_x_1862:
[----:B------:R0:W0:Y:S02]  /*2e8f0*/  SYNCS.PHASECHK.TRANS64.TRYWAIT P3, [R87+URZ+0x228b0], R97 ;  /* 0x0228b061570075a7 */ /* 0x000024000806017f */
[----:B0-----:R-:W-:Y:S05]  /*2e900*/  @!P3 NANOSLEEP.SYNCS 0x989680 ;  /* 0x009896800000b95d */ /* 0x001fea0003900000 */
[----:B------:R-:W0:Y:S02]  /*2e910*/  @!P3 SYNCS.PHASECHK.TRANS64 P3, [R87+URZ+0x228b0], R97 ;  /* 0x0228b0615700b5a7 */ /* 0x000e24000806007f */
[----:B0-----:R-:W-:Y:S05]  /*2e920*/  @!P3 BRA `(.L_x_1862) ;  /* 0xfffffffc00f0b947 */ /* 0x001fea000383ffff */
[----:B------:R-:W-:Y:S05]  /*2e930*/  BRA `(.L_x_2207) ;  /* 0xfffffda800687947 */ /* 0x000fea000383ffff */
.L_x_1880:
[----:B------:R-:W0:Y:S01]  /*2e940*/  S2R R0, SR_TID.X ;  /* 0x0000000000007919 */ /* 0x000e220000002100 */
[----:B------:R-:W-:Y:S01]  /*2e950*/  BSSY B0, `(.L_x_2208) ;  /* 0x000000c000007945 */ /* 0x000fe20003800000 */
[----:B------:R-:W-:Y:S02]  /*2e960*/  IMAD.MOV.U32 R12, RZ, RZ, RZ ;  /* 0x000000ffff0c7224 */ /* 0x000fe400078e00ff */
[----:B------:R-:W-:Y:S02]  /*2e970*/  IMAD.MOV.U32 R11, RZ, RZ, 0x1f ;  /* 0x0000001fff0b7424 */ /* 0x000fe400078e00ff */
[----:B------:R-:W-:Y:S02]  /*2e980*/  IMAD.MOV.U32 R15, RZ, RZ, -0x1 ;  /* 0xffffffffff0f7424 */ /* 0x000fe400078e00ff */
[----:B0-----:R-:W-:-:S05]  /*2e990*/  VIADD R35, R0, 0xffffff80 ;  /* 0xffffff8000237836 */ /* 0x001fca0000000000 */
[----:B------:R-:W-:-:S04]  /*2e9a0*/  SHF.R.S32.HI R0, RZ, 0x1f, R35 ;  /* 0x0000001fff007819 */ /* 0x000fc80000011423 */
[----:B------:R-:W-:-:S04]  /*2e9b0*/  LEA.HI R0, R0, R35, RZ, 0x7 ;  /* 0x0000002300007211 */ /* 0x000fc800078f38ff */
[----:B------:R-:W-:-:S05]  /*2e9c0*/  SHF.R.S32.HI R0, RZ, 0x7, R0 ;  /* 0x00000007ff007819 */ /* 0x000fca0000011400 */
[----:B------:R-:W-:-:S07]  /*2e9d0*/  IMAD.MOV.U32 R13, RZ, RZ, R0 ;  /* 0x000000ffff0d7224 */ /* 0x000fce00078e0000 */
[----:B-----5:R-:W-:Y:S05]  /*2e9e0*/  WARPSYNC.COLLECTIVE R15, `(.L_x_2209) ;  /* 0x000000000f087348 */ /* 0x020fea0003c00000 */
[----:B------:R0:W1:Y:S02]  /*2e9f0*/  SHFL.IDX P6, R14, R13, R12, R11 ;  /* 0x0000000c0d0e7389 */ /* 0x00006400000c000b */
[----:B01---5:R-:W-:Y:S01]  /*2ea00*/  ENDCOLLECTIVE ;  /* 0x000000000000791b */ /* 0x023fe20003800000 */
.L_x_2209:
[----:B------:R-:W-:Y:S05]  /*2ea10*/  BSYNC B0 ;  /* 0x0000000000007941 */ /* 0x000fea0003800000 */
.L_x_2208:
[----:B------:R-:W-:Y:S01]  /*2ea20*/  IMAD.MOV.U32 R203, RZ, RZ, R14 ;  /* 0x000000ffffcb7224 */ /* 0x000fe200078e000e */
[----:B------:R-:W-:Y:S06]  /*2ea30*/  BRA `(.L_x_2210) ;  /* 0xfffffdb400687947 */ /* 0x000fec000383ffff */
.L_x_1892:
[----:B------:R-:W-:Y:S01]  /*2ea40*/  BSSY B1, `(.L_x_2211) ;  /* 0x0000008000017945 */ /* 0x000fe20003800000 */
[----:B------:R-:W-:Y:S02]  /*2ea50*/  IMAD.MOV.U32 R13, RZ, RZ, R6 ;  /* 0x000000ffff0d7224 */ /* 0x000fe400078e0006 */
[----:B------:R-:W-:Y:S02]  /*2ea60*/  IMAD.MOV.U32 R12, RZ, RZ, RZ ;  /* 0x000000ffff0c7224 */ /* 0x000fe400078e00ff */
[----:B------:R-:W-:Y:S02]  /*2ea70*/  IMAD.MOV.U32 R11, RZ, RZ, 0x1c1f ;  /* 0x00001c1fff0b7424 */ /* 0x000fe400078e00ff */
[----:B------:R-:W-:-:S07]  /*2ea80*/  IMAD.MOV.U32 R15, RZ, RZ, -0x1 ;  /* 0xffffffffff0f7424 */ /* 0x000fce00078e00ff */
[----:B------:R-:W-:Y:S05]  /*2ea90*/  WARPSYNC.COLLECTIVE R15, `(.L_x_2212) ;  /* 0x000000000f087348 */ /* 0x000fea0003c00000 */
[----:B------:R0:W1:Y:S02]  /*2eaa0*/  SHFL.IDX P6, R14, R13, R12, R11 ;  /* 0x0000000c0d0e7389 */ /* 0x00006400000c000b */
[----:B01----:R-:W-:Y:S01]  /*2eab0*/  ENDCOLLECTIVE ;  /* 0x000000000000791b */ /* 0x003fe20003800000 */
.L_x_2212:
[----:B------:R-:W-:Y:S05]  /*2eac0*/  BSYNC B1 ;  /* 0x0000000000017941 */ /* 0x000fea0003800000 */
.L_x_2211:
        /* <DEDUP_REMOVED lines=8> */
.L_x_2213:
[----:B------:R-:W-:Y:S02]  /*2eb50*/  IMAD.MOV.U32 R13, RZ, RZ, R8 ;  /* 0x000000ffff0d7224 */ /* 0x000fe400078e0008 */
[----:B------:R-:W-:-:S07]  /*2eb60*/  IMAD.MOV.U32 R0, RZ, RZ, R14 ;  /* 0x000000ffff007224 */ /* 0x000fce00078e000e */
[----:B------:R-:W-:Y:S05]  /*2eb70*/  WARPSYNC.COLLECTIVE R15, `(.L_x_2214) ;  /* 0x000000000f087348 */ /* 0x000fea0003c00000 */
[----:B------:R0:W1:Y:S02]  /*2eb80*/  SHFL.IDX P6, R14, R13, R12, R11 ;  /* 0x0000000c0d0e7389 */ /* 0x00006400000c000b */
[----:B01----:R-:W-:Y:S01]  /*2eb90*/  ENDCOLLECTIVE ;  /* 0x000000000000791b */ /* 0x003fe20003800000 */
.L_x_2214:
[----:B------:R-:W-:Y:S02]  /*2eba0*/  IMAD.MOV.U32 R13, RZ, RZ, R7 ;  /* 0x000000ffff0d7224 */ /* 0x000fe400078e0007 */
[----:B------:R-:W-:-:S07]  /*2ebb0*/  IMAD.MOV.U32 R5, RZ, RZ, R14 ;  /* 0x000000ffff057224 */ /* 0x000fce00078e000e */
[----:B------:R-:W-:Y:S05]  /*2ebc0*/  WARPSYNC.COLLECTIVE R15, `(.L_x_2215) ;  /* 0x000000000f087348 */ /* 0x000fea0003c00000 */
[----:B------:R0:W1:Y:S02]  /*2ebd0*/  SHFL.IDX P6, R14, R13, R12, R11 ;  /* 0x0000000c0d0e7389 */ /* 0x00006400000c000b */
[----:B01----:R-:W-:Y:S01]  /*2ebe0*/  ENDCOLLECTIVE ;  /* 0x000000000000791b */ /* 0x003fe20003800000 */
.L_x_2215:
[----:B------:R-:W-:Y:S05]  /*2ebf0*/  BRA `(.L_x_2216) ;  /* 0xfffffdbc00607947 */ /* 0x000fea000383ffff */
.L_x_1895:
[----:B------:R-:W-:Y:S01]  /*2ec00*/  BSSY B1, `(.L_x_2217) ;  /* 0x0000008000017945 */ /* 0x000fe20003800000 */
[----:B------:R-:W-:Y:S02]  /*2ec10*/  IMAD.MOV.U32 R13, RZ, RZ, R6 ;  /* 0x000000ffff0d7224 */ /* 0x000fe400078e0006 */
[----:B------:R-:W-:Y:S02]  /*2ec20*/  IMAD.MOV.U32 R12, RZ, RZ, 0x1 ;  /* 0x00000001ff0c7424 */ /* 0x000fe400078e00ff */
[----:B------:R-:W-:Y:S02]  /*2ec30*/  IMAD.MOV.U32 R11, RZ, RZ, 0x1c1f ;  /* 0x00001c1fff0b7424 */ /* 0x000fe400078e00ff */
[----:B------:R-:W-:-:S07]  /*2ec40*/  IMAD.MOV.U32 R15, RZ, RZ, -0x1 ;  /* 0xffffffffff0f7424 */ /* 0x000fce00078e00ff */
[----:B0-2345:R-:W-:Y:S05]  /*2ec50*/  WARPSYNC.COLLECTIVE R15, `(.L_x_2218) ;  /* 0x000000000f087348 */ /* 0x03dfea0003c00000 */
[----:B----4-:R1:W4:Y:S02]  /*2ec60*/  SHFL.IDX P6, R14, R13, R12, R11 ;  /* 0x0000000c0d0e7389 */ /* 0x01032400000c000b */
[----:B012345:R-:W-:Y:S01]  /*2ec70*/  ENDCOLLECTIVE ;  /* 0x000000000000791b */ /* 0x03ffe20003800000 */
.L_x_2218:
[----:B------:R-:W-:Y:S05]  /*2ec80*/  BSYNC B1 ;  /* 0x0000000000017941 */ /* 0x000fea0003800000 */
.L_x_2217:
        /* <DEDUP_REMOVED lines=8> */
.L_x_2219:
[----:B------:R-:W-:Y:S02]  /*2ed10*/  IMAD.MOV.U32 R13, RZ, RZ, R8 ;  /* 0x000000ffff0d7224 */ /* 0x000fe400078e0008 */
[----:B------:R-:W-:-:S07]  /*2ed20*/  IMAD.MOV.U32 R0, RZ, RZ, R14 ;  /* 0x000000ffff007224 */ /* 0x000fce00078e000e */
[----:B------:R-:W-:Y:S05]  /*2ed30*/  WARPSYNC.COLLECTIVE R15, `(.L_x_2220) ;  /* 0x000000000f087348 */ /* 0x000fea0003c00000 */
[----:B------:R0:W1:Y:S02]  /*2ed40*/  SHFL.IDX P6, R14, R13, R12, R11 ;  /* 0x0000000c0d0e7389 */ /* 0x00006400000c000b */
[----:B01----:R-:W-:Y:S01]  /*2ed50*/  ENDCOLLECTIVE ;  /* 0x000000000000791b */ /* 0x003fe20003800000 */
.L_x_2220:
[----:B------:R-:W-:Y:S02]  /*2ed60*/  IMAD.MOV.U32 R13, RZ, RZ, R7 ;  /* 0x000000ffff0d7224 */ /* 0x000fe400078e0007 */
[----:B------:R-:W-:-:S07]  /*2ed70*/  IMAD.MOV.U32 R5, RZ, RZ, R14 ;  /* 0x000000ffff057224 */ /* 0x000fce00078e000e */
[----:B------:R-:W-:Y:S05]  /*2ed80*/  WARPSYNC.COLLECTIVE R15, `(.L_x_2221) ;  /* 0x000000000f087348 */ /* 0x000fea0003c00000 */
[----:B------:R0:W1:Y:S02]  /*2ed90*/  SHFL.IDX P6, R14, R13, R12, R11 ;  /* 0x0000000c0d0e7389 */ /* 0x00006400000c000b */
[----:B01----:R-:W-:Y:S01]  /*2eda0*/  ENDCOLLECTIVE ;  /* 0x000000000000791b */ /* 0x003fe20003800000 */
.L_x_2221:
[----:B------:R-:W-:Y:S05]  /*2edb0*/  BRA `(.L_x_2222) ;  /* 0xfffffdbc00807947 */ /* 0x000fea000383ffff */
.L_x_1899:
[----:B0-----:R0:W1:Y:S02]  /*2edc0*/  SYNCS.PHASECHK.TRANS64.TRYWAIT P0, [R17+URZ+0x22800], R38 ;  /* 0x02280026110075a7 */ /* 0x001064000800017f */
[----:B-1----:R-:W-:Y:S05]  /*2edd0*/  @!P0 NANOSLEEP.SYNCS 0x989680 ;  /* 0x009896800000895d */ /* 0x002fea0003900000 */
[----:B------:R-:W1:Y:S02]  /*2ede0*/  @!P0 SYNCS.PHASECHK.TRANS64 P0, [R17+URZ+0x22800], R38 ;  /* 0x02280026110085a7 */ /* 0x000e64000800007f */
[----:B-1----:R-:W-:Y:S05]  /*2edf0*/  @!P0 BRA `(.L_x_1899) ;  /* 0xfffffffc00f08947 */ /* 0x002fea000383ffff */
[----:B------:R-:W-:Y:S05]  /*2ee00*/  BRA `(.L_x_2223) ;  /* 0xfffffdc000247947 */ /* 0x000fea000383ffff */
.L_x_1907:
[----:B------:R-:W0:Y:S01]  /*2ee10*/  LDC R41, c[0x0][0x3f4] ;  /* 0x0000fd00ff297b82 */ /* 0x000e220000000800 */
        /* <DEDUP_REMOVED lines=8> */
.L_x_2225:
[----:B------:R-:W-:Y:S05]  /*2eea0*/  BSYNC B1 ;  /* 0x0000000000017941 */ /* 0x000fea0003800000 */
.L_x_2224:
[----:B------:R-:W-:Y:S01]  /*2eeb0*/  IMAD.MOV.U32 R13, RZ, RZ, R35 ;  /* 0x000000ffff0d7224 */ /* 0x000fe200078e0023 */
[----:B------:R-:W-:Y:S01]  /*2eec0*/  ISETP.GE.AND P0, PT, R18, R41, PT ;  /* 0x000000291200720c */ /* 0x000fe20003f06270 */
[----:B------:R-:W-:Y:S02]  /*2eed0*/  IMAD.MOV.U32 R12, RZ, RZ, RZ ;  /* 0x000000ffff0c7224 */ /* 0x000fe400078e00ff */
[----:B------:R-:W-:Y:S02]  /*2eee0*/  IMAD.MOV.U32 R11, RZ, RZ, 0x1c1f ;  /* 0x00001c1fff0b7424 */ /* 0x000fe400078e00ff */
[----:B------:R-:W-:Y:S02]  /*2eef0*/  IMAD.MOV.U32 R15, RZ, RZ, -0x1 ;  /* 0xffffffffff0f7424 */ /* 0x000fe400078e00ff */
[----:B------:R-:W-:Y:S02]  /*2ef00*/  IMAD.MOV.U32 R3, RZ, RZ, R14 ;  /* 0x000000ffff037224 */ /* 0x000fe400078e000e */
[----:B------:R-:W-:-:S07]  /*2ef10*/  IMAD R39, R188, R39, RZ ;  /* 0x00000027bc277224 */ /* 0x000fce00078e02ff */
[----:B------:R-:W-:Y:S05]  /*2ef20*/  WARPSYNC.COLLECTIVE R15, `(.L_x_2226) ;  /* 0x000000000f087348 */ /* 0x000fea0003c00000 */
[----:B------:R0:W1:Y:S02]  /*2ef30*/  SHFL.IDX P6, R14, R13, R12, R11 ;  /* 0x0000000c0d0e7389 */ /* 0x00006400000c000b */
[----:B01----:R-:W-:Y:S01]  /*2ef40*/  ENDCOLLECTIVE ;  /* 0x000000000000791b */ /* 0x003fe20003800000 */
.L_x_2226:
[----:B------:R-:W-:Y:S01]  /*2ef50*/  ISETP.GE.OR P1, PT, R36, R39, P0 ;  /* 0x000000272400720c */ /* 0x000fe20000726670 */
[----:B------:R-:W-:Y:S02]  /*2ef60*/  IMAD.MOV.U32 R13, RZ, RZ, R37 ;  /* 0x000000ffff0d7224 */ /* 0x000fe400078e0025 */
[----:B------:R-:W-:-:S10]  /*2ef70*/  IMAD.MOV.U32 R5, RZ, RZ, R14 ;  /* 0x000000ffff057224 */ /* 0x000fd400078e000e */
[----:B------:R-:W-:Y:S05]  /*2ef80*/  WARPSYNC.COLLECTIVE R15, `(.L_x_2227) ;  /* 0x000000000f087348 */ /* 0x000fea0003c00000 */
[----:B------:R0:W1:Y:S02]  /*2ef90*/  SHFL.IDX P6, R14, R13, R12, R11 ;  /* 0x0000000c0d0e7389 */ /* 0x00006400000c000b */
[----:B01----:R-:W-:Y:S01]  /*2efa0*/  ENDCOLLECTIVE ;  /* 0x000000000000791b */ /* 0x003fe20003800000 */
.L_x_2227:
[----:B------:R-:W-:-:S05]  /*2efb0*/  @!P1 IADD3 R0, P2, R18, R5, RZ ;  /* 0x0000000512009210 */ /* 0x000fca0007f5e0ff */
[----:B------:R-:W-:Y:S02]  /*2efc0*/  @!P1 IMAD.X R5, R3, 0x1, R19, P2 ;  /* 0x0000000103059824 */ /* 0x000fe400010e0613 */
[----:B------:R-:W-:Y:S02]  /*2efd0*/  @!P1 IMAD.MOV.U32 R4, RZ, RZ, R0 ;  /* 0x000000ffff049224 */ /* 0x000fe400078e0000 */
[----:B------:R-:W-:Y:S02]  /*2efe0*/  IMAD.MOV.U32 R13, RZ, RZ, R9 ;  /* 0x000000ffff0d7224 */ /* 0x000fe400078e0009 */
[----:B------:R-:W-:-:S07]  /*2eff0*/  IMAD.MOV.U32 R7, RZ, RZ, R14 ;  /* 0x000000ffff077224 */ /* 0x000fce00078e000e */
[----:B------:R-:W-:Y:S05]  /*2f000*/  WARPSYNC.COLLECTIVE R15, `(.L_x_2228) ;  /* 0x000000000f087348 */ /* 0x000fea0003c00000 */
[----:B------:R0:W1:Y:S02]  /*2f010*/  SHFL.IDX P6, R14, R13, R12, R11 ;  /* 0x0000000c0d0e7389 */ /* 0x00006400000c000b */
[----:B01----:R-:W-:Y:S01]  /*2f020*/  ENDCOLLECTIVE ;  /* 0x000000000000791b */ /* 0x003fe20003800000 */
.L_x_2228:
[----:B------:R-:W-:-:S05]  /*2f030*/  @!P1 IADD3 R14, P3, R18, R14, RZ ;  /* 0x0000000e120e9210 */ /* 0x000fca0007f7e0ff */
[----:B------:R-:W-:Y:S02]  /*2f040*/  @!P1 IMAD.X R3, R7, 0x1, R19, P3 ;  /* 0x0000000107039824 */ /* 0x000fe400018e0613 */
[----:B------:R-:W-:Y:S01]  /*2f050*/  @!P1 IMAD.MOV.U32 R24, RZ, RZ, R14 ;  /* 0x000000ffff189224 */ /* 0x000fe200078e000e */
[----:B------:R-:W5:Y:S01]  /*2f060*/  @!P1 LD.E.128 R4, desc[UR60][R4.64] ;  /* 0x0000003c04049980 */ /* 0x000f62000c101d00 */
[----:B------:R-:W-:-:S06]  /*2f070*/  @!P1 IMAD.MOV.U32 R25, RZ, RZ, R3 ;  /* 0x000000ffff199224 */ /* 0x000fcc00078e0003 */
[----:B------:R-:W5:Y:S01]  /*2f080*/  @!P1 LD.E.128 R24, desc[UR60][R24.64] ;  /* 0x0000003c18189980 */ /* 0x000f62000c101d00 */
[----:B------:R-:W-:Y:S01]  /*2f090*/  IMAD.MOV.U32 R13, RZ, RZ, R8 ;  /* 0x000000ffff0d7224 */ /* 0x000fe200078e0008 */
[----:B------:R-:W-:Y:S01]  /*2f0a0*/  CS2R R32, SRZ ;  /* 0x0000000000207805 */ /* 0x000fe2000001ff00 */
[----:B------:R-:W-:Y:S01]  /*2f0b0*/  IMAD.MOV.U32 R12, RZ, RZ, 0x1 ;  /* 0x00000001ff0c7424 */ /* 0x000fe200078e00ff */
[----:B------:R-:W-:Y:S02]  /*2f0c0*/  CS2R R30, SRZ ;  /* 0x00000000001e7805 */ /* 0x000fe4000001ff00 */
[----:B------:R-:W-:Y:S02]  /*2f0d0*/  CS2R R28, SRZ ;  /* 0x00000000001c7805 */ /* 0x000fe4000001ff00 */
[----:B------:R-:W-:-:S07]  /*2f0e0*/  CS2R R20, SRZ ;  /* 0x0000000000147805 */ /* 0x000fce000001ff00 */
[----:B-----5:R-:W-:Y:S05]  /*2f0f0*/  WARPSYNC.COLLECTIVE R15, `(.L_x_2229) ;  /* 0x000000000f087348 */ /* 0x020fea0003c00000 */
[----:B------:R0:W1:Y:S02]  /*2f100*/  SHFL.IDX P6, R14, R13, R12, R11 ;  /* 0x0000000c0d0e7389 */ /* 0x00006400000c000b */
[----:B01---5:R-:W-:Y:S01]  /*2f110*/  ENDCOLLECTIVE ;  /* 0x000000000000791b */ /* 0x023fe20003800000 */
.L_x_2229:
[----:B------:R-:W-:Y:S02]  /*2f120*/  IMAD.MOV.U32 R13, RZ, RZ, R35 ;  /* 0x000000ffff0d7224 */ /* 0x000fe400078e0023 */
[----:B------:R-:W-:-:S07]  /*2f130*/  IMAD.MOV.U32 R3, RZ, RZ, R14 ;  /* 0x000000ffff037224 */ /* 0x000fce00078e000e */
[----:B------:R-:W-:Y:S05]  /*2f140*/  WARPSYNC.COLLECTIVE R15, `(.L_x_2230) ;  /* 0x000000000f087348 */ /* 0x000fea0003c00000 */
[----:B------:R0:W1:Y:S02]  /*2f150*/  SHFL.IDX P6, R14, R13, R12, R11 ;  /* 0x0000000c0d0e7389 */ /* 0x00006400000c000b */
[----:B01----:R-:W-:Y:S01]  /*2f160*/  ENDCOLLECTIVE ;  /* 0x000000000000791b */ /* 0x003fe20003800000 */
.L_x_2230:
[----:B------:R-:W-:Y:S02]  /*2f170*/  IMAD.MOV.U32 R13, RZ, RZ, R37 ;  /* 0x000000ffff0d7224 */ /* 0x000fe400078e0025 */
[----:B------:R-:W-:-:S07]  /*2f180*/  IMAD.MOV.U32 R35, RZ, RZ, R14 ;  /* 0x000000ffff237224 */ /* 0x000fce00078e000e */
[----:B------:R-:W-:Y:S05]  /*2f190*/  WARPSYNC.COLLECTIVE R15, `(.L_x_2231) ;  /* 0x000000000f087348 */ /* 0x000fea0003c00000 */
[----:B------:R0:W1:Y:S02]  /*2f1a0*/  SHFL.IDX P6, R14, R13, R12, R11 ;  /* 0x0000000c0d0e7389 */ /* 0x00006400000c000b */
[----:B01----:R-:W-:Y:S01]  /*2f1b0*/  ENDCOLLECTIVE ;  /* 0x000000000000791b */ /* 0x003fe20003800000 */
.L_x_2231:
[----:B------:R-:W-:Y:S02]  /*2f1c0*/  IMAD.MOV.U32 R13, RZ, RZ, R9 ;  /* 0x000000ffff0d7224 */ /* 0x000fe400078e0009 */
[----:B------:R-:W-:-:S07]  /*2f1d0*/  IMAD.MOV.U32 R37, RZ, RZ, R14 ;  /* 0x000000ffff257224 */ /* 0x000fce00078e000e */
[----:B------:R-:W-:Y:S05]  /*2f1e0*/  WARPSYNC.COLLECTIVE R15, `(.L_x_2232) ;  /* 0x000000000f087348 */ /* 0x000fea0003c00000 */
[----:B------:R0:W1:Y:S02]  /*2f1f0*/  SHFL.IDX P6, R14, R13, R12, R11 ;  /* 0x0000000c0d0e7389 */ /* 0x00006400000c000b */
[----:B01----:R-:W-:Y:S01]  /*2f200*/  ENDCOLLECTIVE ;  /* 0x000000000000791b */ /* 0x003fe20003800000 */
.L_x_2232:
[----:B------:R-:W-:Y:S02]  /*2f210*/  @!P1 IMAD.MOV.U32 R32, RZ, RZ, R4 ;  /* 0x000000ffff209224 */ /* 0x000fe400078e0004 */
[----:B------:R-:W-:Y:S01]  /*2f220*/  @!P1 IMAD.MOV.U32 R33, RZ, RZ, R5 ;  /* 0x000000ffff219224 */ /* 0x000fe200078e0005 */
[----:B------:R-:W-:Y:S01]  /*2f230*/  CS2R R4, SRZ ;  /* 0x0000000000047805 */ /* 0x000fe2000001ff00 */
[----:B------:R-:W-:Y:S02]  /*2f240*/  @!P1 IMAD.MOV.U32 R30, RZ, RZ, R6 ;  /* 0x000000ffff1e9224 */ /* 0x000fe400078e0006 */
[----:B------:R-:W-:Y:S02]  /*2f250*/  @!P1 IMAD.MOV.U32 R31, RZ, RZ, R7 ;  /* 0x000000ffff1f9224 */ /* 0x000fe400078e0007 */
[----:B------:R-:W-:Y:S02]  /*2f260*/  @!P1 IMAD.MOV.U32 R28, RZ, RZ, R24 ;  /* 0x000000ffff1c9224 */ /* 0x000fe400078e0018 */
[----:B------:R-:W-:-:S02]  /*2f270*/  @!P1 IMAD.MOV.U32 R29, RZ, RZ, R25 ;  /* 0x000000ffff1d9224 */ /* 0x000fc400078e0019 */
[----:B------:R-:W-:Y:S02]  /*2f280*/  @!P1 IMAD.MOV.U32 R20, RZ, RZ, R26 ;  /* 0x000000ffff149224 */ /* 0x000fe400078e001a */
[----:B------:R-:W-:Y:S01]  /*2f290*/  @!P1 IMAD.MOV.U32 R21, RZ, RZ, R27 ;  /* 0x000000ffff159224 */ /* 0x000fe200078e001b */
[----:B------:R-:W-:Y:S06]  /*2f2a0*/  BRA `(.L_x_2233) ;  /* 0xfffffddc00d07947 */ /* 0x000fec000383ffff */
.L_x_1911:
[----:B0-----:R0:W1:Y:S02]  /*2f2b0*/  SYNCS.PHASECHK.TRANS64.TRYWAIT P1, [R17+URZ+0x22800], R0 ;  /* 0x02280000110075a7 */ /* 0x001064000802017f */
[----:B-1----:R-:W-:Y:S05]  /*2f2c0*/  @!P1 NANOSLEEP.SYNCS 0x989680 ;  /* 0x009896800000995d */ /* 0x002fea0003900000 */
[----:B------:R-:W1:Y:S02]  /*2f2d0*/  @!P1 SYNCS.PHASECHK.TRANS64 P1, [R17+URZ+0x22800], R0 ;  /* 0x02280000110095a7 */ /* 0x000e64000802007f */
[----:B-1----:R-:W-:Y:S05]  /*2f2e0*/  @!P1 BRA `(.L_x_1911) ;  /* 0xfffffffc00f09947 */ /* 0x002fea000383ffff */
[----:B------:R-:W-:Y:S05]  /*2f2f0*/  BRA `(.L_x_2234) ;  /* 0xfffffde000307947 */ /* 0x000fea000383ffff */
.L_x_1917:
[----:B0-----:R0:W2:Y:S02]  /*2f300*/  SYNCS.PHASECHK.TRANS64.TRYWAIT P1, [R14+URZ+0x22830], R3 ;  /* 0x022830030e0075a7 */ /* 0x0010a4000802017f */
[----:B--2---:R-:W-:Y:S05]  /*2f310*/  @!P1 NANOSLEEP.SYNCS 0x989680 ;  /* 0x009896800000995d */ /* 0x004fea0003900000 */
[----:B------:R-:W2:Y:S02]  /*2f320*/  @!P1 SYNCS.PHASECHK.TRANS64 P1, [R14+URZ+0x22830], R3 ;  /* 0x022830030e0095a7 */ /* 0x000ea4000802007f */
[----:B--2---:R-:W-:Y:S05]  /*2f330*/  @!P1 BRA `(.L_x_1917) ;  /* 0xfffffffc00f09947 */ /* 0x004fea000383ffff */
[----:B------:R-:W-:Y:S05]  /*2f340*/  BRA `(.L_x_1916) ;  /* 0xfffffe0000547947 */ /* 0x000fea000383ffff */
.L_x_1936:
[----:B-1----:R1:W2:Y:S02]  /*2f350*/  SYNCS.PHASECHK.TRANS64.TRYWAIT P2, [R21+URZ+0x22830], R20 ;  /* 0x02283014150075a7 */ /* 0x0022a4000804017f */
[----:B--2---:R-:W-:Y:S05]  /*2f360*/  @!P2 NANOSLEEP.SYNCS 0x989680 ;  /* 0x009896800000a95d */ /* 0x004fea0003900000 */
[----:B------:R-:W2:Y:S02]  /*2f370*/  @!P2 SYNCS.PHASECHK.TRANS64 P2, [R21+URZ+0x22830], R20 ;  /* 0x022830141500a5a7 */ /* 0x000ea4000804007f */
[----:B--2---:R-:W-:Y:S05]  /*2f380*/  @!P2 BRA `(.L_x_1936) ;  /* 0xfffffffc00f0a947 */ /* 0x004fea000383ffff */
[----:B------:R-:W-:Y:S05]  /*2f390*/  BRA `(.L_x_1935) ;  /* 0xfffffe4c00987947 */ /* 0x000fea000383ffff */
.L_x_1940:
[----:B-1----:R1:W2:Y:S02]  /*2f3a0*/  SYNCS.PHASECHK.TRANS64.TRYWAIT P1, [R21+URZ+0x22850], R20 ;  /* 0x02285014150075a7 */ /* 0x0022a4000802017f */
[----:B--2---:R-:W-:Y:S05]  /*2f3b0*/  @!P1 NANOSLEEP.SYNCS 0x989680 ;  /* 0x009896800000995d */ /* 0x004fea0003900000 */
[----:B------:R-:W2:Y:S02]  /*2f3c0*/  @!P1 SYNCS.PHASECHK.TRANS64 P1, [R21+URZ+0x22850], R20 ;  /* 0x02285014150095a7 */ /* 0x000ea4000802007f */
[----:B--2---:R-:W-:Y:S05]  /*2f3d0*/  @!P1 BRA `(.L_x_1940) ;  /* 0xfffffffc00f09947 */ /* 0x004fea000383ffff */
[----:B------:R-:W-:Y:S05]  /*2f3e0*/  BRA `(.L_x_1937) ;  /* 0xfffffe5800b07947 */ /* 0x000fea000383ffff */
.L_x_1961:
[----:B-1----:R1:W2:Y:S02]  /*2f3f0*/  SYNCS.PHASECHK.TRANS64.TRYWAIT P2, [R20+URZ+0x22830], R21 ;  /* 0x02283015140075a7 */ /* 0x0022a4000804017f */
[----:B--2---:R-:W-:Y:S05]  /*2f400*/  @!P2 NANOSLEEP.SYNCS 0x989680 ;  /* 0x009896800000a95d */ /* 0x004fea0003900000 */
[----:B------:R-:W2:Y:S02]  /*2f410*/  @!P2 SYNCS.PHASECHK.TRANS64 P2, [R20+URZ+0x22830], R21 ;  /* 0x022830151400a5a7 */ /* 0x000ea4000804007f */
[----:B--2---:R-:W-:Y:S05]  /*2f420*/  @!P2 BRA `(.L_x_1961) ;  /* 0xfffffffc00f0a947 */ /* 0x004fea000383ffff */
[----:B------:R-:W-:Y:S05]  /*2f430*/  BRA `(.L_x_1960) ;  /* 0xfffffea400547947 */ /* 0x000fea000383ffff */
.L_x_1965:
[----:B-1----:R1:W2:Y:S02]  /*2f440*/  SYNCS.PHASECHK.TRANS64.TRYWAIT P1, [R21+URZ+0x22850], R20 ;  /* 0x02285014150075a7 */ /* 0x0022a4000802017f */
[----:B--2---:R-:W-:Y:S05]  /*2f450*/  @!P1 NANOSLEEP.SYNCS 0x989680 ;  /* 0x009896800000995d */ /* 0x004fea0003900000 */
[----:B------:R-:W2:Y:S02]  /*2f460*/  @!P1 SYNCS.PHASECHK.TRANS64 P1, [R21+URZ+0x22850], R20 ;  /* 0x02285014150095a7 */ /* 0x000ea4000802007f */
[----:B--2---:R-:W-:Y:S05]  /*2f470*/  @!P1 BRA `(.L_x_1965) ;  /* 0xfffffffc00f09947 */ /* 0x004fea000383ffff */
[----:B------:R-:W-:Y:S05]  /*2f480*/  BRA `(.L_x_1962) ;  /* 0xfffffeb000787947 */ /* 0x000fea000383ffff */
.L_x_1974:
[----:B-1----:R1:W2:Y:S02]  /*2f490*/  SYNCS.PHASECHK.TRANS64.TRYWAIT P2, [R20+URZ+0x22830], R21 ;  /* 0x02283015140075a7 */ /* 0x0022a4000804017f */
[----:B--2---:R-:W-:Y:S05]  /*2f4a0*/  @!P2 NANOSLEEP.SYNCS 0x989680 ;  /* 0x009896800000a95d */ /* 0x004fea0003900000 */
[----:B------:R-:W2:Y:S02]  /*2f4b0*/  @!P2 SYNCS.PHASECHK.TRANS64 P2, [R20+URZ+0x22830], R21 ;  /* 0x022830151400a5a7 */ /* 0x000ea4000804007f */
[----:B--2---:R-:W-:Y:S05]  /*2f4c0*/  @!P2 BRA `(.L_x_1974) ;  /* 0xfffffffc00f0a947 */ /* 0x004fea000383ffff */
[----:B------:R-:W-:Y:S05]  /*2f4d0*/  BRA `(.L_x_1973) ;  /* 0xfffffedc00307947 */ /* 0x000fea000383ffff */
.L_x_1978:
[----:B-1----:R1:W2:Y:S02]  /*2f4e0*/  SYNCS.PHASECHK.TRANS64.TRYWAIT P1, [R21+URZ+0x22850], R20 ;  /* 0x02285014150075a7 */ /* 0x0022a4000802017f */
[----:B--2---:R-:W-:Y:S05]  /*2f4f0*/  @!P1 NANOSLEEP.SYNCS 0x989680 ;  /* 0x009896800000995d */ /* 0x004fea0003900000 */
[----:B------:R-:W2:Y:S02]  /*2f500*/  @!P1 SYNCS.PHASECHK.TRANS64 P1, [R21+URZ+0x22850], R20 ;  /* 0x02285014150095a7 */ /* 0x000ea4000802007f */
[----:B--2---:R-:W-:Y:S05]  /*2f510*/  @!P1 BRA `(.L_x_1978) ;  /* 0xfffffffc00f09947 */ /* 0x004fea000383ffff */
[----:B------:R-:W-:Y:S05]  /*2f520*/  BRA `(.L_x_1975) ;  /* 0xfffffee800547947 */ /* 0x000fea000383ffff */
.L_x_1993:
[----:B-1----:R1:W2:Y:S02]  /*2f530*/  SYNCS.PHASECHK.TRANS64.TRYWAIT P1, [R11+URZ+0x22850], R0 ;  /* 0x022850000b0075a7 */ /* 0x0022a4000802017f */
[----:B--2---:R-:W-:Y:S05]  /*2f540*/  @!P1 NANOSLEEP.SYNCS 0x989680 ;  /* 0x009896800000995d */ /* 0x004fea0003900000 */
[----:B------:R-:W2:Y:S02]  /*2f550*/  @!P1 SYNCS.PHASECHK.TRANS64 P1, [R11+URZ+0x22850], R0 ;  /* 0x022850000b0095a7 */ /* 0x000ea4000802007f */
[----:B--2---:R-:W-:Y:S05]  /*2f560*/  @!P1 BRA `(.L_x_1993) ;  /* 0xfffffffc00f09947 */ /* 0x004fea000383ffff */
[----:B------:R-:W-:Y:S05]  /*2f570*/  BRA `(.L_x_1992) ;  /* 0xffffff3000247947 */ /* 0x000fea000383ffff */
.L_x_1997:
[----:B------:R-:W-:Y:S01]  /*2f580*/  IMAD.MOV.U32 R12, RZ, RZ, R0 ;  /* 0x000000ffff0c7224 */ /* 0x000fe200078e0000 */
[----:B------:R-:W-:Y:S01]  /*2f590*/  SEL R5, R91, R90, P0 ;  /* 0x0000005a5b057207 */ /* 0x000fe20000000000 */
[----:B------:R-:W-:Y:S01]  /*2f5a0*/  IMAD.MOV.U32 R11, RZ, RZ, 0x1c1f ;  /* 0x00001c1fff0b7424 */ /* 0x000fe200078e00ff */
[----:B------:R-:W-:Y:S01]  /*2f5b0*/  SEL R7, R90, R91, P0 ;  /* 0x0000005b5a077207 */ /* 0x000fe20000000000 */
[----:B------:R-:W-:Y:S01]  /*2f5c0*/  IMAD.MOV.U32 R15, RZ, RZ, -0x1 ;  /* 0xffffffffff0f7424 */ /* 0x000fe200078e00ff */
[----:B------:R-:W-:Y:S02]  /*2f5d0*/  SEL R9, R33, R36, P0 ;  /* 0x0000002421097207 */ /* 0x000fe40000000000 */
[----:B------:R-:W-:-:S07]  /*2f5e0*/  SEL R21, R36, R33, P0 ;  /* 0x0000002124157207 */ /* 0x000fce0000000000 */
[----:B-1----:R-:W-:Y:S05]  /*2f5f0*/  WARPSYNC.COLLECTIVE R15, `(.L_x_2235) ;  /* 0x000000000f087348 */ /* 0x002fea0003c00000 */
[----:B------:R0:W2:Y:S02]  /*2f600*/  SHFL.IDX P6, R14, R13, R12, R11 ;  /* 0x0000000c0d0e7389 */ /* 0x0000a400000c000b */
[----:B012---:R-:W-:Y:S01]  /*2f610*/  ENDCOLLECTIVE ;  /* 0x000000000000791b */ /* 0x007fe20003800000 */
.L_x_2235:
        /* <DEDUP_REMOVED lines=19> */
.L_x_2236:
        /* <DEDUP_REMOVED lines=19> */
.L_x_2237:
[----:B------:R-:W-:Y:S02]  /*2f880*/  SEL R4, R6, R3, P0 ;  /* 0x0000000306047207 */ /* 0x000fe40000000000 */
[----:B------:R-:W-:Y:S01]  /*2f890*/  SEL R6, R3, R6, P0 ;  /* 0x0000000603067207 */ /* 0x000fe20000000000 */
[----:B------:R-:W-:Y:S02]  /*2f8a0*/  IMAD.MOV.U32 R13, RZ, RZ, R7 ;  /* 0x000000ffff0d7224 */ /* 0x000fe400078e0007 */
[----:B------:R-:W-:Y:S02]  /*2f8b0*/  IMAD.MOV.U32 R12, RZ, RZ, R2 ;  /* 0x000000ffff0c7224 */ /* 0x000fe400078e0002 */
[----:B------:R-:W-:-:S07]  /*2f8c0*/  IMAD.MOV.U32 R10, RZ, RZ, R14 ;  /* 0x000000ffff0a7224 */ /* 0x000fce00078e000e */
[----:B------:R-:W-:Y:S05]  /*2f8d0*/  WARPSYNC.COLLECTIVE R15, `(.L_x_2238) ;  /* 0x000000000f087348 */ /* 0x000fea0003c00000 */
[----:B------:R0:W1:Y:S02]  /*2f8e0*/  SHFL.IDX P6, R14, R13, R12, R11 ;  /* 0x0000000c0d0e7389 */ /* 0x00006400000c000b */
[----:B01----:R-:W-:Y:S01]  /*2f8f0*/  ENDCOLLECTIVE ;  /* 0x000000000000791b */ /* 0x003fe20003800000 */
.L_x_2238:
[----:B------:R-:W-:Y:S02]  /*2f900*/  IMAD.MOV.U32 R13, RZ, RZ, R9 ;  /* 0x000000ffff0d7224 */ /* 0x000fe400078e0009 */
[----:B------:R-:W-:Y:S02]  /*2f910*/  IMAD.MOV.U32 R12, RZ, RZ, R0 ;  /* 0x000000ffff0c7224 */ /* 0x000fe400078e0000 */
[----:B------:R-:W-:-:S07]  /*2f920*/  IMAD.MOV.U32 R7, RZ, RZ, R14 ;  /* 0x000000ffff077224 */ /* 0x000fce00078e000e */
[----:B------:R-:W-:Y:S05]  /*2f930*/  WARPSYNC.COLLECTIVE R15, `(.L_x_2239) ;  /* 0x000000000f087348 */ /* 0x000fea0003c00000 */
[----:B------:R0:W1:Y:S02]  /*2f940*/  SHFL.IDX P6, R14, R13, R12, R11 ;  /* 0x0000000c0d0e7389 */ /* 0x00006400000c000b */
[----:B01----:R-:W-:Y:S01]  /*2f950*/  ENDCOLLECTIVE ;  /* 0x000000000000791b */ /* 0x003fe20003800000 */
.L_x_2239:
        /* <DEDUP_REMOVED lines=8> */
.L_x_2240:
[----:B------:R-:W-:Y:S02]  /*2f9e0*/  IMAD.MOV.U32 R13, RZ, RZ, R25 ;  /* 0x000000ffff0d7224 */ /* 0x000fe400078e0019 */
[----:B------:R-:W-:Y:S02]  /*2f9f0*/  IMAD.MOV.U32 R12, RZ, RZ, R0 ;  /* 0x000000ffff0c7224 */ /* 0x000fe400078e0000 */
[----:B------:R-:W-:-:S07]  /*2fa00*/  IMAD.MOV.U32 R21, RZ, RZ, R14 ;  /* 0x000000ffff157224 */ /* 0x000fce00078e000e */
[----:B------:R-:W-:Y:S05]  /*2fa10*/  WARPSYNC.COLLECTIVE R15, `(.L_x_2241) ;  /* 0x000000000f087348 */ /* 0x000fea0003c00000 */
[----:B------:R0:W1:Y:S02]  /*2fa20*/  SHFL.IDX P6, R14, R13, R12, R11 ;  /* 0x0000000c0d0e7389 */ /* 0x00006400000c000b */
[----:B01----:R-:W-:Y:S01]  /*2fa30*/  ENDCOLLECTIVE ;  /* 0x000000000000791b */ /* 0x003fe20003800000 */
.L_x_2241:
        /* <DEDUP_REMOVED lines=8> */
.L_x_2242:
[----:B------:R-:W-:Y:S02]  /*2fac0*/  IMAD.MOV.U32 R13, RZ, RZ, R29 ;  /* 0x000000ffff0d7224 */ /* 0x000fe400078e001d */
[----:B------:R-:W-:Y:S02]  /*2fad0*/  IMAD.MOV.U32 R12, RZ, RZ, R0 ;  /* 0x000000ffff0c7224 */ /* 0x000fe400078e0000 */
[----:B------:R-:W-:-:S07]  /*2fae0*/  IMAD.MOV.U32 R27, RZ, RZ, R14 ;  /* 0x000000ffff1b7224 */ /* 0x000fce00078e000e */
[----:B------:R-:W-:Y:S05]  /*2faf0*/  WARPSYNC.COLLECTIVE R15, `(.L_x_2243) ;  /* 0x000000000f087348 */ /* 0x000fea0003c00000 */
[----:B------:R0:W1:Y:S02]  /*2fb00*/  SHFL.IDX P6, R14, R13, R12, R11 ;  /* 0x0000000c0d0e7389 */ /* 0x00006400000c000b */
[----:B01----:R-:W-:Y:S01]  /*2fb10*/  ENDCOLLECTIVE ;  /* 0x000000000000791b */ /* 0x003fe20003800000 */
.L_x_2243:
        /* <DEDUP_REMOVED lines=8> */
.L_x_2244:
[----:B------:R-:W-:Y:S02]  /*2fba0*/  IMAD.MOV.U32 R13, RZ, RZ, R33 ;  /* 0x000000ffff0d7224 */ /* 0x000fe400078e0021 */
[----:B------:R-:W-:Y:S02]  /*2fbb0*/  IMAD.MOV.U32 R12, RZ, RZ, R0 ;  /* 0x000000ffff0c7224 */ /* 0x000fe400078e0000 */
[----:B------:R-:W-:-:S07]  /*2fbc0*/  IMAD.MOV.U32 R31, RZ, RZ, R14 ;  /* 0x000000ffff1f7224 */ /* 0x000fce00078e000e */
[----:B------:R-:W-:Y:S05]  /*2fbd0*/  WARPSYNC.COLLECTIVE R15, `(.L_x_2245) ;  /* 0x000000000f087348 */ /* 0x000fea0003c00000 */
[----:B------:R0:W1:Y:S02]  /*2fbe0*/  SHFL.IDX P6, R14, R13, R12, R11 ;  /* 0x0000000c0d0e7389 */ /* 0x00006400000c000b */
[----:B01----:R-:W-:Y:S01]  /*2fbf0*/  ENDCOLLECTIVE ;  /* 0x000000000000791b */ /* 0x003fe20003800000 */
.L_x_2245:
        /* <DEDUP_REMOVED lines=8> */
.L_x_2246:
[----:B------:R-:W-:Y:S02]  /*2fc80*/  IMAD.MOV.U32 R13, RZ, RZ, R37 ;  /* 0x000000ffff0d7224 */ /* 0x000fe400078e0025 */
[----:B------:R-:W-:Y:S02]  /*2fc90*/  IMAD.MOV.U32 R12, RZ, RZ, R0 ;  /* 0x000000ffff0c7224 */ /* 0x000fe400078e0000 */
[----:B------:R-:W-:-:S07]  /*2fca0*/  IMAD.MOV.U32 R35, RZ, RZ, R14 ;  /* 0x000000ffff237224 */ /* 0x000fce00078e000e */
[----:B------:R-:W-:Y:S05]  /*2fcb0*/  WARPSYNC.COLLECTIVE R15, `(.L_x_2247) ;  /* 0x000000000f087348 */ /* 0x000fea0003c00000 */
[----:B------:R0:W1:Y:S02]  /*2fcc0*/  SHFL.IDX P6, R14, R13, R12, R11 ;  /* 0x0000000c0d0e7389 */ /* 0x00006400000c000b */
[----:B01----:R-:W-:Y:S01]  /*2fcd0*/  ENDCOLLECTIVE ;  /* 0x000000000000791b */ /* 0x003fe20003800000 */
.L_x_2247:
        /* <DEDUP_REMOVED lines=8> */
.L_x_2248:
[----:B------:R-:W-:Y:S02]  /*2fd60*/  IMAD.MOV.U32 R13, RZ, RZ, R41 ;  /* 0x000000ffff0d7224 */ /* 0x000fe400078e0029 */
[----:B------:R-:W-:Y:S02]  /*2fd70*/  IMAD.MOV.U32 R12, RZ, RZ, R0 ;  /* 0x000000ffff0c7224 */ /* 0x000fe400078e0000 */
[----:B------:R-:W-:-:S07]  /*2fd80*/  IMAD.MOV.U32 R20, RZ, RZ, R14 ;  /* 0x000000ffff147224 */ /* 0x000fce00078e000e */
[----:B------:R-:W-:Y:S05]  /*2fd90*/  WARPSYNC.COLLECTIVE R15, `(.L_x_2249) ;  /* 0x000000000f087348 */ /* 0x000fea0003c00000 */
[----:B------:R0:W1:Y:S02]  /*2fda0*/  SHFL.IDX P6, R14, R13, R12, R11 ;  /* 0x0000000c0d0e7389 */ /* 0x00006400000c000b */
[----:B01----:R-:W-:Y:S01]  /*2fdb0*/  ENDCOLLECTIVE ;  /* 0x000000000000791b */ /* 0x003fe20003800000 */
.L_x_2249:
[----:B------:R-:W-:Y:S02]  /*2fdc0*/  IMAD.MOV.U32 R13, RZ, RZ, R43 ;  /* 0x000000ffff0d7224 */ /* 0x000fe400078e002b */
[----:B------:R-:W-:Y:S02]  /*2fdd0*/  IMAD.MOV.U32 R12, RZ, RZ, R2 ;  /* 0x000000ffff0c7224 */ /* 0x000fe400078e0002 */
[----:B------:R-:W-:-:S07]  /*2fde0*/  IMAD.MOV.U32 R41, RZ, RZ, R14 ;  /* 0x000000ffff297224 */ /* 0x000fce00078e000e */
[----:B------:R-:W-:Y:S05]  /*2fdf0*/  WARPSYNC.COLLECTIVE R15, `(.L_x_2250) ;  /* 0x000000000f087348 */ /* 0x000fea0003c00000 */
[----:B------:R0:W1:Y:S02]  /*2fe00*/  SHFL.IDX P6, R14, R13, R12, R11 ;  /* 0x0000000c0d0e7389 */ /* 0x00006400000c000b */
[----:B01----:R-:W-:Y:S01]  /*2fe10*/  ENDCOLLECTIVE ;  /* 0x000000000000791b */ /* 0x003fe20003800000 */
.L_x_2250:
[----:B------:R-:W-:Y:S02]  /*2fe20*/  IMAD.MOV.U32 R13, RZ, RZ, R45 ;  /* 0x000000ffff0d7224 */ /* 0x000fe400078e002d */
[----:B------:R-:W-:Y:S02]  /*2fe30*/  IMAD.MOV.U32 R12, RZ, RZ, R0 ;  /* 0x000000ffff0c7224 */ /* 0x000fe400078e0000 */
[----:B------:R-:W-:-:S07]  /*2fe40*/  IMAD.MOV.U32 R42, RZ, RZ, R14 ;  /* 0x000000ffff2a7224 */ /* 0x000fce00078e000e */
[----:B------:R-:W-:Y:S05]  /*2fe50*/  WARPSYNC.COLLECTIVE R15, `(.L_x_2251) ;  /* 0x000000000f087348 */ /* 0x000fea0003c00000 */
[----:B------:R0:W1:Y:S02]  /*2fe60*/  SHFL.IDX P6, R14, R13, R12, R11 ;  /* 0x0000000c0d0e7389 */ /* 0x00006400000c000b */
[----:B01----:R-:W-:Y:S01]  /*2fe70*/  ENDCOLLECTIVE ;  /* 0x000000000000791b */ /* 0x003fe20003800000 */
.L_x_2251:
[----:B------:R-:W-:Y:S02]  /*2fe80*/  SEL R40, R41, R42, P0 ;  /* 0x0000002a29287207 */ /* 0x000fe40000000000 */
[----:B------:R-:W-:Y:S01]  /*2fe90*/  SEL R42, R42, R41, P0 ;  /* 0x000000292a2a7207 */ /* 0x000fe20000000000 */
[----:B------:R-:W-:Y:S02]  /*2fea0*/  IMAD.MOV.U32 R13, RZ, RZ, R47 ;  /* 0x000000ffff0d7224 */ /* 0x000fe400078e002f */
[----:B------:R-:W-:Y:S02]  /*2feb0*/  IMAD.MOV.U32 R12, RZ, RZ, R2 ;  /* 0x000000ffff0c7224 */ /* 0x000fe400078e0002 */
[----:B------:R-:W-:Y:S02]  /*2fec0*/  IMAD.MOV.U32 R47, RZ, RZ, RZ ;  /* 0x000000ffff2f7224 */ /* 0x000fe400078e00ff */
[----:B------:R-:W-:-:S07]  /*2fed0*/  IMAD.MOV.U32 R45, RZ, RZ, R14 ;  /* 0x000000ffff2d7224 */ /* 0x000fce00078e000e */
[----:B------:R-:W-:Y:S05]  /*2fee0*/  WARPSYNC.COLLECTIVE R15, `(.L_x_2252) ;  /* 0x000000000f087348 */ /* 0x000fea0003c00000 */
[----:B------:R0:W1:Y:S02]  /*2fef0*/  SHFL.IDX P6, R14, R13, R12, R11 ;  /* 0x0000000c0d0e7389 */ /* 0x00006400000c000b */
[----:B01----:R-:W-:Y:S01]  /*2ff00*/  ENDCOLLECTIVE ;  /* 0x000000000000791b */ /* 0x003fe20003800000 */
.L_x_2252:
[----:B------:R-:W-:Y:S02]  /*2ff10*/  IMAD.MOV.U32 R13, RZ, RZ, R49 ;  /* 0x000000ffff0d7224 */ /* 0x000fe400078e0031 */
[----:B------:R-:W-:Y:S02]  /*2ff20*/  IMAD.MOV.U32 R12, RZ, RZ, R0 ;  /* 0x000000ffff0c7224 */ /* 0x000fe400078e0000 */
[----:B------:R-:W-:-:S07]  /*2ff30*/  IMAD.MOV.U32 R44, RZ, RZ, R14 ;  /* 0x000000ffff2c7224 */ /* 0x000fce00078e000e */
[----:B------:R-:W-:Y:S05]  /*2ff40*/  WARPSYNC.COLLECTIVE R15, `(.L_x_2253) ;  /* 0x000000000f087348 */ /* 0x000fea0003c00000 */
[----:B------:R0:W1:Y:S02]  /*2ff50*/  SHFL.IDX P6, R14, R13, R12, R11 ;  /* 0x0000000c0d0e7389 */ /* 0x00006400000c000b */
[----:B01----:R-:W-:Y:S01]  /*2ff60*/  ENDCOLLECTIVE ;  /* 0x000000000000791b */ /* 0x003fe20003800000 */
.L_x_2253:
        /* <DEDUP_REMOVED lines=8> */
.L_x_2254:
[----:B------:R-:W-:Y:S02]  /*2fff0*/  IMAD.MOV.U32 R13, RZ, RZ, R53 ;  /* 0x000000ffff0d7224 */ /* 0x000fe400078e0035 */
[----:B------:R-:W-:Y:S02]  /*30000*/  IMAD.MOV.U32 R12, RZ, RZ, R0 ;  /* 0x000000ffff0c7224 */ /* 0x000fe400078e0000 */
[----:B------:R-:W-:-:S07]  /*30010*/  IMAD.MOV.U32 R46, RZ, RZ, R14 ;  /* 0x000000ffff2e7224 */ /* 0x000fce00078e000e */
[----:B------:R-:W-:Y:S05]  /*30020*/  WARPSYNC.COLLECTIVE R15, `(.L_x_2255) ;  /* 0x000000000f087348 */ /* 0x000fea0003c00000 */
[----:B------:R0:W1:Y:S02]  /*30030*/  SHFL.IDX P6, R14, R13, R12, R11 ;  /* 0x0000000c0d0e7389 */ /* 0x00006400000c000b */
[----:B01----:R-:W-:Y:S01]  /*30040*/  ENDCOLLECTIVE ;  /* 0x000000000000791b */ /* 0x003fe20003800000 */
.L_x_2255:
[----:B------:R-:W-:Y:S01]  /*30050*/  SEL R9, R49, R46, P0 ;  /* 0x0000002e31097207 */ /* 0x000fe20000000000 */
[----:B------:R-:W-:Y:S02]  /*30060*/  IMAD.MOV.U32 R13, RZ, RZ, R55 ;  /* 0x000000ffff0d7224 */ /* 0x000fe400078e0037 */
[----:B------:R-:W-:Y:S02]  /*30070*/  IMAD.MOV.U32 R12, RZ, RZ, R2 ;  /* 0x000000ffff0c7224 */ /* 0x000fe400078e0002 */
[----:B------:R-:W-:-:S07]  /*30080*/  IMAD.MOV.U32 R53, RZ, RZ, R14 ;  /* 0x000000ffff357224 */ /* 0x000fce00078e000e */
[----:B------:R-:W-:Y:S05]  /*30090*/  WARPSYNC.COLLECTIVE R15, `(.L_x_2256) ;  /* 0x000000000f087348 */ /* 0x000fea0003c00000 */
[----:B------:R0:W1:Y:S02]  /*300a0*/  SHFL.IDX P6, R14, R13, R12, R11 ;  /* 0x0000000c0d0e7389 */ /* 0x00006400000c000b */
[----:B01----:R-:W-:Y:S01]  /*300b0*/  ENDCOLLECTIVE ;  /* 0x000000000000791b */ /* 0x003fe20003800000 */
.L_x_2256:
[----:B------:R-:W-:Y:S02]  /*300c0*/  IMAD.MOV.U32 R13, RZ, RZ, R59 ;  /* 0x000000ffff0d7224 */ /* 0x000fe400078e003b */
[----:B------:R-:W-:Y:S02]  /*300d0*/  IMAD.MOV.U32 R12, RZ, RZ, R0 ;  /* 0x000000ffff0c7224 */ /* 0x000fe400078e0000 */
[----:B------:R-:W-:-:S07]  /*300e0*/  IMAD.MOV.U32 R48, RZ, RZ, R14 ;  /* 0x000000ffff307224 */ /* 0x000fce00078e000e */
[----:B------:R-:W-:Y:S05]  /*300f0*/  WARPSYNC.COLLECTIVE R15, `(.L_x_2257) ;  /* 0x000000000f087348 */ /* 0x000fea0003c00000 */
[----:B------:R0:W1:Y:S02]  /*30100*/  SHFL.IDX P6, R14, R13, R12, R11 ;  /* 0x0000000c0d0e7389 */ /* 0x00006400000c000b */
[----:B01----:R-:W-:Y:S01]  /*30110*/  ENDCOLLECTIVE ;  /* 0x000000000000791b */ /* 0x003fe20003800000 */
.L_x_2257:
        /* <DEDUP_REMOVED lines=8> */
.L_x_2258:
[----:B------:R-:W-:Y:S02]  /*301a0*/  IMAD.MOV.U32 R13, RZ, RZ, R63 ;  /* 0x000000ffff0d7224 */ /* 0x000fe400078e003f */
[----:B------:R-:W-:Y:S02]  /*301b0*/  IMAD.MOV.U32 R12, RZ, RZ, R0 ;  /* 0x000000ffff0c7224 */ /* 0x000fe400078e0000 */
[----:B------:R-:W-:-:S07]  /*301c0*/  IMAD.MOV.U32 R50, RZ, RZ, R14 ;  /* 0x000000ffff327224 */ /* 0x000fce00078e000e */
[----:B------:R-:W-:Y:S05]  /*301d0*/  WARPSYNC.COLLECTIVE R15, `(.L_x_2259) ;  /* 0x000000000f087348 */ /* 0x000fea0003c00000 */
[----:B------:R0:W1:Y:S02]  /*301e0*/  SHFL.IDX P6, R14, R13, R12, R11 ;  /* 0x0000000c0d0e7389 */ /* 0x00006400000c000b */
[----:B01----:R-:W-:Y:S01]  /*301f0*/  ENDCOLLECTIVE ;  /* 0x000000000000791b */ /* 0x003fe20003800000 */
.L_x_2259:
        /* <DEDUP_REMOVED lines=8> */
.L_x_2260:
[----:B------:R-:W-:Y:S02]  /*30280*/  IMAD.MOV.U32 R13, RZ, RZ, R67 ;  /* 0x000000ffff0d7224 */ /* 0x000fe400078e0043 */
[----:B------:R-:W-:Y:S02]  /*30290*/  IMAD.MOV.U32 R12, RZ, RZ, R0 ;  /* 0x000000ffff0c7224 */ /* 0x000fe400078e0000 */
[----:B------:R-:W-:-:S07]  /*302a0*/  IMAD.MOV.U32 R52, RZ, RZ, R14 ;  /* 0x000000ffff347224 */ /* 0x000fce00078e000e */
[----:B------:R-:W-:Y:S05]  /*302b0*/  WARPSYNC.COLLECTIVE R15, `(.L_x_2261) ;  /* 0x000000000f087348 */ /* 0x000fea0003c00000 */
[----:B------:R0:W1:Y:S02]  /*302c0*/  SHFL.IDX P6, R14, R13, R12, R11 ;  /* 0x0000000c0d0e7389 */ /* 0x00006400000c000b */
[----:B01----:R-:W-:Y:S01]  /*302d0*/  ENDCOLLECTIVE ;  /* 0x000000000000791b */ /* 0x003fe20003800000 */
.L_x_2261:
        /* <DEDUP_REMOVED lines=8> */
.L_x_2262:
[----:B------:R-:W-:Y:S02]  /*30360*/  IMAD.MOV.U32 R13, RZ, RZ, R71 ;  /* 0x000000ffff0d7224 */ /* 0x000fe400078e0047 */
[----:B------:R-:W-:Y:S02]  /*30370*/  IMAD.MOV.U32 R12, RZ, RZ, R0 ;  /* 0x000000ffff0c7224 */ /* 0x000fe400078e0000 */
[----:B------:R-:W-:-:S07]  /*30380*/  IMAD.MOV.U32 R54, RZ, RZ, R14 ;  /* 0x000000ffff367224 */ /* 0x000fce00078e000e */
[----:B------:R-:W-:Y:S05]  /*30390*/  WARPSYNC.COLLECTIVE R15, `(.L_x_2263) ;  /* 0x000000000f087348 */ /* 0x000fea0003c00000 */
[----:B------:R0:W1:Y:S02]  /*303a0*/  SHFL.IDX P6, R14, R13, R12, R11 ;  /* 0x0000000c0d0e7389 */ /* 0x00006400000c000b */
[----:B01----:R-:W-:Y:S01]  /*303b0*/  ENDCOLLECTIVE ;  /* 0x000000000000791b */ /* 0x003fe20003800000 */
.L_x_2263:
[----:B------:R-:W-:Y:S01]  /*303c0*/  SEL R39, R54, R67, P0 ;  /* 0x0000004336277207 */ /* 0x000fe20000000000 */
[----:B------:R-:W-:Y:S02]  /*303d0*/  IMAD.MOV.U32 R13, RZ, RZ, R73 ;  /* 0x000000ffff0d7224 */ /* 0x000fe400078e0049 */
[----:B------:R-:W-:Y:S02]  /*303e0*/  IMAD.MOV.U32 R12, RZ, RZ, R2 ;  /* 0x000000ffff0c7224 */ /* 0x000fe400078e0002 */
[----:B------:R-:W-:-:S07]  /*303f0*/  IMAD.MOV.U32 R71, RZ, RZ, R14 ;  /* 0x000000ffff477224 */ /* 0x000fce00078e000e */
[----:B------:R-:W-:Y:S05]  /*30400*/  WARPSYNC.COLLECTIVE R15, `(.L_x_2264) ;  /* 0x000000000f087348 */ /* 0x000fea0003c00000 */
[----:B------:R0:W1:Y:S02]  /*30410*/  SHFL.IDX P6, R14, R13, R12, R11 ;  /* 0x0000000c0d0e7389 */ /* 0x00006400000c000b */
[----:B01----:R-:W-:Y:S01]  /*30420*/  ENDCOLLECTIVE ;  /* 0x000000000000791b */ /* 0x003fe20003800000 */
.L_x_2264:
[----:B------:R-:W-:Y:S02]  /*30430*/  IMAD.MOV.U32 R13, RZ, RZ, R75 ;  /* 0x000000ffff0d7224 */ /* 0x000fe400078e004b */
[----:B------:R-:W-:Y:S02]  /*30440*/  IMAD.MOV.U32 R12, RZ, RZ, R0 ;  /* 0x000000ffff0c7224 */ /* 0x000fe400078e0000 */
[----:B------:R-:W-:-:S07]  /*30450*/  IMAD.MOV.U32 R58, RZ, RZ, R14 ;  /* 0x000000ffff3a7224 */ /* 0x000fce00078e000e */
[----:B------:R-:W-:Y:S05]  /*30460*/  WARPSYNC.COLLECTIVE R15, `(.L_x_2265) ;  /* 0x000000000f087348 */ /* 0x000fea0003c00000 */
[----:B------:R0:W1:Y:S02]  /*30470*/  SHFL.IDX P6, R14, R13, R12, R11 ;  /* 0x0000000c0d0e7389 */ /* 0x00006400000c000b */
[----:B01----:R-:W-:Y:S01]  /*30480*/  ENDCOLLECTIVE ;  /* 0x000000000000791b */ /* 0x003fe20003800000 */
.L_x_2265:
[----:B------:R-:W-:Y:S02]  /*30490*/  IMAD.MOV.U32 R13, RZ, RZ, R77 ;  /* 0x000000ffff0d7224 */ /* 0x000fe400078e004d */
[----:B------:R-:W-:Y:S02]  /*304a0*/  IMAD.MOV.U32 R12, RZ, RZ, R2 ;  /* 0x000000ffff0c7224 */ /* 0x000fe400078e0002 */
[----:B------:R-:W-:-:S07]  /*304b0*/  IMAD.MOV.U32 R75, RZ, RZ, R14 ;  /* 0x000000ffff4b7224 */ /* 0x000fce00078e000e */
[----:B------:R-:W-:Y:S05]  /*304c0*/  WARPSYNC.COLLECTIVE R15, `(.L_x_2266) ;  /* 0x000000000f087348 */ /* 0x000fea0003c00000 */
[----:B------:R0:W1:Y:S02]  /*304d0*/  SHFL.IDX P6, R14, R13, R12, R11 ;  /* 0x0000000c0d0e7389 */ /* 0x00006400000c000b */
[----:B01----:R-:W-:Y:S01]  /*304e0*/  ENDCOLLECTIVE ;  /* 0x000000000000791b */ /* 0x003fe20003800000 */
.L_x_2266:
        /* <DEDUP_REMOVED lines=8> */
.L_x_2009:
[----:B------:R-:W-:Y:S02]  /*30570*/  IMAD.MOV.U32 R13, RZ, RZ, R2 ;  /* 0x000000ffff0d7224 */ /* 0x000fe400078e0002 */
[----:B------:R-:W-:Y:S02]  /*30580*/  IMAD.MOV.U32 R12, RZ, RZ, RZ ;  /* 0x000000ffff0c7224 */ /* 0x000fe400078e00ff */
[----:B------:R-:W-:Y:S02]  /*30590*/  IMAD.MOV.U32 R11, RZ, RZ, 0x181f ;  /* 0x0000181fff0b7424 */ /* 0x000fe400078e00ff */
[----:B------:R-:W-:-:S07]  /*305a0*/  IMAD.MOV.U32 R15, RZ, RZ, -0x1 ;  /* 0xffffffffff0f7424 */ /* 0x000fce00078e00ff */
[----:B-1----:R-:W-:Y:S05]  /*305b0*/  WARPSYNC.COLLECTIVE R15, `(.L_x_2268) ;  /* 0x000000000f087348 */ /* 0x002fea0003c00000 */
[----:B------:R0:W2:Y:S02]  /*305c0*/  SHFL.IDX P6, R14, R13, R12, R11 ;  /* 0x0000000c0d0e7389 */ /* 0x0000a400000c000b */
[----:B012---:R-:W-:Y:S01]  /*305d0*/  ENDCOLLECTIVE ;  /* 0x000000000000791b */ /* 0x007fe20003800000 */
.L_x_2268:
[----:B------:R-:W-:Y:S02]  /*305e0*/  IMAD.MOV.U32 R13, RZ, RZ, R0 ;  /* 0x000000ffff0d7224 */ /* 0x000fe400078e0000 */
[----:B------:R-:W-:-:S07]  /*305f0*/  IMAD.MOV.U32 R3, RZ, RZ, R14 ;  /* 0x000000ffff037224 */ /* 0x000fce00078e000e */
[----:B------:R-:W-:Y:S05]  /*30600*/  WARPSYNC.COLLECTIVE R15, `(.L_x_2269) ;  /* 0x000000000f087348 */ /* 0x000fea0003c00000 */
[----:B------:R0:W1:Y:S02]  /*30610*/  SHFL.IDX P6, R14, R13, R12, R11 ;  /* 0x0000000c0d0e7389 */ /* 0x00006400000c000b */
[----:B01----:R-:W-:Y:S01]  /*30620*/  ENDCOLLECTIVE ;  /* 0x000000000000791b */ /* 0x003fe20003800000 */
.L_x_2269:
[----:B------:R-:W-:Y:S05]  /*30630*/  BRA `(.L_x_2270) ;  /* 0xffffff4c004c7947 */ /* 0x000fea000383ffff */
.L_x_2012:
        /* <DEDUP_REMOVED lines=8> */
.L_x_2272:
[----:B------:R-:W-:Y:S05]  /*306c0*/  BSYNC B1 ;  /* 0x0000000000017941 */ /* 0x000fea0003800000 */
.L_x_2271:
        /* <DEDUP_REMOVED lines=8> */
.L_x_2273:
[----:B------:R-:W-:Y:S05]  /*30750*/  BRA `(.L_x_2274) ;  /* 0xffffff4c00587947 */ /* 0x000fea000383ffff */
.L_x_2015:
        /* <DEDUP_REMOVED lines=8> */
.L_x_2276:
[----:B------:R-:W-:Y:S05]  /*307e0*/  BSYNC B1 ;  /* 0x0000000000017941 */ /* 0x000fea0003800000 */
.L_x_2275:
        /* <DEDUP_REMOVED lines=8> */
.L_x_2277:
[----:B------:R-:W-:Y:S05]  /*30870*/  BRA `(.L_x_2278) ;  /* 0xffffff4c00607947 */ /* 0x000fea000383ffff */
.L_x_2018:
[----:B------:R-:W-:Y:S01]  /*30880*/  BSSY B1, `(.L_x_2279) ;  /* 0x0000008000017945 */ /* 0x000fe20003800000 */
[----:B------:R-:W-:Y:S02]  /*30890*/  IMAD.MOV.U32 R13, RZ, RZ, R2 ;  /* 0x000000ffff0d7224 */ /* 0x000fe400078e0002 */
[----:B------:R-:W-:Y:S02]  /*308a0*/  IMAD.MOV.U32 R12, RZ, RZ, 0x3 ;  /* 0x00000003ff0c7424 */ /* 0x000fe400078e00ff */
[----:B------:R-:W-:Y:S02]  /*308b0*/  IMAD.MOV.U32 R11, RZ, RZ, 0x181f ;  /* 0x0000181fff0b7424 */ /* 0x000fe400078e00ff */
[----:B0-----:R-:W-:-:S07]  /*308c0*/  IMAD.MOV.U32 R15, RZ, RZ, -0x1 ;  /* 0xffffffffff0f7424 */ /* 0x001fce00078e00ff */
[----:B-1234-:R-:W-:Y:S05]  /*308d0*/  WARPSYNC.COLLECTIVE R15, `(.L_x_2280) ;  /* 0x000000000f087348 */ /* 0x01efea0003c00000 */
[----:B----4-:R0:W4:Y:S02]  /*308e0*/  SHFL.IDX P6, R14, R13, R12, R11 ;  /* 0x0000000c0d0e7389 */ /* 0x01012400000c000b */
[----:B01234-:R-:W-:Y:S01]  /*308f0*/  ENDCOLLECTIVE ;  /* 0x000000000000791b */ /* 0x01ffe20003800000 */
.L_x_2280:
[----:B------:R-:W-:Y:S05]  /*30900*/  BSYNC B1 ;  /* 0x0000000000017941 */ /* 0x000fea0003800000 */
.L_x_2279:
        /* <DEDUP_REMOVED lines=8> */
.L_x_2281:
[----:B------:R-:W-:Y:S05]  /*30990*/  BRA `(.L_x_2282) ;  /* 0xffffff4c00687947 */ /* 0x000fea000383ffff */
.L_x_2042:
[----:B------:R-:W0:Y:S01]  /*309a0*/  S2R R12, SR_TID.X ;  /* 0x00000000000c7919 */ /* 0x000e220000002100 */
[----:B------:R-:W-:Y:S01]  /*309b0*/  BSSY B1, `(.L_x_2283) ;  /* 0x000000a000017945 */ /* 0x000fe20003800000 */
[----:B------:R-:W-:Y:S02]  /*309c0*/  IMAD.MOV.U32 R11, RZ, RZ, 0x1f ;  /* 0x0000001fff0b7424 */ /* 0x000fe400078e00ff */
[----:B------:R-:W-:Y:S01]  /*309d0*/  IMAD.MOV.U32 R15, RZ, RZ, -0x1 ;  /* 0xffffffffff0f7424 */ /* 0x000fe200078e00ff */
[----:B0-----:R-:W-:-:S04]  /*309e0*/  SHF.R.U32.HI R12, RZ, 0x5, R12 ;  /* 0x00000005ff0c7819 */ /* 0x001fc8000001160c */
[----:B------:R-:W-:-:S05]  /*309f0*/  LOP3.LUT R12, R12, 0x3, RZ, 0xc0, !PT ;  /* 0x000000030c0c7812 */ /* 0x000fca00078ec0ff */
[----:B------:R-:W-:Y:S02]  /*30a00*/  IMAD.MOV.U32 R13, RZ, RZ, R12 ;  /* 0x000000ffff0d7224 */ /* 0x000fe400078e000c */
[----:B------:R-:W-:-:S07]  /*30a10*/  IMAD.MOV.U32 R12, RZ, RZ, RZ ;  /* 0x000000ffff0c7224 */ /* 0x000fce00078e00ff */
[----:B------:R-:W-:Y:S05]  /*30a20*/  WARPSYNC.COLLECTIVE R15, `(.L_x_2284) ;  /* 0x000000000f087348 */ /* 0x000fea0003c00000 */
[----:B------:R0:W1:Y:S02]  /*30a30*/  SHFL.IDX P6, R14, R13, R12, R11 ;  /* 0x0000000c0d0e7389 */ /* 0x00006400000c000b */
[----:B01----:R-:W-:Y:S01]  /*30a40*/  ENDCOLLECTIVE ;  /* 0x000000000000791b */ /* 0x003fe20003800000 */
.L_x_2284:
[----:B------:R-:W-:Y:S05]  /*30a50*/  BSYNC B1 ;  /* 0x0000000000017941 */ /* 0x000fea0003800000 */
.L_x_2283:
[----:B------:R-:W-:Y:S05]  /*30a60*/  BRA `(.L_x_2285) ;  /* 0xffffff6400c87947 */ /* 0x000fea000383ffff */
.L_x_2044:
[----:B------:R-:W-:Y:S01]  /*30a70*/  BSSY B1, `(.L_x_2286) ;  /* 0x0000006000017945 */ /* 0x000fe20003800000 */
[----:B------:R-:W-:-:S07]  /*30a80*/  IMAD.MOV.U32 R15, RZ, RZ, -0x1 ;  /* 0xffffffffff0f7424 */ /* 0x000fce00078e00ff */
[----:B0-----:R-:W-:Y:S05]  /*30a90*/  WARPSYNC.COLLECTIVE R15, `(.L_x_2287) ;  /* 0x000000000f0c7348 */ /* 0x001fea0003c00000 */
[----:B------:R-:W-:Y:S02]  /*30aa0*/  ELECT P6, UR62, PT ;  /* 0x00000000003e782f */ /* 0x000fe400038c0000 */
[----:B------:R-:W-:Y:S01]  /*30ab0*/  MOV R14, UR62 ;  /* 0x0000003e000e7c02 */ /* 0x000fe20008000f00 */
[----:B0-----:R-:W-:Y:S10]  /*30ac0*/  ENDCOLLECTIVE ;  /* 0x000000000000791b */ /* 0x001ff40003800000 */
.L_x_2287:
[----:B------:R-:W-:Y:S05]  /*30ad0*/  BSYNC B1 ;  /* 0x0000000000017941 */ /* 0x000fea0003800000 */
.L_x_2286:
[----:B------:R-:W-:Y:S05]  /*30ae0*/  BRA `(.L_x_2043) ;  /* 0xffffff6400c07947 */ /* 0x000fea000383ffff */
.L_x_2046:
[----:B0-----:R0:W1:Y:S02]  /*30af0*/  SYNCS.PHASECHK.TRANS64.TRYWAIT P0, [R17+URZ+0x22820], R5 ;  /* 0x02282005110075a7 */ /* 0x001064000800017f */
[----:B-1----:R-:W-:Y:S05]  /*30b00*/  @!P0 NANOSLEEP.SYNCS 0x989680 ;  /* 0x009896800000895d */ /* 0x002fea0003900000 */
[----:B------:R-:W1:Y:S02]  /*30b10*/  @!P0 SYNCS.PHASECHK.TRANS64 P0, [R17+URZ+0x22820], R5 ;  /* 0x02282005110085a7 */ /* 0x000e64000800007f */
[----:B-1----:R-:W-:Y:S05]  /*30b20*/  @!P0 BRA `(.L_x_2046) ;  /* 0xfffffffc00f08947 */ /* 0x002fea000383ffff */
[----:B------:R-:W-:Y:S05]  /*30b30*/  BRA `(.L_x_2288) ;  /* 0xffffff6400d07947 */ /* 0x000fea000383ffff */
.L_x_2050:
[----:B0-----:R0:W1:Y:S02]  /*30b40*/  SYNCS.PHASECHK.TRANS64.TRYWAIT P0, [R5+URZ+0x228a0], R6 ;  /* 0x0228a006050075a7 */ /* 0x001064000800017f */
[----:B-1----:R-:W-:Y:S05]  /*30b50*/  @!P0 NANOSLEEP.SYNCS 0x989680 ;  /* 0x009896800000895d */ /* 0x002fea0003900000 */
[----:B------:R-:W1:Y:S02]  /*30b60*/  @!P0 SYNCS.PHASECHK.TRANS64 P0, [R5+URZ+0x228a0], R6 ;  /* 0x0228a006050085a7 */ /* 0x000e64000800007f */
[----:B-1----:R-:W-:Y:S05]  /*30b70*/  @!P0 BRA `(.L_x_2050) ;  /* 0xfffffffc00f08947 */ /* 0x002fea000383ffff */
[----:B------:R-:W-:Y:S05]  /*30b80*/  BRA `(.L_x_2289) ;  /* 0xffffff6400ec7947 */ /* 0x000fea000383ffff */
.L_x_2055:
[----:B-1----:R1:W2:Y:S02]  /*30b90*/  SYNCS.PHASECHK.TRANS64.TRYWAIT P0, [R5+URZ+0x228c0], R6 ;  /* 0x0228c006050075a7 */ /* 0x0022a4000800017f */
[----:B--2---:R-:W-:Y:S05]  /*30ba0*/  @!P0 NANOSLEEP.SYNCS 0x989680 ;  /* 0x009896800000895d */ /* 0x004fea0003900000 */
[----:B------:R-:W2:Y:S02]  /*30bb0*/  @!P0 SYNCS.PHASECHK.TRANS64 P0, [R5+URZ+0x228c0], R6 ;  /* 0x0228c006050085a7 */ /* 0x000ea4000800007f */
[----:B--2---:R-:W-:Y:S05]  /*30bc0*/  @!P0 BRA `(.L_x_2055) ;  /* 0xfffffffc00f08947 */ /* 0x004fea000383ffff */
[----:B------:R-:W-:Y:S05]  /*30bd0*/  BRA `(.L_x_2290) ;  /* 0xffffff6800687947 */ /* 0x000fea000383ffff */
.L_x_2062:
[----:B0-----:R0:W1:Y:S02]  /*30be0*/  SYNCS.PHASECHK.TRANS64.TRYWAIT P1, [R5+URZ+0x228a0], R6 ;  /* 0x0228a006050075a7 */ /* 0x001064000802017f */
[----:B-1----:R-:W-:Y:S05]  /*30bf0*/  @!P1 NANOSLEEP.SYNCS 0x989680 ;  /* 0x009896800000995d */ /* 0x002fea0003900000 */
[----:B------:R-:W1:Y:S02]  /*30c00*/  @!P1 SYNCS.PHASECHK.TRANS64 P1, [R5+URZ+0x228a0], R6 ;  /* 0x0228a006050095a7 */ /* 0x000e64000802007f */
[----:B-1----:R-:W-:Y:S05]  /*30c10*/  @!P1 BRA `(.L_x_2062) ;  /* 0xfffffffc00f09947 */ /* 0x002fea000383ffff */
[----:B------:R-:W-:Y:S05]  /*30c20*/  BRA `(.L_x_2291) ;  /* 0xffffff6c00307947 */ /* 0x000fea000383ffff */
.L_x_2067:
[----:B-1----:R1:W2:Y:S02]  /*30c30*/  SYNCS.PHASECHK.TRANS64.TRYWAIT P1, [R5+URZ+0x228c0], R6 ;  /* 0x0228c006050075a7 */ /* 0x0022a4000802017f */
[----:B--2---:R-:W-:Y:S05]  /*30c40*/  @!P1 NANOSLEEP.SYNCS 0x989680 ;  /* 0x009896800000995d */ /* 0x004fea0003900000 */
[----:B------:R-:W2:Y:S02]  /*30c50*/  @!P1 SYNCS.PHASECHK.TRANS64 P1, [R5+URZ+0x228c0], R6 ;  /* 0x0228c006050095a7 */ /* 0x000ea4000802007f */
[----:B--2---:R-:W-:Y:S05]  /*30c60*/  @!P1 BRA `(.L_x_2067) ;  /* 0xfffffffc00f09947 */ /* 0x004fea000383ffff */
[----:B------:R-:W-:Y:S05]  /*30c70*/  BRA `(.L_x_2292) ;  /* 0xffffff6c00a87947 */ /* 0x000fea000383ffff */
.L_x_2090:
[----:B------:R-:W0:Y:S01]  /*30c80*/  S2R R19, SR_TID.X ;  /* 0x0000000000137919 */ /* 0x000e220000002100 */
[----:B------:R-:W-:Y:S01]  /*30c90*/  BSSY B0, `(.L_x_2293) ;  /* 0x0000009000007945 */ /* 0x000fe20003800000 */
[----:B------:R-:W-:Y:S02]  /*30ca0*/  IMAD.MOV.U32 R12, RZ, RZ, RZ ;  /* 0x000000ffff0c7224 */ /* 0x000fe400078e00ff */
[----:B------:R-:W-:Y:S02]  /*30cb0*/  IMAD.MOV.U32 R11, RZ, RZ, 0x1f ;  /* 0x0000001fff0b7424 */ /* 0x000fe400078e00ff */
[----:B------:R-:W-:Y:S01]  /*30cc0*/  IMAD.MOV.U32 R15, RZ, RZ, -0x1 ;  /* 0xffffffffff0f7424 */ /* 0x000fe200078e00ff */
[----:B0-----:R-:W-:-:S04]  /*30cd0*/  SHF.R.U32.HI R13, RZ, 0x5, R19 ;  /* 0x00000005ff0d7819 */ /* 0x001fc80000011613 */
[----:B------:R-:W-:-:S07]  /*30ce0*/  LOP3.LUT R13, R13, 0x3, RZ, 0xc0, !PT ;  /* 0x000000030d0d7812 */ /* 0x000fce00078ec0ff */
[----:B-----5:R-:W-:Y:S05]  /*30cf0*/  WARPSYNC.COLLECTIVE R15, `(.L_x_2294) ;  /* 0x000000000f087348 */ /* 0x020fea0003c00000 */
[----:B------:R0:W1:Y:S02]  /*30d00*/  SHFL.IDX P6, R14, R13, R12, R11 ;  /* 0x0000000c0d0e7389 */ /* 0x00006400000c000b */
[----:B01---5:R-:W-:Y:S01]  /*30d10*/  ENDCOLLECTIVE ;  /* 0x000000000000791b */ /* 0x023fe20003800000 */
.L_x_2294:
[----:B------:R-:W-:Y:S05]  /*30d20*/  BSYNC B0 ;  /* 0x0000000000007941 */ /* 0x000fea0003800000 */
.L_x_2293:
[----:B------:R-:W-:Y:S05]  /*30d30*/  BRA `(.L_x_2295) ;  /* 0xffffff8000107947 */ /* 0x000fea000383ffff */
.L_x_2093:
[----:B0-----:R-:W2:Y:S02]  /*30d40*/  LDL R0, [R1+0x34] ;  /* 0x0000340001007983 */ /* 0x001ea40000100800 */
[----:B--2---:R0:W1:Y:S02]  /*30d50*/  SYNCS.PHASECHK.TRANS64.TRYWAIT P0, [R6+URZ+0x22880], R0 ;  /* 0x02288000060075a7 */ /* 0x004064000800017f */
[----:B-1----:R-:W-:Y:S05]  /*30d60*/  @!P0 NANOSLEEP.SYNCS 0x989680 ;  /* 0x009896800000895d */ /* 0x002fea0003900000 */
[----:B------:R-:W1:Y:S02]  /*30d70*/  @!P0 SYNCS.PHASECHK.TRANS64 P0, [R6+URZ+0x22880], R0 ;  /* 0x02288000060085a7 */ /* 0x000e64000800007f */
[----:B-1----:R-:W-:Y:S05]  /*30d80*/  @!P0 BRA `(.L_x_2093) ;  /* 0xfffffffc00ec8947 */ /* 0x002fea000383ffff */
[----:B------:R-:W-:Y:S05]  /*30d90*/  BRA `(.L_x_2296) ;  /* 0xffffff8000287947 */ /* 0x000fea000383ffff */
.L_x_2094:
        /* <DEDUP_REMOVED lines=8> */
.L_x_2298:
[----:B------:R-:W-:Y:S05]  /*30e20*/  BSYNC B0 ;  /* 0x0000000000007941 */ /* 0x000fea0003800000 */
.L_x_2297:
[----:B------:R-:W-:Y:S01]  /*30e30*/  IMAD.MOV.U32 R13, RZ, RZ, R2 ;  /* 0x000000ffff0d7224 */ /* 0x000fe200078e0002 */
[C---:B------:R-:W-:Y:S01]  /*30e40*/  ISETP.GE.AND P2, PT, R9.reuse, 0x21, PT ;  /* 0x000000210900780c */ /* 0x040fe20003f46270 */
[----:B------:R-:W-:Y:S01]  /*30e50*/  IMAD.MOV.U32 R12, RZ, RZ, RZ ;  /* 0x000000ffff0c7224 */ /* 0x000fe200078e00ff */
[----:B------:R-:W-:Y:S01]  /*30e60*/  LOP3.LUT R16, R16, 0xffffffef, RZ, 0xc0, !PT ;  /* 0xffffffef10107812 */ /* 0x000fe200078ec0ff */
[----:B------:R-:W-:Y:S01]  /*30e70*/  IMAD.MOV.U32 R11, RZ, RZ, 0x181f ;  /* 0x0000181fff0b7424 */ /* 0x000fe200078e00ff */
[C---:B------:R-:W-:Y:S01]  /*30e80*/  ISETP.GE.AND P3, PT, R9.reuse, 0x91, PT ;  /* 0x000000910900780c */ /* 0x040fe20003f66270 */
[----:B------:R-:W-:Y:S01]  /*30e90*/  IMAD.MOV.U32 R15, RZ, RZ, -0x1 ;  /* 0xffffffffff0f7424 */ /* 0x000fe200078e00ff */
[C---:B------:R-:W-:Y:S01]  /*30ea0*/  ISETP.GE.AND P5, PT, R9.reuse, 0x31, PT ;  /* 0x000000310900780c */ /* 0x040fe20003fa6270 */
[----:B------:R-:W-:Y:S01]  /*30eb0*/  IMAD.MOV.U32 R3, RZ, RZ, R14 ;  /* 0x000000ffff037224 */ /* 0x000fe200078e000e */
[----:B------:R-:W-:-:S13]  /*30ec0*/  ISETP.GE.AND P4, PT, R9, 0x61, PT ;  /* 0x000000610900780c */ /* 0x000fda0003f86270 */
[----:B------:R-:W-:Y:S05]  /*30ed0*/  WARPSYNC.COLLECTIVE R15, `(.L_x_2299) ;  /* 0x000000000f087348 */ /* 0x000fea0003c00000 */
[----:B------:R0:W1:Y:S02]  /*30ee0*/  SHFL.IDX P6, R14, R13, R12, R11 ;  /* 0x0000000c0d0e7389 */ /* 0x00006400000c000b */
[----:B01----:R-:W-:Y:S01]  /*30ef0*/  ENDCOLLECTIVE ;  /* 0x000000000000791b */ /* 0x003fe20003800000 */
.L_x_2299:
        /* <DEDUP_REMOVED lines=8> */
.L_x_2300:
[----:B------:R-:W-:Y:S01]  /*30f80*/  IMAD.IADD R3, R17, 0x1, R19 ;  /* 0x0000000111037824 */ /* 0x000fe200078e0213 */
        /* <DEDUP_REMOVED lines=10> */
.L_x_2301:
        /* <DEDUP_REMOVED lines=8> */
.L_x_2302:
        /* <DEDUP_REMOVED lines=10> */
.L_x_2303:
        /* <DEDUP_REMOVED lines=8> */
.L_x_2304:
        /* <DEDUP_REMOVED lines=10> */
.L_x_2305:
        /* <DEDUP_REMOVED lines=8> */
.L_x_2306:
        /* <DEDUP_REMOVED lines=10> */
.L_x_2307:
        /* <DEDUP_REMOVED lines=8> */
.L_x_2308:
        /* <DEDUP_REMOVED lines=10> */
.L_x_2309:
        /* <DEDUP_REMOVED lines=8> */
.L_x_2310:
        /* <DEDUP_REMOVED lines=10> */
.L_x_2311:
        /* <DEDUP_REMOVED lines=8> */
.L_x_2312:
        /* <DEDUP_REMOVED lines=10> */
.L_x_2313:
[----:B------:R-:W-:Y:S02]  /*316f0*/  IMAD.MOV.U32 R13, RZ, RZ, R10 ;  /* 0x000000ffff0d7224 */ /* 0x000fe400078e000a */
[----:B------:R-:W-:Y:S02]  /*31700*/  IMAD.MOV.U32 R12, RZ, RZ, RZ ;  /* 0x000000ffff0c7224 */ /* 0x000fe400078e00ff */
[----:B------:R-:W-:-:S07]  /*31710*/  IMAD.MOV.U32 R2, RZ, RZ, R14 ;  /* 0x000000ffff027224 */ /* 0x000fce00078e000e */
[----:B------:R-:W-:Y:S05]  /*31720*/  WARPSYNC.COLLECTIVE R15, `(.L_x_2314) ;  /* 0x000000000f087348 */ /* 0x000fea0003c00000 */
[----:B------:R0:W1:Y:S02]  /*31730*/  SHFL.IDX P6, R14, R13, R12, R11 ;  /* 0x0000000c0d0e7389 */ /* 0x00006400000c000b */
[----:B01----:R-:W-:Y:S01]  /*31740*/  ENDCOLLECTIVE ;  /* 0x000000000000791b */ /* 0x003fe20003800000 */
.L_x_2314:
        /* <DEDUP_REMOVED lines=12> */
.L_x_2315:
[----:B------:R-:W-:Y:S02]  /*31810*/  IMAD.MOV.U32 R13, RZ, RZ, R10 ;  /* 0x000000ffff0d7224 */ /* 0x000fe400078e000a */
[----:B------:R-:W-:-:S05]  /*31820*/  IMAD.MOV.U32 R12, RZ, RZ, R14 ;  /* 0x000000ffff0c7224 */ /* 0x000fca00078e000e */
[----:B------:R-:W-:Y:S01]  /*31830*/  IADD3 R20, P1, R32, R12, RZ ;  /* 0x0000000c20147210 */ /* 0x000fe20007f3e0ff */
[----:B------:R-:W-:-:S04]  /*31840*/  IMAD.MOV.U32 R12, RZ, RZ, 0x1 ;  /* 0x00000001ff0c7424 */ /* 0x000fc800078e00ff */
[----:B------:R-:W-:Y:S01]  /*31850*/  IMAD.X R21, RZ, RZ, R0, P1 ;  /* 0x000000ffff157224 */ /* 0x000fe200008e0600 */
[----:B------:R-:W-:-:S13]  /*31860*/  ISETP.LT.OR P1, PT, R9, 0x81, P0 ;  /* 0x000000810900780c */ /* 0x000fda0000721670 */
[----:B------:R-:W-:Y:S05]  /*31870*/  WARPSYNC.COLLECTIVE R15, `(.L_x_2316) ;  /* 0x000000000f087348 */ /* 0x000fea0003c00000 */
[----:B------:R0:W1:Y:S02]  /*31880*/  SHFL.IDX P6, R14, R13, R12, R11 ;  /* 0x0000000c0d0e7389 */ /* 0x00006400000c000b */
[----:B01----:R-:W-:Y:S01]  /*31890*/  ENDCOLLECTIVE ;  /* 0x000000000000791b */ /* 0x003fe20003800000 */
.L_x_2316:
[----:B------:R-:W-:Y:S01]  /*318a0*/  @!PT LDS RZ, [RZ] ;  /* 0x00000000fffff984 */ /* 0x000fe20000000800 */
[----:B------:R-:W-:Y:S01]  /*318b0*/  @!PT LDS RZ, [RZ] ;  /* 0x00000000fffff984 */ /* 0x000fe20000000800 */
[----:B------:R-:W-:Y:S01]  /*318c0*/  @!PT LDS RZ, [RZ] ;  /* 0x00000000fffff984 */ /* 0x000fe20000000800 */
[----:B------:R0:W-:Y:S01]  /*318d0*/  LDGSTS.E.BYPASS.LTC128B.128 [R3+0xe400], desc[UR60][R20.64], !P1 ;  /* 0x0e40000014037fae */ /* 0x0001e2000c901d7c */
[----:B------:R-:W-:Y:S01]  /*318e0*/  ISETP.GE.AND P1, PT, R9, 0x11, PT ;  /* 0x000000110900780c */ /* 0x000fe20003f26270 */
[----:B------:R-:W-:Y:S02]  /*318f0*/  IMAD.MOV.U32 R13, RZ, RZ, R18 ;  /* 0x000000ffff0d7224 */ /* 0x000fe400078e0012 */
[----:B------:R-:W-:-:S10]  /*31900*/  IMAD.MOV.U32 R0, RZ, RZ, R14 ;  /* 0x000000ffff007224 */ /* 0x000fd400078e000e */
[----:B0-----:R-:W-:-:S07]  /*31910*/  @P1 LOP3.LUT R16, R16, 0x10, RZ, 0xfc, !PT ;  /* 0x0000001010101812 */ /* 0x001fce00078efcff */
[----:B------:R-:W-:Y:S05]  /*31920*/  WARPSYNC.COLLECTIVE R15, `(.L_x_2317) ;  /* 0x000000000f087348 */ /* 0x000fea0003c00000 */
[----:B------:R0:W1:Y:S02]  /*31930*/  SHFL.IDX P6, R14, R13, R12, R11 ;  /* 0x0000000c0d0e7389 */ /* 0x00006400000c000b */
[----:B01----:R-:W-:Y:S01]  /*31940*/  ENDCOLLECTIVE ;  /* 0x000000000000791b */ /* 0x003fe20003800000 */
.L_x_2317:
        /* <DEDUP_REMOVED lines=14> */
.L_x_2099:
[----:B--2---:R-:W2:Y:S02]  /*31a30*/  LDL R0, [R1+0x34] ;  /* 0x0000340001007983 */ /* 0x004ea40000100800 */
[----:B--2---:R2:W3:Y:S02]  /*31a40*/  SYNCS.PHASECHK.TRANS64.TRYWAIT P0, [R6+URZ+0x22840], R0 ;  /* 0x02284000060075a7 */ /* 0x0044e4000800017f */
[----:B---3--:R-:W-:Y:S05]  /*31a50*/  @!P0 NANOSLEEP.SYNCS 0x989680 ;  /* 0x009896800000895d */ /* 0x008fea0003900000 */
[----:B------:R-:W3:Y:S02]  /*31a60*/  @!P0 SYNCS.PHASECHK.TRANS64 P0, [R6+URZ+0x22840], R0 ;  /* 0x02284000060085a7 */ /* 0x000ee4000800007f */
[----:B---3--:R-:W-:Y:S05]  /*31a70*/  @!P0 BRA `(.L_x_2099) ;  /* 0xfffffffc00ec8947 */ /* 0x008fea000383ffff */
[----:B------:R-:W-:Y:S05]  /*31a80*/  BRA `(.L_x_2319) ;  /* 0xffffff7c00547947 */ /* 0x000fea000383ffff */
.L_x_2100:
        /* <DEDUP_REMOVED lines=8> */
.L_x_2321:
[----:B------:R-:W-:Y:S05]  /*31b10*/  BSYNC B0 ;  /* 0x0000000000007941 */ /* 0x000fea0003800000 */
.L_x_2320:
        /* <DEDUP_REMOVED lines=8> */
.L_x_2322:
[----:B------:R-:W-:Y:S02]  /*31ba0*/  IMAD.MOV.U32 R13, RZ, RZ, R7 ;  /* 0x000000ffff0d7224 */ /* 0x000fe400078e0007 */
        /* <DEDUP_REMOVED lines=15> */
.L_x_2323:
[----:B------:R-:W-:Y:S02]  /*31ca0*/  IMAD.MOV.U32 R13, RZ, RZ, R8 ;  /* 0x000000ffff0d7224 */ /* 0x000fe400078e0008 */
[----:B------:R-:W-:-:S07]  /*31cb0*/  IMAD.MOV.U32 R4, RZ, RZ, R14 ;  /* 0x000000ffff047224 */ /* 0x000fce00078e000e */
[----:B------:R-:W-:Y:S05]  /*31cc0*/  WARPSYNC.COLLECTIVE R15, `(.L_x_2324) ;  /* 0x000000000f087348 */ /* 0x000fea0003c00000 */
[----:B------:R0:W1:Y:S02]  /*31cd0*/  SHFL.IDX P6, R14, R13, R12, R11 ;  /* 0x0000000c0d0e7389 */ /* 0x00006400000c000b */
[----:B01----:R-:W-:Y:S01]  /*31ce0*/  ENDCOLLECTIVE ;  /* 0x000000000000791b */ /* 0x003fe20003800000 */
.L_x_2324:
        /* <DEDUP_REMOVED lines=16> */
.L_x_2325:
[----:B------:R-:W-:Y:S02]  /*31df0*/  IMAD.MOV.U32 R13, RZ, RZ, R8 ;  /* 0x000000ffff0d7224 */ /* 0x000fe400078e0008 */
[----:B------:R-:W-:-:S07]  /*31e00*/  IMAD.MOV.U32 R4, RZ, RZ, R14 ;  /* 0x000000ffff047224 */ /* 0x000fce00078e000e */
[----:B------:R-:W-:Y:S05]  /*31e10*/  WARPSYNC.COLLECTIVE R15, `(.L_x_2326) ;  /* 0x000000000f087348 */ /* 0x000fea0003c00000 */
[----:B------:R0:W1:Y:S02]  /*31e20*/  SHFL.IDX P6, R14, R13, R12, R11 ;  /* 0x0000000c0d0e7389 */ /* 0x00006400000c000b */
[----:B01----:R-:W-:Y:S01]  /*31e30*/  ENDCOLLECTIVE ;  /* 0x000000000000791b */ /* 0x003fe20003800000 */
.L_x_2326:
        /* <DEDUP_REMOVED lines=16> */
.L_x_2327:
[----:B------:R-:W-:Y:S02]  /*31f40*/  IMAD.MOV.U32 R13, RZ, RZ, R8 ;  /* 0x000000ffff0d7224 */ /* 0x000fe400078e0008 */
[----:B------:R-:W-:-:S07]  /*31f50*/  IMAD.MOV.U32 R4, RZ, RZ, R14 ;  /* 0x000000ffff047224 */ /* 0x000fce00078e000e */
[----:B------:R-:W-:Y:S05]  /*31f60*/  WARPSYNC.COLLECTIVE R15, `(.L_x_2328) ;  /* 0x000000000f087348 */ /* 0x000fea0003c00000 */
[----:B------:R0:W1:Y:S02]  /*31f70*/  SHFL.IDX P6, R14, R13, R12, R11 ;  /* 0x0000000c0d0e7389 */ /* 0x00006400000c000b */
[----:B01----:R-:W-:Y:S01]  /*31f80*/  ENDCOLLECTIVE ;  /* 0x000000000000791b */ /* 0x003fe20003800000 */
.L_x_2328:
[----:B------:R-:W-:Y:S02]  /*31f90*/  IMAD.MOV.U32 R13, RZ, RZ, R7 ;  /* 0x000000ffff0d7224 */ /* 0x000fe400078e0007 */
[----:B------:R-:W-:Y:S02]  /*31fa0*/  IMAD.MOV.U32 R12, RZ, RZ, 0x4 ;  /* 0x00000004ff0c7424 */ /* 0x000fe400078e00ff */
[----:B------:R-:W-:-:S07]  /*31fb0*/  IMAD.MOV.U32 R5, RZ, RZ, R14 ;  /* 0x000000ffff057224 */ /* 0x000fce00078e000e */
[----:B------:R-:W-:Y:S05]  /*31fc0*/  WARPSYNC.COLLECTIVE R15, `(.L_x_2329) ;  /* 0x000000000f087348 */ /* 0x000fea0003c00000 */
[----:B------:R0:W1:Y:S02]  /*31fd0*/  SHFL.IDX P6, R14, R13, R12, R11 ;  /* 0x0000000c0d0e7389 */ /* 0x00006400000c000b */
[----:B01----:R-:W-:Y:S01]  /*31fe0*/  ENDCOLLECTIVE ;  /* 0x000000000000791b */ /* 0x003fe20003800000 */
.L_x_2329:
        /* <DEDUP_REMOVED lines=15> */
.L_x_2330:
        /* <DEDUP_REMOVED lines=16> */
.L_x_2331:
[----:B------:R-:W-:Y:S02]  /*321e0*/  IMAD.MOV.U32 R13, RZ, RZ, R8 ;  /* 0x000000ffff0d7224 */ /* 0x000fe400078e0008 */
[----:B------:R-:W-:-:S07]  /*321f0*/  IMAD.MOV.U32 R4, RZ, RZ, R14 ;  /* 0x000000ffff047224 */ /* 0x000fce00078e000e */
[----:B------:R-:W-:Y:S05]  /*32200*/  WARPSYNC.COLLECTIVE R15, `(.L_x_2332) ;  /* 0x000000000f087348 */ /* 0x000fea0003c00000 */
[----:B------:R0:W1:Y:S02]  /*32210*/  SHFL.IDX P6, R14, R13, R12, R11 ;  /* 0x0000000c0d0e7389 */ /* 0x00006400000c000b */
[----:B01----:R-:W-:Y:S01]  /*32220*/  ENDCOLLECTIVE ;  /* 0x000000000000791b */ /* 0x003fe20003800000 */
.L_x_2332:
[----:B------:R-:W-:Y:S02]  /*32230*/  IMAD.MOV.U32 R13, RZ, RZ, R7 ;  /* 0x000000ffff0d7224 */ /* 0x000fe400078e0007 */
[----:B------:R-:W-:Y:S02]  /*32240*/  IMAD.MOV.U32 R12, RZ, RZ, 0x6 ;  /* 0x00000006ff0c7424 */ /* 0x000fe400078e00ff */
[----:B------:R-:W-:-:S07]  /*32250*/  IMAD.MOV.U32 R5, RZ, RZ, R14 ;  /* 0x000000ffff057224 */ /* 0x000fce00078e000e */
[----:B------:R-:W-:Y:S05]  /*32260*/  WARPSYNC.COLLECTIVE R15, `(.L_x_2333) ;  /* 0x000000000f087348 */ /* 0x000fea0003c00000 */
[----:B------:R0:W1:Y:S02]  /*32270*/  SHFL.IDX P6, R14, R13, R12, R11 ;  /* 0x0000000c0d0e7389 */ /* 0x00006400000c000b */
[----:B01----:R-:W-:Y:S01]  /*32280*/  ENDCOLLECTIVE ;  /* 0x000000000000791b */ /* 0x003fe20003800000 */
.L_x_2333:
        /* <DEDUP_REMOVED lines=14> */
.L_x_2334:
[----:B------:R-:W-:Y:S02]  /*32370*/  IMAD.MOV.U32 R13, RZ, RZ, R7 ;  /* 0x000000ffff0d7224 */ /* 0x000fe400078e0007 */
[----:B------:R-:W-:Y:S02]  /*32380*/  IMAD.MOV.U32 R12, RZ, RZ, 0x7 ;  /* 0x00000007ff0c7424 */ /* 0x000fe400078e00ff */
[----:B------:R-:W-:-:S07]  /*32390*/  IMAD.MOV.U32 R5, RZ, RZ, R14 ;  /* 0x000000ffff057224 */ /* 0x000fce00078e000e */
[----:B------:R-:W-:Y:S05]  /*323a0*/  WARPSYNC.COLLECTIVE R15, `(.L_x_2335) ;  /* 0x000000000f087348 */ /* 0x000fea0003c00000 */
[----:B------:R0:W1:Y:S02]  /*323b0*/  SHFL.IDX P6, R14, R13, R12, R11 ;  /* 0x0000000c0d0e7389 */ /* 0x00006400000c000b */
[----:B01----:R-:W-:Y:S01]  /*323c0*/  ENDCOLLECTIVE ;  /* 0x000000000000791b */ /* 0x003fe20003800000 */
.L_x_2335:
[----:B------:R-:W-:-:S05]  /*323d0*/  @P4 IADD3 R5, P0, R32, R5, RZ ;  /* 0x0000000520054210 */ /* 0x000fca0007f1e0ff */
[----:B------:R-:W-:-:S05]  /*323e0*/  @P4 IMAD.X R4, RZ, RZ, R4, P0 ;  /* 0x000000ffff044224 */ /* 0x000fca00000e0604 */
[----:B------:R-:W-:Y:S01]  /*323f0*/  @P4 LOP3.LUT R5, R5, R4, RZ, 0x3c, !PT ;  /* 0x0000000405054212 */ /* 0x000fe200078e3cff */
[----:B------:R-:W-:-:S03]  /*32400*/  IMAD.MOV.U32 R13, RZ, RZ, R8 ;  /* 0x000000ffff0d7224 */ /* 0x000fc600078e0008 */
[----:B------:R-:W-:-:S04]  /*32410*/  @P4 LOP3.LUT R4, R5, R4, RZ, 0x3c, !PT ;  /* 0x0000000405044212 */ /* 0x000fc800078e3cff */
[----:B------:R-:W-:Y:S01]  /*32420*/  @P4 LOP3.LUT R5, R5, R4, RZ, 0x3c, !PT ;  /* 0x0000000405054212 */ /* 0x000fe200078e3cff */
[----:B------:R-:W-:-:S07]  /*32430*/  IMAD.MOV.U32 R7, RZ, RZ, R14 ;  /* 0x000000ffff077224 */ /* 0x000fce00078e000e */
[----:B------:R-:W-:Y:S05]  /*32440*/  WARPSYNC.COLLECTIVE R15, `(.L_x_2336) ;  /* 0x000000000f087348 */ /* 0x000fea0003c00000 */
[----:B------:R0:W1:Y:S02]  /*32450*/  SHFL.IDX P6, R14, R13, R12, R11 ;  /* 0x0000000c0d0e7389 */ /* 0x00006400000c000b */
[----:B01----:R-:W-:Y:S01]  /*32460*/  ENDCOLLECTIVE ;  /* 0x000000000000791b */ /* 0x003fe20003800000 */
.L_x_2336:
[----:B------:R-:W-:Y:S01]  /*32470*/  @!PT LDS RZ, [RZ] ;  /* 0x00000000fffff984 */ /* 0x000fe20000000800 */
[----:B------:R-:W-:Y:S01]  /*32480*/  @!PT LDS RZ, [RZ] ;  /* 0x00000000fffff984 */ /* 0x000fe20000000800 */
[----:B------:R-:W-:Y:S01]  /*32490*/  @!PT LDS RZ, [RZ] ;  /* 0x00000000fffff984 */ /* 0x000fe20000000800 */
[----:B------:R0:W-:Y:S01]  /*324a0*/  @P4 LDGSTS.E.BYPASS.LTC128B.128 [R3+0x1b400], desc[UR60][R4.64], !P3 ;  /* 0x1b40000004034fae */ /* 0x0001e2000d901d7c */
[----:B------:R-:W-:Y:S02]  /*324b0*/  IMAD.MOV.U32 R13, RZ, RZ, R2 ;  /* 0x000000ffff0d7224 */ /* 0x000fe400078e0002 */
[----:B------:R-:W-:Y:S02]  /*324c0*/  IMAD.MOV.U32 R12, RZ, RZ, RZ ;  /* 0x000000ffff0c7224 */ /* 0x000fe400078e00ff */
[----:B0-----:R-:W-:-:S07]  /*324d0*/  IMAD.MOV.U32 R4, RZ, RZ, R14 ;  /* 0x000000ffff047224 */ /* 0x001fce00078e000e */
[----:B------:R-:W-:Y:S05]  /*324e0*/  WARPSYNC.COLLECTIVE R15, `(.L_x_2337) ;  /* 0x000000000f087348 */ /* 0x000fea0003c00000 */
[----:B------:R0:W1:Y:S02]  /*324f0*/  SHFL.IDX P6, R14, R13, R12, R11 ;  /* 0x0000000c0d0e7389 */ /* 0x00006400000c000b */
[----:B01----:R-:W-:Y:S01]  /*32500*/  ENDCOLLECTIVE ;  /* 0x000000000000791b */ /* 0x003fe20003800000 */
.L_x_2337:
        /* <DEDUP_REMOVED lines=11> */
.L_x_2338:
[----:B------:R-:W-:Y:S02]  /*325c0*/  IMAD.MOV.U32 R13, RZ, RZ, R2 ;  /* 0x000000ffff0d7224 */ /* 0x000fe400078e0002 */
[----:B------:R-:W-:Y:S02]  /*325d0*/  IMAD.MOV.U32 R12, RZ, RZ, 0x1 ;  /* 0x00000001ff0c7424 */ /* 0x000fe400078e00ff */
[----:B------:R-:W-:-:S07]  /*325e0*/  IMAD.MOV.U32 R8, RZ, RZ, R14 ;  /* 0x000000ffff087224 */ /* 0x000fce00078e000e */
[----:B------:R-:W-:Y:S05]  /*325f0*/  WARPSYNC.COLLECTIVE R15, `(.L_x_2339) ;  /* 0x000000000f087348 */ /* 0x000fea0003c00000 */
[----:B------:R0:W1:Y:S02]  /*32600*/  SHFL.IDX P6, R14, R13, R12, R11 ;  /* 0x0000000c0d0e7389 */ /* 0x00006400000c000b */
[----:B01----:R-:W-:Y:S01]  /*32610*/  ENDCOLLECTIVE ;  /* 0x000000000000791b */ /* 0x003fe20003800000 */
.L_x_2339:
        /* <DEDUP_REMOVED lines=11> */
.L_x_2340:
[----:B------:R-:W-:Y:S01]  /*326d0*/  IMAD.MOV.U32 R0, RZ, RZ, R14 ;  /* 0x000000ffff007224 */ /* 0x000fe200078e000e */
[----:B------:R-:W-:Y:S06]  /*326e0*/  BRA `(.L_x_2341) ;  /* 0xffffff7800147947 */ /* 0x000fec000383ffff */
.L_x_2105:
[----:B------:R-:W-:Y:S02]  /*326f0*/  IMAD.MOV.U32 R13, RZ, RZ, R4 ;  /* 0x000000ffff0d7224 */ /* 0x000fe400078e0004 */
[----:B------:R-:W-:Y:S02]  /*32700*/  IMAD.MOV.U32 R12, RZ, RZ, RZ ;  /* 0x000000ffff0c7224 */ /* 0x000fe400078e00ff */
[----:B------:R-:W-:Y:S02]  /*32710*/  IMAD.MOV.U32 R11, RZ, RZ, 0x181f ;  /* 0x0000181fff0b7424 */ /* 0x000fe400078e00ff */
[----:B------:R-:W-:Y:S02]  /*32720*/  IMAD.MOV.U32 R15, RZ, RZ, -0x1 ;  /* 0xffffffffff0f7424 */ /* 0x000fe400078e00ff */
[----:B------:R-:W-:Y:S02]  /*32730*/  IMAD R23, R23, R7, RZ ;  /* 0x0000000717177224 */ /* 0x000fe400078e02ff */
[----:B------:R-:W-:-:S07]  /*32740*/  IMAD.IADD R25, R9, 0x1, R25 ;  /* 0x0000000109197824 */ /* 0x000fce00078e0219 */
[----:B-----5:R-:W-:Y:S05]  /*32750*/  WARPSYNC.COLLECTIVE R15, `(.L_x_2342) ;  /* 0x000000000f087348 */ /* 0x020fea0003c00000 */
[----:B------:R0:W1:Y:S02]  /*32760*/  SHFL.IDX P6, R14, R13, R12, R11 ;  /* 0x0000000c0d0e7389 */ /* 0x00006400000c000b */
[----:B01---5:R-:W-:Y:S01]  /*32770*/  ENDCOLLECTIVE ;  /* 0x000000000000791b */ /* 0x023fe20003800000 */
.L_x_2342:
[----:B------:R-:W-:Y:S01]  /*32780*/  ISETP.GE.AND P1, PT, R25, R23, PT ;  /* 0x000000171900720c */ /* 0x000fe20003f26270 */
[----:B------:R-:W-:Y:S02]  /*32790*/  IMAD.MOV.U32 R13, RZ, RZ, R0 ;  /* 0x000000ffff0d7224 */ /* 0x000fe400078e0000 */
[----:B------:R-:W-:-:S10]  /*327a0*/  IMAD.MOV.U32 R2, RZ, RZ, R14 ;  /* 0x000000ffff027224 */ /* 0x000fd400078e000e */
[----:B------:R-:W-:Y:S05]  /*327b0*/  WARPSYNC.COLLECTIVE R15, `(.L_x_2343) ;  /* 0x000000000f087348 */ /* 0x000fea0003c00000 */
[----:B------:R0:W1:Y:S02]  /*327c0*/  SHFL.IDX P6, R14, R13, R12, R11 ;  /* 0x0000000c0d0e7389 */ /* 0x00006400000c000b */
[----:B01----:R-:W-:Y:S01]  /*327d0*/  ENDCOLLECTIVE ;  /* 0x000000000000791b */ /* 0x003fe20003800000 */
.L_x_2343:
[----:B------:R-:W-:Y:S02]  /*327e0*/  IMAD.MOV.U32 R13, RZ, RZ, R4 ;  /* 0x000000ffff0d7224 */ /* 0x000fe400078e0004 */
[----:B------:R-:W-:Y:S02]  /*327f0*/  IMAD.MOV.U32 R12, RZ, RZ, 0x1 ;  /* 0x00000001ff0c7424 */ /* 0x000fe400078e00ff */
[----:B------:R-:W-:-:S07]  /*32800*/  IMAD.MOV.U32 R3, RZ, RZ, R14 ;  /* 0x000000ffff037224 */ /* 0x000fce00078e000e */
[----:B------:R-:W-:Y:S05]  /*32810*/  WARPSYNC.COLLECTIVE R15, `(.L_x_2344) ;  /* 0x000000000f087348 */ /* 0x000fea0003c00000 */
[----:B------:R0:W1:Y:S02]  /*32820*/  SHFL.IDX P6, R14, R13, R12, R11 ;  /* 0x0000000c0d0e7389 */ /* 0x00006400000c000b */
[----:B01----:R-:W-:Y:S01]  /*32830*/  ENDCOLLECTIVE ;  /* 0x000000000000791b */ /* 0x003fe20003800000 */
.L_x_2344:
[----:B------:R-:W-:-:S05]  /*32840*/  @!P1 IADD3 R3, P3, R32, R3, RZ ;  /* 0x0000000320039210 */ /* 0x000fca0007f7e0ff */
[----:B------:R-:W-:Y:S02]  /*32850*/  @!P1 IMAD.X R7, RZ, RZ, R2, P3 ;  /* 0x000000ffff079224 */ /* 0x000fe400018e0602 */
[----:B------:R-:W-:Y:S02]  /*32860*/  @!P1 IMAD.MOV.U32 R2, RZ, RZ, R3 ;  /* 0x000000ffff029224 */ /* 0x000fe400078e0003 */
        /* <DEDUP_REMOVED lines=12> */
.L_x_2345:
[----:B------:R-:W-:Y:S02]  /*32930*/  IMAD.MOV.U32 R13, RZ, RZ, R4 ;  /* 0x000000ffff0d7224 */ /* 0x000fe400078e0004 */
[----:B------:R-:W-:Y:S02]  /*32940*/  IMAD.MOV.U32 R12, RZ, RZ, 0x2 ;  /* 0x00000002ff0c7424 */ /* 0x000fe400078e00ff */
[----:B------:R-:W-:-:S07]  /*32950*/  IMAD.MOV.U32 R5, RZ, RZ, R14 ;  /* 0x000000ffff057224 */ /* 0x000fce00078e000e */
[----:B------:R-:W-:Y:S05]  /*32960*/  WARPSYNC.COLLECTIVE R15, `(.L_x_2346) ;  /* 0x000000000f087348 */ /* 0x000fea0003c00000 */
[----:B------:R0:W1:Y:S02]  /*32970*/  SHFL.IDX P6, R14, R13, R12, R11 ;  /* 0x0000000c0d0e7389 */ /* 0x00006400000c000b */
[----:B01----:R-:W-:Y:S01]  /*32980*/  ENDCOLLECTIVE ;  /* 0x000000000000791b */ /* 0x003fe20003800000 */
.L_x_2346:
[----:B------:R-:W-:-:S05]  /*32990*/  @!P1 IADD3 R5, P3, R32, R5, RZ ;  /* 0x0000000520059210 */ /* 0x000fca0007f7e0ff */
[----:B------:R-:W-:Y:S02]  /*329a0*/  @!P1 IMAD.X R6, RZ, RZ, R2, P3 ;  /* 0x000000ffff069224 */ /* 0x000fe400018e0602 */
[----:B------:R-:W-:Y:S02]  /*329b0*/  @!P1 IMAD.MOV.U32 R2, RZ, RZ, R5 ;  /* 0x000000ffff029224 */ /* 0x000fe400078e0005 */
[----:B------:R-:W-:Y:S02]  /*329c0*/  @!P1 IMAD.MOV.U32 R3, RZ, RZ, R6 ;  /* 0x000000ffff039224 */ /* 0x000fe400078e0006 */
[----:B------:R-:W-:Y:S02]  /*329d0*/  IMAD.MOV.U32 R13, RZ, RZ, R0 ;  /* 0x000000ffff0d7224 */ /* 0x000fe400078e0000 */
[C---:B------:R-:W-:Y:S01]  /*329e0*/  VIADD R6, R25.reuse, 0x60 ;  /* 0x0000006019067836 */ /* 0x040fe20000000000 */
        /* <DEDUP_REMOVED lines=10> */
.L_x_2347:
[----:B------:R-:W-:Y:S02]  /*32a90*/  IMAD.MOV.U32 R13, RZ, RZ, R4 ;  /* 0x000000ffff0d7224 */ /* 0x000fe400078e0004 */
[----:B------:R-:W-:Y:S02]  /*32aa0*/  IMAD.MOV.U32 R12, RZ, RZ, 0x3 ;  /* 0x00000003ff0c7424 */ /* 0x000fe400078e00ff */
[----:B------:R-:W-:-:S07]  /*32ab0*/  IMAD.MOV.U32 R3, RZ, RZ, R14 ;  /* 0x000000ffff037224 */ /* 0x000fce00078e000e */
[----:B------:R-:W-:Y:S05]  /*32ac0*/  WARPSYNC.COLLECTIVE R15, `(.L_x_2348) ;  /* 0x000000000f087348 */ /* 0x000fea0003c00000 */
[----:B------:R0:W1:Y:S02]  /*32ad0*/  SHFL.IDX P6, R14, R13, R12, R11 ;  /* 0x0000000c0d0e7389 */ /* 0x00006400000c000b */
[----:B01----:R-:W-:Y:S01]  /*32ae0*/  ENDCOLLECTIVE ;  /* 0x000000000000791b */ /* 0x003fe20003800000 */
.L_x_2348:
        /* <DEDUP_REMOVED lines=16> */
.L_x_2349:
[----:B------:R-:W-:Y:S02]  /*32bf0*/  IMAD.MOV.U32 R13, RZ, RZ, R4 ;  /* 0x000000ffff0d7224 */ /* 0x000fe400078e0004 */
[----:B------:R-:W-:Y:S02]  /*32c00*/  IMAD.MOV.U32 R12, RZ, RZ, 0x4 ;  /* 0x00000004ff0c7424 */ /* 0x000fe400078e00ff */
[----:B------:R-:W-:-:S07]  /*32c10*/  IMAD.MOV.U32 R3, RZ, RZ, R14 ;  /* 0x000000ffff037224 */ /* 0x000fce00078e000e */
[----:B------:R-:W-:Y:S05]  /*32c20*/  WARPSYNC.COLLECTIVE R15, `(.L_x_2350) ;  /* 0x000000000f087348 */ /* 0x000fea0003c00000 */
[----:B------:R0:W1:Y:S02]  /*32c30*/  SHFL.IDX P6, R14, R13, R12, R11 ;  /* 0x0000000c0d0e7389 */ /* 0x00006400000c000b */
[----:B01----:R-:W-:Y:S01]  /*32c40*/  ENDCOLLECTIVE ;  /* 0x000000000000791b */ /* 0x003fe20003800000 */
.L_x_2350:
        /* <DEDUP_REMOVED lines=16> */
.L_x_2351:
[----:B------:R-:W-:Y:S02]  /*32d50*/  IMAD.MOV.U32 R13, RZ, RZ, R4 ;  /* 0x000000ffff0d7224 */ /* 0x000fe400078e0004 */
[----:B------:R-:W-:Y:S02]  /*32d60*/  IMAD.MOV.U32 R12, RZ, RZ, 0x5 ;  /* 0x00000005ff0c7424 */ /* 0x000fe400078e00ff */
[----:B------:R-:W-:-:S07]  /*32d70*/  IMAD.MOV.U32 R3, RZ, RZ, R14 ;  /* 0x000000ffff037224 */ /* 0x000fce00078e000e */
[----:B------:R-:W-:Y:S05]  /*32d80*/  WARPSYNC.COLLECTIVE R15, `(.L_x_2352) ;  /* 0x000000000f087348 */ /* 0x000fea0003c00000 */
[----:B------:R0:W1:Y:S02]  /*32d90*/  SHFL.IDX P6, R14, R13, R12, R11 ;  /* 0x0000000c0d0e7389 */ /* 0x00006400000c000b */
[----:B01----:R-:W-:Y:S01]  /*32da0*/  ENDCOLLECTIVE ;  /* 0x000000000000791b */ /* 0x003fe20003800000 */
.L_x_2352:
        /* <DEDUP_REMOVED lines=16> */
.L_x_2353:
[----:B------:R-:W-:Y:S02]  /*32eb0*/  IMAD.MOV.U32 R13, RZ, RZ, R4 ;  /* 0x000000ffff0d7224 */ /* 0x000fe400078e0004 */
[----:B------:R-:W-:Y:S02]  /*32ec0*/  IMAD.MOV.U32 R12, RZ, RZ, 0x6 ;  /* 0x00000006ff0c7424 */ /* 0x000fe400078e00ff */
[----:B------:R-:W-:-:S07]  /*32ed0*/  IMAD.MOV.U32 R3, RZ, RZ, R14 ;  /* 0x000000ffff037224 */ /* 0x000fce00078e000e */
[----:B------:R-:W-:Y:S05]  /*32ee0*/  WARPSYNC.COLLECTIVE R15, `(.L_x_2354) ;  /* 0x000000000f087348 */ /* 0x000fea0003c00000 */
[----:B------:R0:W1:Y:S02]  /*32ef0*/  SHFL.IDX P6, R14, R13, R12, R11 ;  /* 0x0000000c0d0e7389 */ /* 0x00006400000c000b */
[----:B01----:R-:W-:Y:S01]  /*32f00*/  ENDCOLLECTIVE ;  /* 0x000000000000791b */ /* 0x003fe20003800000 */
.L_x_2354:
[----:B------:R-:W-:-:S05]  /*32f10*/  @!P1 IADD3 R3, P2, R32, R3, RZ ;  /* 0x0000000320039210 */ /* 0x000fca0007f5e0ff */
[----:B------:R-:W-:Y:S01]  /*32f20*/  @!P1 IMAD.X R2, RZ, RZ, R2, P2 ;  /* 0x000000ffff029224 */ /* 0x000fe200010e0602 */
[----:B------:R-:W-:-:S04]  /*32f30*/  ISETP.GE.AND P2, PT, R6, R23, PT ;  /* 0x000000170600720c */ /* 0x000fc80003f46270 */
        /* <DEDUP_REMOVED lines=12> */
.L_x_2355:
[----:B------:R-:W-:Y:S02]  /*33000*/  IMAD.MOV.U32 R13, RZ, RZ, R4 ;  /* 0x000000ffff0d7224 */ /* 0x000fe400078e0004 */
[----:B------:R-:W-:Y:S02]  /*33010*/  IMAD.MOV.U32 R12, RZ, RZ, 0x7 ;  /* 0x00000007ff0c7424 */ /* 0x000fe400078e00ff */
[----:B------:R-:W-:-:S07]  /*33020*/  IMAD.MOV.U32 R3, RZ, RZ, R14 ;  /* 0x000000ffff037224 */ /* 0x000fce00078e000e */
[----:B------:R-:W-:Y:S05]  /*33030*/  WARPSYNC.COLLECTIVE R15, `(.L_x_2356) ;  /* 0x000000000f087348 */ /* 0x000fea0003c00000 */
[----:B------:R0:W1:Y:S02]  /*33040*/  SHFL.IDX P6, R14, R13, R12, R11 ;  /* 0x0000000c0d0e7389 */ /* 0x00006400000c000b */
[----:B01----:R-:W-:Y:S01]  /*33050*/  ENDCOLLECTIVE ;  /* 0x000000000000791b */ /* 0x003fe20003800000 */
.L_x_2356:
[----:B------:R-:W-:-:S05]  /*33060*/  @!P2 IADD3 R3, P1, R32, R3, RZ ;  /* 0x000000032003a210 */ /* 0x000fca0007f3e0ff */
[----:B------:R-:W-:-:S05]  /*33070*/  @!P2 IMAD.X R2, RZ, RZ, R2, P1 ;  /* 0x000000ffff02a224 */ /* 0x000fca00008e0602 */
[----:B------:R-:W-:Y:S01]  /*33080*/  @!P2 LOP3.LUT R3, R3, R2, RZ, 0x3c, !PT ;  /* 0x000000020303a212 */ /* 0x000fe200078e3cff */
[----:B------:R-:W-:-:S03]  /*33090*/  IMAD.MOV.U32 R13, RZ, RZ, R0 ;  /* 0x000000ffff0d7224 */ /* 0x000fc600078e0000 */
[----:B------:R-:W-:-:S04]  /*330a0*/  @!P2 LOP3.LUT R2, R3, R2, RZ, 0x3c, !PT ;  /* 0x000000020302a212 */ /* 0x000fc800078e3cff */
[----:B------:R-:W-:Y:S01]  /*330b0*/  @!P2 LOP3.LUT R3, R3, R2, RZ, 0x3c, !PT ;  /* 0x000000020303a212 */ /* 0x000fe200078e3cff */
[----:B------:R-:W-:-:S07]  /*330c0*/  IMAD.MOV.U32 R4, RZ, RZ, R14 ;  /* 0x000000ffff047224 */ /* 0x000fce00078e000e */
[----:B------:R-:W-:Y:S05]  /*330d0*/  WARPSYNC.COLLECTIVE R15, `(.L_x_2357) ;  /* 0x000000000f087348 */ /* 0x000fea0003c00000 */
[----:B------:R0:W1:Y:S02]  /*330e0*/  SHFL.IDX P6, R14, R13, R12, R11 ;  /* 0x0000000c0d0e7389 */ /* 0x00006400000c000b */
[----:B01----:R-:W-:Y:S01]  /*330f0*/  ENDCOLLECTIVE ;  /* 0x000000000000791b */ /* 0x003fe20003800000 */
.L_x_2357:
[----:B------:R-:W-:Y:S01]  /*33100*/  @!PT LDS RZ, [RZ] ;  /* 0x00000000fffff984 */ /* 0x000fe20000000800 */
[----:B------:R-:W-:Y:S01]  /*33110*/  @!PT LDS RZ, [RZ] ;  /* 0x00000000fffff984 */ /* 0x000fe20000000800 */
[----:B------:R-:W-:Y:S01]  /*33120*/  @!PT LDS RZ, [RZ] ;  /* 0x00000000fffff984 */ /* 0x000fe20000000800 */
[----:B------:R1:W-:Y:S01]  /*33130*/  @!P2 LDGSTS.E.BYPASS.LTC128B.128 [R8+0x17400], desc[UR60][R2.64], !P0 ;  /* 0x174000000208afae */ /* 0x0003e2000c101d7c */
[----:B------:R-:W-:Y:S01]  /*33140*/  IMAD.MOV.U32 R0, RZ, RZ, R14 ;  /* 0x000000ffff007224 */ /* 0x000fe200078e000e */
[----:B------:R-:W-:Y:S06]  /*33150*/  BRA `(.L_x_2358) ;  /* 0xffffff7800447947 */ /* 0x000fec000383ffff */
.L_x_2108:
[----:B0-----:R0:W1:Y:S02]  /*33160*/  SYNCS.PHASECHK.TRANS64.TRYWAIT P0, [R17+URZ+0x22820], R0 ;  /* 0x02282000110075a7 */ /* 0x001064000800017f */
[----:B-1----:R-:W-:Y:S05]  /*33170*/  @!P0 NANOSLEEP.SYNCS 0x989680 ;  /* 0x009896800000895d */ /* 0x002fea0003900000 */
[----:B------:R-:W1:Y:S02]  /*33180*/  @!P0 SYNCS.PHASECHK.TRANS64 P0, [R17+URZ+0x22820], R0 ;  /* 0x02282000110085a7 */ /* 0x000e64000800007f */
[----:B-1----:R-:W-:Y:S05]  /*33190*/  @!P0 BRA `(.L_x_2108) ;  /* 0xfffffffc00f08947 */ /* 0x002fea000383ffff */
[----:B------:R-:W-:Y:S05]  /*331a0*/  BRA `(.L_x_2359) ;  /* 0xffffff7800ac7947 */ /* 0x000fea000383ffff */
.L_x_2112:
[----:B0-----:R0:W1:Y:S02]  /*331b0*/  SYNCS.PHASECHK.TRANS64.TRYWAIT P0, [R0+URZ+0x22880], R31 ;  /* 0x0228801f000075a7 */ /* 0x001064000800017f */
[----:B-1----:R-:W-:Y:S05]  /*331c0*/  @!P0 NANOSLEEP.SYNCS 0x989680 ;  /* 0x009896800000895d */ /* 0x002fea0003900000 */
[----:B------:R-:W1:Y:S02]  /*331d0*/  @!P0 SYNCS.PHASECHK.TRANS64 P0, [R0+URZ+0x22880], R31 ;  /* 0x0228801f000085a7 */ /* 0x000e64000800007f */
[----:B-1----:R-:W-:Y:S05]  /*331e0*/  @!P0 BRA `(.L_x_2112) ;  /* 0xfffffffc00f08947 */ /* 0x002fea000383ffff */
[----:B------:R-:W-:Y:S05]  /*331f0*/  BRA `(.L_x_2360) ;  /* 0xffffff7c00d07947 */ /* 0x000fea000383ffff */
.L_x_2113:
        /* <DEDUP_REMOVED lines=8> */
.L_x_2362:
[----:B------:R-:W-:Y:S05]  /*33280*/  BSYNC B0 ;  /* 0x0000000000007941 */ /* 0x000fea0003800000 */
.L_x_2361:
        /* <DEDUP_REMOVED lines=9> */
.L_x_2363:
[----:B------:R-:W-:Y:S02]  /*33320*/  IMAD.MOV.U32 R13, RZ, RZ, R18 ;  /* 0x000000ffff0d7224 */ /* 0x000fe400078e0012 */
[----:B------:R-:W-:Y:S02]  /*33330*/  IMAD.MOV.U32 R12, RZ, RZ, 0x1 ;  /* 0x00000001ff0c7424 */ /* 0x000fe400078e00ff */
[----:B------:R-:W-:-:S07]  /*33340*/  IMAD.MOV.U32 R2, RZ, RZ, R14 ;  /* 0x000000ffff027224 */ /* 0x000fce00078e000e */
[----:B------:R-:W-:Y:S05]  /*33350*/  WARPSYNC.COLLECTIVE R15, `(.L_x_2364) ;  /* 0x000000000f087348 */ /* 0x000fea0003c00000 */
[----:B------:R0:W1:Y:S02]  /*33360*/  SHFL.IDX P6, R14, R13, R12, R11 ;  /* 0x0000000c0d0e7389 */ /* 0x00006400000c000b */
[----:B01----:R-:W-:Y:S01]  /*33370*/  ENDCOLLECTIVE ;  /* 0x000000000000791b */ /* 0x003fe20003800000 */
.L_x_2364:
        /* <DEDUP_REMOVED lines=11> */
.L_x_2365:
        /* <DEDUP_REMOVED lines=9> */
.L_x_2366:
        /* <DEDUP_REMOVED lines=9> */
.L_x_2367:
[----:B------:R-:W-:Y:S02]  /*33550*/  IMAD.MOV.U32 R13, RZ, RZ, R18 ;  /* 0x000000ffff0d7224 */ /* 0x000fe400078e0012 */
[----:B------:R-:W-:Y:S02]  /*33560*/  IMAD.MOV.U32 R12, RZ, RZ, 0x3 ;  /* 0x00000003ff0c7424 */ /* 0x000fe400078e00ff */
[----:B------:R-:W-:-:S07]  /*33570*/  IMAD.MOV.U32 R2, RZ, RZ, R14 ;  /* 0x000000ffff027224 */ /* 0x000fce00078e000e */
[----:B------:R-:W-:Y:S05]  /*33580*/  WARPSYNC.COLLECTIVE R15, `(.L_x_2368) ;  /* 0x000000000f087348 */ /* 0x000fea0003c00000 */
[----:B------:R0:W1:Y:S02]  /*33590*/  SHFL.IDX P6, R14, R13, R12, R11 ;  /* 0x0000000c0d0e7389 */ /* 0x00006400000c000b */
[----:B01----:R-:W-:Y:S01]  /*335a0*/  ENDCOLLECTIVE ;  /* 0x000000000000791b */ /* 0x003fe20003800000 */
.L_x_2368:
        /* <DEDUP_REMOVED lines=11> */
.L_x_2369:
[----:B------:R-:W-:Y:S02]  /*33660*/  IMAD.MOV.U32 R13, RZ, RZ, R18 ;  /* 0x000000ffff0d7224 */ /* 0x000fe400078e0012 */
[----:B------:R-:W-:Y:S02]  /*33670*/  IMAD.MOV.U32 R12, RZ, RZ, 0x4 ;  /* 0x00000004ff0c7424 */ /* 0x000fe400078e00ff */
[----:B------:R-:W-:-:S07]  /*33680*/  IMAD.MOV.U32 R2, RZ, RZ, R14 ;  /* 0x000000ffff027224 */ /* 0x000fce00078e000e */
[----:B------:R-:W-:Y:S05]  /*33690*/  WARPSYNC.COLLECTIVE R15, `(.L_x_2370) ;  /* 0x000000000f087348 */ /* 0x000fea0003c00000 */
[----:B------:R0:W1:Y:S02]  /*336a0*/  SHFL.IDX P6, R14, R13, R12, R11 ;  /* 0x0000000c0d0e7389 */ /* 0x00006400000c000b */
[----:B01----:R-:W-:Y:S01]  /*336b0*/  ENDCOLLECTIVE ;  /* 0x000000000000791b */ /* 0x003fe20003800000 */
.L_x_2370:
        /* <DEDUP_REMOVED lines=11> */
.L_x_2371:
[----:B------:R-:W-:Y:S02]  /*33770*/  IMAD.MOV.U32 R13, RZ, RZ, R18 ;  /* 0x000000ffff0d7224 */ /* 0x000fe400078e0012 */
[----:B------:R-:W-:Y:S02]  /*33780*/  IMAD.MOV.U32 R12, RZ, RZ, 0x5 ;  /* 0x00000005ff0c7424 */ /* 0x000fe400078e00ff */
[----:B------:R-:W-:-:S07]  /*33790*/  IMAD.MOV.U32 R2, RZ, RZ, R14 ;  /* 0x000000ffff027224 */ /* 0x000fce00078e000e */
[----:B------:R-:W-:Y:S05]  /*337a0*/  WARPSYNC.COLLECTIVE R15, `(.L_x_2372) ;  /* 0x000000000f087348 */ /* 0x000fea0003c00000 */
[----:B------:R0:W1:Y:S02]  /*337b0*/  SHFL.IDX P6, R14, R13, R12, R11 ;  /* 0x0000000c0d0e7389 */ /* 0x00006400000c000b */
[----:B01----:R-:W-:Y:S01]  /*337c0*/  ENDCOLLECTIVE ;  /* 0x000000000000791b */ /* 0x003fe20003800000 */
.L_x_2372:
        /* <DEDUP_REMOVED lines=11> */
.L_x_2373:
[----:B------:R-:W-:Y:S02]  /*33880*/  IMAD.MOV.U32 R13, RZ, RZ, R18 ;  /* 0x000000ffff0d7224 */ /* 0x000fe400078e0012 */
[----:B------:R-:W-:Y:S02]  /*33890*/  IMAD.MOV.U32 R12, RZ, RZ, 0x6 ;  /* 0x00000006ff0c7424 */ /* 0x000fe400078e00ff */
[----:B------:R-:W-:-:S07]  /*338a0*/  IMAD.MOV.U32 R2, RZ, RZ, R14 ;  /* 0x000000ffff027224 */ /* 0x000fce00078e000e */
[----:B------:R-:W-:Y:S05]  /*338b0*/  WARPSYNC.COLLECTIVE R15, `(.L_x_2374) ;  /* 0x000000000f087348 */ /* 0x000fea0003c00000 */
[----:B------:R0:W1:Y:S02]  /*338c0*/  SHFL.IDX P6, R14, R13, R12, R11 ;  /* 0x0000000c0d0e7389 */ /* 0x00006400000c000b */
[----:B01----:R-:W-:Y:S01]  /*338d0*/  ENDCOLLECTIVE ;  /* 0x000000000000791b */ /* 0x003fe20003800000 */
.L_x_2374:
        /* <DEDUP_REMOVED lines=11> */
.L_x_2375:
[----:B------:R-:W-:Y:S02]  /*33990*/  IMAD.MOV.U32 R13, RZ, RZ, R18 ;  /* 0x000000ffff0d7224 */ /* 0x000fe400078e0012 */
[----:B------:R-:W-:Y:S02]  /*339a0*/  IMAD.MOV.U32 R12, RZ, RZ, 0x7 ;  /* 0x00000007ff0c7424 */ /* 0x000fe400078e00ff */
[----:B------:R-:W-:-:S07]  /*339b0*/  IMAD.MOV.U32 R2, RZ, RZ, R14 ;  /* 0x000000ffff027224 */ /* 0x000fce00078e000e */
[----:B------:R-:W-:Y:S05]  /*339c0*/  WARPSYNC.COLLECTIVE R15, `(.L_x_2376) ;  /* 0x000000000f087348 */ /* 0x000fea0003c00000 */
[----:B------:R0:W1:Y:S02]  /*339d0*/  SHFL.IDX P6, R14, R13, R12, R11 ;  /* 0x0000000c0d0e7389 */ /* 0x00006400000c000b */
[----:B01----:R-:W-:Y:S01]  /*339e0*/  ENDCOLLECTIVE ;  /* 0x000000000000791b */ /* 0x003fe20003800000 */
.L_x_2376:
        /* <DEDUP_REMOVED lines=11> */
.L_x_2377:
        /* <DEDUP_REMOVED lines=9> */
.L_x_2378:
        /* <DEDUP_REMOVED lines=9> */
.L_x_2379:
        /* <DEDUP_REMOVED lines=8> */
.L_x_2380:
        /* <DEDUP_REMOVED lines=9> */
.L_x_2381:
[----:B------:R-:W-:Y:S01]  /*33cd0*/  IMAD.MOV.U32 R2, RZ, RZ, R14 ;  /* 0x000000ffff027224 */ /* 0x000fe200078e000e */
[----:B------:R-:W-:Y:S06]  /*33ce0*/  BRA `(.L_x_2382) ;  /* 0xffffff78006c7947 */ /* 0x000fec000383ffff */
.L_x_2118:
[----:B---3--:R3:W4:Y:S02]  /*33cf0*/  SYNCS.PHASECHK.TRANS64.TRYWAIT P0, [R0+URZ+0x22840], R31 ;  /* 0x0228401f000075a7 */ /* 0x008724000800017f */
[----:B----4-:R-:W-:Y:S05]  /*33d00*/  @!P0 NANOSLEEP.SYNCS 0x989680 ;  /* 0x009896800000895d */ /* 0x010fea0003900000 */
[----:B------:R-:W4:Y:S02]  /*33d10*/  @!P0 SYNCS.PHASECHK.TRANS64 P0, [R0+URZ+0x22840], R31 ;  /* 0x0228401f000085a7 */ /* 0x000f24000800007f */
[----:B----4-:R-:W-:Y:S05]  /*33d20*/  @!P0 BRA `(.L_x_2118) ;  /* 0xfffffffc00f08947 */ /* 0x010fea000383ffff */
[----:B------:R-:W-:Y:S05]  /*33d30*/  BRA `(.L_x_2383) ;  /* 0xffffff7800bc7947 */ /* 0x000fea000383ffff */
.L_x_2119:
[----:B------:R-:W-:Y:S01]  /*33d40*/  BSSY B0, `(.L_x_2384) ;  /* 0x0000008000007945 */ /* 0x000fe20003800000 */
[----:B------:R-:W-:Y:S02]  /*33d50*/  IMAD.MOV.U32 R13, RZ, RZ, R5 ;  /* 0x000000ffff0d7224 */ /* 0x000fe400078e0005 */
[----:B------:R-:W-:Y:S02]  /*33d60*/  IMAD.MOV.U32 R12, RZ, RZ, RZ ;  /* 0x000000ffff0c7224 */ /* 0x000fe400078e00ff */
[----:B------:R-:W-:Y:S02]  /*33d70*/  IMAD.MOV.U32 R11, RZ, RZ, 0x181f ;  /* 0x0000181fff0b7424 */ /* 0x000fe400078e00ff */
[----:B------:R-:W-:-:S07]  /*33d80*/  IMAD.MOV.U32 R15, RZ, RZ, -0x1 ;  /* 0xffffffffff0f7424 */ /* 0x000fce00078e00ff */
[----:B0-23--:R-:W-:Y:S05]  /*33d90*/  WARPSYNC.COLLECTIVE R15, `(.L_x_2385) ;  /* 0x000000000f087348 */ /* 0x00dfea0003c00000 */
[----:B------:R1:W4:Y:S02]  /*33da0*/  SHFL.IDX P6, R14, R13, R12, R11 ;  /* 0x0000000c0d0e7389 */ /* 0x00032400000c000b */
[----:B01234-:R-:W-:Y:S01]  /*33db0*/  ENDCOLLECTIVE ;  /* 0x000000000000791b */ /* 0x01ffe20003800000 */
.L_x_2385:
[----:B------:R-:W-:Y:S05]  /*33dc0*/  BSYNC B0 ;  /* 0x0000000000007941 */ /* 0x000fea0003800000 */
.L_x_2384:
        /* <DEDUP_REMOVED lines=8> */
.L_x_2386:
[----:B------:R-:W-:Y:S02]  /*33e50*/  IMAD.MOV.U32 R13, RZ, RZ, R5 ;  /* 0x000000ffff0d7224 */ /* 0x000fe400078e0005 */
[----:B------:R-:W-:Y:S02]  /*33e60*/  IMAD.MOV.U32 R12, RZ, RZ, 0x1 ;  /* 0x00000001ff0c7424 */ /* 0x000fe400078e00ff */
[----:B------:R-:W-:-:S07]  /*33e70*/  IMAD.MOV.U32 R2, RZ, RZ, R14 ;  /* 0x000000ffff027224 */ /* 0x000fce00078e000e */
[----:B------:R-:W-:Y:S05]  /*33e80*/  WARPSYNC.COLLECTIVE R15, `(.L_x_2387) ;  /* 0x000000000f087348 */ /* 0x000fea0003c00000 */
[----:B------:R0:W1:Y:S02]  /*33e90*/  SHFL.IDX P6, R14, R13, R12, R11 ;  /* 0x0000000c0d0e7389 */ /* 0x00006400000c000b */
[----:B01----:R-:W-:Y:S01]  /*33ea0*/  ENDCOLLECTIVE ;  /* 0x000000000000791b */ /* 0x003fe20003800000 */
.L_x_2387:
        /* <DEDUP_REMOVED lines=11> */
.L_x_2388:
[----:B------:R-:W-:Y:S02]  /*33f60*/  IMAD.MOV.U32 R13, RZ, RZ, R5 ;  /* 0x000000ffff0d7224 */ /* 0x000fe400078e0005 */
[----:B------:R-:W-:Y:S02]  /*33f70*/  IMAD.MOV.U32 R12, RZ, RZ, 0x2 ;  /* 0x00000002ff0c7424 */ /* 0x000fe400078e00ff */
[----:B------:R-:W-:-:S07]  /*33f80*/  IMAD.MOV.U32 R10, RZ, RZ, R14 ;  /* 0x000000ffff0a7224 */ /* 0x000fce00078e000e */
[----:B------:R-:W-:Y:S05]  /*33f90*/  WARPSYNC.COLLECTIVE R15, `(.L_x_2389) ;  /* 0x000000000f087348 */ /* 0x000fea0003c00000 */
[----:B------:R0:W1:Y:S02]  /*33fa0*/  SHFL.IDX P6, R14, R13, R12, R11 ;  /* 0x0000000c0d0e7389 */ /* 0x00006400000c000b */
[----:B01----:R-:W-:Y:S01]  /*33fb0*/  ENDCOLLECTIVE ;  /* 0x000000000000791b */ /* 0x003fe20003800000 */
.L_x_2389:
        /* <DEDUP_REMOVED lines=11> */
.L_x_2390:
[----:B------:R-:W-:Y:S02]  /*34070*/  IMAD.MOV.U32 R13, RZ, RZ, R5 ;  /* 0x000000ffff0d7224 */ /* 0x000fe400078e0005 */
[----:B------:R-:W-:Y:S02]  /*34080*/  IMAD.MOV.U32 R12, RZ, RZ, 0x3 ;  /* 0x00000003ff0c7424 */ /* 0x000fe400078e00ff */
[----:B------:R-:W-:-:S07]  /*34090*/  IMAD.MOV.U32 R2, RZ, RZ, R14 ;  /* 0x000000ffff027224 */ /* 0x000fce00078e000e */
[----:B------:R-:W-:Y:S05]  /*340a0*/  WARPSYNC.COLLECTIVE R15, `(.L_x_2391) ;  /* 0x000000000f087348 */ /* 0x000fea0003c00000 */
[----:B------:R0:W1:Y:S02]  /*340b0*/  SHFL.IDX P6, R14, R13, R12, R11 ;  /* 0x0000000c0d0e7389 */ /* 0x00006400000c000b */
[----:B01----:R-:W-:Y:S01]  /*340c0*/  ENDCOLLECTIVE ;  /* 0x000000000000791b */ /* 0x003fe20003800000 */
.L_x_2391:
        /* <DEDUP_REMOVED lines=11> */
.L_x_2392:
[----:B------:R-:W-:Y:S02]  /*34180*/  IMAD.MOV.U32 R13, RZ, RZ, R5 ;  /* 0x000000ffff0d7224 */ /* 0x000fe400078e0005 */
[----:B------:R-:W-:Y:S02]  /*34190*/  IMAD.MOV.U32 R12, RZ, RZ, 0x4 ;  /* 0x00000004ff0c7424 */ /* 0x000fe400078e00ff */
[----:B------:R-:W-:-:S07]  /*341a0*/  IMAD.MOV.U32 R2, RZ, RZ, R14 ;  /* 0x000000ffff027224 */ /* 0x000fce00078e000e */
[----:B------:R-:W-:Y:S05]  /*341b0*/  WARPSYNC.COLLECTIVE R15, `(.L_x_2393) ;  /* 0x000000000f087348 */ /* 0x000fea0003c00000 */
[----:B------:R0:W1:Y:S02]  /*341c0*/  SHFL.IDX P6, R14, R13, R12, R11 ;  /* 0x0000000c0d0e7389 */ /* 0x00006400000c000b */
[----:B01----:R-:W-:Y:S01]  /*341d0*/  ENDCOLLECTIVE ;  /* 0x000000000000791b */ /* 0x003fe20003800000 */
.L_x_2393:
        /* <DEDUP_REMOVED lines=11> */
.L_x_2394:
[----:B------:R-:W-:Y:S02]  /*34290*/  IMAD.MOV.U32 R13, RZ, RZ, R5 ;  /* 0x000000ffff0d7224 */ /* 0x000fe400078e0005 */
[----:B------:R-:W-:Y:S02]  /*342a0*/  IMAD.MOV.U32 R12, RZ, RZ, 0x5 ;  /* 0x00000005ff0c7424 */ /* 0x000fe400078e00ff */
[----:B------:R-:W-:-:S07]  /*342b0*/  IMAD.MOV.U32 R2, RZ, RZ, R14 ;  /* 0x000000ffff027224 */ /* 0x000fce00078e000e */
[----:B------:R-:W-:Y:S05]  /*342c0*/  WARPSYNC.COLLECTIVE R15, `(.L_x_2395) ;  /* 0x000000000f087348 */ /* 0x000fea0003c00000 */
[----:B------:R0:W1:Y:S02]  /*342d0*/  SHFL.IDX P6, R14, R13, R12, R11 ;  /* 0x0000000c0d0e7389 */ /* 0x00006400000c000b */
[----:B01----:R-:W-:Y:S01]  /*342e0*/  ENDCOLLECTIVE ;  /* 0x000000000000791b */ /* 0x003fe20003800000 */
.L_x_2395:
        /* <DEDUP_REMOVED lines=11> */
.L_x_2396:
[----:B------:R-:W-:Y:S02]  /*343a0*/  IMAD.MOV.U32 R13, RZ, RZ, R5 ;  /* 0x000000ffff0d7224 */ /* 0x000fe400078e0005 */
[----:B------:R-:W-:Y:S02]  /*343b0*/  IMAD.MOV.U32 R12, RZ, RZ, 0x6 ;  /* 0x00000006ff0c7424 */ /* 0x000fe400078e00ff */
[----:B------:R-:W-:-:S07]  /*343c0*/  IMAD.MOV.U32 R2, RZ, RZ, R14 ;  /* 0x000000ffff027224 */ /* 0x000fce00078e000e */
[----:B------:R-:W-:Y:S05]  /*343d0*/  WARPSYNC.COLLECTIVE R15, `(.L_x_2397) ;  /* 0x000000000f087348 */ /* 0x000fea0003c00000 */
[----:B------:R0:W1:Y:S02]  /*343e0*/  SHFL.IDX P6, R14, R13, R12, R11 ;  /* 0x0000000c0d0e7389 */ /* 0x00006400000c000b */
[----:B01----:R-:W-:Y:S01]  /*343f0*/  ENDCOLLECTIVE ;  /* 0x000000000000791b */ /* 0x003fe20003800000 */
.L_x_2397:
        /* <DEDUP_REMOVED lines=11> */
.L_x_2398:
[----:B------:R-:W-:Y:S02]  /*344b0*/  IMAD.MOV.U32 R13, RZ, RZ, R5 ;  /* 0x000000ffff0d7224 */ /* 0x000fe400078e0005 */
[----:B------:R-:W-:Y:S02]  /*344c0*/  IMAD.MOV.U32 R12, RZ, RZ, 0x7 ;  /* 0x00000007ff0c7424 */ /* 0x000fe400078e00ff */
[----:B------:R-:W-:-:S07]  /*344d0*/  IMAD.MOV.U32 R2, RZ, RZ, R14 ;  /* 0x000000ffff027224 */ /* 0x000fce00078e000e */
[----:B------:R-:W-:Y:S05]  /*344e0*/  WARPSYNC.COLLECTIVE R15, `(.L_x_2399) ;  /* 0x000000000f087348 */ /* 0x000fea0003c00000 */
[----:B------:R0:W1:Y:S02]  /*344f0*/  SHFL.IDX P6, R14, R13, R12, R11 ;  /* 0x0000000c0d0e7389 */ /* 0x00006400000c000b */
[----:B01----:R-:W-:Y:S01]  /*34500*/  ENDCOLLECTIVE ;  /* 0x000000000000791b */ /* 0x003fe20003800000 */
.L_x_2399:
        /* <DEDUP_REMOVED lines=11> */
.L_x_2400:
[----:B------:R-:W-:Y:S02]  /*345c0*/  IMAD.MOV.U32 R13, RZ, RZ, R8 ;  /* 0x000000ffff0d7224 */ /* 0x000fe400078e0008 */
[----:B------:R-:W-:Y:S02]  /*345d0*/  IMAD.MOV.U32 R12, RZ, RZ, RZ ;  /* 0x000000ffff0c7224 */ /* 0x000fe400078e00ff */
[----:B------:R-:W-:-:S07]  /*345e0*/  IMAD.MOV.U32 R10, RZ, RZ, R14 ;  /* 0x000000ffff0a7224 */ /* 0x000fce00078e000e */
[----:B------:R-:W-:Y:S05]  /*345f0*/  WARPSYNC.COLLECTIVE R15, `(.L_x_2401) ;  /* 0x000000000f087348 */ /* 0x000fea0003c00000 */
[----:B------:R0:W1:Y:S02]  /*34600*/  SHFL.IDX P6, R14, R13, R12, R11 ;  /* 0x0000000c0d0e7389 */ /* 0x00006400000c000b */
[----:B01----:R-:W-:Y:S01]  /*34610*/  ENDCOLLECTIVE ;  /* 0x000000000000791b */ /* 0x003fe20003800000 */
.L_x_2401:
        /* <DEDUP_REMOVED lines=11> */
.L_x_2402:
[----:B------:R-:W-:Y:S02]  /*346d0*/  IMAD.MOV.U32 R13, RZ, RZ, R8 ;  /* 0x000000ffff0d7224 */ /* 0x000fe400078e0008 */
[----:B------:R-:W-:Y:S02]  /*346e0*/  IMAD.MOV.U32 R12, RZ, RZ, 0x1 ;  /* 0x00000001ff0c7424 */ /* 0x000fe400078e00ff */
[----:B------:R-:W-:-:S07]  /*346f0*/  IMAD.MOV.U32 R5, RZ, RZ, R14 ;  /* 0x000000ffff057224 */ /* 0x000fce00078e000e */
[----:B------:R-:W-:Y:S05]  /*34700*/  WARPSYNC.COLLECTIVE R15, `(.L_x_2403) ;  /* 0x000000000f087348 */ /* 0x000fea0003c00000 */
[----:B------:R0:W1:Y:S02]  /*34710*/  SHFL.IDX P6, R14, R13, R12, R11 ;  /* 0x0000000c0d0e7389 */ /* 0x00006400000c000b */
[----:B01----:R-:W-:Y:S01]  /*34720*/  ENDCOLLECTIVE ;  /* 0x000000000000791b */ /* 0x003fe20003800000 */
.L_x_2403:
        /* <DEDUP_REMOVED lines=11> */
.L_x_2404:
[----:B------:R-:W-:Y:S01]  /*347e0*/  IMAD.MOV.U32 R2, RZ, RZ, R14 ;  /* 0x000000ffff027224 */ /* 0x000fe200078e000e */
[----:B------:R-:W-:Y:S06]  /*347f0*/  BRA `(.L_x_2405) ;  /* 0xffffff7400547947 */ /* 0x000fec000383ffff */
.L_x_2124:
[----:B-1----:R1:W2:Y:S02]  /*34800*/  SYNCS.PHASECHK.TRANS64.TRYWAIT P2, [R3+URZ+0x22870], R0 ;  /* 0x02287000030075a7 */ /* 0x0022a4000804017f */
[----:B--2---:R-:W-:Y:S05]  /*34810*/  @!P2 NANOSLEEP.SYNCS 0x989680 ;  /* 0x009896800000a95d */ /* 0x004fea0003900000 */
[----:B------:R-:W2:Y:S02]  /*34820*/  @!P2 SYNCS.PHASECHK.TRANS64 P2, [R3+URZ+0x22870], R0 ;  /* 0x022870000300a5a7 */ /* 0x000ea4000804007f */
[----:B--2---:R-:W-:Y:S05]  /*34830*/  @!P2 BRA `(.L_x_2124) ;  /* 0xfffffffc00f0a947 */ /* 0x004fea000383ffff */
[----:B------:R-:W-:Y:S05]  /*34840*/  BRA `(.L_x_2406) ;  /* 0xffffff7400b87947 */ /* 0x000fea000383ffff */
.L_x_2126:
[----:B-1----:R1:W2:Y:S02]  /*34850*/  SYNCS.PHASECHK.TRANS64.TRYWAIT P2, [R3+URZ+0x22860], R0 ;  /* 0x02286000030075a7 */ /* 0x0022a4000804017f */
[----:B--2---:R-:W-:Y:S05]  /*34860*/  @!P2 NANOSLEEP.SYNCS 0x989680 ;  /* 0x009896800000a95d */ /* 0x004fea0003900000 */
[----:B------:R-:W2:Y:S02]  /*34870*/  @!P2 SYNCS.PHASECHK.TRANS64 P2, [R3+URZ+0x22860], R0 ;  /* 0x022860000300a5a7 */ /* 0x000ea4000804007f */
[----:B--2---:R-:W-:Y:S05]  /*34880*/  @!P2 BRA `(.L_x_2126) ;  /* 0xfffffffc00f0a947 */ /* 0x004fea000383ffff */
[----:B------:R-:W-:Y:S05]  /*34890*/  BRA `(.L_x_2407) ;  /* 0xffffff7400c87947 */ /* 0x000fea000383ffff */
.L_x_2134:
[----:B0-----:R0:W1:Y:S02]  /*348a0*/  SYNCS.PHASECHK.TRANS64.TRYWAIT P1, [R18+URZ+0x22870], R3 ;  /* 0x02287003120075a7 */ /* 0x001064000802017f */
[----:B-1----:R-:W-:Y:S05]  /*348b0*/  @!P1 NANOSLEEP.SYNCS 0x989680 ;  /* 0x009896800000995d */ /* 0x002fea0003900000 */
[----:B------:R-:W1:Y:S02]  /*348c0*/  @!P1 SYNCS.PHASECHK.TRANS64 P1, [R18+URZ+0x22870], R3 ;  /* 0x02287003120095a7 */ /* 0x000e64000802007f */
[----:B-1----:R-:W-:Y:S05]  /*348d0*/  @!P1 BRA `(.L_x_2134) ;  /* 0xfffffffc00f09947 */ /* 0x002fea000383ffff */
[----:B------:R-:W-:Y:S05]  /*348e0*/  BRA `(.L_x_2408) ;  /* 0xffffff7c008c7947 */ /* 0x000fea000383ffff */
.L_x_2136:
[----:B0-----:R0:W1:Y:S02]  /*348f0*/  SYNCS.PHASECHK.TRANS64.TRYWAIT P1, [R18+URZ+0x22860], R3 ;  /* 0x02286003120075a7 */ /* 0x001064000802017f */
[----:B-1----:R-:W-:Y:S05]  /*34900*/  @!P1 NANOSLEEP.SYNCS 0x989680 ;  /* 0x009896800000995d */ /* 0x002fea0003900000 */
[----:B------:R-:W1:Y:S02]  /*34910*/  @!P1 SYNCS.PHASECHK.TRANS64 P1, [R18+URZ+0x22860], R3 ;  /* 0x02286003120095a7 */ /* 0x000e64000802007f */
[----:B-1----:R-:W-:Y:S05]  /*34920*/  @!P1 BRA `(.L_x_2136) ;  /* 0xfffffffc00f09947 */ /* 0x002fea000383ffff */
[----:B------:R-:W-:Y:S05]  /*34930*/  BRA `(.L_x_2409) ;  /* 0xffffff7c00987947 */ /* 0x000fea000383ffff */
.L_x_2141:
        /* <DEDUP_REMOVED lines=8> */
.L_x_2411:
[----:B------:R-:W-:Y:S05]  /*349c0*/  BSYNC B0 ;  /* 0x0000000000007941 */ /* 0x000fea0003800000 */
.L_x_2410:
[----:B------:R-:W-:Y:S02]  /*349d0*/  IMAD.MOV.U32 R13, RZ, RZ, R24 ;  /* 0x000000ffff0d7224 */ /* 0x000fe400078e0018 */
[----:B------:R-:W-:Y:S02]  /*349e0*/  IMAD.MOV.U32 R12, RZ, RZ, 0x1 ;  /* 0x00000001ff0c7424 */ /* 0x000fe400078e00ff */
[----:B------:R-:W-:Y:S02]  /*349f0*/  IMAD.MOV.U32 R11, RZ, RZ, 0x1f ;  /* 0x0000001fff0b7424 */ /* 0x000fe400078e00ff */
[----:B------:R-:W-:Y:S02]  /*34a00*/  IMAD.MOV.U32 R15, RZ, RZ, -0x1 ;  /* 0xffffffffff0f7424 */ /* 0x000fe400078e00ff */
[----:B------:R-:W-:Y:S02]  /*34a10*/  IMAD.IADD R5, R27, 0x1, R7 ;  /* 0x000000011b057824 */ /* 0x000fe400078e0207 */
[----:B------:R-:W-:-:S07]  /*34a20*/  IMAD.MOV.U32 R0, RZ, RZ, R14 ;  /* 0x000000ffff007224 */ /* 0x000fce00078e000e */
[----:B------:R-:W-:Y:S05]  /*34a30*/  WARPSYNC.COLLECTIVE R15, `(.L_x_2412) ;  /* 0x000000000f087348 */ /* 0x000fea0003c00000 */
[----:B------:R0:W1:Y:S02]  /*34a40*/  SHFL.IDX P6, R14, R13, R12, R11 ;  /* 0x0000000c0d0e7389 */ /* 0x00006400000c000b */
[----:B01----:R-:W-:Y:S01]  /*34a50*/  ENDCOLLECTIVE ;  /* 0x000000000000791b */ /* 0x003fe20003800000 */
.L_x_2412:
[----:B------:R-:W-:Y:S02]  /*34a60*/  ULDC UR4, c[0x0][0xc3c] ;  /* 0x00030f0000047ab9 */ /* 0x000fe40000000800 */
[----:B------:R-:W-:-:S13]  /*34a70*/  ISETP.GE.OR P1, PT, R5, UR4, !P0 ;  /* 0x0000000405007c0c */ /* 0x000fda000c726670 */
[----:B------:R-:W0:Y:S01]  /*34a80*/  @!P1 LDC.64 R2, c[0x0][0xc80] ;  /* 0x00032000ff029b82 */ /* 0x000e220000000a00 */
[----:B------:R-:W-:Y:S02]  /*34a90*/  IMAD.MOV.U32 R11, RZ, RZ, RZ ;  /* 0x000000ffff0b7224 */ /* 0x000fe400078e00ff */
[----:B------:R-:W-:Y:S02]  /*34aa0*/  IMAD.MOV.U32 R24, RZ, RZ, R14 ;  /* 0x000000ffff187224 */ /* 0x000fe400078e000e */
[----:B0-----:R-:W-:-:S06]  /*34ab0*/  @!P1 IMAD.WIDE R2, R5, 0x4, R2 ;  /* 0x0000000405029825 */ /* 0x001fcc00078e0202 */
[----:B------:R0:W2:Y:S01]  /*34ac0*/  @!P1 LDG.E R3, desc[UR60][R2.64] ;  /* 0x0000003c02039981 */ /* 0x0000a2000c1e1900 */
[C---:B------:R-:W-:Y:S02]  /*34ad0*/  ISETP.GE.U32.AND P2, PT, R7.reuse, 0x2, PT ;  /* 0x000000020700780c */ /* 0x040fe40003f46070 */
[C---:B------:R-:W-:Y:S02]  /*34ae0*/  ISETP.GE.U32.AND P3, PT, R7.reuse, 0x4, PT ;  /* 0x000000040700780c */ /* 0x040fe40003f66070 */
[C---:B------:R-:W-:Y:S02]  /*34af0*/  ISETP.GE.U32.AND P4, PT, R7.reuse, 0x8, PT ;  /* 0x000000080700780c */ /* 0x040fe40003f86070 */
[C---:B------:R-:W-:Y:S01]  /*34b00*/  ISETP.GE.U32.AND P5, PT, R7.reuse, 0x10, PT ;  /* 0x000000100700780c */ /* 0x040fe20003fa6070 */
[----:B0-----:R-:W-:Y:S02]  /*34b10*/  IMAD.MOV.U32 R2, RZ, RZ, RZ ;  /* 0x000000ffff027224 */ /* 0x001fe400078e00ff */
[----:B--2---:R-:W-:Y:S01]  /*34b20*/  @!P1 IMAD.MOV.U32 R2, RZ, RZ, R3 ;  /* 0x000000ffff029224 */ /* 0x004fe200078e0003 */
[----:B------:R-:W-:-:S03]  /*34b30*/  ISETP.NE.AND P1, PT, R7, RZ, PT ;  /* 0x000000ff0700720c */ /* 0x000fc60003f25270 */
[----:B------:R-:W-:-:S10]  /*34b40*/  IMAD.MOV.U32 R13, RZ, RZ, R2 ;  /* 0x000000ffff0d7224 */ /* 0x000fd400078e0002 */
[----:B------:R-:W-:Y:S05]  /*34b50*/  WARPSYNC.COLLECTIVE R15, `(.L_x_2413) ;  /* 0x000000000f087348 */ /* 0x000fea0003c00000 */
[----:B------:R0:W1:Y:S02]  /*34b60*/  SHFL.UP P6, R14, R13, R12, R11 ;  /* 0x0400000c0d0e7389 */ /* 0x00006400000c000b */
[----:B01----:R-:W-:Y:S01]  /*34b70*/  ENDCOLLECTIVE ;  /* 0x000000000000791b */ /* 0x003fe20003800000 */
.L_x_2413:
[----:B------:R-:W-:Y:S01]  /*34b80*/  IMAD.MOV.U32 R12, RZ, RZ, 0x2 ;  /* 0x00000002ff0c7424 */ /* 0x000fe200078e00ff */
[----:B------:R-:W-:-:S05]  /*34b90*/  SEL R5, R14, RZ, P1 ;  /* 0x000000ff0e057207 */ /* 0x000fca0000800000 */
[----:B------:R-:W-:-:S04]  /*34ba0*/  IMAD.IADD R4, R2, 0x1, R5 ;  /* 0x0000000102047824 */ /* 0x000fc800078e0205 */
[----:B------:R-:W-:-:S07]  /*34bb0*/  IMAD.MOV.U32 R13, RZ, RZ, R4 ;  /* 0x000000ffff0d7224 */ /* 0x000fce00078e0004 */
[----:B------:R-:W-:Y:S05]  /*34bc0*/  WARPSYNC.COLLECTIVE R15, `(.L_x_2414) ;  /* 0x000000000f087348 */ /* 0x000fea0003c00000 */
[----:B------:R0:W1:Y:S02]  /*34bd0*/  SHFL.UP P6, R14, R13, R12, R11 ;  /* 0x0400000c0d0e7389 */ /* 0x00006400000c000b */
[----:B01----:R-:W-:Y:S01]  /*34be0*/  ENDCOLLECTIVE ;  /* 0x000000000000791b */ /* 0x003fe20003800000 */
.L_x_2414:
[----:B------:R-:W-:Y:S01]  /*34bf0*/  IMAD.MOV.U32 R12, RZ, RZ, 0x4 ;  /* 0x00000004ff0c7424 */ /* 0x000fe200078e00ff */
[----:B------:R-:W-:-:S05]  /*34c00*/  SEL R5, R14, RZ, P2 ;  /* 0x000000ff0e057207 */ /* 0x000fca0001000000 */
[----:B------:R-:W-:-:S04]  /*34c10*/  IMAD.IADD R5, R4, 0x1, R5 ;  /* 0x0000000104057824 */ /* 0x000fc800078e0205 */
[----:B------:R-:W-:-:S07]  /*34c20*/  IMAD.MOV.U32 R13, RZ, RZ, R5 ;  /* 0x000000ffff0d7224 */ /* 0x000fce00078e0005 */
[----:B------:R-:W-:Y:S05]  /*34c30*/  WARPSYNC.COLLECTIVE R15, `(.L_x_2415) ;  /* 0x000000000f087348 */ /* 0x000fea0003c00000 */
[----:B------:R0:W1:Y:S02]  /*34c40*/  SHFL.UP P6, R14, R13, R12, R11 ;  /* 0x0400000c0d0e7389 */ /* 0x00006400000c000b */
[----:B01----:R-:W-:Y:S01]  /*34c50*/  ENDCOLLECTIVE ;  /* 0x000000000000791b */ /* 0x003fe20003800000 */
.L_x_2415:
[----:B------:R-:W-:Y:S01]  /*34c60*/  IMAD.MOV.U32 R12, RZ, RZ, 0x8 ;  /* 0x00000008ff0c7424 */ /* 0x000fe200078e00ff */
[----:B------:R-:W-:-:S05]  /*34c70*/  SEL R6, R14, RZ, P3 ;  /* 0x000000ff0e067207 */ /* 0x000fca0001800000 */
[----:B------:R-:W-:-:S04]  /*34c80*/  IMAD.IADD R6, R5, 0x1, R6 ;  /* 0x0000000105067824 */ /* 0x000fc800078e0206 */
[----:B------:R-:W-:-:S07]  /*34c90*/  IMAD.MOV.U32 R13, RZ, RZ, R6 ;  /* 0x000000ffff0d7224 */ /* 0x000fce00078e0006 */
[----:B------:R-:W-:Y:S05]  /*34ca0*/  WARPSYNC.COLLECTIVE R15, `(.L_x_2416) ;  /* 0x000000000f087348 */ /* 0x000fea0003c00000 */
[----:B------:R0:W1:Y:S02]  /*34cb0*/  SHFL.UP P6, R14, R13, R12, R11 ;  /* 0x0400000c0d0e7389 */ /* 0x00006400000c000b */
[----:B01----:R-:W-:Y:S01]  /*34cc0*/  ENDCOLLECTIVE ;  /* 0x000000000000791b */ /* 0x003fe20003800000 */
.L_x_2416:
[----:B------:R-:W-:Y:S01]  /*34cd0*/  IMAD.MOV.U32 R12, RZ, RZ, 0x10 ;  /* 0x00000010ff0c7424 */ /* 0x000fe200078e00ff */
[----:B------:R-:W-:-:S05]  /*34ce0*/  SEL R3, R14, RZ, P4 ;  /* 0x000000ff0e037207 */ /* 0x000fca0002000000 */
[----:B------:R-:W-:-:S04]  /*34cf0*/  IMAD.IADD R4, R6, 0x1, R3 ;  /* 0x0000000106047824 */ /* 0x000fc800078e0203 */
[----:B------:R-:W-:-:S07]  /*34d00*/  IMAD.MOV.U32 R13, RZ, RZ, R4 ;  /* 0x000000ffff0d7224 */ /* 0x000fce00078e0004 */
[----:B------:R-:W-:Y:S05]  /*34d10*/  WARPSYNC.COLLECTIVE R15, `(.L_x_2417) ;  /* 0x000000000f087348 */ /* 0x000fea0003c00000 */
[----:B------:R0:W1:Y:S02]  /*34d20*/  SHFL.UP P6, R14, R13, R12, R11 ;  /* 0x0400000c0d0e7389 */ /* 0x00006400000c000b */
[----:B01----:R-:W-:Y:S01]  /*34d30*/  ENDCOLLECTIVE ;  /* 0x000000000000791b */ /* 0x003fe20003800000 */
.L_x_2417:
[----:B------:R-:W-:Y:S02]  /*34d40*/  IMAD.MOV.U32 R12, RZ, RZ, 0x1f ;  /* 0x0000001fff0c7424 */ /* 0x000fe400078e00ff */
[----:B------:R-:W-:Y:S01]  /*34d50*/  IMAD.MOV.U32 R11, RZ, RZ, 0x1f ;  /* 0x0000001fff0b7424 */ /* 0x000fe200078e00ff */
[----:B------:R-:W-:-:S05]  /*34d60*/  SEL R3, R14, RZ, P5 ;  /* 0x000000ff0e037207 */ /* 0x000fca0002800000 */
[----:B------:R-:W-:-:S04]  /*34d70*/  IMAD.IADD R3, R4, 0x1, R3 ;  /* 0x0000000104037824 */ /* 0x000fc800078e0203 */
[----:B------:R-:W-:-:S07]  /*34d80*/  IMAD.MOV.U32 R13, RZ, RZ, R3 ;  /* 0x000000ffff0d7224 */ /* 0x000fce00078e0003 */
[----:B------:R-:W-:Y:S05]  /*34d90*/  WARPSYNC.COLLECTIVE R15, `(.L_x_2418) ;  /* 0x000000000f087348 */ /* 0x000fea0003c00000 */
[----:B------:R0:W1:Y:S02]  /*34da0*/  SHFL.IDX P6, R14, R13, R12, R11 ;  /* 0x0000000c0d0e7389 */ /* 0x00006400000c000b */
[----:B01----:R-:W-:Y:S01]  /*34db0*/  ENDCOLLECTIVE ;  /* 0x000000000000791b */ /* 0x003fe20003800000 */
.L_x_2418:
[----:B------:R-:W-:Y:S05]  /*34dc0*/  BRA `(.L_x_2419) ;  /* 0xffffff8000a87947 */ /* 0x000fea000383ffff */
.L_x_2146:
[----:B------:R-:W-:Y:S01]  /*34dd0*/  BSSY B0, `(.L_x_2420) ;  /* 0x0000008000007945 */ /* 0x000fe20003800000 */
[----:B-----5:R-:W-:Y:S02]  /*34de0*/  IMAD.MOV.U32 R13, RZ, RZ, R2 ;  /* 0x000000ffff0d7224 */ /* 0x020fe400078e0002 */
[----:B------:R-:W-:Y:S02]  /*34df0*/  IMAD.MOV.U32 R12, RZ, RZ, 0x1 ;  /* 0x00000001ff0c7424 */ /* 0x000fe400078e00ff */
[----:B------:R-:W-:Y:S02]  /*34e00*/  IMAD.MOV.U32 R11, RZ, RZ, RZ ;  /* 0x000000ffff0b7224 */ /* 0x000fe400078e00ff */
[----:B------:R-:W-:-:S07]  /*34e10*/  IMAD.MOV.U32 R15, RZ, RZ, -0x1 ;  /* 0xffffffffff0f7424 */ /* 0x000fce00078e00ff */
[----:B01----:R-:W-:Y:S05]  /*34e20*/  WARPSYNC.COLLECTIVE R15, `(.L_x_2421) ;  /* 0x000000000f087348 */ /* 0x003fea0003c00000 */
[----:B------:R2:W3:Y:S02]  /*34e30*/  SHFL.UP P6, R14, R13, R12, R11 ;  /* 0x0400000c0d0e7389 */ /* 0x0004e400000c000b */
[----:B0123--:R-:W-:Y:S01]  /*34e40*/  ENDCOLLECTIVE ;  /* 0x000000000000791b */ /* 0x00ffe20003800000 */
.L_x_2421:
[----:B------:R-:W-:Y:S05]  /*34e50*/  BSYNC B0 ;  /* 0x0000000000007941 */ /* 0x000fea0003800000 */
.L_x_2420:
[----:B------:R-:W-:Y:S01]  /*34e60*/  SEL R13, R14, RZ, P1 ;  /* 0x000000ff0e0d7207 */ /* 0x000fe20000800000 */
[----:B------:R-:W-:Y:S02]  /*34e70*/  IMAD.MOV.U32 R12, RZ, RZ, 0x2 ;  /* 0x00000002ff0c7424 */ /* 0x000fe400078e00ff */
[----:B------:R-:W-:Y:S02]  /*34e80*/  IMAD.MOV.U32 R11, RZ, RZ, RZ ;  /* 0x000000ffff0b7224 */ /* 0x000fe400078e00ff */
[----:B------:R-:W-:Y:S02]  /*34e90*/  IMAD.IADD R13, R2, 0x1, R13 ;  /* 0x00000001020d7824 */ /* 0x000fe400078e020d */
[----:B------:R-:W-:-:S07]  /*34ea0*/  IMAD.MOV.U32 R15, RZ, RZ, -0x1 ;  /* 0xffffffffff0f7424 */ /* 0x000fce00078e00ff */
[----:B------:R-:W-:Y:S05]  /*34eb0*/  WARPSYNC.COLLECTIVE R15, `(.L_x_2422) ;  /* 0x000000000f087348 */ /* 0x000fea0003c00000 */
[----:B------:R0:W1:Y:S02]  /*34ec0*/  SHFL.UP P6, R14, R13, R12, R11 ;  /* 0x0400000c0d0e7389 */ /* 0x00006400000c000b */
[----:B01----:R-:W-:Y:S01]  /*34ed0*/  ENDCOLLECTIVE ;  /* 0x000000000000791b */ /* 0x003fe20003800000 */
.L_x_2422:
[----:B------:R-:W-:Y:S01]  /*34ee0*/  IMAD.MOV.U32 R12, RZ, RZ, 0x4 ;  /* 0x00000004ff0c7424 */ /* 0x000fe200078e00ff */
[----:B------:R-:W-:-:S05]  /*34ef0*/  SEL R14, R14, RZ, P2 ;  /* 0x000000ff0e0e7207 */ /* 0x000fca0001000000 */
[----:B------:R-:W-:-:S04]  /*34f00*/  IMAD.IADD R3, R13, 0x1, R14 ;  /* 0x000000010d037824 */ /* 0x000fc800078e020e */
[----:B------:R-:W-:-:S07]  /*34f10*/  IMAD.MOV.U32 R13, RZ, RZ, R3 ;  /* 0x000000ffff0d7224 */ /* 0x000fce00078e0003 */
[----:B------:R-:W-:Y:S05]  /*34f20*/  WARPSYNC.COLLECTIVE R15, `(.L_x_2423) ;  /* 0x000000000f087348 */ /* 0x000fea0003c00000 */
[----:B------:R0:W1:Y:S02]  /*34f30*/  SHFL.UP P6, R14, R13, R12, R11 ;  /* 0x0400000c0d0e7389 */ /* 0x00006400000c000b */
[----:B01----:R-:W-:Y:S01]  /*34f40*/  ENDCOLLECTIVE ;  /* 0x000000000000791b */ /* 0x003fe20003800000 */
.L_x_2423:
[----:B------:R-:W-:Y:S01]  /*34f50*/  IMAD.MOV.U32 R12, RZ, RZ, 0x8 ;  /* 0x00000008ff0c7424 */ /* 0x000fe200078e00ff */
[----:B------:R-:W-:-:S05]  /*34f60*/  SEL R4, R14, RZ, P3 ;  /* 0x000000ff0e047207 */ /* 0x000fca0001800000 */
[----:B------:R-:W-:-:S04]  /*34f70*/  IMAD.IADD R4, R3, 0x1, R4 ;  /* 0x0000000103047824 */ /* 0x000fc800078e0204 */
[----:B------:R-:W-:-:S07]  /*34f80*/  IMAD.MOV.U32 R13, RZ, RZ, R4 ;  /* 0x000000ffff0d7224 */ /* 0x000fce00078e0004 */
[----:B------:R-:W-:Y:S05]  /*34f90*/  WARPSYNC.COLLECTIVE R15, `(.L_x_2424) ;  /* 0x000000000f087348 */ /* 0x000fea0003c00000 */
[----:B------:R0:W1:Y:S02]  /*34fa0*/  SHFL.UP P6, R14, R13, R12, R11 ;  /* 0x0400000c0d0e7389 */ /* 0x00006400000c000b */
[----:B01----:R-:W-:Y:S01]  /*34fb0*/  ENDCOLLECTIVE ;  /* 0x000000000000791b */ /* 0x003fe20003800000 */
.L_x_2424:
[----:B------:R-:W-:Y:S01]  /*34fc0*/  IMAD.MOV.U32 R12, RZ, RZ, 0x10 ;  /* 0x00000010ff0c7424 */ /* 0x000fe200078e00ff */
[----:B------:R-:W-:-:S05]  /*34fd0*/  SEL R5, R14, RZ, P4 ;  /* 0x000000ff0e057207 */ /* 0x000fca0002000000 */
[----:B------:R-:W-:-:S04]  /*34fe0*/  IMAD.IADD R5, R4, 0x1, R5 ;  /* 0x0000000104057824 */ /* 0x000fc800078e0205 */
[----:B------:R-:W-:-:S07]  /*34ff0*/  IMAD.MOV.U32 R13, RZ, RZ, R5 ;  /* 0x000000ffff0d7224 */ /* 0x000fce00078e0005 */
[----:B------:R-:W-:Y:S05]  /*35000*/  WARPSYNC.COLLECTIVE R15, `(.L_x_2425) ;  /* 0x000000000f087348 */ /* 0x000fea0003c00000 */
[----:B------:R0:W1:Y:S02]  /*35010*/  SHFL.UP P6, R14, R13, R12, R11 ;  /* 0x0400000c0d0e7389 */ /* 0x00006400000c000b */
[----:B01----:R-:W-:Y:S01]  /*35020*/  ENDCOLLECTIVE ;  /* 0x000000000000791b */ /* 0x003fe20003800000 */
.L_x_2425:
        /* <DEDUP_REMOVED lines=8> */
.L_x_2426:
[----:B------:R-:W-:Y:S05]  /*350b0*/  BRA `(.L_x_2427) ;  /* 0xffffff8000887947 */ /* 0x000fea000383ffff */
.L_x_2148:
[----:B------:R-:W-:Y:S01]  /*350c0*/  BSSY B0, `(.L_x_2428) ;  /* 0x0000006000007945 */ /* 0x000fe20003800000 */
[----:B------:R-:W-:Y:S01]  /*350d0*/  PLOP3.LUT P6, PT, P6, PT, PT, 0x8, 0x0 ;  /* 0x000000000000781c */ /* 0x000fe200037ce170 */
[----:B------:R-:W-:-:S12]  /*350e0*/  IMAD.MOV.U32 R15, RZ, RZ, -0x1 ;  /* 0xffffffffff0f7424 */ /* 0x000fd800078e00ff */
[----:B0-----:R-:W-:Y:S05]  /*350f0*/  WARPSYNC.COLLECTIVE R15, `(.L_x_2429) ;  /* 0x000000000f087348 */ /* 0x001fea0003c00000 */
[----:B------:R-:W-:Y:S01]  /*35100*/  VOTE.ANY R14, PT, P6 ;  /* 0x00000000000e7806 */ /* 0x000fe200030e0100 */
[----:B0-----:R-:W-:Y:S06]  /*35110*/  ENDCOLLECTIVE ;  /* 0x000000000000791b */ /* 0x001fec0003800000 */
.L_x_2429:
[----:B------:R-:W-:Y:S05]  /*35120*/  BSYNC B0 ;  /* 0x0000000000007941 */ /* 0x000fea0003800000 */
.L_x_2428:
[----:B------:R-:W-:Y:S02]  /*35130*/  IMAD.MOV.U32 R6, RZ, RZ, R14 ;  /* 0x000000ffff067224 */ /* 0x000fe400078e000e */
[----:B------:R-:W-:Y:S02]  /*35140*/  IMAD.MOV.U32 R13, RZ, RZ, R2 ;  /* 0x000000ffff0d7224 */ /* 0x000fe400078e0002 */
[----:B------:R-:W0:Y:S01]  /*35150*/  POPC R5, R6 ;  /* 0x0000000600057309 */ /* 0x000e220000000000 */
[----:B------:R-:W-:Y:S02]  /*35160*/  IMAD.MOV.U32 R11, RZ, RZ, 0x1f ;  /* 0x0000001fff0b7424 */ /* 0x000fe400078e00ff */
[----:B------:R-:W-:Y:S02]  /*35170*/  IMAD.MOV.U32 R15, RZ, RZ, -0x1 ;  /* 0xffffffffff0f7424 */ /* 0x000fe400078e00ff */
[----:B0-----:R-:W-:-:S07]  /*35180*/  IMAD.MOV.U32 R12, RZ, RZ, R5 ;  /* 0x000000ffff0c7224 */ /* 0x001fce00078e0005 */
[----:B------:R-:W-:Y:S05]  /*35190*/  WARPSYNC.COLLECTIVE R15, `(.L_x_2430) ;  /* 0x000000000f087348 */ /* 0x000fea0003c00000 */
[----:B------:R0:W1:Y:S02]  /*351a0*/  SHFL.IDX P6, R14, R13, R12, R11 ;  /* 0x0000000c0d0e7389 */ /* 0x00006400000c000b */
[----:B01----:R-:W-:Y:S01]  /*351b0*/  ENDCOLLECTIVE ;  /* 0x000000000000791b */ /* 0x003fe20003800000 */
.L_x_2430:
[----:B------:R-:W-:Y:S01]  /*351c0*/  IMAD.MOV.U32 R25, RZ, RZ, R14 ;  /* 0x000000ffff197224 */ /* 0x000fe200078e000e */
[----:B------:R-:W-:Y:S06]  /*351d0*/  BRA `(.L_x_2431) ;  /* 0xffffff8000787947 */ /* 0x000fec000383ffff */
.L_x_2150:
[----:B------:R-:W-:Y:S01]  /*351e0*/  BSSY B0, `(.L_x_2432) ;  /* 0x0000007000007945 */ /* 0x000fe20003800000 */
[----:B------:R-:W-:Y:S02]  /*351f0*/  IMAD.MOV.U32 R13, RZ, RZ, R3 ;  /* 0x000000ffff0d7224 */ /* 0x000fe400078e0003 */
[----:B------:R-:W-:Y:S02]  /*35200*/  IMAD.MOV.U32 R11, RZ, RZ, 0x1f ;  /* 0x0000001fff0b7424 */ /* 0x000fe400078e00ff */
[----:B------:R-:W-:-:S07]  /*35210*/  IMAD.MOV.U32 R15, RZ, RZ, -0x1 ;  /* 0xffffffffff0f7424 */ /* 0x000fce00078e00ff */
[----:B012---:R-:W-:Y:S05]  /*35220*/  WARPSYNC.COLLECTIVE R15, `(.L_x_2433) ;  /* 0x000000000f087348 */ /* 0x007fea0003c00000 */
[----:B------:R3:W4:Y:S02]  /*35230*/  SHFL.IDX P6, R14, R13, R12, R11 ;  /* 0x0000000c0d0e7389 */ /* 0x00072400000c000b */
[----:B01234-:R-:W-:Y:S01]  /*35240*/  ENDCOLLECTIVE ;  /* 0x000000000000791b */ /* 0x01ffe20003800000 */
.L_x_2433:
[----:B------:R-:W-:Y:S05]  /*35250*/  BSYNC B0 ;  /* 0x0000000000007941 */ /* 0x000fea0003800000 */
.L_x_2432:
[----:B------:R-:W-:Y:S01]  /*35260*/  IMAD.MOV.U32 R6, RZ, RZ, R14 ;  /* 0x000000ffff067224 */ /* 0x000fe200078e000e */
[----:B------:R-:W-:Y:S06]  /*35270*/  BRA `(.L_x_2149) ;  /* 0xffffff80006c7947 */ /* 0x000fec000383ffff */
.L_x_2154:
[----:B0-----:R0:W1:Y:S02]  /*35280*/  SYNCS.PHASECHK.TRANS64.TRYWAIT P0, [R5+URZ+0x22820], R0 ;  /* 0x02282000050075a7 */ /* 0x001064000800017f */
[----:B-1----:R-:W-:Y:S05]  /*35290*/  @!P0 NANOSLEEP.SYNCS 0x989680 ;  /* 0x009896800000895d */ /* 0x002fea0003900000 */
[----:B------:R-:W1:Y:S02]  /*352a0*/  @!P0 SYNCS.PHASECHK.TRANS64 P0, [R5+URZ+0x22820], R0 ;  /* 0x02282000050085a7 */ /* 0x000e64000800007f */
[----:B-1----:R-:W-:Y:S05]  /*352b0*/  @!P0 BRA `(.L_x_2154) ;  /* 0xfffffffc00f08947 */ /* 0x002fea000383ffff */
[----:B------:R-:W-:Y:S05]  /*352c0*/  BRA `(.L_x_2434) ;  /* 0xffffff8400ec7947 */ /* 0x000fea000383ffff */
.L_x_2155:
        /* <DEDUP_REMOVED lines=11> */
.L_x_2436:
[----:B------:R-:W-:Y:S05]  /*35380*/  BSYNC B0 ;  /* 0x0000000000007941 */ /* 0x000fea0003800000 */
.L_x_2435:
[----:B------:R-:W-:Y:S05]  /*35390*/  BRA `(.L_x_2437) ;  /* 0xffffff8400d47947 */ /* 0x000fea000383ffff */
.L_x_2156:
[----:B------:R-:W-:Y:S01]  /*353a0*/  BSSY B0, `(.L_x_2438) ;  /* 0x0000006000007945 */ /* 0x000fe20003800000 */
[----:B------:R-:W-:-:S07]  /*353b0*/  IMAD.MOV.U32 R15, RZ, RZ, -0x1 ;  /* 0xffffffffff0f7424 */ /* 0x000fce00078e00ff */
[----:B0-----:R-:W-:Y:S05]  /*353c0*/  WARPSYNC.COLLECTIVE R15, `(.L_x_2439) ;  /* 0x000000000f0c7348 */ /* 0x001fea0003c00000 */
[----:B------:R-:W-:Y:S02]  /*353d0*/  ELECT P6, UR62, PT ;  /* 0x00000000003e782f */ /* 0x000fe400038c0000 */
[----:B------:R-:W-:Y:S01]  /*353e0*/  MOV R14, UR62 ;  /* 0x0000003e000e7c02 */ /* 0x000fe20008000f00 */
[----:B0-----:R-:W-:Y:S10]  /*353f0*/  ENDCOLLECTIVE ;  /* 0x000000000000791b */ /* 0x001ff40003800000 */
.L_x_2439:
[----:B------:R-:W-:Y:S05]  /*35400*/  BSYNC B0 ;  /* 0x0000000000007941 */ /* 0x000fea0003800000 */
.L_x_2438:
[----:B------:R-:W-:Y:S05]  /*35410*/  BRA `(.L_x_2440) ;  /* 0xffffff8400c87947 */ /* 0x000fea000383ffff */
.L_x_2158:
[----:B0-----:R0:W1:Y:S02]  /*35420*/  SYNCS.PHASECHK.TRANS64.TRYWAIT P1, [R3+URZ+0x22840], R2 ;  /* 0x02284002030075a7 */ /* 0x001064000802017f */
[----:B-1----:R-:W-:Y:S05]  /*35430*/  @!P1 NANOSLEEP.SYNCS 0x989680 ;  /* 0x009896800000995d */ /* 0x002fea0003900000 */
[----:B------:R-:W1:Y:S02]  /*35440*/  @!P1 SYNCS.PHASECHK.TRANS64 P1, [R3+URZ+0x22840], R2 ;  /* 0x02284002030095a7 */ /* 0x000e64000802007f */
[----:B-1----:R-:W-:Y:S05]  /*35450*/  @!P1 BRA `(.L_x_2158) ;  /* 0xfffffffc00f09947 */ /* 0x002fea000383ffff */
[----:B------:R-:W-:Y:S05]  /*35460*/  BRA `(.L_x_2441) ;  /* 0xffffff8400e87947 */ /* 0x000fea000383ffff */
.L_x_2160:
[----:B-1----:R1:W2:Y:S02]  /*35470*/  SYNCS.PHASECHK.TRANS64.TRYWAIT P1, [R33+URZ+0x22840], R0 ;  /* 0x02284000210075a7 */ /* 0x0022a4000802017f */
[----:B--2---:R-:W-:Y:S05]  /*35480*/  @!P1 NANOSLEEP.SYNCS 0x989680 ;  /* 0x009896800000995d */ /* 0x004fea0003900000 */
[----:B------:R-:W2:Y:S02]  /*35490*/  @!P1 SYNCS.PHASECHK.TRANS64 P1, [R33+URZ+0x22840], R0 ;  /* 0x02284000210095a7 */ /* 0x000ea4000802007f */
[----:B--2---:R-:W-:Y:S05]  /*354a0*/  @!P1 BRA `(.L_x_2160) ;  /* 0xfffffffc00f09947 */ /* 0x004fea000383ffff */
[----:B------:R-:W-:Y:S05]  /*354b0*/  BRA `(.L_x_2442) ;  /* 0xffffff8400f47947 */ /* 0x000fea000383ffff */
.L_x_2162:
[----:B--2---:R2:W3:Y:S02]  /*354c0*/  SYNCS.PHASECHK.TRANS64.TRYWAIT P1, [R3+URZ+0x22860], R2 ;  /* 0x02286002030075a7 */ /* 0x0044e4000802017f */
[----:B---3--:R-:W-:Y:S05]  /*354d0*/  @!P1 NANOSLEEP.SYNCS 0x989680 ;  /* 0x009896800000995d */ /* 0x008fea0003900000 */
[----:B------:R-:W3:Y:S02]  /*354e0*/  @!P1 SYNCS.PHASECHK.TRANS64 P1, [R3+URZ+0x22860], R2 ;  /* 0x02286002030095a7 */ /* 0x000ee4000802007f */
[----:B---3--:R-:W-:Y:S05]  /*354f0*/  @!P1 BRA `(.L_x_2162) ;  /* 0xfffffffc00f09947 */ /* 0x008fea000383ffff */
[----:B------:R-:W-:Y:S05]  /*35500*/  BRA `(.L_x_2443) ;  /* 0xffffff8400f07947 */ /* 0x000fea000383ffff */
.L_x_2164:
[----:B---3--:R3:W4:Y:S02]  /*35510*/  SYNCS.PHASECHK.TRANS64.TRYWAIT P1, [R33+URZ+0x22860], R0 ;  /* 0x02286000210075a7 */ /* 0x008724000802017f */
[----:B----4-:R-:W-:Y:S05]  /*35520*/  @!P1 NANOSLEEP.SYNCS 0x989680 ;  /* 0x009896800000995d */ /* 0x010fea0003900000 */
[----:B------:R-:W4:Y:S02]  /*35530*/  @!P1 SYNCS.PHASECHK.TRANS64 P1, [R33+URZ+0x22860], R0 ;  /* 0x02286000210095a7 */ /* 0x000f24000802007f */
[----:B----4-:R-:W-:Y:S05]  /*35540*/  @!P1 BRA `(.L_x_2164) ;  /* 0xfffffffc00f09947 */ /* 0x010fea000383ffff */
[----:B------:R-:W-:Y:S05]  /*35550*/  BRA `(.L_x_2444) ;  /* 0xffffff8400ec7947 */ /* 0x000fea000383ffff */
.L_x_2166:
[----:B----4-:R4:W0:Y:S02]  /*35560*/  SYNCS.PHASECHK.TRANS64.TRYWAIT P1, [R3+URZ+0x22880], R2 ;  /* 0x02288002030075a7 */ /* 0x010824000802017f */
[----:B0-----:R-:W-:Y:S05]  /*35570*/  @!P1 NANOSLEEP.SYNCS 0x989680 ;  /* 0x009896800000995d */ /* 0x001fea0003900000 */
[----:B------:R-:W0:Y:S02]  /*35580*/  @!P1 SYNCS.PHASECHK.TRANS64 P1, [R3+URZ+0x22880], R2 ;  /* 0x02288002030095a7 */ /* 0x000e24000802007f */
[----:B0-----:R-:W-:Y:S05]  /*35590*/  @!P1 BRA `(.L_x_2166) ;  /* 0xfffffffc00f09947 */ /* 0x001fea000383ffff */
[----:B------:R-:W-:Y:S05]  /*355a0*/  BRA `(.L_x_2445) ;  /* 0xffffff8400e87947 */ /* 0x000fea000383ffff */
.L_x_2446:
        /* <DEDUP_REMOVED lines=13> */
.L_x_3627:


//--------------------- .text._ZN7cutlass13device_kernelIN5flash11enable_sm90INS1_16FlashAttnFwdSm90INS1_25CollectiveMainloopFwdSm90ILi2EN4cute5tupleIJNS5_1CILi1EEES8_S8_EEENS6_IJNS7_ILi128EEENS7_ILi160EEESA_EEELi128ENS_12float_e4m3_tEfNS_4arch4Sm90ELb1ELb0ELb1ELb0ELb1ELb0ELb0ELb1ELb1ELb1ELb0ELb0EEENS1_21CollectiveEpilogueFwdINS6_IJSA_SA_SB_EEES9_NS_10bfloat16_tESF_Li256ELb0ELb1ELb0ELb1EEENS1_30DynamicPersistentTileSchedulerILi256ELi128ELb0ELb1ELb1EEEEEEEEEvNT_6ParamsE --------------------------
	.section	.text._ZN7cutlass13device_kernelIN5flash11enable_sm90INS1_16FlashAttnFwdSm90INS1_25CollectiveMainloopFwdSm90ILi2EN4cute5tupleIJNS5_1CILi1EEES8_S8_EEENS6_IJNS7_ILi128EEENS7_ILi160EEESA_EEELi128ENS_12float_e4m3_tEfNS_4arch4Sm90ELb1ELb0ELb1ELb0ELb1ELb0ELb0ELb1ELb1ELb1ELb0ELb0EEENS1_21CollectiveEpilogueFwdINS6_IJSA_SA_SB_EEES9_NS_10bfloat16_tESF_Li256ELb0ELb1ELb0ELb1EEENS1_30DynamicPersistentTileSchedulerILi256ELi128ELb0ELb1ELb1EEEEEEEEEvNT_6ParamsE,"ax",@progbits
	.align	128
.text._ZN7cutlass13device_kernelIN5flash11enable_sm90INS1_16FlashAttnFwdSm90INS1_25CollectiveMainloopFwdSm90ILi2EN4cute5tupleIJNS5_1CILi1EEES8_S8_EEENS6_IJNS7_ILi128EEENS7_ILi160EEESA_EEELi128ENS_12float_e4m3_tEfNS_4arch4Sm90ELb1ELb0ELb1ELb0ELb1ELb0ELb0ELb1ELb1ELb1ELb0ELb0EEENS1_21CollectiveEpilogueFwdINS6_IJSA_SA_SB_EEES9_NS_10bfloat16_tESF_Li256ELb0ELb1ELb0ELb1EEENS1_30DynamicPersistentTileSchedulerILi256ELi128ELb0ELb1ELb1EEEEEEEEEvNT_6ParamsE:
        .type           _ZN7cutlass13device_kernelIN5flash11enable_sm90INS1_16FlashAttnFwdSm90INS1_25CollectiveMainloopFwdSm90ILi2EN4cute5tupleIJNS5_1CILi1EEES8_S8_EEENS6_IJNS7_ILi128EEENS7_ILi160EEESA_EEELi128ENS_12float_e4m3_tEfNS_4arch4Sm90ELb1ELb0ELb1ELb0ELb1ELb0ELb0ELb1ELb1ELb1ELb0ELb0EEENS1_21CollectiveEpilogueFwdINS6_IJSA_SA_SB_EEES9_NS_10bfloat16_tESF_Li256ELb0ELb1ELb0ELb1EEENS1_30DynamicPersistentTileSchedulerILi256ELi128ELb0ELb1ELb1EEEEEEEEEvNT_6ParamsE,@function
        .size           _ZN7cutlass13device_kernelIN5flash11enable_sm90INS1_16FlashAttnFwdSm90INS1_25CollectiveMainloopFwdSm90ILi2EN4cute5tupleIJNS5_1CILi1EEES8_S8_EEENS6_IJNS7_ILi128EEENS7_ILi160EEESA_EEELi128ENS_12float_e4m3_tEfNS_4arch4Sm90ELb1ELb0ELb1ELb0ELb1ELb0ELb0ELb1ELb1ELb1ELb0ELb0EEENS1_21CollectiveEpilogueFwdINS6_IJSA_SA_SB_EEES9_NS_10bfloat16_tESF_Li256ELb0ELb1ELb0ELb1EEENS1_30DynamicPersistentTileSchedulerILi256ELi128ELb0ELb1ELb1EEEEEEEEEvNT_6ParamsE,(.L_x_3628 - _ZN7cutlass13device_kernelIN5flash11enable_sm90INS1_16FlashAttnFwdSm90INS1_25CollectiveMainloopFwdSm90ILi2EN4cute5tupleIJNS5_1CILi1EEES8_S8_EEENS6_IJNS7_ILi128EEENS7_ILi160EEESA_EEELi128ENS_12float_e4m3_tEfNS_4arch4Sm90ELb1ELb0ELb1ELb0ELb1ELb0ELb0ELb1ELb1ELb1ELb0ELb0EEENS1_21CollectiveEpilogueFwdINS6_IJSA_SA_SB_EEES9_NS_10bfloat16_tESF_Li256ELb0ELb1ELb0ELb1EEENS1_30DynamicPersistentTileSchedulerILi256ELi128ELb0ELb1ELb1EEEEEEEEEvNT_6ParamsE)
        .other          _ZN7cutlass13device_kernelIN5flash11enable_sm90INS1_16FlashAttnFwdSm90INS1_25CollectiveMainloopFwdSm90ILi2EN4cute5tupleIJNS5_1CILi1EEES8_S8_EEENS6_IJNS7_ILi128EEENS7_ILi160EEESA_EEELi128ENS_12float_e4m3_tEfNS_4arch4Sm90ELb1ELb0ELb1ELb0ELb1ELb0ELb0ELb1ELb1ELb1ELb0ELb0EEENS1_21CollectiveEpilogueFwdINS6_IJSA_SA_SB_EEES9_NS_10bfloat16_tESF_Li256ELb0ELb1ELb0ELb1EEENS1_30DynamicPersistentTileSchedulerILi256ELi128ELb0ELb1ELb1EEEEEEEEEvNT_6ParamsE,@"STO_CUDA_ENTRY STV_DEFAULT"
_ZN7cutlass13device_kernelIN5flash11enable_sm90INS1_16FlashAttnFwdSm90INS1_25CollectiveMainloopFwdSm90ILi2EN4cute5tupleIJNS5_1CILi1EEES8_S8_EEENS6_IJNS7_ILi128EEENS7_ILi160EEESA_EEELi128ENS_12float_e4m3_tEfNS_4arch4Sm90ELb1ELb0ELb1ELb0ELb1ELb0ELb0ELb1ELb1ELb1ELb0ELb0EEENS1_21CollectiveEpilogueFwdINS6_IJSA_SA_SB_EEES9_NS_10bfloat16_tESF_Li256ELb0ELb1ELb0ELb1EEENS1_30DynamicPersistentTileSchedulerILi256ELi128ELb0ELb1ELb1EEEEEEEEEvNT_6ParamsE:
        /* <DEDUP_REMOVED lines=45> */
.L_x_2447:
        /* <DEDUP_REMOVED lines=22> */
.L_x_2448:
        /* <DEDUP_REMOVED lines=18> */
.L_x_2449:
        /* <DEDUP_REMOVED lines=22> */
.L_x_2450:
        /* <DEDUP_REMOVED lines=24> */
.L_x_2451:
        /* <DEDUP_REMOVED lines=10> */
.L_x_2453:
        /* <DEDUP_REMOVED lines=27> */
[----:B------:R-:W-:-:S02]  /*0a80*/  SHF.R.S32.HI R7, RZ, 0x4, R2 ;  /* 0x00000004ff077819 */ /* 0x000fc40000011402 */
[----:B------:R-:W-:Y:S02]  /*0a90*/  LOP3.LUT R5, R2, 0x3fffff0, RZ, 0xc0, !PT ;  /* 0x03fffff002057812 */ /* 0x000fe400078ec0ff */
[----:B------:R-:W-:Y:S02]  /*0aa0*/  SHF.R.S32.HI R9, RZ, 0x1f, R188 ;  /* 0x0000001fff097819 */ /* 0x000fe400000114bc */
[----:B------:R-:W-:Y:S01]  /*0ab0*/  LOP3.LUT R4, R4, 0xfffffc00, RZ, 0xc0, !PT ;  /* 0xfffffc0004047812 */ /* 0x000fe200078ec0ff */
[----:B------:R-:W-:Y:S01]  /*0ac0*/  IMAD.IADD R5, R194, 0x1, -R5 ;  /* 0x00000001c2057824 */ /* 0x000fe200078e0a05 */
[----:B------:R-:W-:Y:S02]  /*0ad0*/  LEA.HI R2, R2, R7, RZ, 0x1 ;  /* 0x0000000702027211 */ /* 0x000fe400078f08ff */
[----:B------:R-:W-:Y:S01]  /*0ae0*/  LEA.HI R6, R9, R188, RZ, 0x2 ;  /* 0x000000bc09067211 */ /* 0x000fe200078f10ff */
[----:B------:R-:W-:Y:S01]  /*0af0*/  IMAD R5, R5, 0x40, R4 ;  /* 0x0000004005057824 */ /* 0x000fe200078e0204 */
[----:B------:R-:W-:-:S02]  /*0b00*/  LOP3.LUT R2, R2, 0x1ffffffe, RZ, 0xc0, !PT ;  /* 0x1ffffffe02027812 */ /* 0x000fc400078ec0ff */
[----:B------:R-:W-:Y:S02]  /*0b10*/  LEA.HI R4, R3, R194, RZ, 0x2 ;  /* 0x000000c203047211 */ /* 0x000fe400078f10ff */
[----:B------:R-:W-:Y:S01]  /*0b20*/  SHF.R.S32.HI R8, RZ, 0x2, R6 ;  /* 0x00000002ff087819 */ /* 0x000fe20000011406 */
[----:B------:R-:W-:Y:S01]  /*0b30*/  IMAD.IADD R2, R7, 0x1, -R2 ;  /* 0x0000000107027824 */ /* 0x000fe200078e0a02 */
[----:B------:R-:W-:Y:S02]  /*0b40*/  SHF.R.S32.HI R11, RZ, 0x1f, R6 ;  /* 0x0000001fff0b7819 */ /* 0x000fe40000011406 */
[----:B------:R-:W-:Y:S01]  /*0b50*/  LOP3.LUT R7, R4, 0xfffffffc, RZ, 0xc0, !PT ;  /* 0xfffffffc04077812 */ /* 0x000fe200078ec0ff */
[----:B------:R-:W-:Y:S01]  /*0b60*/  IMAD R191, R2, 0x8, R5 ;  /* 0x0000000802bf7824 */ /* 0x000fe200078e0205 */
[----:B------:R-:W-:Y:S02]  /*0b70*/  LEA.HI R11, R11, R8, RZ, 0x3 ;  /* 0x000000080b0b7211 */ /* 0x000fe400078f18ff */
[----:B------:R-:W-:Y:S01]  /*0b80*/  LEA.HI R3, R3, R194, RZ, 0x3 ;  /* 0x000000c203037211 */ /* 0x000fe200078f18ff */
[----:B------:R-:W-:Y:S01]  /*0b90*/  IMAD.IADD R7, R194, 0x1, -R7 ;  /* 0x00000001c2077824 */ /* 0x000fe200078e0a07 */
[----:B------:R-:W-:-:S02]  /*0ba0*/  LOP3.LUT R11, R11, 0xfffffff8, RZ, 0xc0, !PT ;  /* 0xfffffff80b0b7812 */ /* 0x000fc400078ec0ff */
[----:B------:R-:W-:Y:S02]  /*0bb0*/  LEA.HI R9, R9, R188, RZ, 0x5 ;  /* 0x000000bc09097211 */ /* 0x000fe400078f28ff */
[----:B------:R-:W-:Y:S02]  /*0bc0*/  LEA.HI R0, R0, R189, RZ, 0x1 ;  /* 0x000000bd00007211 */ /* 0x000fe400078f08ff */
[----:B------:R-:W-:Y:S02]  /*0bd0*/  LOP3.LUT R5, R3, 0xfffffff8, RZ, 0xc0, !PT ;  /* 0xfffffff803057812 */ /* 0x000fe400078ec0ff */
[----:B------:R-:W-:Y:S02]  /*0be0*/  IADD3 R8, R8, -R11, RZ ;  /* 0x8000000b08087210 */ /* 0x000fe40007ffe0ff */
[----:B------:R-:W-:Y:S01]  /*0bf0*/  LEA.HI R2, R7, R7, RZ, 0x1 ;  /* 0x0000000707027211 */ /* 0x000fe200078f08ff */
[----:B------:R-:W-:Y:S01]  /*0c00*/  IMAD.IADD R22, R194, 0x1, -R5 ;  /* 0x00000001c2167824 */ /* 0x000fe200078e0a05 */
[----:B------:R-:W-:-:S02]  /*0c10*/  SHF.R.S32.HI R9, RZ, 0x5, R9 ;  /* 0x00000005ff097819 */ /* 0x000fc40000011409 */
[----:B------:R-:W-:Y:S01]  /*0c20*/  LOP3.LUT R0, R0, 0x3fffffe, RZ, 0xc0, !PT ;  /* 0x03fffffe00007812 */ /* 0x000fe200078ec0ff */
[----:B------:R-:W-:Y:S01]  /*0c30*/  IMAD.SHL.U32 R16, R22, 0x8, RZ ;  /* 0x0000000816107824 */ /* 0x000fe200078e00ff */
[----:B------:R-:W-:Y:S01]  /*0c40*/  LOP3.LUT R2, R2, 0x1ffffffe, RZ, 0xc0, !PT ;  /* 0x1ffffffe02027812 */ /* 0x000fe200078ec0ff */
[----:B------:R-:W-:Y:S01]  /*0c50*/  IMAD R9, R9, 0x10, R8 ;  /* 0x0000001009097824 */ /* 0x000fe200078e0208 */
[----:B------:R-:W-:Y:S01]  /*0c60*/  LOP3.LUT R17, R6, 0x7ffffffc, RZ, 0xc0, !PT ;  /* 0x7ffffffc06117812 */ /* 0x000fe200078ec0ff */
[----:B------:R-:W-:Y:S01]  /*0c70*/  IMAD.IADD R0, R189, 0x1, -R0 ;  /* 0x00000001bd007824 */ /* 0x000fe200078e0a00 */
[----:B------:R-:W-:Y:S01]  /*0c80*/  SHF.R.S32.HI R23, RZ, 0x3, R3 ;  /* 0x00000003ff177819 */ /* 0x000fe20000011403 */
[----:B------:R-:W-:Y:S01]  /*0c90*/  IMAD.IADD R7, R7, 0x1, -R2 ;  /* 0x0000000107077824 */ /* 0x000fe200078e0a02 */
[----:B------:R-:W-:Y:S01]  /*0ca0*/  SHF.R.S32.HI R193, RZ, 0x1f, R16 ;  /* 0x0000001fffc17819 */ /* 0x000fe20000011410 */
[----:B------:R-:W-:Y:S02]  /*0cb0*/  IMAD R190, R0, 0x40, R9 ;  /* 0x0000004000be7824 */ /* 0x000fe400078e0209 */
[----:B------:R-:W-:-:S02]  /*0cc0*/  VIADD R19, R16, 0x40 ;  /* 0x0000004010137836 */ /* 0x000fc40000000000 */
[----:B------:R-:W-:Y:S01]  /*0cd0*/  IMAD.IADD R17, R188, 0x1, -R17 ;  /* 0x00000001bc117824 */ /* 0x000fe200078e0a11 */
[----:B------:R-:W-:Y:S02]  /*0ce0*/  LEA R18, R7, R190, 0x3 ;  /* 0x000000be07127211 */ /* 0x000fe400078e18ff */
[----:B------:R-:W-:-:S07]  /*0cf0*/  SHF.R.S32.HI R192, RZ, 0x1f, R19 ;  /* 0x0000001fffc07819 */ /* 0x000fce0000011413 */
.L_x_2510:
        /* <DEDUP_REMOVED lines=21> */
.L_x_2454:
[----:B------:R-:W-:Y:S01]  /*0e50*/  ULDC UR8, c[0x0][0xc54] ;  /* 0x0003150000087ab9 */ /* 0x000fe20000000800 */
[----:B------:R-:W-:Y:S01]  /*0e60*/  UMOV UR4, UR9 ;  /* 0x0000000900047c82 */ /* 0x000fe20008000000 */
[----:B------:R-:W-:-:S11]  /*0e70*/  UISETP.NE.AND UP0, UPT, UR8, 0x1, UPT ;  /* 0x000000010800788c */ /* 0x000fd6000bf05270 */
[----:B------:R-:W-:Y:S02]  /*0e80*/  @UP0 ULDC.64 UR10, c[0x0][0xc58] ;  /* 0x00031600000a0ab9 */ /* 0x000fe40000000a00 */
[----:B------:R-:W-:-:S04]  /*0e90*/  UIMAD.WIDE.U32 UR6, UR9, UR10, URZ ;  /* 0x0000000a090672a5 */ /* 0x000fc8000f8e003f */
[----:B------:R-:W-:-:S04]  /*0ea0*/  @UP0 USHF.R.U32.HI UR4, URZ, UR11, UR7 ;  /* 0x0000000b3f040299 */ /* 0x000fc80008011607 */
[----:B------:R-:W-:-:S12]  /*0eb0*/  UIMAD UR6, UR4, UR8, URZ ;  /* 0x00000008040672a4 */ /* 0x000fd8000f8e023f */
.L_x_2455:
[----:B------:R-:W-:Y:S01]  /*0ec0*/  ULOP3.LUT UR4, URZ, UR4, URZ, 0x33, !UPT ;  /* 0x000000043f047292 */ /* 0x000fe2000f8e333f */
[----:B------:R-:W-:Y:S01]  /*0ed0*/  PLOP3.LUT P0, PT, PT, PT, PT, 0x80, 0x0 ;  /* 0x000000000000781c */ /* 0x000fe20003f0f070 */
[----:B------:R-:W-:Y:S01]  /*0ee0*/  UIADD3 UR10, UR9, -UR6, URZ ;  /* 0x80000006090a7290 */ /* 0x000fe2000fffe03f */
[----:B------:R-:W-:Y:S01]  /*0ef0*/  IMAD.MOV.U32 R2, RZ, RZ, RZ ;  /* 0x000000ffff027224 */ /* 0x000fe200078e00ff */
[----:B------:R-:W-:Y:S01]  /*0f00*/  ULDC UR7, c[0x0][0x448] ;  /* 0x0001120000077ab9 */ /* 0x000fe20000000800 */
[----:B------:R-:W-:Y:S01]  /*0f10*/  ULDC UR6, c[0x0][0xc3c] ;  /* 0x00030f0000067ab9 */ /* 0x000fe20000000800 */
[----:B------:R-:W-:Y:S01]  /*0f20*/  UISETP.NE.AND UP2, UPT, UR7, 0x1, UPT ;  /* 0x000000010700788c */ /* 0x000fe2000bf45270 */
[----:B------:R-:W-:Y:S01]  /*0f30*/  IMAD.MOV.U32 R0, RZ, RZ, RZ ;  /* 0x000000ffff007224 */ /* 0x000fe200078e00ff */
[----:B------:R-:W-:Y:S01]  /*0f40*/  UIADD3 UR4, UR4, UR6, URZ ;  /* 0x0000000604047290 */ /* 0x000fe2000fffe03f */
[----:B------:R-:W-:Y:S01]  /*0f50*/  CS2R R86, SRZ ;  /* 0x0000000000567805 */ /* 0x000fe2000001ff00 */
[----:B------:R-:W-:Y:S01]  /*0f60*/  ULDC.64 UR12, c[0x0][0x418] ;  /* 0x00010600000c7ab9 */ /* 0x000fe20000000a00 */
[----:B------:R-:W-:Y:S01]  /*0f70*/  ULDC UR47, c[0x0][0x424] ;  /* 0x00010900002f7ab9 */ /* 0x000fe20000000800 */
[----:B------:R-:W-:Y:S01]  /*0f80*/  UISETP.NE.U32.AND UP0, UPT, UR12, URZ, UPT ;  /* 0x0000003f0c00728c */ /* 0x000fe2000bf05070 */
[----:B------:R-:W-:Y:S01]  /*0f90*/  CS2R R4, SRZ ;  /* 0x0000000000047805 */ /* 0x000fe2000001ff00 */
[----:B------:R-:W-:Y:S01]  /*0fa0*/  USHF.L.U32 UR38, UR4, 0x7, URZ ;  /* 0x0000000704267899 */ /* 0x000fe2000800063f */
[----:B------:R-:W-:Y:S01]  /*0fb0*/  CS2R R84, SRZ ;  /* 0x0000000000547805 */ /* 0x000fe2000001ff00 */
[----:B------:R-:W-:Y:S01]  /*0fc0*/  UISETP.NE.AND.EX UP0, UPT, UR13, URZ, UPT, UP0 ;  /* 0x0000003f0d00728c */ /* 0x000fe2000bf05300 */
[----:B------:R-:W-:Y:S01]  /*0fd0*/  CS2R R6, SRZ ;  /* 0x0000000000067805 */ /* 0x000fe2000001ff00 */
[----:B------:R-:W-:Y:S01]  /*0fe0*/  UIADD3 UR4, UR38, 0x7f, URZ ;  /* 0x0000007f26047890 */ /* 0x000fe2000fffe03f */
[----:B------:R-:W-:Y:S01]  /*0ff0*/  CS2R R78, SRZ ;  /* 0x00000000004e7805 */ /* 0x000fe2000001ff00 */
[----:B------:R-:W-:Y:S01]  /*1000*/  ULDC UR8, c[0x0][0x288] ;  /* 0x0000a20000087ab9 */ /* 0x000fe20000000800 */
[----:B------:R-:W-:Y:S01]  /*1010*/  @UP2 ULDC UR6, c[0x0][0x44c] ;  /* 0x0001130000062ab9 */ /* 0x000fe20000000800 */
[----:B------:R-:W-:Y:S01]  /*1020*/  UIADD3 UR8, -UR8, 0xa0, URZ ;  /* 0x000000a008087890 */ /* 0x000fe2000fffe13f */
[----:B------:R-:W-:Y:S01]  /*1030*/  CS2R R8, SRZ ;  /* 0x0000000000087805 */ /* 0x000fe2000001ff00 */
[----:B------:R-:W-:Y:S01]  /*1040*/  UIMAD.WIDE.U32 UR6, UR4, UR6, URZ ;  /* 0x00000006040672a5 */ /* 0x000fe2000f8e003f */
[----:B------:R-:W-:Y:S01]  /*1050*/  CS2R R76, SRZ ;  /* 0x00000000004c7805 */ /* 0x000fe2000001ff00 */
[----:B------:R-:W-:Y:S01]  /*1060*/  USEL UR47, UR47, 0x1, UP0 ;  /* 0x000000012f2f7887 */ /* 0x000fe20008000000 */
[----:B------:R-:W-:Y:S01]  /*1070*/  CS2R R10, SRZ ;  /* 0x00000000000a7805 */ /* 0x000fe2000001ff00 */
[----:B------:R-:W-:Y:S01]  /*1080*/  ULDC UR9, c[0x0][0x2f0] ;  /* 0x0000bc0000097ab9 */ /* 0x000fe20000000800 */
[----:B------:R-:W-:Y:S01]  /*1090*/  @UP2 ULDC UR12, c[0x0][0x450] ;  /* 0x00011400000c2ab9 */ /* 0x000fe20000000800 */
[----:B------:R-:W-:Y:S01]  /*10a0*/  UIMAD UR8, UR47, UR9, UR8 ;  /* 0x000000092f0872a4 */ /* 0x000fe2000f8e0208 */
[----:B------:R-:W-:Y:S01]  /*10b0*/  CS2R R70, SRZ ;  /* 0x0000000000467805 */ /* 0x000fe2000001ff00 */
[----:B------:R-:W-:Y:S01]  /*10c0*/  @UP2 USHF.R.U32.HI UR4, URZ, UR12, UR7 ;  /* 0x0000000c3f042299 */ /* 0x000fe20008011607 */
[----:B------:R-:W-:Y:S01]  /*10d0*/  CS2R R12, SRZ ;  /* 0x00000000000c7805 */ /* 0x000fe2000001ff00 */
[----:B------:R-:W-:Y:S01]  /*10e0*/  UIMAD UR6, UR47, UR9, 0x9f ;  /* 0x0000009f2f0674a4 */ /* 0x000fe2000f8e0209 */
[----:B------:R-:W-:Y:S01]  /*10f0*/  CS2R R68, SRZ ;  /* 0x0000000000447805 */ /* 0x000fe2000001ff00 */
[----:B------:R-:W-:Y:S01]  /*1100*/  UIADD3 UR8, UR8, UR4, URZ ;  /* 0x0000000408087290 */ /* 0x000fe2000fffe03f */
[----:B------:R-:W-:Y:S01]  /*1110*/  CS2R R14, SRZ ;  /* 0x00000000000e7805 */ /* 0x000fe2000001ff00 */
[----:B------:R-:W-:Y:S01]  /*1120*/  UIMAD.WIDE UR6, UR6, 0x66666667, URZ ;  /* 0x66666667060678a5 */ /* 0x000fe2000f8e023f */
[----:B------:R-:W-:Y:S01]  /*1130*/  CS2R R62, SRZ ;  /* 0x00000000003e7805 */ /* 0x000fe2000001ff00 */
[----:B------:R-:W-:Y:S01]  /*1140*/  UIMAD.WIDE UR8, UR8, 0x66666667, URZ ;  /* 0x66666667080878a5 */ /* 0x000fe2000f8e023f */
[----:B------:R-:W-:Y:S01]  /*1150*/  CS2R R20, SRZ ;  /* 0x0000000000147805 */ /* 0x000fe2000001ff00 */
[----:B------:R-:W-:Y:S01]  /*1160*/  ULDC UR11, c[0x0][0xc54] ;  /* 0x00031500000b7ab9 */ /* 0x000fe20000000800 */
[----:B------:R-:W-:Y:S01]  /*1170*/  USHF.R.U32.HI UR4, URZ, 0x1f, UR7 ;  /* 0x0000001f3f047899 */ /* 0x000fe20008011607 */
[----:B------:R-:W-:Y:S01]  /*1180*/  CS2R R60, SRZ ;  /* 0x00000000003c7805 */ /* 0x000fe2000001ff00 */
[----:B------:R-:W-:Y:S01]  /*1190*/  UIMAD UR11, UR5, UR11, UR10 ;  /* 0x0000000b050b72a4 */ /* 0x000fe2000f8e020a */
[----:B------:R-:W-:Y:S01]  /*11a0*/  CS2R R28, SRZ ;  /* 0x00000000001c7805 */ /* 0x000fe2000001ff00 */
[----:B------:R-:W-:Y:S01]  /*11b0*/  USHF.R.U32.HI UR5, URZ, 0x1f, UR9 ;  /* 0x0000001f3f057899 */ /* 0x000fe20008011609 */
[----:B------:R-:W-:Y:S01]  /*11c0*/  CS2R R54, SRZ ;  /* 0x0000000000367805 */ /* 0x000fe2000001ff00 */
[----:B------:R-:W-:Y:S01]  /*11d0*/  ULEA.HI.SX32 UR7, UR7, UR4, 0x1a ;  /* 0x0000000407077291 */ /* 0x000fe2000f8fd23f */
[----:B------:R-:W-:Y:S01]  /*11e0*/  CS2R R26, SRZ ;  /* 0x00000000001a7805 */ /* 0x000fe2000001ff00 */
[----:B------:R-:W-:Y:S01]  /*11f0*/  ULEA.HI.SX32 UR9, UR9, UR5, 0x1a ;  /* 0x0000000509097291 */ /* 0x000fe2000f8fd23f */
[----:B------:R-:W-:Y:S01]  /*1200*/  CS2R R52, SRZ ;  /* 0x0000000000347805 */ /* 0x000fe2000001ff00 */
[----:B------:R-:W-:Y:S01]  /*1210*/  ULDC UR40, c[0x0][0xc48] ;  /* 0x0003120000287ab9 */ /* 0x000fe20000000800 */
[----:B------:R-:W-:Y:S01]  /*1220*/  UMOV UR39, UR11 ;  /* 0x0000000b00277c82 */ /* 0x000fe20008000000 */
[----:B------:R-:W-:Y:S01]  /*1230*/  UISETP.LT.AND UP0, UPT, UR7, UR9, UPT ;  /* 0x000000090700728c */ /* 0x000fe2000bf01270 */
[----:B------:R-:W-:Y:S01]  /*1240*/  CS2R R32, SRZ ;  /* 0x0000000000207805 */ /* 0x000fe2000001ff00 */
[----:B------:R-:W-:Y:S01]  /*1250*/  UISETP.NE.AND UP1, UPT, UR40, 0x1, UPT ;  /* 0x000000012800788c */ /* 0x000fe2000bf25270 */
[----:B------:R-:W-:Y:S01]  /*1260*/  CS2R R46, SRZ ;  /* 0x00000000002e7805 */ /* 0x000fe2000001ff00 */
[----:B------:R-:W-:Y:S01]  /*1270*/  USEL UR49, UR7, UR9, UP0 ;  /* 0x0000000907317287 */ /* 0x000fe20008000000 */
[----:B------:R-:W-:Y:S01]  /*1280*/  CS2R R30, SRZ ;  /* 0x00000000001e7805 */ /* 0x000fe2000001ff00 */
[----:B------:R-:W-:Y:S01]  /*1290*/  UP2UR UR48, UPR, URZ, 0x4 ;  /* 0x000000043f307883 */ /* 0x000fe20008000000 */
[----:B------:R-:W-:Y:S01]  /*12a0*/  CS2R R44, SRZ ;  /* 0x00000000002c7805 */ /* 0x000fe2000001ff00 */
[----:B------:R-:W-:Y:S01]  /*12b0*/  UISETP.GE.AND UP0, UPT, UR49, 0x1, UPT ;  /* 0x000000013100788c */ /* 0x000fe2000bf06270 */
[----:B------:R-:W-:-:S02]  /*12c0*/  CS2R R36, SRZ ;  /* 0x0000000000247805 */ /* 0x000fc4000001ff00 */
[----:B------:R-:W-:Y:S01]  /*12d0*/  CS2R R38, SRZ ;  /* 0x0000000000267805 */ /* 0x000fe2000001ff00 */
[----:B------:R-:W-:Y:S01]  /*12e0*/  IMAD.MOV.U32 R34, RZ, RZ, RZ ;  /* 0x000000ffff227224 */ /* 0x000fe200078e00ff */
[----:B------:R-:W-:Y:S01]  /*12f0*/  CS2R R88, SRZ ;  /* 0x0000000000587805 */ /* 0x000fe2000001ff00 */
[----:B------:R-:W-:Y:S01]  /*1300*/  @UP1 ULDC UR10, c[0x0][0xc4c] ;  /* 0x00031300000a1ab9 */ /* 0x000fe20000000800 */
[----:B------:R-:W-:Y:S01]  /*1310*/  PLOP3.LUT P1, PT, PT, PT, UP0, 0x80, 0x0 ;  /* 0x000000000000781c */ /* 0x000fe20003f2f008 */
[----:B------:R-:W-:Y:S01]  /*1320*/  UIMAD.WIDE.U32 UR4, UR11, UR10, URZ ;  /* 0x0000000a0b0472a5 */ /* 0x000fe2000f8e003f */
[----:B------:R-:W-:Y:S01]  /*1330*/  CS2R R40, SRZ ;  /* 0x0000000000287805 */ /* 0x000fe2000001ff00 */
[----:B------:R-:W-:Y:S01]  /*1340*/  @UP1 ULDC UR6, c[0x0][0xc50] ;  /* 0x0003140000061ab9 */ /* 0x000fe20000000800 */
[----:B------:R-:W-:Y:S01]  /*1350*/  CS2R R90, SRZ ;  /* 0x00000000005a7805 */ /* 0x000fe2000001ff00 */
[----:B------:R-:W-:Y:S01]  /*1360*/  @UP1 USHF.R.U32.HI UR39, URZ, UR6, UR5 ;  /* 0x000000063f271299 */ /* 0x000fe20008011605 */
[----:B------:R-:W-:-:S02]  /*1370*/  CS2R R48, SRZ ;  /* 0x0000000000307805 */ /* 0x000fc4000001ff00 */
[----:B------:R-:W-:Y:S01]  /*1380*/  CS2R R92, SRZ ;  /* 0x00000000005c7805 */ /* 0x000fe2000001ff00 */
[----:B------:R-:W-:Y:S01]  /*1390*/  IMAD.MOV.U32 R57, RZ, RZ, RZ ;  /* 0x000000ffff397224 */ /* 0x000fe200078e00ff */
[----:B------:R-:W-:Y:S01]  /*13a0*/  UIADD3 UR4, -UR39, URZ, URZ ;  /* 0x0000003f27047290 */ /* 0x000fe2000fffe13f */
[----:B------:R-:W-:-:S03]  /*13b0*/  CS2R R94, SRZ ;  /* 0x00000000005e7805 */ /* 0x000fc6000001ff00 */
[----:B------:R-:W-:Y:S01]  /*13c0*/  UIMAD UR40, UR40, UR4, UR11 ;  /* 0x00000004282872a4 */ /* 0x000fe2000f8e020b */
[----:B------:R-:W-:Y:S11]  /*13d0*/  @!P1 BRA `(.L_x_2456) ;  /* 0x000000bc000c9947 */ /* 0x000ff60003800000 */
        /* <DEDUP_REMOVED lines=31> */
.L_x_2457:
        /* <DEDUP_REMOVED lines=49> */
[----:B------:R-:W-:Y:S01]  /*18e0*/  MOV R6, UR4 ;  /* 0x0000000400067c02 */ /* 0x000fe20008000f00 */
[----:B------:R-:W-:-:S03]  /*18f0*/  ULDC UR4, c[0x0][0x9d8] ;  /* 0x0002760000047ab9 */ /* 0x000fc60000000800 */
[----:B------:R-:W-:-:S04]  /*1900*/  SHF.L.U32 R6, R6, 0x1f, RZ ;  /* 0x0000001f06067819 */ /* 0x000fc800000006ff */
[----:B------:R-:W0:Y:S01]  /*1910*/  SYNCS.PHASECHK.TRANS64.TRYWAIT P1, [UR43+0x22800], R6 ;  /* 0x02280006ff0075a7 */ /* 0x000e22000802016b */
[----:B--2---:R-:W-:-:S04]  /*1920*/  FMUL.FTZ R0, R7, R0 ;  /* 0x0000000007007220 */ /* 0x004fc80000410000 */
[----:B------:R-:W-:Y:S01]  /*1930*/  FMUL.FTZ R0, R0, UR4 ;  /* 0x0000000400007c20 */ /* 0x000fe20008410000 */
[----:B0-----:R-:W-:Y:S06]  /*1940*/  @!P1 BRA `(.L_x_2458) ;  /* 0x00000130009c9947 */ /* 0x001fec0003800000 */
.L_x_2594:
[----:B------:R-:W-:Y:S05]  /*1950*/  @!P0 BRA `(.L_x_2459) ;  /* 0x0000000000048947 */ /* 0x000fea0003800000 */
[----:B------:R-:W-:Y:S01]  /*1960*/  BPT.TRAP 0x1 ;  /* 0x000000040000795c */ /* 0x000fe20000300000 */
.L_x_2459:
[----:B------:R-:W-:Y:S02]  /*1970*/  IMAD.U32 R2, RZ, RZ, UR36 ;  /* 0x00000024ff027e24 */ /* 0x000fe4000f8e00ff */
[----:B0-----:R-:W-:-:S03]  /*1980*/  IMAD.U32 R3, RZ, RZ, UR44 ;  /* 0x0000002cff037e24 */ /* 0x001fc6000f8e00ff */
[----:B------:R-:W-:Y:S02]  /*1990*/  LEA R2, R2, UR43, 0x3 ;  /* 0x0000002b02027c11 */ /* 0x000fe4000f8e18ff */
[----:B------:R-:W-:-:S04]  /*19a0*/  SHF.L.U32 R3, R3, 0x1f, RZ ;  /* 0x0000001f03037819 */ /* 0x000fc800000006ff */
[----:B------:R0:W1:Y:S01]  /*19b0*/  SYNCS.PHASECHK.TRANS64.TRYWAIT P1, [R2+URZ+0x22830], R3 ;  /* 0x02283003020075a7 */ /* 0x000062000802017f */
[----:B------:R-:W-:Y:S05]  /*19c0*/  @!P0 BRA `(.L_x_2460) ;  /* 0x0000000000048947 */ /* 0x000fea0003800000 */
[----:B------:R-:W-:Y:S01]  /*19d0*/  BPT.TRAP 0x1 ;  /* 0x000000040000795c */ /* 0x000fe20000300000 */
.L_x_2460:
[----:B-1----:R-:W-:Y:S05]  /*19e0*/  @P1 BRA `(.L_x_2461) ;  /* 0x0000000000081947 */ /* 0x002fea0003800000 */
[----:B------:R-:W1:Y:S02]  /*19f0*/  SYNCS.PHASECHK.TRANS64.TRYWAIT P1, [R2+URZ+0x22830], R3 ;  /* 0x02283003020075a7 */ /* 0x000e64000802017f */
[----:B-1----:R-:W-:Y:S05]  /*1a00*/  @!P1 BRA `(.L_x_2462) ;  /* 0x0000013000849947 */ /* 0x002fea0003800000 */
.L_x_2461:
        /* <DEDUP_REMOVED lines=135> */
.L_x_2463:
[----:B------:R-:W-:Y:S01]  /*2280*/  UISETP.NE.AND UP0, UPT, UR48, URZ, UPT ;  /* 0x0000003f3000728c */ /* 0x000fe2000bf05270 */
[C---:B------:R-:W-:Y:S01]  /*2290*/  FMUL.FTZ R78, R0.reuse, R78 ;  /* 0x0000004e004e7220 */ /* 0x040fe20000410000 */
[C---:B------:R-:W-:Y:S01]  /*22a0*/  FMUL.FTZ R20, R0.reuse, R77 ;  /* 0x0000004d00147220 */ /* 0x040fe20000410000 */
[C---:B------:R-:W-:Y:S01]  /*22b0*/  FMUL.FTZ R7, R0.reuse, R58 ;  /* 0x0000003a00077220 */ /* 0x040fe20000410000 */
[----:B------:R-:W-:Y:S01]  /*22c0*/  ULDC UR11, c[0x0][0x2f0] ;  /* 0x0000bc00000b7ab9 */ /* 0x000fe20000000800 */
[----:B------:R2:W-:Y:S01]  /*22d0*/  MUFU.TANH R77, R78 ;  /* 0x0000004e004d7308 */ /* 0x0005e20000002400 */
[----:B------:R-:W-:Y:S01]  /*22e0*/  PLOP3.LUT P1, PT, PT, PT, UP0, 0x80, 0x0 ;  /* 0x000000000000781c */ /* 0x000fe20003f2f008 */
[C---:B------:R-:W-:Y:S01]  /*22f0*/  FMUL.FTZ R21, R0.reuse, R80 ;  /* 0x0000005000157220 */ /* 0x040fe20000410000 */
[----:B------:R-:W-:Y:S01]  /*2300*/  PLOP3.LUT P2, PT, PT, PT, UP0, 0x80, 0x0 ;  /* 0x000000000000781c */ /* 0x000fe20003f4f008 */
[C---:B------:R-:W-:Y:S01]  /*2310*/  FMUL.FTZ R63, R0.reuse, R63 ;  /* 0x0000003f003f7220 */ /* 0x040fe20000410000 */
[C---:B------:R-:W-:Y:S01]  /*2320*/  FMUL.FTZ R90, R0.reuse, R90 ;  /* 0x0000005a005a7220 */ /* 0x040fe20000410000 */
[----:B------:R-:W-:Y:S01]  /*2330*/  @UP0 ULDC UR6, c[0x0][0x44c] ;  /* 0x0001130000060ab9 */ /* 0x000fe20000000800 */
[----:B------:R-:W-:Y:S01]  /*2340*/  FMUL.FTZ R91, R0, R91 ;  /* 0x0000005b005b7220 */ /* 0x000fe20000410000 */
[----:B------:R3:W-:Y:S01]  /*2350*/  MUFU.TANH R105, R7 ;  /* 0x0000000700697308 */ /* 0x0007e20000002400 */
[----:B--2---:R-:W-:-:S02]  /*2360*/  VIADD R78, R18, UR38 ;  /* 0x00000026124e7c36 */ /* 0x004fc40008000000 */
[C---:B------:R-:W-:Y:S01]  /*2370*/  FMUL.FTZ R82, R0.reuse, R82 ;  /* 0x0000005200527220 */ /* 0x040fe20000410000 */
[C---:B------:R-:W-:Y:S01]  /*2380*/  FMUL.FTZ R94, R0.reuse, R94 ;  /* 0x0000005e005e7220 */ /* 0x040fe20000410000 */
[C---:B------:R-:W-:Y:S01]  /*2390*/  FMUL.FTZ R9, R0.reuse, R96 ;  /* 0x0000006000097220 */ /* 0x040fe20000410000 */
[C---:B------:R-:W-:Y:S01]  /*23a0*/  FMUL.FTZ R95, R0.reuse, R95 ;  /* 0x0000005f005f7220 */ /* 0x040fe20000410000 */
[----:B------:R-:W-:Y:S01]  /*23b0*/  FMUL.FTZ R74, R0, R74 ;  /* 0x0000004a004a7220 */ /* 0x000fe20000410000 */
[----:B------:R-:W-:Y:S01]  /*23c0*/  ULDC UR14, c[0x0][0x288] ;  /* 0x0000a200000e7ab9 */ /* 0x000fe20000000800 */
[----:B------:R2:W-:Y:S01]  /*23d0*/  MUFU.TANH R108, R63 ;  /* 0x0000003f006c7308 */ /* 0x0005e20000002400 */
[----:B---3--:R-:W-:Y:S01]  /*23e0*/  @P1 IMAD.HI.U32 R7, R78, UR6, RZ ;  /* 0x000000064e071c27 */ /* 0x008fe2000f8e00ff */
[----:B------:R-:W-:-:S03]  /*23f0*/  @UP0 ULDC UR6, c[0x0][0x450] ;  /* 0x0001140000060ab9 */ /* 0x000fc60000000800 */
[C---:B01----:R-:W-:Y:S01]  /*2400*/  FMUL.FTZ R3, R0.reuse, R88 ;  /* 0x0000005800037220 */ /* 0x043fe20000410000 */
[C---:B------:R-:W-:Y:S01]  /*2410*/  FMUL.FTZ R98, R0.reuse, R98 ;  /* 0x0000006200627220 */ /* 0x040fe20000410000 */
[C---:B------:R-:W-:Y:S01]  /*2420*/  FMUL.FTZ R99, R0.reuse, R99 ;  /* 0x0000006300637220 */ /* 0x040fe20000410000 */
[----:B------:R-:W-:Y:S01]  /*2430*/  @P2 SHF.R.U32.HI R78, RZ, UR6, R7 ;  /* 0x00000006ff4e2c19 */ /* 0x000fe20008011607 */
[----:B------:R-:W-:Y:S01]  /*2440*/  UIMAD UR6, UR49, -0xa0, URZ ;  /* 0xffffff60310678a4 */ /* 0x000fe2000f8e023f */
[----:B------:R0:W-:Y:S01]  /*2450*/  MUFU.TANH R96, R82 ;  /* 0x0000005200607308 */ /* 0x0001e20000002400 */
[----:B--2---:R-:W-:Y:S02]  /*2460*/  IMAD.U32 R63, RZ, RZ, UR11 ;  /* 0x0000000bff3f7e24 */ /* 0x004fe4000f8e00ff */
[C---:B------:R-:W-:Y:S01]  /*2470*/  FMUL.FTZ R103, R0.reuse, R103 ;  /* 0x0000006700677220 */ /* 0x040fe20000410000 */
[----:B------:R-:W1:Y:S01]  /*2480*/  SHFL.IDX PT, R7, R78, 0x1, 0x1c1f ;  /* 0x003c1f004e077f89 */ /* 0x000e6200000e0000 */
[----:B------:R-:W-:Y:S01]  /*2490*/  UIADD3 UR7, UR6, 0xa1, URZ ;  /* 0x000000a106077890 */ /* 0x000fe2000fffe03f */
[C---:B------:R-:W-:Y:S01]  /*24a0*/  FMUL.FTZ R102, R0.reuse, R102 ;  /* 0x0000006600667220 */ /* 0x040fe20000410000 */
[----:B------:R-:W-:Y:S01]  /*24b0*/  UIMAD UR6, UR47, UR11, UR6 ;  /* 0x0000000b2f0672a4 */ /* 0x000fe2000f8e0206 */
[C---:B------:R-:W-:Y:S01]  /*24c0*/  FMUL.FTZ R5, R0.reuse, R89 ;  /* 0x0000005900057220 */ /* 0x040fe20000410000 */
[----:B------:R-:W-:Y:S01]  /*24d0*/  MUFU.TANH R90, R90 ;  /* 0x0000005a005a7308 */ /* 0x000fe20000002400 */
[C---:B------:R-:W-:Y:S01]  /*24e0*/  FMUL.FTZ R8, R0.reuse, R93 ;  /* 0x0000005d00087220 */ /* 0x040fe20000410000 */
[----:B------:R-:W-:Y:S01]  /*24f0*/  IMAD.U32 R80, RZ, RZ, UR7 ;  /* 0x00000007ff507e24 */ /* 0x000fe2000f8e00ff */
[----:B------:R-:W-:Y:S01]  /*2500*/  UIADD3 UR6, UR6, 0xa0, URZ ;  /* 0x000000a006067890 */ /* 0x000fe2000fffe03f */
[C---:B------:R-:W-:Y:S01]  /*2510*/  FMUL.FTZ R11, R0.reuse, R101 ;  /* 0x00000065000b7220 */ /* 0x040fe20000410000 */
[----:B------:R-:W-:Y:S01]  /*2520*/  FMUL.FTZ R15, R0, R76 ;  /* 0x0000004c000f7220 */ /* 0x000fe20000410000 */
[----:B------:R-:W-:-:S02]  /*2530*/  IMAD R80, R17, -0x2, R80 ;  /* 0xfffffffe11507824 */ /* 0x000fc400078e0250 */
[C---:B------:R-:W-:Y:S01]  /*2540*/  FMUL.FTZ R76, R0.reuse, R59 ;  /* 0x0000003b004c7220 */ /* 0x040fe20000410000 */
[----:B------:R-:W2:Y:S01]  /*2550*/  MUFU.TANH R91, R91 ;  /* 0x0000005b005b7308 */ /* 0x000ea20000002400 */
[----:B0-----:R-:W-:Y:S02]  /*2560*/  IMAD.U32 R82, RZ, RZ, UR6 ;  /* 0x00000006ff527e24 */ /* 0x001fe4000f8e00ff */
[C---:B------:R-:W-:Y:S01]  /*2570*/  FMUL.FTZ R59, R0.reuse, R64 ;  /* 0x00000040003b7220 */ /* 0x040fe20000410000 */
[----:B------:R-:W-:Y:S02]  /*2580*/  IMAD R80, R63, UR47, R80 ;  /* 0x0000002f3f507c24 */ /* 0x000fe4000f8e0250 */
[C---:B------:R-:W-:Y:S01]  /*2590*/  FMUL.FTZ R10, R0.reuse, R97 ;  /* 0x00000061000a7220 */ /* 0x040fe20000410000 */
[----:B------:R-:W-:Y:S02]  /*25a0*/  IMAD R82, R17, -0x2, R82 ;  /* 0xfffffffe11527824 */ /* 0x000fe400078e0252 */
[C---:B------:R-:W-:Y:S01]  /*25b0*/  FMUL.FTZ R75, R0.reuse, R75 ;  /* 0x0000004b004b7220 */ /* 0x040fe20000410000 */
[C---:B------:R-:W-:Y:S01]  /*25c0*/  FMUL.FTZ R6, R0.reuse, R92 ;  /* 0x0000005c00067220 */ /* 0x040fe20000410000 */
[----:B------:R-:W0:Y:S01]  /*25d0*/  MUFU.TANH R94, R94 ;  /* 0x0000005e005e7308 */ /* 0x000e220000002400 */
[C---:B------:R-:W-:Y:S01]  /*25e0*/  FMUL.FTZ R79, R0.reuse, R79 ;  /* 0x0000004f004f7220 */ /* 0x040fe20000410000 */
[C---:B------:R-:W-:Y:S01]  /*25f0*/  FMUL.FTZ R87, R0.reuse, R87 ;  /* 0x0000005700577220 */ /* 0x040fe20000410000 */
[----:B-1----:R-:W-:Y:S01]  /*2600*/  IADD3 R7, R7, -UR14, R80 ;  /* 0x8000000e07077c10 */ /* 0x002fe2000fffe050 */
        /* <DEDUP_REMOVED lines=13> */
[----:B-1----:R-:W-:Y:S01]  /*26e0*/  FMUL.FTZ R74, R0, R84 ;  /* 0x00000054004a7220 */ /* 0x002fe20000410000 */
[----:B------:R-:W-:Y:S01]  /*26f0*/  VIMNMX R84, R82, R7, PT ;  /* 0x0000000752547248 */ /* 0x000fe20003fe0100 */
[C---:B------:R-:W-:Y:S01]  /*2700*/  FMUL.FTZ R70, R0.reuse, R70 ;  /* 0x0000004600467220 */ /* 0x040fe20000410000 */
[C---:B------:R-:W-:Y:S01]  /*2710*/  FMUL.FTZ R67, R0.reuse, R67 ;  /* 0x0000004300437220 */ /* 0x040fe20000410000 */
[----:B------:R-:W-:Y:S01]  /*2720*/  FMUL.FTZ R58, R0, R61 ;  /* 0x0000003d003a7220 */ /* 0x000fe20000410000 */
[----:B------:R-:W-:Y:S01]  /*2730*/  ISETP.GT.AND P1, PT, R84, RZ, PT ;  /* 0x000000ff5400720c */ /* 0x000fe20003f24270 */
[----:B------:R-:W-:Y:S01]  /*2740*/  FMUL.FTZ R61, R0, R69 ;  /* 0x00000045003d7220 */ /* 0x000fe20000410000 */
[----:B------:R-:W1:Y:S01]  /*2750*/  MUFU.TANH R98, R98 ;  /* 0x0000006200627308 */ /* 0x000e620000002400 */
[----:B------:R-:W-:Y:S01]  /*2760*/  ISETP.GT.AND P2, PT, R84, 0x1, PT ;  /* 0x000000015400780c */ /* 0x000fe20003f44270 */
[----:B------:R-:W-:Y:S01]  /*2770*/  FMUL.FTZ R51, R0, R51 ;  /* 0x0000003300337220 */ /* 0x000fe20000410000 */
[----:B------:R-:W-:Y:S01]  /*2780*/  ISETP.GT.AND P3, PT, R84, 0x8, PT ;  /* 0x000000085400780c */ /* 0x000fe20003f64270 */
[C---:B------:R-:W-:Y:S01]  /*2790*/  FMUL.FTZ R47, R0.reuse, R47 ;  /* 0x0000002f002f7220 */ /* 0x040fe20000410000 */
[----:B--2---:R-:W-:Y:S01]  /*27a0*/  FSEL R101, R91, -INF , P2 ;  /* 0xff8000005b657808 */ /* 0x004fe20001000000 */
[----:B------:R-:W-:Y:S01]  /*27b0*/  FMUL.FTZ R43, R0, R43 ;  /* 0x0000002b002b7220 */ /* 0x000fe20000410000 */
[----:B------:R-:W-:Y:S01]  /*27c0*/  ISETP.GT.AND P2, PT, R84, 0x10, PT ;  /* 0x000000105400780c */ /* 0x000fe20003f44270 */
[----:B------:R0:W2:Y:S01]  /*27d0*/  MUFU.TANH R93, R99 ;  /* 0x00000063005d7308 */ /* 0x0000a20000002400 */
        /* <DEDUP_REMOVED lines=8> */
[----:B0-----:R-:W-:Y:S01]  /*2860*/  FSEL R99, R94, -INF , P3 ;  /* 0xff8000005e637808 */ /* 0x001fe20001800000 */
[C---:B------:R-:W-:Y:S01]  /*2870*/  FMUL.FTZ R34, R0.reuse, R34 ;  /* 0x0000002200227220 */ /* 0x040fe20000410000 */
[C---:B------:R-:W-:Y:S01]  /*2880*/  FMUL.FTZ R35, R0.reuse, R35 ;  /* 0x0000002300237220 */ /* 0x040fe20000410000 */
[C---:B------:R-:W-:Y:S01]  /*2890*/  FMUL.FTZ R39, R0.reuse, R39 ;  /* 0x0000002700277220 */ /* 0x040fe20000410000 */
[----:B------:R-:W-:Y:S01]  /*28a0*/  SHFL.IDX PT, R78, R78, RZ, 0x1c1f ;  /* 0x001c1fff4e4e7589 */ /* 0x000fe200000e0000 */
[----:B------:R-:W-:Y:S01]  /*28b0*/  FMUL.FTZ R24, R0, R24 ;  /* 0x0000001800187220 */ /* 0x000fe20000410000 */
[----:B------:R-:W-:Y:S01]  /*28c0*/  ULDC UR28, c[0x0][0x988] ;  /* 0x00026200001c7ab9 */ /* 0x000fe20000000800 */
[----:B------:R-:W0:Y:S01]  /*28d0*/  MUFU.TANH R102, R102 ;  /* 0x0000006600667308 */ /* 0x000e220000002400 */
[----:B----4-:R-:W-:Y:S01]  /*28e0*/  FSEL R103, R90, -INF , P1 ;  /* 0xff8000005a677808 */ /* 0x010fe20000800000 */
[----:B------:R-:W-:Y:S01]  /*28f0*/  FMUL.FTZ R45, R0, R45 ;  /* 0x0000002d002d7220 */ /* 0x000fe20000410000 */
[----:B------:R-:W-:Y:S01]  /*2900*/  ISETP.GT.AND P1, PT, R84, 0x9, PT ;  /* 0x000000095400780c */ /* 0x000fe20003f24270 */
[C---:B------:R-:W-:Y:S01]  /*2910*/  FMUL.FTZ R48, R0.reuse, R48 ;  /* 0x0000003000307220 */ /* 0x040fe20000410000 */
[----:B------:R-:W-:Y:S01]  /*2920*/  FMNMX.FTZ R64, R103, R101, !PT ;  /* 0x0000006567407209 */ /* 0x000fe20007810000 */
[C---:B------:R-:W-:Y:S01]  /*2930*/  FMUL.FTZ R49, R0.reuse, R49 ;  /* 0x0000003100317220 */ /* 0x040fe20000410000 */
[----:B---3--:R-:W-:Y:S01]  /*2940*/  FSEL R97, R95, -INF , P1 ;  /* 0xff8000005f617808 */ /* 0x008fe20000800000 */
[----:B------:R3:W4:Y:S01]  /*2950*/  MUFU.TANH R92, R75 ;  /* 0x0000004b005c7308 */ /* 0x0007220000002400 */
[----:B------:R-:W-:Y:S01]  /*2960*/  FMNMX.FTZ R64, R99, R64, !PT ;  /* 0x0000004063407209 */ /* 0x000fe20007810000 */
[----:B------:R-:W-:Y:S01]  /*2970*/  FMUL.FTZ R52, R0, R52 ;  /* 0x0000003400347220 */ /* 0x000fe20000410000 */
[----:B------:R-:W-:Y:S01]  /*2980*/  ISETP.GT.AND P1, PT, R84, 0x11, PT ;  /* 0x000000115400780c */ /* 0x000fe20003f24270 */
[----:B------:R-:W-:Y:S01]  /*2990*/  FMUL.FTZ R53, R0, R53 ;  /* 0x0000003500357220 */ /* 0x000fe20000410000 */
[----:B-1----:R-:W-:Y:S01]  /*29a0*/  FSEL R95, R98, -INF , P2 ;  /* 0xff800000625f7808 */ /* 0x002fe20001000000 */
[----:B------:R-:W-:Y:S01]  /*29b0*/  FMUL.FTZ R25, R0, R25 ;  /* 0x0000001900197220 */ /* 0x000fe20000410000 */
[----:B------:R-:W-:Y:S01]  /*29c0*/  FMNMX.FTZ R64, R97, R64, !PT ;  /* 0x0000004061407209 */ /* 0x000fe20007810000 */
[----:B------:R-:W1:Y:S01]  /*29d0*/  MUFU.TANH R79, R79 ;  /* 0x0000004f004f7308 */ /* 0x000e620000002400 */
[----:B------:R-:W-:Y:S01]  /*29e0*/  ISETP.GT.AND P2, PT, R84, 0x18, PT ;  /* 0x000000185400780c */ /* 0x000fe20003f44270 */
[C---:B---3--:R-:W-:Y:S01]  /*29f0*/  FMUL.FTZ R75, R0.reuse, R56 ;  /* 0x00000038004b7220 */ /* 0x048fe20000410000 */
[----:B--2---:R-:W-:Y:S01]  /*2a00*/  FSEL R93, R93, -INF , P1 ;  /* 0xff8000005d5d7808 */ /* 0x004fe20000800000 */
[C---:B------:R-:W-:Y:S01]  /*2a10*/  FMUL.FTZ R56, R0.reuse, R57 ;  /* 0x0000003900387220 */ /* 0x040fe20000410000 */
[----:B------:R-:W-:Y:S01]  /*2a20*/  FMNMX.FTZ R64, R95, R64, !PT ;  /* 0x000000405f407209 */ /* 0x000fe20007810000 */
[----:B------:R-:W-:Y:S01]  /*2a30*/  FMUL.FTZ R57, R0, R60 ;  /* 0x0000003c00397220 */ /* 0x000fe20000410000 */
[----:B------:R-:W-:Y:S01]  /*2a40*/  ISETP.GT.AND P1, PT, R84, 0x19, PT ;  /* 0x000000195400780c */ /* 0x000fe20003f24270 */
[----:B------:R2:W-:Y:S01]  /*2a50*/  MUFU.TANH R104, R87 ;  /* 0x0000005700687308 */ /* 0x0005e20000002400 */
[----:B0-----:R-:W-:Y:S01]  /*2a60*/  FSEL R91, R102, -INF , P2 ;  /* 0xff800000665b7808 */ /* 0x001fe20001000000 */
[C---:B------:R-:W-:Y:S01]  /*2a70*/  FMUL.FTZ R60, R0.reuse, R65 ;  /* 0x00000041003c7220 */ /* 0x040fe20000410000 */
[----:B------:R-:W-:Y:S01]  /*2a80*/  FMNMX.FTZ R64, R93, R64, !PT ;  /* 0x000000405d407209 */ /* 0x000fe20007810000 */
[----:B------:R-:W-:Y:S01]  /*2a90*/  FMUL.FTZ R28, R0, R28 ;  /* 0x0000001c001c7220 */ /* 0x000fe20000410000 */
[----:B------:R-:W-:Y:S01]  /*2aa0*/  ISETP.GT.AND P2, PT, R84, 0x20, PT ;  /* 0x000000205400780c */ /* 0x000fe20003f44270 */
[----:B------:R-:W-:Y:S01]  /*2ab0*/  FMUL.FTZ R102, R0, R29 ;  /* 0x0000001d00667220 */ /* 0x000fe20000410000 */
[----:B------:R-:W-:Y:S01]  /*2ac0*/  FSEL R89, R89, -INF , P1 ;  /* 0xff80000059597808 */ /* 0x000fe20000800000 */
[----:B------:R4:W0:Y:S01]  /*2ad0*/  MUFU.TANH R100, R83 ;  /* 0x0000005300647308 */ /* 0x0008220000002400 */
[----:B------:R-:W-:Y:S01]  /*2ae0*/  FMNMX.FTZ R64, R91, R64, !PT ;  /* 0x000000405b407209 */ /* 0x000fe20007810000 */
[----:B------:R-:W-:Y:S01]  /*2af0*/  @UP0 ULDC UR6, c[0x0][0x44c] ;  /* 0x0001130000060ab9 */ /* 0x000fe20000000800 */
[----:B------:R-:W-:Y:S01]  /*2b00*/  ISETP.GT.AND P1, PT, R84, 0x21, PT ;  /* 0x000000215400780c */ /* 0x000fe20003f24270 */
[----:B------:R-:W-:Y:S01]  /*2b10*/  UIMAD.WIDE.U32 UR6, UR38, UR6, URZ ;  /* 0x00000006260672a5 */ /* 0x000fe2000f8e003f */
[----:B--2---:R-:W-:Y:S01]  /*2b20*/  FSEL R87, R88, -INF , P2 ;  /* 0xff80000058577808 */ /* 0x004fe20001000000 */
[----:B------:R-:W-:Y:S01]  /*2b30*/  @UP0 ULDC UR18, c[0x0][0x450] ;  /* 0x0001140000120ab9 */ /* 0x000fe20000000800 */
[----:B------:R-:W-:Y:S01]  /*2b40*/  FMNMX.FTZ R64, R89, R64, !PT ;  /* 0x0000004059407209 */ /* 0x000fe20007810000 */
[----:B------:R-:W2:Y:S01]  /*2b50*/  MUFU.TANH R86, R86 ;  /* 0x0000005600567308 */ /* 0x000ea20000002400 */
[----:B------:R-:W-:Y:S01]  /*2b60*/  ISETP.GT.AND P2, PT, R84, 0x28, PT ;  /* 0x000000285400780c */ /* 0x000fe20003f44270 */
[----:B------:R-:W-:Y:S01]  /*2b70*/  UMOV UR10, UR38 ;  /* 0x00000026000a7c82 */ /* 0x000fe20008000000 */
[----:B----4-:R-:W-:Y:S01]  /*2b80*/  FSEL R83, R92, -INF , P1 ;  /* 0xff8000005c537808 */ /* 0x010fe20000800000 */
[----:B------:R-:W-:Y:S01]  /*2b90*/  UIMAD UR11, UR47, UR11, -UR14 ;  /* 0x0000000b2f0b72a4 */ /* 0x000fe2000f8e0a0e */
[----:B------:R-:W-:Y:S01]  /*2ba0*/  FMNMX.FTZ R64, R87, R64, !PT ;  /* 0x0000004057407209 */ /* 0x000fe20007810000 */
[----:B------:R-:W-:Y:S01]  /*2bb0*/  @UP0 USHF.R.U32.HI UR10, URZ, UR18, UR7 ;  /* 0x000000123f0a0299 */ /* 0x000fe20008011607 */
[C---:B------:R-:W-:Y:S01]  /*2bc0*/  ISETP.GT.AND P1, PT, R84.reuse, 0x29, PT ;  /* 0x000000295400780c */ /* 0x040fe20003f24270 */
[----:B------:R-:W3:Y:S01]  /*2bd0*/  MUFU.TANH R106, R76 ;  /* 0x0000004c006a7308 */ /* 0x000ee20000002400 */
[----:B------:R-:W-:Y:S01]  /*2be0*/  FSEL R85, R77, -INF , P2 ;  /* 0xff8000004d557808 */ /* 0x000fe20001000000 */
[----:B------:R-:W-:Y:S01]  /*2bf0*/  UIADD3 UR6, UR11, UR10, URZ ;  /* 0x0000000a0b067290 */ /* 0x000fe2000fffe03f */
[----:B------:R-:W-:Y:S01]  /*2c00*/  FMNMX.FTZ R64, R83, R64, !PT ;  /* 0x0000004053407209 */ /* 0x000fe20007810000 */
[----:B------:R-:W-:Y:S01]  /*2c10*/  UIADD3 UR32, UR49, -0x2, URZ ;  /* 0xfffffffe31207890 */ /* 0x000fe2000fffe03f */
[C---:B------:R-:W-:Y:S01]  /*2c20*/  ISETP.GT.AND P2, PT, R84.reuse, 0x30, PT ;  /* 0x000000305400780c */ /* 0x040fe20003f44270 */
[----:B------:R-:W-:Y:S01]  /*2c30*/  UIMAD.WIDE UR6, UR6, 0x66666667, URZ ;  /* 0x66666667060678a5 */ /* 0x000fe2000f8e023f */
[----:B-1----:R-:W-:Y:S01]  /*2c40*/  FSEL R81, R79, -INF , P1 ;  /* 0xff8000004f517808 */ /* 0x002fe20000800000 */
[----:B------:R1:W4:Y:S01]  /*2c50*/  MUFU.TANH R107, R62 ;  /* 0x0000003e006b7308 */ /* 0x0003220000002400 */
[----:B------:R-:W-:Y:S01]  /*2c60*/  FMNMX.FTZ R64, R85, R64, !PT ;  /* 0x0000004055407209 */ /* 0x000fe20007810000 */
[----:B------:R-:W-:Y:S01]  /*2c70*/  USHF.R.U32.HI UR6, URZ, 0x1f, UR7 ;  /* 0x0000001f3f067899 */ /* 0x000fe20008011607 */
[----:B------:R-:W-:-:S02]  /*2c80*/  ISETP.GT.AND P1, PT, R84, 0x31, PT ;  /* 0x000000315400780c */ /* 0x000fc40003f24270 */
[----:B------:R-:W-:Y:S01]  /*2c90*/  FSEL R79, R96, -INF , P2 ;  /* 0xff800000604f7808 */ /* 0x000fe20001000000 */
[----:B------:R-:W-:Y:S01]  /*2ca0*/  ULEA.HI.SX32 UR7, UR7, UR6, 0x1a ;  /* 0x0000000607077291 */ /* 0x000fe2000f8fd23f */
[----:B------:R-:W-:Y:S01]  /*2cb0*/  FMNMX.FTZ R64, R81, R64, !PT ;  /* 0x0000004051407209 */ /* 0x000fe20007810000 */
[----:B------:R5:W-:Y:S01]  /*2cc0*/  MUFU.TANH R109, R71 ;  /* 0x00000047006d7308 */ /* 0x000be20000002400 */
[----:B------:R-:W-:Y:S01]  /*2cd0*/  ISETP.GT.AND P2, PT, R84, 0x38, PT ;  /* 0x000000385400780c */ /* 0x000fe20003f44270 */
[----:B-1----:R-:W-:Y:S01]  /*2ce0*/  FMUL.FTZ R62, R0, R68 ;  /* 0x00000044003e7220 */ /* 0x002fe20000410000 */
[----:B0-----:R-:W-:Y:S01]  /*2cf0*/  FSEL R77, R100, -INF , P1 ;  /* 0xff800000644d7808 */ /* 0x001fe20000800000 */
[----:B------:R-:W-:Y:S01]  /*2d00*/  UISETP.LT.AND UP0, UPT, URZ, UR7, UPT ;  /* 0x000000073f00728c */ /* 0x000fe2000bf01270 */
[----:B------:R-:W-:Y:S02]  /*2d10*/  FMNMX.FTZ R64, R79, R64, !PT ;  /* 0x000000404f407209 */ /* 0x000fe40007810000 */
[----:B------:R-:W-:Y:S01]  /*2d20*/  ISETP.GT.AND P1, PT, R84, 0x39, PT ;  /* 0x000000395400780c */ /* 0x000fe20003f24270 */
[----:B------:R0:W-:Y:S01]  /*2d30*/  MUFU.TANH R90, R42 ;  /* 0x0000002a005a7308 */ /* 0x0001e20000002400 */
[----:B--2---:R-:W-:Y:S01]  /*2d40*/  FSEL R76, R86, -INF , P2 ;  /* 0xff800000564c7808 */ /* 0x004fe20001000000 */
[----:B------:R-:W-:Y:S01]  /*2d50*/  USEL UR30, URZ, UR7, !UP0 ;  /* 0x000000073f1e7287 */ /* 0x000fe2000c000000 */
[----:B------:R-:W-:-:S02]  /*2d60*/  FMNMX.FTZ R7, R77, R64, !PT ;  /* 0x000000404d077209 */ /* 0x000fc40007810000 */
[----:B------:R-:W-:Y:S01]  /*2d70*/  ISETP.GT.AND P2, PT, R84, 0x40, PT ;  /* 0x000000405400780c */ /* 0x000fe20003f44270 */
[----:B------:R-:W-:Y:S01]  /*2d80*/  UISETP.GE.AND UP0, UPT, UR32, UR30, UPT ;  /* 0x0000001e2000728c */ /* 0x000fe2000bf06270 */
[----:B-----5:R-:W-:Y:S01]  /*2d90*/  FSEL R71, R104, -INF , P1 ;  /* 0xff80000068477808 */ /* 0x020fe20000800000 */
[----:B------:R-:W1:Y:S01]  /*2da0*/  MUFU.TANH R66, R66 ;  /* 0x0000004200427308 */ /* 0x000e620000002400 */
[----:B0-----:R-:W-:Y:S02]  /*2db0*/  FMNMX.FTZ R42, R76, R7, !PT ;  /* 0x000000074c2a7209 */ /* 0x001fe40007810000 */
[----:B------:R-:W-:Y:S02]  /*2dc0*/  ISETP.GT.AND P1, PT, R84, 0x41, PT ;  /* 0x000000415400780c */ /* 0x000fe40003f24270 */
[----:B------:R-:W-:Y:S02]  /*2dd0*/  FMNMX.FTZ R7, R71, R42, !PT ;  /* 0x0000002a47077209 */ /* 0x000fe40007810000 */
[----:B---3--:R-:W-:Y:S01]  /*2de0*/  FSEL R69, R106, -INF , P1 ;  /* 0xff8000006a457808 */ /* 0x008fe20000800000 */
[----:B------:R0:W-:Y:S01]  /*2df0*/  MUFU.TANH R65, R70 ;  /* 0x0000004600417308 */ /* 0x0001e20000002400 */
[----:B------:R-:W-:-:S02]  /*2e00*/  ISETP.GT.AND P1, PT, R84, 0x49, PT ;  /* 0x000000495400780c */ /* 0x000fc40003f24270 */
[----:B------:R-:W-:-:S05]  /*2e10*/  R2UR UR15, R2 ;  /* 0x00000000020f72ca */ /* 0x000fca00000e0000 */
[----:B------:R-:W2:Y:S01]  /*2e20*/  MUFU.TANH R67, R67 ;  /* 0x0000004300437308 */ /* 0x000ea20000002400 */
[----:B0-----:R-:W-:Y:S02]  /*2e30*/  FSEL R70, R105, -INF , P2 ;  /* 0xff80000069467808 */ /* 0x001fe40001000000 */
[----:B------:R-:W-:Y:S02]  /*2e40*/  ISETP.GT.AND P2, PT, R84, 0x48, PT ;  /* 0x000000485400780c */ /* 0x000fe40003f44270 */
[----:B------:R-:W-:Y:S02]  /*2e50*/  FMNMX.FTZ R42, R70, R7, !PT ;  /* 0x00000007462a7209 */ /* 0x000fe40007810000 */
[----:B----4-:R-:W-:Y:S01]  /*2e60*/  FSEL R68, R107, -INF , P2 ;  /* 0xff8000006b447808 */ /* 0x010fe20001000000 */
[----:B------:R0:W-:Y:S01]  /*2e70*/  MUFU.TANH R64, R51 ;  /* 0x0000003300407308 */ /* 0x0001e20000002400 */
[----:B------:R-:W-:Y:S01]  /*2e80*/  FMNMX.FTZ R7, R69, R42, !PT ;  /* 0x0000002a45077209 */ /* 0x000fe20007810000 */
[----:B------:R-:W-:Y:S01]  /*2e90*/  UIADD3 UR6, UR15, 0x22840, URZ ;  /* 0x000228400f067890 */ /* 0x000fe2000fffe03f */
[----:B------:R-:W-:-:S02]  /*2ea0*/  ISETP.GT.AND P2, PT, R84, 0x50, PT ;  /* 0x000000505400780c */ /* 0x000fc40003f44270 */
[----:B------:R-:W-:Y:S01]  /*2eb0*/  FMNMX.FTZ R42, R68, R7, !PT ;  /* 0x00000007442a7209 */ /* 0x000fe20007810000 */
[----:B------:R-:W-:Y:S01]  /*2ec0*/  FMUL.FTZ R7, R0, R27 ;  /* 0x0000001b00077220 */ /* 0x000fe20000410000 */
[----:B------:R-:W-:Y:S01]  /*2ed0*/  UPRMT UR6, UR41, 0x654, UR6 ;  /* 0x0000065429067896 */ /* 0x000fe20008000006 */
[----:B------:R1:W-:Y:S01]  /*2ee0*/  MUFU.TANH R92, R47 ;  /* 0x0000002f005c7308 */ /* 0x0003e20000002400 */
[----:B0-----:R-:W-:Y:S02]  /*2ef0*/  FSEL R51, R108, -INF , P1 ;  /* 0xff8000006c337808 */ /* 0x001fe40000800000 */
[----:B------:R-:W-:Y:S02]  /*2f00*/  ISETP.GT.AND P1, PT, R84, 0x51, PT ;  /* 0x000000515400780c */ /* 0x000fe40003f24270 */
[----:B------:R-:W-:-:S03]  /*2f10*/  FMNMX.FTZ R42, R51, R42, !PT ;  /* 0x0000002a332a7209 */ /* 0x000fc60007810000 */
[----:B------:R2:W0:Y:S01]  /*2f20*/  MUFU.TANH R94, R43 ;  /* 0x0000002b005e7308 */ /* 0x0004220000002400 */
[----:B-1----:R-:W-:Y:S01]  /*2f30*/  FSEL R47, R66, -INF , P2 ;  /* 0xff800000422f7808 */ /* 0x002fe20001000000 */
[----:B------:R-:W-:Y:S01]  /*2f40*/  SYNCS.ARRIVE.TRANS64.RED.A1T0 RZ, [UR6], RZ ;  /* 0x000000ffffff79a7 */ /* 0x000fe20008100406 */
[----:B------:R-:W-:-:S05]  /*2f50*/  ISETP.GT.AND P2, PT, R84, 0x58, PT ;  /* 0x000000585400780c */ /* 0x000fca0003f44270 */
[----:B------:R1:W3:Y:S01]  /*2f60*/  MUFU.TANH R88, R46 ;  /* 0x0000002e00587308 */ /* 0x0002e20000002400 */
[----:B--2---:R-:W-:Y:S02]  /*2f70*/  FSEL R43, R67, -INF , P1 ;  /* 0xff800000432b7808 */ /* 0x004fe40000800000 */
[----:B------:R-:W-:-:S04]  /*2f80*/  ISETP.GT.AND P1, PT, R84, 0x59, PT ;  /* 0x000000595400780c */ /* 0x000fc80003f24270 */
[----:B------:R-:W-:Y:S01]  /*2f90*/  FSEL R41, R109, -INF , P1 ;  /* 0xff8000006d297808 */ /* 0x000fe20000800000 */
[----:B------:R-:W2:Y:S01]  /*2fa0*/  MUFU.TANH R96, R50 ;  /* 0x0000003200607308 */ /* 0x000ea20000002400 */
[----:B-1----:R-:W-:Y:S02]  /*2fb0*/  FMNMX.FTZ R46, R47, R42, !PT ;  /* 0x0000002a2f2e7209 */ /* 0x002fe40007810000 */
[----:B------:R-:W-:Y:S02]  /*2fc0*/  FSEL R42, R65, -INF , P2 ;  /* 0xff800000412a7808 */ /* 0x000fe40001000000 */
[----:B------:R-:W-:Y:S02]  /*2fd0*/  FMNMX.FTZ R27, R43, R46, !PT ;  /* 0x0000002e2b1b7209 */ /* 0x000fe40007810000 */
[----:B------:R-:W-:Y:S01]  /*2fe0*/  ISETP.GT.AND P2, PT, R84, 0x60, PT ;  /* 0x000000605400780c */ /* 0x000fe20003f44270 */
[----:B------:R1:W-:Y:S01]  /*2ff0*/  MUFU.TANH R100, R26 ;  /* 0x0000001a00647308 */ /* 0x0003e20000002400 */
[----:B------:R-:W-:-:S02]  /*3000*/  FMNMX.FTZ R46, R42, R27, !PT ;  /* 0x0000001b2a2e7209 */ /* 0x000fc40007810000 */
[----:B------:R-:W-:Y:S02]  /*3010*/  ISETP.GT.AND P1, PT, R84, 0x61, PT ;  /* 0x000000615400780c */ /* 0x000fe40003f24270 */
[----:B------:R-:W-:Y:S02]  /*3020*/  FSEL R27, R90, -INF , P2 ;  /* 0xff8000005a1b7808 */ /* 0x000fe40001000000 */
[----:B------:R-:W-:Y:S01]  /*3030*/  FMNMX.FTZ R46, R41, R46, !PT ;  /* 0x0000002e292e7209 */ /* 0x000fe20007810000 */
[----:B------:R4:W-:Y:S01]  /*3040*/  MUFU.TANH R98, R55 ;  /* 0x0000003700627308 */ /* 0x0009e20000002400 */
[----:B-1----:R-:W-:Y:S01]  /*3050*/  FMUL.FTZ R26, R0, R30 ;  /* 0x0000001e001a7220 */ /* 0x002fe20000410000 */
[----:B------:R-:W-:Y:S02]  /*3060*/  ISETP.GT.AND P2, PT, R84, 0x68, PT ;  /* 0x000000685400780c */ /* 0x000fe40003f44270 */
[----:B0-----:R-:W-:Y:S02]  /*3070*/  FSEL R30, R94, -INF , P1 ;  /* 0xff8000005e1e7808 */ /* 0x001fe40000800000 */
[----:B------:R-:W-:-:S02]  /*3080*/  ISETP.GT.AND P1, PT, R84, 0x69, PT ;  /* 0x000000695400780c */ /* 0x000fc40003f24270 */
[----:B------:R0:W-:Y:S01]  /*3090*/  MUFU.TANH R65, R7 ;  /* 0x0000000700417308 */ /* 0x0001e20000002400 */
[----:B----4-:R-:W-:Y:S02]  /*30a0*/  FMNMX.FTZ R55, R27, R46, !PT ;  /* 0x0000002e1b377209 */ /* 0x010fe40007810000 */
[----:B------:R-:W-:Y:S02]  /*30b0*/  FSEL R46, R92, -INF , P1 ;  /* 0xff8000005c2e7808 */ /* 0x000fe40000800000 */
[----:B------:R-:W-:Y:S02]  /*30c0*/  FMNMX.FTZ R50, R30, R55, !PT ;  /* 0x000000371e327209 */ /* 0x000fe40007810000 */
[----:B------:R-:W-:Y:S01]  /*30d0*/  ISETP.GT.AND P1, PT, R84, 0x71, PT ;  /* 0x000000715400780c */ /* 0x000fe20003f24270 */
[----:B------:R1:W4:Y:S01]  /*30e0*/  MUFU.TANH R86, R54 ;  /* 0x0000003600567308 */ /* 0x0003220000002400 */
[----:B0-----:R-:W-:Y:S01]  /*30f0*/  FMUL.FTZ R7, R0, R31 ;  /* 0x0000001f00077220 */ /* 0x001fe20000410000 */
[----:B---3--:R-:W-:-:S02]  /*3100*/  FSEL R31, R88, -INF , P2 ;  /* 0xff800000581f7808 */ /* 0x008fc40001000000 */
[----:B------:R-:W-:Y:S02]  /*3110*/  ISETP.GT.AND P2, PT, R84, 0x70, PT ;  /* 0x000000705400780c */ /* 0x000fe40003f44270 */
[----:B------:R-:W-:Y:S02]  /*3120*/  FMNMX.FTZ R55, R31, R50, !PT ;  /* 0x000000321f377209 */ /* 0x000fe40007810000 */
[----:B--2---:R-:W-:Y:S01]  /*3130*/  FSEL R50, R96, -INF , P2 ;  /* 0xff80000060327808 */ /* 0x004fe20001000000 */
[----:B------:R-:W0:Y:S01]  /*3140*/  MUFU.TANH R90, R26 ;  /* 0x0000001a005a7308 */ /* 0x000e220000002400 */
[----:B------:R-:W-:Y:S01]  /*3150*/  FMNMX.FTZ R55, R46, R55, !PT ;  /* 0x000000372e377209 */ /* 0x000fe20007810000 */
[----:B------:R-:W-:Y:S01]  /*3160*/  FMUL.FTZ R96, R0, R32 ;  /* 0x0000002000607220 */ /* 0x000fe20000410000 */
[----:B------:R-:W-:Y:S02]  /*3170*/  ISETP.GT.AND P2, PT, R84, 0x78, PT ;  /* 0x000000785400780c */ /* 0x000fe40003f44270 */
[----:B-1----:R-:W-:-:S02]  /*3180*/  FSEL R54, R64, -INF , P1 ;  /* 0xff80000040367808 */ /* 0x002fc40000800000 */
[----:B------:R-:W-:Y:S01]  /*3190*/  FMNMX.FTZ R55, R50, R55, !PT ;  /* 0x0000003732377209 */ /* 0x000fe20007810000 */
[----:B------:R1:W2:Y:S01]  /*31a0*/  MUFU.TANH R88, R7 ;  /* 0x0000000700587308 */ /* 0x0002a20000002400 */
[----:B------:R-:W-:Y:S02]  /*31b0*/  ISETP.GT.AND P1, PT, R84, 0x79, PT ;  /* 0x000000795400780c */ /* 0x000fe40003f24270 */
[----:B----4-:R-:W-:Y:S02]  /*31c0*/  FSEL R66, R86, -INF , P2 ;  /* 0xff80000056427808 */ /* 0x010fe40001000000 */
[----:B------:R-:W-:-:S03]  /*31d0*/  ISETP.GT.AND P2, PT, R84, 0x80, PT ;  /* 0x000000805400780c */ /* 0x000fc60003f44270 */
[----:B------:R-:W3:Y:S01]  /*31e0*/  MUFU.TANH R34, R34 ;  /* 0x0000002200227308 */ /* 0x000ee20000002400 */
[----:B-1----:R-:W-:Y:S02]  /*31f0*/  FMNMX.FTZ R7, R54, R55, !PT ;  /* 0x0000003736077209 */ /* 0x002fe40007810000 */
[----:B------:R-:W-:Y:S01]  /*3200*/  FSEL R55, R98, -INF , P1 ;  /* 0xff80000062377808 */ /* 0x000fe20000800000 */
[----:B------:R-:W-:Y:S01]  /*3210*/  FMUL.FTZ R98, R0, R36 ;  /* 0x0000002400627220 */ /* 0x000fe20000410000 */
[----:B------:R-:W-:Y:S01]  /*3220*/  FMNMX.FTZ R26, R66, R7, !PT ;  /* 0x00000007421a7209 */ /* 0x000fe20007810000 */
[----:B------:R-:W-:Y:S01]  /*3230*/  FMUL.FTZ R7, R0, R38 ;  /* 0x0000002600077220 */ /* 0x000fe20000410000 */
[----:B------:R-:W-:Y:S01]  /*3240*/  ISETP.GT.AND P1, PT, R84, 0x81, PT ;  /* 0x000000815400780c */ /* 0x000fe20003f24270 */
[----:B------:R1:W4:Y:S01]  /*3250*/  MUFU.TANH R86, R35 ;  /* 0x0000002300567308 */ /* 0x0003220000002400 */
[----:B------:R-:W-:Y:S01]  /*3260*/  FSEL R67, R100, -INF , P2 ;  /* 0xff80000064437808 */ /* 0x000fe20001000000 */
[----:B------:R-:W-:Y:S01]  /*3270*/  FMUL.FTZ R100, R0, R44 ;  /* 0x0000002c00647220 */ /* 0x000fe20000410000 */
[----:B------:R-:W-:-:S02]  /*3280*/  FMNMX.FTZ R26, R55, R26, !PT ;  /* 0x0000001a371a7209 */ /* 0x000fc40007810000 */
[C---:B------:R-:W-:Y:S02]  /*3290*/  ISETP.GT.AND P2, PT, R84.reuse, 0x88, PT ;  /* 0x000000885400780c */ /* 0x040fe40003f44270 */
[----:B------:R-:W-:Y:S01]  /*32a0*/  FSEL R65, R65, -INF , P1 ;  /* 0xff80000041417808 */ /* 0x000fe20000800000 */
[----:B------:R5:W4:Y:S01]  /*32b0*/  MUFU.TANH R92, R7 ;  /* 0x00000007005c7308 */ /* 0x000b220000002400 */
[----:B------:R-:W-:Y:S02]  /*32c0*/  FMNMX.FTZ R26, R67, R26, !PT ;  /* 0x0000001a431a7209 */ /* 0x000fe40007810000 */
[----:B------:R-:W-:Y:S02]  /*32d0*/  ISETP.GT.AND P1, PT, R84, 0x89, PT ;  /* 0x000000895400780c */ /* 0x000fe40003f24270 */
[----:B0-----:R-:W-:Y:S02]  /*32e0*/  FSEL R64, R90, -INF , P2 ;  /* 0xff8000005a407808 */ /* 0x001fe40001000000 */
[----:B-1----:R-:W-:Y:S01]  /*32f0*/  FMNMX.FTZ R35, R65, R26, !PT ;  /* 0x0000001a41237209 */ /* 0x002fe20007810000 */
[----:B------:R-:W0:Y:S01]  /*3300*/  MUFU.TANH R90, R39 ;  /* 0x00000027005a7308 */ /* 0x000e220000002400 */
[----:B------:R-:W-:-:S02]  /*3310*/  ISETP.GT.AND P2, PT, R84, 0x90, PT ;  /* 0x000000905400780c */ /* 0x000fc40003f44270 */
[----:B--2---:R-:W-:Y:S01]  /*3320*/  FSEL R38, R88, -INF , P1 ;  /* 0xff80000058267808 */ /* 0x004fe20000800000 */
[----:B------:R-:W-:Y:S01]  /*3330*/  FMUL.FTZ R88, R0, R37 ;  /* 0x0000002500587220 */ /* 0x000fe20000410000 */
[----:B-----5:R-:W-:Y:S02]  /*3340*/  FMNMX.FTZ R7, R64, R35, !PT ;  /* 0x0000002340077209 */ /* 0x020fe40007810000 */
[----:B------:R-:W-:Y:S01]  /*3350*/  ISETP.GT.AND P1, PT, R84, 0x91, PT ;  /* 0x000000915400780c */ /* 0x000fe20003f24270 */
[----:B------:R1:W-:Y:S01]  /*3360*/  MUFU.TANH R109, R24 ;  /* 0x00000018006d7308 */ /* 0x0003e20000002400 */
[----:B---3--:R-:W-:Y:S02]  /*3370*/  FSEL R35, R34, -INF , P2 ;  /* 0xff80000022237808 */ /* 0x008fe40001000000 */
[----:B------:R-:W-:Y:S02]  /*3380*/  FMNMX.FTZ R26, R38, R7, !PT ;  /* 0x00000007261a7209 */ /* 0x000fe40007810000 */
[----:B------:R-:W-:-:S02]  /*3390*/  ISETP.GT.AND P2, PT, R84, 0x98, PT ;  /* 0x000000985400780c */ /* 0x000fc40003f44270 */
[----:B----4-:R-:W-:Y:S01]  /*33a0*/  FSEL R34, R86, -INF , P1 ;  /* 0xff80000056227808 */ /* 0x010fe20000800000 */
[----:B------:R-:W2:Y:S01]  /*33b0*/  MUFU.TANH R3, R3 ;  /* 0x0000000300037308 */ /* 0x000ea20000002400 */
[----:B------:R-:W-:Y:S01]  /*33c0*/  FMNMX.FTZ R7, R35, R26, !PT ;  /* 0x0000001a23077209 */ /* 0x000fe20007810000 */
[----:B-1----:R-:W-:Y:S01]  /*33d0*/  IMAD.U32 R24, RZ, RZ, UR28 ;  /* 0x0000001cff187e24 */ /* 0x002fe2000f8e00ff */
[----:B------:R-:W-:Y:S01]  /*33e0*/  ISETP.GT.AND P1, PT, R84, 0x99, PT ;  /* 0x000000995400780c */ /* 0x000fe20003f24270 */
[----:B------:R-:W-:Y:S01]  /*33f0*/  FMUL.FTZ R86, R0, R33 ;  /* 0x0000002100567220 */ /* 0x000fe20000410000 */
[----:B------:R-:W-:Y:S02]  /*3400*/  FSEL R39, R92, -INF , P2 ;  /* 0xff8000005c277808 */ /* 0x000fe40001000000 */
[----:B------:R-:W-:Y:S01]  /*3410*/  FMNMX.FTZ R44, R34, R7, !PT ;  /* 0x00000007222c7209 */ /* 0x000fe20007810000 */
[----:B------:R-:W1:Y:S01]  /*3420*/  MUFU.TANH R5, R5 ;  /* 0x0000000500057308 */ /* 0x000e620000002400 */
[----:B0-----:R-:W-:-:S02]  /*3430*/  FSEL R26, R90, -INF , P1 ;  /* 0xff8000005a1a7808 */ /* 0x001fc40000800000 */
[----:B------:R-:W-:Y:S02]  /*3440*/  FMNMX.FTZ R7, R39, R44, !PT ;  /* 0x0000002c27077209 */ /* 0x000fe40007810000 */
[----:B------:R-:W-:Y:S02]  /*3450*/  IADD3 R33, R80, -UR14, RZ ;  /* 0x8000000e50217c10 */ /* 0x000fe4000fffe0ff */
[----:B------:R-:W-:Y:S01]  /*3460*/  FMNMX.FTZ R7, R26, R7, !PT ;  /* 0x000000071a077209 */ /* 0x000fe20007810000 */
[----:B------:R-:W0:Y:S04]  /*3470*/  MUFU.TANH R6, R6 ;  /* 0x0000000600067308 */ /* 0x000e280000002400 */
[----:B------:R-:W3:Y:S04]  /*3480*/  SHFL.BFLY PT, R44, R7, 0x2, 0x1f ;  /* 0x0c401f00072c7f89 */ /* 0x000ee800000e0000 */
[----:B------:R-:W4:Y:S08]  /*3490*/  MUFU.TANH R8, R8 ;  /* 0x0000000800087308 */ /* 0x000f300000002400 */
[----:B------:R-:W5:Y:S08]  /*34a0*/  MUFU.TANH R9, R9 ;  /* 0x0000000900097308 */ /* 0x000f700000002400 */
[----:B------:R-:W5:Y:S01]  /*34b0*/  MUFU.TANH R10, R10 ;  /* 0x0000000a000a7308 */ /* 0x000f620000002400 */
[----:B---3--:R-:W-:-:S07]  /*34c0*/  FMNMX.FTZ R44, R7, R44, !PT ;  /* 0x0000002c072c7209 */ /* 0x008fce0007810000 */
[----:B------:R2:W-:Y:S01]  /*34d0*/  MUFU.TANH R104, R45 ;  /* 0x0000002d00687308 */ /* 0x0005e20000002400 */
[----:B------:R-:W3:Y:S07]  /*34e0*/  SHFL.BFLY PT, R7, R44, 0x1, 0x1f ;  /* 0x0c201f002c077f89 */ /* 0x000eee00000e0000 */
[----:B------:R1:W-:Y:S08]  /*34f0*/  MUFU.TANH R105, R48 ;  /* 0x0000003000697308 */ /* 0x0003f00000002400 */
[----:B------:R-:W5:Y:S08]  /*3500*/  MUFU.TANH R12, R12 ;  /* 0x0000000c000c7308 */ /* 0x000f700000002400 */
[----:B------:R-:W5:Y:S01]  /*3510*/  MUFU.TANH R11, R11 ;  /* 0x0000000b000b7308 */ /* 0x000f620000002400 */
[----:B---3--:R-:W-:-:S04]  /*3520*/  FMNMX.FTZ R7, R44, R7, !PT ;  /* 0x000000072c077209 */ /* 0x008fc80007810000 */
[C---:B------:R-:W-:Y:S01]  /*3530*/  FSETP.NEU.FTZ.AND P1, PT, R7.reuse, -INF , PT ;  /* 0xff8000000700780b */ /* 0x040fe20003f3d000 */
[----:B------:R-:W-:-:S02]  /*3540*/  FFMA.FTZ R24, R7, R24, -8 ;  /* 0xc100000007187423 */ /* 0x000fc40000010018 */
[----:B------:R-:W3:Y:S03]  /*3550*/  MUFU.TANH R13, R13 ;  /* 0x0000000d000d7308 */ /* 0x000ee60000002400 */
[----:B------:R-:W-:-:S05]  /*3560*/  FSEL R24, R24, RZ, P1 ;  /* 0x000000ff18187208 */ /* 0x000fca0000800000 */
[----:B------:R-:W-:Y:S01]  /*3570*/  FFMA.FTZ R32, R97, UR28, -R24 ;  /* 0x0000001c61207c23 */ /* 0x000fe20008010818 */
[----:B------:R-:W-:Y:S01]  /*3580*/  VIADDMNMX R97, R78, R33, R82, PT ;  /* 0x000000214e617246 */ /* 0x000fe20003800152 */
[----:B------:R5:W-:Y:S01]  /*3590*/  MUFU.TANH R106, R49 ;  /* 0x00000031006a7308 */ /* 0x000be20000002400 */
[----:B------:R-:W-:-:S01]  /*35a0*/  FFMA.FTZ R89, R89, UR28, -R24 ;  /* 0x0000001c59597c23 */ /* 0x000fc20008010818 */
[--C-:B------:R-:W-:Y:S01]  /*35b0*/  FFMA.FTZ R93, R93, UR28, -R24.reuse ;  /* 0x0000001c5d5d7c23 */ /* 0x100fe20008010818 */
[----:B------:R-:W-:Y:S01]  /*35c0*/  ISETP.GT.AND P1, PT, R97, RZ, PT ;  /* 0x000000ff6100720c */ /* 0x000fe20003f24270 */
[--C-:B------:R-:W-:Y:S01]  /*35d0*/  FFMA.FTZ R91, R91, UR28, -R24.reuse ;  /* 0x0000001c5b5b7c23 */ /* 0x100fe20008010818 */
[C---:B------:R-:W-:Y:S01]  /*35e0*/  ISETP.GT.AND P2, PT, R97.reuse, 0x1, PT ;  /* 0x000000016100780c */ /* 0x040fe20003f44270 */
[--C-:B------:R-:W-:Y:S01]  /*35f0*/  FFMA.FTZ R70, R70, UR28, -R24.reuse ;  /* 0x0000001c46467c23 */ /* 0x100fe20008010818 */
[----:B------:R-:W-:Y:S01]  /*3600*/  ISETP.GT.AND P3, PT, R97, 0x8, PT ;  /* 0x000000086100780c */ /* 0x000fe20003f64270 */
[----:B------:R-:W3:Y:S01]  /*3610*/  MUFU.TANH R14, R14 ;  /* 0x0000000e000e7308 */ /* 0x000ee20000002400 */
[----:B--2---:R-:W-:Y:S01]  /*3620*/  FSEL R45, R3, -INF , P1 ;  /* 0xff800000032d7808 */ /* 0x004fe20000800000 */
[--C-:B------:R-:W-:Y:S01]  /*3630*/  FFMA.FTZ R71, R71, UR28, -R24.reuse ;  /* 0x0000001c47477c23 */ /* 0x100fe20008010818 */
[----:B-1----:R-:W-:Y:S01]  /*3640*/  FSEL R48, R5, -INF , P2 ;  /* 0xff80000005307808 */ /* 0x002fe20001000000 */
[--C-:B------:R-:W-:Y:S01]  /*3650*/  FFMA.FTZ R77, R77, UR28, -R24.reuse ;  /* 0x0000001c4d4d7c23 */ /* 0x100fe20008010818 */
[----:B------:R-:W-:Y:S01]  /*3660*/  ISETP.GT.AND P1, PT, R97, 0x9, PT ;  /* 0x000000096100780c */ /* 0x000fe20003f24270 */
[--C-:B------:R-:W-:Y:S01]  /*3670*/  FFMA.FTZ R81, R81, UR28, -R24.reuse ;  /* 0x0000001c51517c23 */ /* 0x100fe20008010818 */
[----:B0-----:R-:W-:Y:S01]  /*3680*/  FSEL R44, R6, -INF , P3 ;  /* 0xff800000062c7808 */ /* 0x001fe20001800000 */
[----:B------:R0:W-:Y:S01]  /*3690*/  MUFU.TANH R107, R52 ;  /* 0x00000034006b7308 */ /* 0x0001e20000002400 */
[----:B------:R-:W-:Y:S01]  /*36a0*/  FMNMX.FTZ R3, R45, R48, !PT ;  /* 0x000000302d037209 */ /* 0x000fe20007810000 */
[--C-:B------:R-:W-:Y:S01]  /*36b0*/  FFMA.FTZ R33, R95, UR28, -R24.reuse ;  /* 0x0000001c5f217c23 */ /* 0x100fe20008010818 */
[----:B----4-:R-:W-:Y:S01]  /*36c0*/  FSEL R37, R8, -INF , P1 ;  /* 0xff80000008257808 */ /* 0x010fe20000800000 */
[--C-:B------:R-:W-:Y:S01]  /*36d0*/  FFMA.FTZ R29, R99, UR28, -R24.reuse ;  /* 0x0000001c631d7c23 */ /* 0x100fe20008010818 */
[----:B------:R-:W-:Y:S01]  /*36e0*/  ISETP.GT.AND P2, PT, R97, 0x10, PT ;  /* 0x000000106100780c */ /* 0x000fe20003f44270 */
[--C-:B------:R-:W-:Y:S01]  /*36f0*/  FFMA.FTZ R43, R43, UR28, -R24.reuse ;  /* 0x0000001c2b2b7c23 */ /* 0x100fe20008010818 */
[----:B------:R-:W-:Y:S01]  /*3700*/  FMNMX.FTZ R8, R44, R3, !PT ;  /* 0x000000032c087209 */ /* 0x000fe20007810000 */
[----:B------:R-:W1:Y:S01]  /*3710*/  MUFU.TANH R15, R15 ;  /* 0x0000000f000f7308 */ /* 0x000e620000002400 */
[----:B------:R-:W-:Y:S01]  /*3720*/  ISETP.GT.AND P1, PT, R97, 0x11, PT ;  /* 0x000000116100780c */ /* 0x000fe20003f24270 */
[--C-:B------:R-:W-:Y:S01]  /*3730*/  FFMA.FTZ R42, R42, UR28, -R24.reuse ;  /* 0x0000001c2a2a7c23 */ /* 0x100fe20008010818 */
[----:B-----5:R-:W-:Y:S01]  /*3740*/  FSEL R49, R9, -INF , P2 ;  /* 0xff80000009317808 */ /* 0x020fe20001000000 */
[--C-:B------:R-:W-:Y:S01]  /*3750*/  FFMA.FTZ R41, R41, UR28, -R24.reuse ;  /* 0x0000001c29297c23 */ /* 0x100fe20008010818 */
[----:B------:R-:W-:Y:S01]  /*3760*/  FMNMX.FTZ R8, R37, R8, !PT ;  /* 0x0000000825087209 */ /* 0x000fe20007810000 */
[--C-:B------:R-:W-:Y:S01]  /*3770*/  FFMA.FTZ R27, R27, UR28, -R24.reuse ;  /* 0x0000001c1b1b7c23 */ /* 0x100fe20008010818 */
[----:B------:R-:W-:Y:S01]  /*3780*/  ISETP.GT.AND P2, PT, R97, 0x18, PT ;  /* 0x000000186100780c */ /* 0x000fe20003f44270 */
[----:B------:R2:W-:Y:S01]  /*3790*/  MUFU.TANH R108, R53 ;  /* 0x00000035006c7308 */ /* 0x0005e20000002400 */
[----:B0-----:R-:W-:Y:S01]  /*37a0*/  FSEL R52, R10, -INF , P1 ;  /* 0xff8000000a347808 */ /* 0x001fe20000800000 */
[--C-:B------:R-:W-:Y:S01]  /*37b0*/  FFMA.FTZ R30, R30, UR28, -R24.reuse ;  /* 0x0000001c1e1e7c23 */ /* 0x100fe20008010818 */
[----:B------:R-:W-:Y:S01]  /*37c0*/  FMNMX.FTZ R5, R49, R8, !PT ;  /* 0x0000000831057209 */ /* 0x000fe20007810000 */
[--C-:B------:R-:W-:Y:S01]  /*37d0*/  FFMA.FTZ R31, R31, UR28, -R24.reuse ;  /* 0x0000001c1f1f7c23 */ /* 0x100fe20008010818 */
[----:B------:R-:W-:Y:S01]  /*37e0*/  ISETP.GT.AND P1, PT, R97, 0x19, PT ;  /* 0x000000196100780c */ /* 0x000fe20003f24270 */
[--C-:B------:R-:W-:Y:S01]  /*37f0*/  FFMA.FTZ R55, R55, UR28, -R24.reuse ;  /* 0x0000001c37377c23 */ /* 0x100fe20008010818 */
[----:B------:R-:W-:Y:S01]  /*3800*/  FMNMX.FTZ R10, R52, R5, !PT ;  /* 0x00000005340a7209 */ /* 0x000fe20007810000 */
[----:B------:R-:W0:Y:S01]  /*3810*/  MUFU.TANH R20, R20 ;  /* 0x0000001400147308 */ /* 0x000e220000002400 */
[----:B--2---:R-:W-:Y:S01]  /*3820*/  FSEL R53, R12, -INF , P2 ;  /* 0xff8000000c357808 */ /* 0x004fe20001000000 */
[--C-:B------:R-:W-:Y:S01]  /*3830*/  FFMA.FTZ R5, R87, UR28, -R24.reuse ;  /* 0x0000001c57057c23 */ /* 0x100fe20008010818 */
[----:B------:R-:W-:Y:S01]  /*3840*/  ISETP.GT.AND P2, PT, R97, 0x20, PT ;  /* 0x000000206100780c */ /* 0x000fe20003f44270 */
[--C-:B------:R-:W-:Y:S01]  /*3850*/  FFMA.FTZ R87, R54, UR28, -R24.reuse ;  /* 0x0000001c36577c23 */ /* 0x100fe20008010818 */
[----:B------:R-:W-:Y:S01]  /*3860*/  FSEL R78, R11, -INF , P1 ;  /* 0xff8000000b4e7808 */ /* 0x000fe20000800000 */
[--C-:B------:R-:W-:Y:S01]  /*3870*/  FFMA.FTZ R54, R67, UR28, -R24.reuse ;  /* 0x0000001c43367c23 */ /* 0x100fe20008010818 */
[----:B------:R-:W-:Y:S01]  /*3880*/  FMNMX.FTZ R9, R53, R10, !PT ;  /* 0x0000000a35097209 */ /* 0x000fe20007810000 */
[----:B------:R-:W2:Y:S01]  /*3890*/  MUFU.TANH R21, R21 ;  /* 0x0000001500157308 */ /* 0x000ea20000002400 */
[----:B------:R-:W-:Y:S01]  /*38a0*/  ISETP.GT.AND P1, PT, R97, 0x21, PT ;  /* 0x000000216100780c */ /* 0x000fe20003f24270 */
[--C-:B------:R-:W-:Y:S01]  /*38b0*/  FFMA.FTZ R10, R83, UR28, -R24.reuse ;  /* 0x0000001c530a7c23 */ /* 0x100fe20008010818 */
[----:B---3--:R-:W-:Y:S01]  /*38c0*/  FSEL R80, R13, -INF , P2 ;  /* 0xff8000000d507808 */ /* 0x008fe20001000000 */
[--C-:B------:R-:W-:Y:S01]  /*38d0*/  FFMA.FTZ R13, R79, UR28, -R24.reuse ;  /* 0x0000001c4f0d7c23 */ /* 0x100fe20008010818 */
[----:B------:R-:W-:Y:S01]  /*38e0*/  FMNMX.FTZ R9, R78, R9, !PT ;  /* 0x000000094e097209 */ /* 0x000fe20007810000 */
[--C-:B------:R-:W-:Y:S01]  /*38f0*/  FFMA.FTZ R67, R38, UR28, -R24.reuse ;  /* 0x0000001c26437c23 */ /* 0x100fe20008010818 */
[----:B------:R-:W-:Y:S01]  /*3900*/  ISETP.GT.AND P2, PT, R97, 0x28, PT ;  /* 0x000000286100780c */ /* 0x000fe20003f44270 */
[----:B------:R-:W3:Y:S01]  /*3910*/  MUFU.TANH R72, R72 ;  /* 0x0000004800487308 */ /* 0x000ee20000002400 */
[----:B------:R-:W-:Y:S01]  /*3920*/  FSEL R82, R14, -INF , P1 ;  /* 0xff8000000e527808 */ /* 0x000fe20000800000 */
[--C-:B------:R-:W-:Y:S01]  /*3930*/  FFMA.FTZ R65, R65, UR28, -R24.reuse ;  /* 0x0000001c41417c23 */ /* 0x100fe20008010818 */
[----:B------:R-:W-:Y:S01]  /*3940*/  FMNMX.FTZ R9, R80, R9, !PT ;  /* 0x0000000950097209 */ /* 0x000fe20007810000 */
[--C-:B------:R-:W-:Y:S01]  /*3950*/  FFMA.FTZ R64, R64, UR28, -R24.reuse ;  /* 0x0000001c40407c23 */ /* 0x100fe20008010818 */
[----:B------:R-:W-:Y:S01]  /*3960*/  ISETP.GT.AND P1, PT, R97, 0x29, PT ;  /* 0x000000296100780c */ /* 0x000fe20003f24270 */
[--C-:B------:R-:W-:Y:S01]  /*3970*/  FFMA.FTZ R35, R35, UR28, -R24.reuse ;  /* 0x0000001c23237c23 */ /* 0x100fe20008010818 */
[----:B-1----:R-:W-:Y:S01]  /*3980*/  FSEL R83, R15, -INF , P2 ;  /* 0xff8000000f537808 */ /* 0x002fe20001000000 */
[----:B------:R-:W1:Y:S01]  /*3990*/  MUFU.TANH R74, R74 ;  /* 0x0000004a004a7308 */ /* 0x000e620000002400 */
[----:B------:R-:W-:Y:S01]  /*39a0*/  FMNMX.FTZ R12, R82, R9, !PT ;  /* 0x00000009520c7209 */ /* 0x000fe20007810000 */
[--C-:B------:R-:W-:Y:S01]  /*39b0*/  FFMA.FTZ R9, R85, UR28, -R24.reuse ;  /* 0x0000001c55097c23 */ /* 0x100fe20008010818 */
[----:B------:R-:W-:Y:S01]  /*39c0*/  ISETP.GT.AND P2, PT, R97, 0x30, PT ;  /* 0x000000306100780c */ /* 0x000fe20003f44270 */
[--C-:B------:R-:W-:Y:S01]  /*39d0*/  FFMA.FTZ R34, R34, UR28, -R24.reuse ;  /* 0x0000001c22227c23 */ /* 0x100fe20008010818 */
[----:B0-----:R-:W-:Y:S01]  /*39e0*/  FSEL R84, R20, -INF , P1 ;  /* 0xff80000014547808 */ /* 0x001fe20000800000 */
[----:B------:R-:W-:Y:S01]  /*39f0*/  FFMA.FTZ R26, R26, UR28, -R24 ;  /* 0x0000001c1a1a7c23 */ /* 0x000fe20008010818 */
[----:B------:R-:W-:Y:S01]  /*3a00*/  FMNMX.FTZ R11, R83, R12, !PT ;  /* 0x0000000c530b7209 */ /* 0x000fe20007810000 */
[----:B------:R-:W0:Y:S01]  /*3a10*/  MUFU.TANH R73, R73 ;  /* 0x0000004900497308 */ /* 0x000e220000002400 */
[----:B------:R-:W-:-:S02]  /*3a20*/  ISETP.GT.AND P1, PT, R97, 0x31, PT ;  /* 0x000000316100780c */ /* 0x000fc40003f24270 */
[----:B--2---:R-:W-:Y:S02]  /*3a30*/  FSEL R85, R21, -INF , P2 ;  /* 0xff80000015557808 */ /* 0x004fe40001000000 */
[----:B------:R-:W-:Y:S02]  /*3a40*/  FMNMX.FTZ R12, R84, R11, !PT ;  /* 0x0000000b540c7209 */ /* 0x000fe40007810000 */
[----:B------:R-:W-:Y:S01]  /*3a50*/  ISETP.GT.AND P2, PT, R97, 0x38, PT ;  /* 0x000000386100780c */ /* 0x000fe20003f44270 */
[----:B------:R-:W2:Y:S01]  /*3a60*/  MUFU.TANH R75, R75 ;  /* 0x0000004b004b7308 */ /* 0x000ea20000002400 */
[----:B---3--:R-:W-:Y:S02]  /*3a70*/  FSEL R72, R72, -INF , P1 ;  /* 0xff80000048487808 */ /* 0x008fe40000800000 */
[----:B------:R-:W-:Y:S02]  /*3a80*/  FMNMX.FTZ R11, R85, R12, !PT ;  /* 0x0000000c550b7209 */ /* 0x000fe40007810000 */
[----:B------:R-:W-:-:S02]  /*3a90*/  ISETP.GT.AND P1, PT, R97, 0x39, PT ;  /* 0x000000396100780c */ /* 0x000fc40003f24270 */
[----:B-1----:R-:W-:Y:S01]  /*3aa0*/  FSEL R74, R74, -INF , P2 ;  /* 0xff8000004a4a7808 */ /* 0x002fe20001000000 */
[----:B------:R-:W1:Y:S01]  /*3ab0*/  MUFU.TANH R56, R56 ;  /* 0x0000003800387308 */ /* 0x000e620000002400 */
[----:B------:R-:W-:Y:S02]  /*3ac0*/  FMNMX.FTZ R11, R72, R11, !PT ;  /* 0x0000000b480b7209 */ /* 0x000fe40007810000 */
[----:B------:R-:W-:Y:S02]  /*3ad0*/  ISETP.GT.AND P2, PT, R97, 0x40, PT ;  /* 0x000000406100780c */ /* 0x000fe40003f44270 */
[----:B0-----:R-:W-:Y:S02]  /*3ae0*/  FSEL R73, R73, -INF , P1 ;  /* 0xff80000049497808 */ /* 0x001fe40000800000 */
[----:B------:R-:W-:Y:S01]  /*3af0*/  FMNMX.FTZ R14, R74, R11, !PT ;  /* 0x0000000b4a0e7209 */ /* 0x000fe20007810000 */
[----:B------:R-:W0:Y:S01]  /*3b00*/  MUFU.TANH R57, R57 ;  /* 0x0000003900397308 */ /* 0x000e220000002400 */
[----:B------:R-:W-:-:S02]  /*3b10*/  ISETP.GT.AND P1, PT, R97, 0x41, PT ;  /* 0x000000416100780c */ /* 0x000fc40003f24270 */
[----:B--2---:R-:W-:Y:S02]  /*3b20*/  FSEL R75, R75, -INF , P2 ;  /* 0xff8000004b4b7808 */ /* 0x004fe40001000000 */
[----:B------:R-:W-:Y:S02]  /*3b30*/  FMNMX.FTZ R14, R73, R14, !PT ;  /* 0x0000000e490e7209 */ /* 0x000fe40007810000 */
[----:B------:R-:W-:Y:S01]  /*3b40*/  ISETP.GT.AND P2, PT, R97, 0x48, PT ;  /* 0x000000486100780c */ /* 0x000fe20003f44270 */
[----:B------:R-:W2:Y:S01]  /*3b50*/  MUFU.TANH R58, R58 ;  /* 0x0000003a003a7308 */ /* 0x000ea20000002400 */
[----:B-1----:R-:W-:Y:S01]  /*3b60*/  FSEL R79, R56, -INF , P1 ;  /* 0xff800000384f7808 */ /* 0x002fe20000800000 */
[----:B------:R-:W-:Y:S01]  /*3b70*/  FFMA.FTZ R56, R51, UR28, -R24 ;  /* 0x0000001c33387c23 */ /* 0x000fe20008010818 */
[----:B------:R-:W-:Y:S02]  /*3b80*/  FMNMX.FTZ R20, R75, R14, !PT ;  /* 0x0000000e4b147209 */ /* 0x000fe40007810000 */
[----:B------:R-:W-:-:S02]  /*3b90*/  ISETP.GT.AND P1, PT, R97, 0x49, PT ;  /* 0x000000496100780c */ /* 0x000fc40003f24270 */
[----:B------:R-:W-:Y:S01]  /*3ba0*/  FMNMX.FTZ R20, R79, R20, !PT ;  /* 0x000000144f147209 */ /* 0x000fe20007810000 */
[----:B------:R-:W-:Y:S01]  /*3bb0*/  MUFU.TANH R59, R59 ;  /* 0x0000003b003b7308 */ /* 0x000fe20000002400 */
[----:B0-----:R-:W-:Y:S02]  /*3bc0*/  FSEL R57, R57, -INF , P2 ;  /* 0xff80000039397808 */ /* 0x001fe40001000000 */
[----:B------:R-:W-:Y:S02]  /*3bd0*/  ISETP.GT.AND P2, PT, R97, 0x50, PT ;  /* 0x000000506100780c */ /* 0x000fe40003f44270 */
[----:B------:R-:W-:-:S03]  /*3be0*/  FMNMX.FTZ R15, R57, R20, !PT ;  /* 0x00000014390f7209 */ /* 0x000fc60007810000 */
[----:B------:R-:W0:Y:S01]  /*3bf0*/  MUFU.TANH R60, R60 ;  /* 0x0000003c003c7308 */ /* 0x000e220000002400 */
[----:B--2---:R-:W-:Y:S02]  /*3c00*/  FSEL R58, R58, -INF , P1 ;  /* 0xff8000003a3a7808 */ /* 0x004fe40000800000 */
[----:B------:R-:W-:Y:S02]  /*3c10*/  ISETP.GT.AND P1, PT, R97, 0x51, PT ;  /* 0x000000516100780c */ /* 0x000fe40003f24270 */
[----:B------:R-:W-:-:S03]  /*3c20*/  FMNMX.FTZ R20, R58, R15, !PT ;  /* 0x0000000f3a147209 */ /* 0x000fc60007810000 */
[----:B------:R-:W1:Y:S08]  /*3c30*/  MUFU.TANH R62, R62 ;  /* 0x0000003e003e7308 */ /* 0x000e700000002400 */
[----:B------:R-:W-:Y:S01]  /*3c40*/  MUFU.TANH R61, R61 ;  /* 0x0000003d003d7308 */ /* 0x000fe20000002400 */
[----:B0-----:R-:W-:Y:S02]  /*3c50*/  FSEL R90, R60, -INF , P1 ;  /* 0xff8000003c5a7808 */ /* 0x001fe40000800000 */
[----:B------:R-:W-:-:S05]  /*3c60*/  ISETP.GT.AND P1, PT, R97, 0x59, PT ;  /* 0x000000596100780c */ /* 0x000fca0003f24270 */
[----:B------:R-:W0:Y:S08]  /*3c70*/  MUFU.TANH R63, R63 ;  /* 0x0000003f003f7308 */ /* 0x000e300000002400 */
[----:B------:R2:W-:Y:S08]  /*3c80*/  MUFU.EX2 R8, R89 ;  /* 0x0000005900087308 */ /* 0x0005f00000000800 */
[----:B------:R-:W-:Y:S01]  /*3c90*/  MUFU.TANH R40, R40 ;  /* 0x0000002800287308 */ /* 0x000fe20000002400 */
[----:B--2---:R-:W-:-:S02]  /*3ca0*/  FSEL R89, R59, -INF , P2 ;  /* 0xff8000003b597808 */ /* 0x004fc40001000000 */
[----:B------:R-:W-:Y:S02]  /*3cb0*/  ISETP.GT.AND P2, PT, R97, 0x58, PT ;  /* 0x000000586100780c */ /* 0x000fe40003f44270 */
[----:B------:R-:W-:Y:S02]  /*3cc0*/  FMNMX.FTZ R15, R89, R20, !PT ;  /* 0x00000014590f7209 */ /* 0x000fe40007810000 */
[----:B-1----:R-:W-:Y:S01]  /*3cd0*/  FSEL R92, R62, -INF , P2 ;  /* 0xff8000003e5c7808 */ /* 0x002fe20001000000 */
[----:B------:R-:W1:Y:S01]  /*3ce0*/  MUFU.TANH R100, R100 ;  /* 0x0000006400647308 */ /* 0x000e620000002400 */
[----:B------:R-:W-:Y:S02]  /*3cf0*/  FMNMX.FTZ R15, R90, R15, !PT ;  /* 0x0000000f5a0f7209 */ /* 0x000fe40007810000 */
[----:B------:R-:W-:Y:S02]  /*3d00*/  ISETP.GT.AND P2, PT, R97, 0x60, PT ;  /* 0x000000606100780c */ /* 0x000fe40003f44270 */
[----:B------:R-:W-:-:S02]  /*3d10*/  FMNMX.FTZ R36, R92, R15, !PT ;  /* 0x0000000f5c247209 */ /* 0x000fc40007810000 */
[----:B0-----:R-:W-:Y:S01]  /*3d20*/  FSEL R94, R63, -INF , P2 ;  /* 0xff8000003f5e7808 */ /* 0x001fe20001000000 */
[----:B------:R0:W-:Y:S01]  /*3d30*/  MUFU.EX2 R6, R93 ;  /* 0x0000005d00067308 */ /* 0x0001e20000000800 */
[----:B------:R-:W-:-:S07]  /*3d40*/  ISETP.GT.AND P2, PT, R97, 0x68, PT ;  /* 0x000000686100780c */ /* 0x000fce0003f44270 */
[----:B------:R2:W-:Y:S01]  /*3d50*/  MUFU.EX2 R3, R91 ;  /* 0x0000005b00037308 */ /* 0x0005e20000000800 */
[----:B0-----:R-:W-:Y:S02]  /*3d60*/  FSEL R93, R61, -INF , P1 ;  /* 0xff8000003d5d7808 */ /* 0x001fe40000800000 */
[----:B------:R-:W-:Y:S02]  /*3d70*/  ISETP.GT.AND P1, PT, R97, 0x61, PT ;  /* 0x000000616100780c */ /* 0x000fe40003f24270 */
[----:B------:R-:W-:Y:S01]  /*3d80*/  FMNMX.FTZ R21, R93, R36, !PT ;  /* 0x000000245d157209 */ /* 0x000fe20007810000 */
[--C-:B------:R-:W-:Y:S01]  /*3d90*/  FFMA.FTZ R36, R69, UR28, -R24.reuse ;  /* 0x0000001c45247c23 */ /* 0x100fe20008010818 */
[----:B-1----:R-:W-:Y:S01]  /*3da0*/  FSEL R61, R100, -INF , P2 ;  /* 0xff800000643d7808 */ /* 0x002fe20001000000 */
[----:B------:R0:W1:Y:S01]  /*3db0*/  MUFU.TANH R110, R25 ;  /* 0x00000019006e7308 */ /* 0x0000620000002400 */
[----:B--2---:R-:W-:Y:S02]  /*3dc0*/  FSEL R91, R40, -INF , P1 ;  /* 0xff800000285b7808 */ /* 0x004fe40000800000 */
[----:B------:R-:W-:Y:S01]  /*3dd0*/  FMNMX.FTZ R40, R94, R21, !PT ;  /* 0x000000155e287209 */ /* 0x000fe20007810000 */
[----:B------:R-:W-:-:S01]  /*3de0*/  FFMA.FTZ R21, R68, UR28, -R24 ;  /* 0x0000001c44157c23 */ /* 0x000fc20008010818 */
[----:B------:R-:W-:-:S02]  /*3df0*/  ISETP.GT.AND P1, PT, R97, 0x69, PT ;  /* 0x000000696100780c */ /* 0x000fc40003f24270 */
[----:B------:R-:W-:Y:S01]  /*3e00*/  FMNMX.FTZ R40, R91, R40, !PT ;  /* 0x000000285b287209 */ /* 0x000fe20007810000 */
[----:B------:R2:W3:Y:S01]  /*3e10*/  MUFU.TANH R111, R28 ;  /* 0x0000001c006f7308 */ /* 0x0004e20000002400 */
[----:B------:R-:W-:Y:S01]  /*3e20*/  ISETP.GT.AND P2, PT, R97, 0x70, PT ;  /* 0x000000706100780c */ /* 0x000fe20003f44270 */
[--C-:B0-----:R-:W-:Y:S01]  /*3e30*/  FFMA.FTZ R25, R103, UR28, -R24.reuse ;  /* 0x0000001c67197c23 */ /* 0x101fe20008010818 */
[----:B------:R-:W-:Y:S02]  /*3e40*/  FSEL R59, R104, -INF , P1 ;  /* 0xff800000683b7808 */ /* 0x000fe40000800000 */
[----:B------:R-:W-:Y:S02]  /*3e50*/  FMNMX.FTZ R40, R61, R40, !PT ;  /* 0x000000283d287209 */ /* 0x000fe40007810000 */
[----:B------:R-:W-:Y:S01]  /*3e60*/  ISETP.GT.AND P1, PT, R97, 0x71, PT ;  /* 0x000000716100780c */ /* 0x000fe20003f24270 */
[----:B------:R-:W0:Y:S01]  /*3e70*/  MUFU.TANH R102, R102 ;  /* 0x0000006600667308 */ /* 0x000e220000002400 */
[----:B------:R-:W-:Y:S01]  /*3e80*/  FSEL R60, R105, -INF , P2 ;  /* 0xff800000693c7808 */ /* 0x000fe20001000000 */
[----:B--2---:R-:W-:Y:S01]  /*3e90*/  FFMA.FTZ R28, R101, UR28, -R24 ;  /* 0x0000001c651c7c23 */ /* 0x004fe20008010818 */
[----:B------:R-:W-:-:S02]  /*3ea0*/  FMNMX.FTZ R63, R59, R40, !PT ;  /* 0x000000283b3f7209 */ /* 0x000fc40007810000 */
[C---:B------:R-:W-:Y:S02]  /*3eb0*/  ISETP.GT.AND P2, PT, R97.reuse, 0x78, PT ;  /* 0x000000786100780c */ /* 0x040fe40003f44270 */
[----:B------:R-:W-:Y:S01]  /*3ec0*/  FSEL R62, R106, -INF , P1 ;  /* 0xff8000006a3e7808 */ /* 0x000fe20000800000 */
[----:B------:R2:W-:Y:S01]  /*3ed0*/  MUFU.EX2 R15, R70 ;  /* 0x00000046000f7308 */ /* 0x0005e20000000800 */
[----:B------:R-:W-:Y:S02]  /*3ee0*/  FMNMX.FTZ R63, R60, R63, !PT ;  /* 0x0000003f3c3f7209 */ /* 0x000fe40007810000 */
[----:B------:R-:W-:Y:S02]  /*3ef0*/  ISETP.GT.AND P1, PT, R97, 0x79, PT ;  /* 0x000000796100780c */ /* 0x000fe40003f24270 */
[----:B------:R-:W-:Y:S02]  /*3f00*/  FSEL R51, R107, -INF , P2 ;  /* 0xff8000006b337808 */ /* 0x000fe40001000000 */
[----:B------:R-:W-:Y:S01]  /*3f10*/  FMNMX.FTZ R40, R62, R63, !PT ;  /* 0x0000003f3e287209 */ /* 0x000fe20007810000 */
[----:B------:R-:W-:Y:S01]  /*3f20*/  MUFU.TANH R96, R96 ;  /* 0x0000006000607308 */ /* 0x000fe20000002400 */
[----:B------:R-:W-:-:S02]  /*3f30*/  ISETP.GT.AND P2, PT, R97, 0x80, PT ;  /* 0x000000806100780c */ /* 0x000fc40003f44270 */
[----:B------:R-:W-:Y:S02]  /*3f40*/  FSEL R63, R108, -INF , P1 ;  /* 0xff8000006c3f7808 */ /* 0x000fe40000800000 */
[----:B--2---:R-:W-:Y:S02]  /*3f50*/  FMNMX.FTZ R70, R51, R40, !PT ;  /* 0x0000002833467209 */ /* 0x004fe40007810000 */
[----:B------:R-:W-:Y:S01]  /*3f60*/  ISETP.GT.AND P1, PT, R97, 0x81, PT ;  /* 0x000000816100780c */ /* 0x000fe20003f24270 */
[----:B------:R2:W-:Y:S01]  /*3f70*/  MUFU.EX2 R20, R71 ;  /* 0x0000004700147308 */ /* 0x0005e20000000800 */
[----:B------:R-:W-:Y:S02]  /*3f80*/  FSEL R68, R109, -INF , P2 ;  /* 0xff8000006d447808 */ /* 0x000fe40001000000 */
[----:B------:R-:W-:Y:S02]  /*3f90*/  FMNMX.FTZ R69, R63, R70, !PT ;  /* 0x000000463f457209 */ /* 0x000fe40007810000 */
[----:B------:R-:W-:-:S02]  /*3fa0*/  ISETP.GT.AND P2, PT, R97, 0x88, PT ;  /* 0x000000886100780c */ /* 0x000fc40003f44270 */
[----:B------:R-:W-:Y:S01]  /*3fb0*/  FMNMX.FTZ R70, R68, R69, !PT ;  /* 0x0000004544467209 */ /* 0x000fe20007810000 */
[----:B------:R-:W4:Y:S01]  /*3fc0*/  MUFU.TANH R86, R86 ;  /* 0x0000005600567308 */ /* 0x000f220000002400 */
[----:B--2---:R-:W-:-:S01]  /*3fd0*/  FFMA.FTZ R71, R47, UR28, -R24 ;  /* 0x0000001c2f477c23 */ /* 0x004fc20008010818 */
[----:B-1----:R-:W-:Y:S02]  /*3fe0*/  FSEL R47, R110, -INF , P1 ;  /* 0xff8000006e2f7808 */ /* 0x002fe40000800000 */
[----:B------:R-:W-:Y:S02]  /*3ff0*/  ISETP.GT.AND P1, PT, R97, 0x89, PT ;  /* 0x000000896100780c */ /* 0x000fe40003f24270 */
[----:B---3--:R-:W-:Y:S02]  /*4000*/  FSEL R69, R111, -INF , P2 ;  /* 0xff8000006f457808 */ /* 0x008fe40001000000 */
[----:B------:R1:W-:Y:S01]  /*4010*/  MUFU.EX2 R11, R13 ;  /* 0x0000000d000b7308 */ /* 0x0003e20000000800 */
[----:B------:R-:W-:-:S07]  /*4020*/  ISETP.GT.AND P2, PT, R97, 0x90, PT ;  /* 0x000000906100780c */ /* 0x000fce0003f44270 */
[----:B------:R-:W2:Y:S01]  /*4030*/  MUFU.TANH R98, R98 ;  /* 0x0000006200627308 */ /* 0x000ea20000002400 */
[----:B-1----:R-:W-:-:S01]  /*4040*/  FFMA.FTZ R13, R76, UR28, -R24 ;  /* 0x0000001c4c0d7c23 */ /* 0x002fc20008010818 */
[----:B------:R-:W-:Y:S02]  /*4050*/  FMNMX.FTZ R76, R47, R70, !PT ;  /* 0x000000462f4c7209 */ /* 0x000fe40007810000 */
[----:B0-----:R-:W-:Y:S02]  /*4060*/  FSEL R70, R102, -INF , P1 ;  /* 0xff80000066467808 */ /* 0x001fe40000800000 */
[----:B------:R-:W-:Y:S02]  /*4070*/  ISETP.GT.AND P1, PT, R97, 0x91, PT ;  /* 0x000000916100780c */ /* 0x000fe40003f24270 */
[----:B------:R-:W0:Y:S08]  /*4080*/  MUFU.TANH R88, R88 ;  /* 0x0000005800587308 */ /* 0x000e300000002400 */
[----:B------:R1:W-:Y:S08]  /*4090*/  MUFU.EX2 R14, R77 ;  /* 0x0000004d000e7308 */ /* 0x0003f00000000800 */
[----:B------:R3:W-:Y:S01]  /*40a0*/  MUFU.EX2 R40, R71 ;  /* 0x0000004700287308 */ /* 0x0007e20000000800 */
[----:B-1----:R-:W-:-:S02]  /*40b0*/  FMNMX.FTZ R77, R69, R76, !PT ;  /* 0x0000004c454d7209 */ /* 0x002fc40007810000 */
[----:B----4-:R-:W-:Y:S02]  /*40c0*/  FSEL R76, R86, -INF , P1 ;  /* 0xff800000564c7808 */ /* 0x010fe40000800000 */
[----:B------:R-:W-:-:S03]  /*40d0*/  ISETP.GT.AND P1, PT, R97, 0x99, PT ;  /* 0x000000996100780c */ /* 0x000fc60003f24270 */
[----:B------:R1:W-:Y:S01]  /*40e0*/  MUFU.EX2 R12, R81 ;  /* 0x00000051000c7308 */ /* 0x0003e20000000800 */
[----:B---3--:R-:W-:Y:S02]  /*40f0*/  FSEL R71, R96, -INF , P2 ;  /* 0xff80000060477808 */ /* 0x008fe40001000000 */
[----:B------:R-:W-:Y:S02]  /*4100*/  FMNMX.FTZ R96, R70, R77, !PT ;  /* 0x0000004d46607209 */ /* 0x000fe40007810000 */
[----:B------:R-:W-:-:S03]  /*4110*/  ISETP.GT.AND P2, PT, R97, 0x98, PT ;  /* 0x000000986100780c */ /* 0x000fc60003f44270 */
[----:B------:R-:W-:Y:S01]  /*4120*/  MUFU.EX2 R25, R25 ;  /* 0x0000001900197308 */ /* 0x000fe20000000800 */
[----:B-1----:R-:W-:Y:S02]  /*4130*/  FMNMX.FTZ R81, R71, R96, !PT ;  /* 0x0000006047517209 */ /* 0x002fe40007810000 */
[----:B--2---:R-:W-:Y:S02]  /*4140*/  FSEL R77, R98, -INF , P2 ;  /* 0xff800000624d7808 */ /* 0x004fe40001000000 */
[----:B------:R-:W-:Y:S02]  /*4150*/  FMNMX.FTZ R86, R76, R81, !PT ;  /* 0x000000514c567209 */ /* 0x000fe40007810000 */
[----:B0-----:R-:W-:Y:S01]  /*4160*/  FSEL R81, R88, -INF , P1 ;  /* 0xff80000058517808 */ /* 0x001fe20000800000 */
[----:B------:R-:W0:Y:S01]  /*4170*/  MUFU.EX2 R28, R28 ;  /* 0x0000001c001c7308 */ /* 0x000e220000000800 */
[----:B------:R-:W-:-:S04]  /*4180*/  FMNMX.FTZ R86, R77, R86, !PT ;  /* 0x000000564d567209 */ /* 0x000fc80007810000 */
[----:B------:R-:W-:Y:S01]  /*4190*/  FMNMX.FTZ R88, R81, R86, !PT ;  /* 0x0000005651587209 */ /* 0x000fe20007810000 */
[----:B------:R-:W-:-:S01]  /*41a0*/  FFMA.FTZ R86, R46, UR28, -R24 ;  /* 0x0000001c2e567c23 */ /* 0x000fc20008010818 */
[--C-:B------:R-:W-:Y:S01]  /*41b0*/  FFMA.FTZ R46, R50, UR28, -R24.reuse ;  /* 0x0000001c322e7c23 */ /* 0x100fe20008010818 */
[----:B------:R-:W-:-:S01]  /*41c0*/  FFMA.FTZ R50, R66, UR28, -R24 ;  /* 0x0000001c42327c23 */ /* 0x000fc20008010818 */
[----:B------:R-:W1:Y:S01]  /*41d0*/  MUFU.EX2 R29, R29 ;  /* 0x0000001d001d7308 */ /* 0x000e620000000800 */
[----:B------:R-:W2:Y:S07]  /*41e0*/  SHFL.BFLY PT, R95, R88, 0x2, 0x1f ;  /* 0x0c401f00585f7f89 */ /* 0x000eae00000e0000 */
[----:B------:R-:W3:Y:S01]  /*41f0*/  MUFU.EX2 R32, R32 ;  /* 0x0000002000207308 */ /* 0x000ee20000000800 */
[----:B0-----:R-:W-:-:S07]  /*4200*/  FADD.FTZ R98, R25, R28 ;  /* 0x0000001c19627221 */ /* 0x001fce0000010000 */
[----:B------:R-:W0:Y:S08]  /*4210*/  MUFU.EX2 R33, R33 ;  /* 0x0000002100217308 */ /* 0x000e300000000800 */
[----:B------:R-:W-:Y:S01]  /*4220*/  MUFU.EX2 R5, R5 ;  /* 0x0000000500057308 */ /* 0x000fe20000000800 */
[----:B--2---:R-:W-:-:S05]  /*4230*/  FMNMX.FTZ R95, R88, R95, !PT ;  /* 0x0000005f585f7209 */ /* 0x004fca0007810000 */
[----:B------:R-:W2:Y:S02]  /*4240*/  SHFL.BFLY PT, R88, R95, 0x1, 0x1f ;  /* 0x0c201f005f587f89 */ /* 0x000ea400000e0000 */
[----:B------:R-:W-:Y:S08]  /*4250*/  MUFU.EX2 R10, R10 ;  /* 0x0000000a000a7308 */ /* 0x000ff00000000800 */
[----:B------:R-:W-:Y:S08]  /*4260*/  MUFU.EX2 R9, R9 ;  /* 0x0000000900097308 */ /* 0x000ff00000000800 */
[----:B------:R-:W-:Y:S01]  /*4270*/  MUFU.EX2 R13, R13 ;  /* 0x0000000d000d7308 */ /* 0x000fe20000000800 */
[----:B--2---:R-:W-:Y:S01]  /*4280*/  FMNMX.FTZ R88, R95, R88, !PT ;  /* 0x000000585f587209 */ /* 0x004fe20007810000 */
[----:B------:R-:W-:-:S06]  /*4290*/  IMAD.U32 R95, RZ, RZ, UR28 ;  /* 0x0000001cff5f7e24 */ /* 0x000fcc000f8e00ff */
[----:B------:R-:W-:Y:S01]  /*42a0*/  MUFU.EX2 R36, R36 ;  /* 0x0000002400247308 */ /* 0x000fe20000000800 */
[C---:B------:R-:W-:Y:S01]  /*42b0*/  FSETP.NEU.FTZ.AND P1, PT, R88.reuse, -INF , PT ;  /* 0xff8000005800780b */ /* 0x040fe20003f3d000 */
[----:B------:R-:W-:-:S05]  /*42c0*/  FFMA.FTZ R38, R88, R95, -8 ;  /* 0xc100000058267423 */ /* 0x000fca000001005f */
[----:B------:R-:W-:Y:S01]  /*42d0*/  FSEL R66, R38, RZ, P1 ;  /* 0x000000ff26427208 */ /* 0x000fe20000800000 */
[----:B------:R-:W-:-:S01]  /*42e0*/  FFMA.FTZ R38, R39, UR28, -R24 ;  /* 0x0000001c27267c23 */ /* 0x000fc20008010818 */
[----:B------:R-:W-:Y:S01]  /*42f0*/  MUFU.EX2 R21, R21 ;  /* 0x0000001500157308 */ /* 0x000fe20000000800 */
[----:B------:R-:W-:Y:S02]  /*4300*/  PLOP3.LUT P1, PT, PT, PT, UP0, 0x80, 0x0 ;  /* 0x000000000000781c */ /* 0x000fe40003f2f008 */
        /* <DEDUP_REMOVED lines=15> */
[----:B------:R-:W-:-:S01]  /*4400*/  FFMA.FTZ R72, R72, UR28, -R66 ;  /* 0x0000001c48487c23 */ /* 0x000fc20008010842 */
[--C-:B------:R-:W-:Y:S01]  /*4410*/  FFMA.FTZ R74, R74, UR28, -R66.reuse ;  /* 0x0000001c4a4a7c23 */ /* 0x100fe20008010842 */
[----:B------:R-:W-:-:S01]  /*4420*/  FFMA.FTZ R73, R73, UR28, -R66 ;  /* 0x0000001c49497c23 */ /* 0x000fc20008010842 */
[--C-:B------:R-:W-:Y:S01]  /*4430*/  FFMA.FTZ R75, R75, UR28, -R66.reuse ;  /* 0x0000001c4b4b7c23 */ /* 0x100fe20008010842 */
[----:B------:R-:W-:-:S01]  /*4440*/  FFMA.FTZ R59, R59, UR28, -R66 ;  /* 0x0000001c3b3b7c23 */ /* 0x000fc20008010842 */
[--C-:B------:R-:W-:Y:S01]  /*4450*/  FFMA.FTZ R57, R57, UR28, -R66.reuse ;  /* 0x0000001c39397c23 */ /* 0x100fe20008010842 */
[----:B------:R-:W-:-:S01]  /*4460*/  FFMA.FTZ R62, R62, UR28, -R66 ;  /* 0x0000001c3e3e7c23 */ /* 0x000fc20008010842 */
[----:B------:R4:W5:Y:S01]  /*4470*/  MUFU.EX2 R95, R45 ;  /* 0x0000002d005f7308 */ /* 0x0009620000000800 */
[----:B------:R-:W-:-:S01]  /*4480*/  FFMA.FTZ R58, R58, UR28, -R66 ;  /* 0x0000001c3a3a7c23 */ /* 0x000fc20008010842 */
[--C-:B------:R-:W-:Y:S01]  /*4490*/  FFMA.FTZ R49, R89, UR28, -R66.reuse ;  /* 0x0000001c59317c23 */ /* 0x100fe20008010842 */
[----:B------:R-:W-:-:S01]  /*44a0*/  FFMA.FTZ R90, R90, UR28, -R66 ;  /* 0x0000001c5a5a7c23 */ /* 0x000fc20008010842 */
[--C-:B------:R-:W-:Y:S01]  /*44b0*/  FFMA.FTZ R92, R92, UR28, -R66.reuse ;  /* 0x0000001c5c5c7c23 */ /* 0x100fe20008010842 */
[----:B------:R-:W-:-:S01]  /*44c0*/  FFMA.FTZ R93, R93, UR28, -R66 ;  /* 0x0000001c5d5d7c23 */ /* 0x000fc20008010842 */
[--C-:B------:R-:W-:Y:S01]  /*44d0*/  FFMA.FTZ R94, R94, UR28, -R66.reuse ;  /* 0x0000001c5e5e7c23 */ /* 0x100fe20008010842 */
[----:B------:R-:W-:-:S01]  /*44e0*/  FFMA.FTZ R91, R91, UR28, -R66 ;  /* 0x0000001c5b5b7c23 */ /* 0x000fc20008010842 */
[----:B------:R-:W5:Y:S01]  /*44f0*/  MUFU.EX2 R96, R96 ;  /* 0x0000006000607308 */ /* 0x000f620000000800 */
[----:B----4-:R-:W-:-:S01]  /*4500*/  FFMA.FTZ R45, R85, UR28, -R66 ;  /* 0x0000001c552d7c23 */ /* 0x010fc20008010842 */
[----:B-1----:R-:W-:Y:S01]  /*4510*/  FADD.FTZ R85, R29, R98 ;  /* 0x000000621d557221 */ /* 0x002fe20000010000 */
[----:B------:R-:W-:-:S01]  /*4520*/  FFMA.FTZ R61, R61, UR28, -R66 ;  /* 0x0000001c3d3d7c23 */ /* 0x000fc20008010842 */
[--C-:B------:R-:W-:Y:S01]  /*4530*/  FFMA.FTZ R60, R60, UR28, -R66.reuse ;  /* 0x0000001c3c3c7c23 */ /* 0x100fe20008010842 */
[----:B------:R-:W-:-:S01]  /*4540*/  FFMA.FTZ R51, R51, UR28, -R66 ;  /* 0x0000001c33337c23 */ /* 0x000fc20008010842 */
[----:B---3--:R-:W-:Y:S01]  /*4550*/  FADD.FTZ R98, R32, R85 ;  /* 0x0000005520627221 */ /* 0x008fe20000010000 */
[----:B------:R-:W-:-:S01]  /*4560*/  FFMA.FTZ R63, R63, UR28, -R66 ;  /* 0x0000001c3f3f7c23 */ /* 0x000fc20008010842 */
[----:B------:R-:W1:Y:S01]  /*4570*/  MUFU.EX2 R37, R37 ;  /* 0x0000002500257308 */ /* 0x000e620000000800 */
[----:B------:R-:W-:-:S01]  /*4580*/  FFMA.FTZ R68, R68, UR28, -R66 ;  /* 0x0000001c44447c23 */ /* 0x000fc20008010842 */
[----:B0-----:R-:W-:Y:S01]  /*4590*/  FADD.FTZ R85, R33, R98 ;  /* 0x0000006221557221 */ /* 0x001fe20000010000 */
[----:B------:R-:W-:-:S01]  /*45a0*/  FFMA.FTZ R69, R69, UR28, -R66 ;  /* 0x0000001c45457c23 */ /* 0x000fc20008010842 */
[--C-:B------:R-:W-:Y:S01]  /*45b0*/  FFMA.FTZ R70, R70, UR28, -R66.reuse ;  /* 0x0000001c46467c23 */ /* 0x100fe20008010842 */
[----:B------:R-:W-:-:S01]  /*45c0*/  FFMA.FTZ R71, R71, UR28, -R66 ;  /* 0x0000001c47477c23 */ /* 0x000fc20008010842 */
[--C-:B------:R-:W-:Y:S01]  /*45d0*/  FFMA.FTZ R76, R76, UR28, -R66.reuse ;  /* 0x0000001c4c4c7c23 */ /* 0x100fe20008010842 */
[----:B------:R-:W-:-:S01]  /*45e0*/  FFMA.FTZ R77, R77, UR28, -R66 ;  /* 0x0000001c4d4d7c23 */ /* 0x000fc20008010842 */
[----:B------:R-:W0:Y:S08]  /*45f0*/  MUFU.EX2 R44, R44 ;  /* 0x0000002c002c7308 */ /* 0x000e300000000800 */
[----:B------:R2:W-:Y:S08]  /*4600*/  MUFU.EX2 R97, R82 ;  /* 0x0000005200617308 */ /* 0x0005f00000000800 */
[----:B------:R-:W3:Y:S01]  /*4610*/  MUFU.EX2 R53, R53 ;  /* 0x0000003500357308 */ /* 0x000ee20000000800 */
[----:B--2---:R-:W-:-:S07]  /*4620*/  FADD.FTZ R82, R39, R48 ;  /* 0x0000003027527221 */ /* 0x004fce0000010000 */
[----:B------:R5:W-:Y:S08]  /*4630*/  MUFU.EX2 R52, R79 ;  /* 0x0000004f00347308 */ /* 0x000bf00000000800 */
[----:B------:R-:W2:Y:S01]  /*4640*/  MUFU.EX2 R78, R78 ;  /* 0x0000004e004e7308 */ /* 0x000ea20000000800 */
[----:B-----5:R-:W-:-:S01]  /*4650*/  FADD.FTZ R79, R95, R82 ;  /* 0x000000525f4f7221 */ /* 0x020fc20000010000 */
[----:B------:R-:W-:-:S03]  /*4660*/  F2FP.SATFINITE.E4M3.F32.PACK_AB_MERGE_C R95, R96, R95, RZ ;  /* 0x0000005f605f723e */ /* 0x000fc600048070ff */
[----:B------:R-:W-:Y:S01]  /*4670*/  FADD.FTZ R82, R96, R79 ;  /* 0x0000004f60527221 */ /* 0x000fe20000010000 */
[----:B------:R-:W-:Y:S02]  /*4680*/  F2FP.SATFINITE.E4M3.F32.PACK_AB_MERGE_C R184, R48, R39, R95 ;  /* 0x0000002730b8723e */ /* 0x000fe4000480705f */
[----:B------:R-:W4:Y:S01]  /*4690*/  MUFU.EX2 R80, R80 ;  /* 0x0000005000507308 */ /* 0x000f220000000800 */
[----:B-1----:R-:W-:-:S01]  /*46a0*/  FADD.FTZ R79, R37, R82 ;  /* 0x00000052254f7221 */ /* 0x002fc20000010000 */
[----:B------:R-:W-:-:S03]  /*46b0*/  FADD.FTZ R82, R6, R85 ;  /* 0x0000005506527221 */ /* 0x000fc60000010000 */
[----:B0-----:R-:W-:Y:S01]  /*46c0*/  FADD.FTZ R2, R44, R79 ;  /* 0x0000004f2c027221 */ /* 0x001fe20000010000 */
[----:B------:R-:W-:-:S02]  /*46d0*/  FADD.FTZ R85, R3, R82 ;  /* 0x0000005203557221 */ /* 0x000fc40000010000 */
[----:B------:R-:W0:Y:S01]  /*46e0*/  MUFU.EX2 R83, R83 ;  /* 0x0000005300537308 */ /* 0x000e220000000800 */
[----:B---3--:R-:W-:-:S01]  /*46f0*/  FADD.FTZ R79, R53, R2 ;  /* 0x00000002354f7221 */ /* 0x008fc20000010000 */
[----:B------:R-:W-:Y:S01]  /*4700*/  FADD.FTZ R24, R8, R85 ;  /* 0x0000005508187221 */ /* 0x000fe20000010000 */
[C---:B--2---:R-:W-:Y:S02]  /*4710*/  F2FP.SATFINITE.E4M3.F32.PACK_AB_MERGE_C R53, R78.reuse, R53, RZ ;  /* 0x000000354e35723e */ /* 0x044fe400048070ff */
[----:B------:R-:W-:Y:S01]  /*4720*/  FADD.FTZ R79, R78, R79 ;  /* 0x0000004f4e4f7221 */ /* 0x000fe20000010000 */
[----:B------:R-:W-:-:S01]  /*4730*/  FADD.FTZ R85, R5, R24 ;  /* 0x0000001805557221 */ /* 0x000fc20000010000 */
[----:B------:R-:W-:Y:S01]  /*4740*/  F2FP.SATFINITE.E4M3.F32.PACK_AB_MERGE_C R186, R44, R37, R53 ;  /* 0x000000252cba723e */ /* 0x000fe20004807035 */
[----:B------:R-:W1:Y:S01]  /*4750*/  MUFU.EX2 R84, R84 ;  /* 0x0000005400547308 */ /* 0x000e620000000800 */
[----:B----4-:R-:W-:-:S01]  /*4760*/  FADD.FTZ R24, R80, R79 ;  /* 0x0000004f50187221 */ /* 0x010fc20000010000 */
[----:B------:R-:W-:-:S03]  /*4770*/  FADD.FTZ R98, R10, R85 ;  /* 0x000000550a627221 */ /* 0x000fc60000010000 */
[----:B------:R-:W-:Y:S01]  /*4780*/  FADD.FTZ R82, R97, R24 ;  /* 0x0000001861527221 */ /* 0x000fe20000010000 */
[----:B------:R-:W-:-:S01]  /*4790*/  FADD.FTZ R79, R9, R98 ;  /* 0x00000062094f7221 */ /* 0x000fc20000010000 */
[----:B------:R-:W-:Y:S01]  /*47a0*/  FFMA.FTZ R24, R47, UR28, -R66 ;  /* 0x0000001c2f187c23 */ /* 0x000fe20008010842 */
[----:B------:R-:W2:Y:S01]  /*47b0*/  MUFU.EX2 R45, R45 ;  /* 0x0000002d002d7308 */ /* 0x000ea20000000800 */
[----:B0-----:R-:W-:-:S01]  /*47c0*/  FADD.FTZ R47, R83, R82 ;  /* 0x00000052532f7221 */ /* 0x001fc20000010000 */
[----:B------:R-:W-:Y:S01]  /*47d0*/  FADD.FTZ R98, R12, R79 ;  /* 0x0000004f0c627221 */ /* 0x000fe20000010000 */
[----:B------:R-:W-:-:S03]  /*47e0*/  FFMA.FTZ R66, R81, UR28, -R66 ;  /* 0x0000001c51427c23 */ /* 0x000fc60008010842 */
[----:B------:R-:W-:Y:S02]  /*47f0*/  FADD.FTZ R79, R11, R98 ;  /* 0x000000620b4f7221 */ /* 0x000fe40000010000 */
[----:B------:R-:W0:Y:S01]  /*4800*/  MUFU.EX2 R72, R72 ;  /* 0x0000004800487308 */ /* 0x000e220000000800 */
[----:B-1----:R-:W-:-:S01]  /*4810*/  FADD.FTZ R82, R84, R47 ;  /* 0x0000002f54527221 */ /* 0x002fc20000010000 */
[----:B------:R-:W-:Y:S02]  /*4820*/  F2FP.SATFINITE.E4M3.F32.PACK_AB_MERGE_C R83, R84, R83, RZ ;  /* 0x000000535453723e */ /* 0x000fe400048070ff */
[----:B------:R-:W-:Y:S02]  /*4830*/  CS2R R84, SRZ ;  /* 0x0000000000547805 */ /* 0x000fe4000001ff00 */
[----:B------:R-:W-:Y:S02]  /*4840*/  F2FP.SATFINITE.E4M3.F32.PACK_AB_MERGE_C R180, R97, R80, R83 ;  /* 0x0000005061b4723e */ /* 0x000fe40004807053 */
[----:B------:R-:W-:Y:S01]  /*4850*/  CS2R R80, SRZ ;  /* 0x0000000000507805 */ /* 0x000fe2000001ff00 */
[----:B------:R-:W1:Y:S08]  /*4860*/  MUFU.EX2 R74, R74 ;  /* 0x0000004a004a7308 */ /* 0x000e700000000800 */
[----:B------:R-:W3:Y:S08]  /*4870*/  MUFU.EX2 R73, R73 ;  /* 0x0000004900497308 */ /* 0x000ef00000000800 */
[----:B------:R-:W4:Y:S08]  /*4880*/  MUFU.EX2 R75, R75 ;  /* 0x0000004b004b7308 */ /* 0x000f300000000800 */
[----:B------:R2:W-:Y:S08]  /*4890*/  MUFU.EX2 R2, R59 ;  /* 0x0000003b00027308 */ /* 0x0005f00000000800 */
[----:B------:R-:W5:Y:S01]  /*48a0*/  MUFU.EX2 R57, R57 ;  /* 0x0000003900397308 */ /* 0x000f620000000800 */
[----:B--2---:R-:W-:-:S01]  /*48b0*/  FADD.FTZ R59, R45, R82 ;  /* 0x000000522d3b7221 */ /* 0x004fc20000010000 */
[----:B------:R-:W-:-:S03]  /*48c0*/  FADD.FTZ R82, R14, R79 ;  /* 0x0000004f0e527221 */ /* 0x000fc60000010000 */
[----:B0-----:R-:W-:Y:S01]  /*48d0*/  FADD.FTZ R59, R72, R59 ;  /* 0x0000003b483b7221 */ /* 0x001fe20000010000 */
[----:B------:R-:W-:-:S01]  /*48e0*/  FADD.FTZ R79, R13, R82 ;  /* 0x000000520d4f7221 */ /* 0x000fc20000010000 */
[----:B------:R-:W-:Y:S01]  /*48f0*/  CS2R R82, SRZ ;  /* 0x0000000000527805 */ /* 0x000fe2000001ff00 */
[----:B------:R1:W-:Y:S08]  /*4900*/  MUFU.EX2 R47, R62 ;  /* 0x0000003e002f7308 */ /* 0x0003f00000000800 */
[----:B------:R-:W0:Y:S01]  /*4910*/  MUFU.EX2 R56, R56 ;  /* 0x0000003800387308 */ /* 0x000e220000000800 */
[----:B-1----:R-:W-:-:S01]  /*4920*/  FADD.FTZ R62, R74, R59 ;  /* 0x0000003b4a3e7221 */ /* 0x002fc20000010000 */
[----:B------:R-:W-:Y:S01]  /*4930*/  F2FP.SATFINITE.E4M3.F32.PACK_AB_MERGE_C R59, R32, R29, RZ ;  /* 0x0000001d203b723e */ /* 0x000fe200048070ff */
[----:B------:R-:W-:-:S01]  /*4940*/  FADD.FTZ R32, R20, R79 ;  /* 0x0000004f14207221 */ /* 0x000fc20000010000 */
[----:B------:R-:W-:Y:S01]  /*4950*/  F2FP.SATFINITE.E4M3.F32.PACK_AB_MERGE_C R79, R8, R3, RZ ;  /* 0x00000003084f723e */ /* 0x000fe200048070ff */
[----:B---3--:R-:W-:-:S01]  /*4960*/  FADD.FTZ R62, R73, R62 ;  /* 0x0000003e493e7221 */ /* 0x008fc20000010000 */
[----:B------:R-:W-:Y:S01]  /*4970*/  F2FP.SATFINITE.E4M3.F32.PACK_AB_MERGE_C R73, R73, R74, RZ ;  /* 0x0000004a4949723e */ /* 0x000fe200048070ff */
[----:B------:R-:W-:-:S01]  /*4980*/  FADD.FTZ R29, R15, R32 ;  /* 0x000000200f1d7221 */ /* 0x000fc20000010000 */
[----:B------:R-:W1:Y:S01]  /*4990*/  MUFU.EX2 R58, R58 ;  /* 0x0000003a003a7308 */ /* 0x000e620000000800 */
[----:B----4-:R-:W-:-:S01]  /*49a0*/  FADD.FTZ R3, R75, R62 ;  /* 0x0000003e4b037221 */ /* 0x010fc20000010000 */
[----:B------:R-:W-:Y:S01]  /*49b0*/  F2FP.SATFINITE.E4M3.F32.PACK_AB_MERGE_C R187, R6, R33, R79 ;  /* 0x0000002106bb723e */ /* 0x000fe2000480704f */
[----:B------:R-:W-:-:S01]  /*49c0*/  FADD.FTZ R62, R36, R29 ;  /* 0x0000001d243e7221 */ /* 0x000fc20000010000 */
[----:B------:R-:W-:Y:S01]  /*49d0*/  F2FP.SATFINITE.E4M3.F32.PACK_AB_MERGE_C R185, R28, R25, R59 ;  /* 0x000000191cb9723e */ /* 0x000fe2000480703b */
[----:B------:R-:W-:-:S01]  /*49e0*/  FADD.FTZ R32, R52, R3 ;  /* 0x0000000334207221 */ /* 0x000fc20000010000 */
[----:B------:R-:W-:Y:S01]  /*49f0*/  F2FP.SATFINITE.E4M3.F32.PACK_AB_MERGE_C R182, R72, R45, R73 ;  /* 0x0000002d48b6723e */ /* 0x000fe20004807049 */
[----:B------:R-:W-:-:S01]  /*4a00*/  FADD.FTZ R29, R21, R62 ;  /* 0x0000003e151d7221 */ /* 0x000fc20000010000 */
[----:B------:R-:W2:Y:S01]  /*4a10*/  MUFU.EX2 R49, R49 ;  /* 0x0000003100317308 */ /* 0x000ea20000000800 */
[----:B-----5:R-:W-:-:S01]  /*4a20*/  FADD.FTZ R3, R57, R32 ;  /* 0x0000002039037221 */ /* 0x020fc20000010000 */
[----:B------:R-:W-:Y:S01]  /*4a30*/  F2FP.SATFINITE.E4M3.F32.PACK_AB_MERGE_C R62, R12, R9, RZ ;  /* 0x000000090c3e723e */ /* 0x000fe200048070ff */
[----:B0-----:R-:W-:-:S01]  /*4a40*/  FADD.FTZ R29, R56, R29 ;  /* 0x0000001d381d7221 */ /* 0x001fc20000010000 */
[----:B------:R-:W-:-:S02]  /*4a50*/  F2FP.SATFINITE.E4M3.F32.PACK_AB_MERGE_C R32, R20, R13, RZ ;  /* 0x0000000d1420723e */ /* 0x000fc400048070ff */
[----:B------:R-:W-:Y:S02]  /*4a60*/  CS2R R78, SRZ ;  /* 0x00000000004e7805 */ /* 0x000fe4000001ff00 */
[----:B------:R-:W-:Y:S01]  /*4a70*/  F2FP.SATFINITE.E4M3.F32.PACK_AB_MERGE_C R181, R10, R5, R62 ;  /* 0x000000050ab5723e */ /* 0x000fe2000480703e */
[----:B------:R-:W-:-:S01]  /*4a80*/  FADD.FTZ R20, R40, R29 ;  /* 0x0000001d28147221 */ /* 0x000fc20000010000 */
[----:B------:R-:W0:Y:S01]  /*4a90*/  MUFU.EX2 R43, R43 ;  /* 0x0000002b002b7308 */ /* 0x000e220000000800 */
[----:B-1----:R-:W-:-:S01]  /*4aa0*/  FADD.FTZ R12, R58, R3 ;  /* 0x000000033a0c7221 */ /* 0x002fc20000010000 */
[----:B------:R-:W-:Y:S02]  /*4ab0*/  F2FP.SATFINITE.E4M3.F32.PACK_AB_MERGE_C R183, R14, R11, R32 ;  /* 0x0000000b0eb7723e */ /* 0x000fe40004807020 */
[----:B------:R-:W-:Y:S02]  /*4ac0*/  CS2R R72, SRZ ;  /* 0x0000000000487805 */ /* 0x000fe4000001ff00 */
[----:B------:R-:W-:-:S02]  /*4ad0*/  F2FP.SATFINITE.E4M3.F32.PACK_AB_MERGE_C R57, R58, R57, RZ ;  /* 0x000000393a39723e */ /* 0x000fc400048070ff */
[----:B------:R-:W-:Y:S02]  /*4ae0*/  CS2R R58, SRZ ;  /* 0x00000000003a7805 */ /* 0x000fe4000001ff00 */
[----:B------:R-:W-:Y:S02]  /*4af0*/  F2FP.SATFINITE.E4M3.F32.PACK_AB_MERGE_C R21, R56, R21, RZ ;  /* 0x000000153815723e */ /* 0x000fe400048070ff */
[----:B------:R-:W-:Y:S01]  /*4b00*/  CS2R R44, SRZ ;  /* 0x00000000002c7805 */ /* 0x000fe2000001ff00 */
[----:B------:R-:W1:Y:S01]  /*4b10*/  MUFU.EX2 R90, R90 ;  /* 0x0000005a005a7308 */ /* 0x000e620000000800 */
[----:B--2---:R-:W-:-:S01]  /*4b20*/  FADD.FTZ R9, R49, R12 ;  /* 0x0000000c31097221 */ /* 0x004fc20000010000 */
[----:B------:R-:W-:Y:S02]  /*4b30*/  F2FP.SATFINITE.E4M3.F32.PACK_AB_MERGE_C R176, R52, R75, R57 ;  /* 0x0000004b34b0723e */ /* 0x000fe40004807039 */
[----:B------:R-:W-:Y:S02]  /*4b40*/  CS2R R74, SRZ ;  /* 0x00000000004a7805 */ /* 0x000fe4000001ff00 */
[----:B------:R-:W-:-:S02]  /*4b50*/  F2FP.SATFINITE.E4M3.F32.PACK_AB_MERGE_C R177, R36, R15, R21 ;  /* 0x0000000f24b1723e */ /* 0x000fc40004807015 */
[----:B------:R-:W-:Y:S02]  /*4b60*/  CS2R R56, SRZ ;  /* 0x0000000000387805 */ /* 0x000fe4000001ff00 */
[----:B------:R-:W-:Y:S02]  /*4b70*/  CS2R R52, SRZ ;  /* 0x0000000000347805 */ /* 0x000fe4000001ff00 */
[----:B------:R-:W-:Y:S01]  /*4b80*/  CS2R R36, SRZ ;  /* 0x0000000000247805 */ /* 0x000fe2000001ff00 */
[----:B------:R-:W2:Y:S01]  /*4b90*/  MUFU.EX2 R42, R42 ;  /* 0x0000002a002a7308 */ /* 0x000ea20000000800 */
[----:B0-----:R-:W-:-:S01]  /*4ba0*/  FADD.FTZ R13, R43, R20 ;  /* 0x000000142b0d7221 */ /* 0x001fc20000010000 */
[----:B------:R-:W-:Y:S02]  /*4bb0*/  CS2R R32, SRZ ;  /* 0x0000000000207805 */ /* 0x000fe4000001ff00 */
[----:B------:R-:W-:-:S04]  /*4bc0*/  CS2R R28, SRZ ;  /* 0x00000000001c7805 */ /* 0x000fc8000001ff00 */
        /* <DEDUP_REMOVED lines=8> */
[----:B------:R-:W-:-:S04]  /*4c50*/  F2FP.SATFINITE.E4M3.F32.PACK_AB_MERGE_C R42, R41, R42, RZ ;  /* 0x0000002a292a723e */ /* 0x000fc800048070ff */
[----:B------:R-:W-:Y:S02]  /*4c60*/  F2FP.SATFINITE.E4M3.F32.PACK_AB_MERGE_C R179, R43, R40, R42 ;  /* 0x000000282bb3723e */ /* 0x000fe4000480702a */
[----:B------:R-:W-:Y:S01]  /*4c70*/  CS2R R42, SRZ ;  /* 0x00000000002a7805 */ /* 0x000fe2000001ff00 */
[----:B------:R-:W1:Y:S01]  /*4c80*/  MUFU.EX2 R94, R94 ;  /* 0x0000005e005e7308 */ /* 0x000e620000000800 */
[C---:B--2---:R-:W-:Y:S01]  /*4c90*/  F2FP.SATFINITE.E4M3.F32.PACK_AB_MERGE_C R92, R93.reuse, R92, RZ ;  /* 0x0000005c5d5c723e */ /* 0x044fe200048070ff */
[----:B------:R-:W-:Y:S01]  /*4ca0*/  FADD.FTZ R93, R93, R6 ;  /* 0x000000065d5d7221 */ /* 0x000fe20000010000 */
[----:B------:R-:W-:Y:S02]  /*4cb0*/  CS2R R40, SRZ ;  /* 0x0000000000287805 */ /* 0x000fe4000001ff00 */
[----:B------:R-:W-:Y:S02]  /*4cc0*/  F2FP.SATFINITE.E4M3.F32.PACK_AB_MERGE_C R178, R90, R49, R92 ;  /* 0x000000315ab2723e */ /* 0x000fe4000480705c */
[----:B------:R-:W-:Y:S01]  /*4cd0*/  CS2R R48, SRZ ;  /* 0x0000000000307805 */ /* 0x000fe2000001ff00 */
        /* <DEDUP_REMOVED lines=12> */
[----:B------:R-:W-:-:S03]  /*4da0*/  F2FP.SATFINITE.E4M3.F32.PACK_AB_MERGE_C R61, R2, R61, RZ ;  /* 0x0000003d023d723e */ /* 0x000fc600048070ff */
[----:B------:R-:W-:Y:S01]  /*4db0*/  FADD.FTZ R5, R2, R5 ;  /* 0x0000000502057221 */ /* 0x000fe20000010000 */
[----:B------:R-:W-:Y:S02]  /*4dc0*/  F2FP.SATFINITE.E4M3.F32.PACK_AB_MERGE_C R172, R91, R94, R61 ;  /* 0x0000005e5bac723e */ /* 0x000fe4000480703d */
[----:B------:R-:W2:Y:S01]  /*4dd0*/  MUFU.EX2 R60, R60 ;  /* 0x0000003c003c7308 */ /* 0x000ea20000000800 */
[----:B0-----:R-:W-:-:S01]  /*4de0*/  FADD.FTZ R9, R86, R9 ;  /* 0x0000000956097221 */ /* 0x001fc20000010000 */
[----:B------:R-:W-:-:S04]  /*4df0*/  F2FP.SATFINITE.E4M3.F32.PACK_AB_MERGE_C R31, R86, R31, RZ ;  /* 0x0000001f561f723e */ /* 0x000fc800048070ff */
[----:B------:R-:W-:Y:S02]  /*4e00*/  F2FP.SATFINITE.E4M3.F32.PACK_AB_MERGE_C R173, R30, R27, R31 ;  /* 0x0000001b1ead723e */ /* 0x000fe4000480701f */
[----:B------:R-:W-:Y:S01]  /*4e10*/  CS2R R30, SRZ ;  /* 0x00000000001e7805 */ /* 0x000fe2000001ff00 */
        /* <DEDUP_REMOVED lines=9> */
[----:B------:R1:W3:Y:S01]  /*4eb0*/  MUFU.EX2 R8, R63 ;  /* 0x0000003f00087308 */ /* 0x0002e20000000800 */
[----:B--2---:R-:W-:-:S07]  /*4ec0*/  FADD.FTZ R5, R51, R2 ;  /* 0x0000000233057221 */ /* 0x004fce0000010000 */
[----:B------:R-:W2:Y:S01]  /*4ed0*/  MUFU.EX2 R54, R54 ;  /* 0x0000003600367308 */ /* 0x000ea20000000800 */
[C---:B0-----:R-:W-:Y:S01]  /*4ee0*/  F2FP.SATFINITE.E4M3.F32.PACK_AB_MERGE_C R50, R55.reuse, R50, RZ ;  /* 0x000000323732723e */ /* 0x041fe200048070ff */
[----:B------:R-:W-:Y:S01]  /*4ef0*/  FADD.FTZ R55, R55, R6 ;  /* 0x0000000637377221 */ /* 0x000fe20000010000 */
[----:B-1----:R-:W-:Y:S02]  /*4f00*/  CS2R R62, SRZ ;  /* 0x00000000003e7805 */ /* 0x002fe4000001ff00 */
[----:B------:R-:W-:Y:S02]  /*4f10*/  F2FP.SATFINITE.E4M3.F32.PACK_AB_MERGE_C R175, R87, R46, R50 ;  /* 0x0000002e57af723e */ /* 0x000fe40004807032 */
[----:B------:R-:W-:Y:S01]  /*4f20*/  CS2R R86, SRZ ;  /* 0x0000000000567805 */ /* 0x000fe2000001ff00 */
[----:B------:R-:W0:Y:S01]  /*4f30*/  MUFU.EX2 R68, R68 ;  /* 0x0000004400447308 */ /* 0x000e220000000800 */
[----:B---3--:R-:W-:-:S01]  /*4f40*/  FADD.FTZ R5, R8, R5 ;  /* 0x0000000508057221 */ /* 0x008fc20000010000 */
[----:B------:R-:W-:-:S04]  /*4f50*/  F2FP.SATFINITE.E4M3.F32.PACK_AB_MERGE_C R51, R8, R51, RZ ;  /* 0x000000330833723e */ /* 0x000fc800048070ff */
[----:B------:R-:W-:Y:S02]  /*4f60*/  F2FP.SATFINITE.E4M3.F32.PACK_AB_MERGE_C R174, R47, R60, R51 ;  /* 0x0000003c2fae723e */ /* 0x000fe40004807033 */
[----:B------:R-:W-:Y:S01]  /*4f70*/  CS2R R60, SRZ ;  /* 0x00000000003c7805 */ /* 0x000fe2000001ff00 */
[----:B------:R-:W1:Y:S01]  /*4f80*/  MUFU.EX2 R65, R65 ;  /* 0x0000004100417308 */ /* 0x000e620000000800 */
[----:B--2---:R-:W-:-:S01]  /*4f90*/  FADD.FTZ R6, R54, R55 ;  /* 0x0000003736067221 */ /* 0x004fc20000010000 */
[----:B------:R-:W-:Y:S02]  /*4fa0*/  CS2R R50, SRZ ;  /* 0x0000000000327805 */ /* 0x000fe4000001ff00 */
[----:B------:R-:W-:-:S04]  /*4fb0*/  CS2R R46, SRZ ;  /* 0x00000000002e7805 */ /* 0x000fc8000001ff00 */
[----:B------:R2:W3:Y:S01]  /*4fc0*/  MUFU.EX2 R3, R24 ;  /* 0x0000001800037308 */ /* 0x0004e20000000800 */
[----:B0-----:R-:W-:-:S07]  /*4fd0*/  FADD.FTZ R2, R68, R5 ;  /* 0x0000000544027221 */ /* 0x001fce0000010000 */
[----:B------:R-:W0:Y:S01]  /*4fe0*/  MUFU.EX2 R64, R64 ;  /* 0x0000004000407308 */ /* 0x000e220000000800 */
[----:B-1----:R-:W-:-:S01]  /*4ff0*/  FADD.FTZ R9, R65, R6 ;  /* 0x0000000641097221 */ /* 0x002fc20000010000 */
[----:B--2---:R-:W-:-:S06]  /*5000*/  CS2R R24, SRZ ;  /* 0x0000000000187805 */ /* 0x004fcc000001ff00 */
[----:B------:R-:W1:Y:S01]  /*5010*/  MUFU.EX2 R69, R69 ;  /* 0x0000004500457308 */ /* 0x000e620000000800 */
[----:B---3--:R-:W-:-:S07]  /*5020*/  FADD.FTZ R2, R3, R2 ;  /* 0x0000000203027221 */ /* 0x008fce0000010000 */
[----:B------:R-:W2:Y:S01]  /*5030*/  MUFU.EX2 R70, R70 ;  /* 0x0000004600467308 */ /* 0x000ea20000000800 */
[----:B0-----:R-:W-:-:S07]  /*5040*/  FADD.FTZ R6, R64, R9 ;  /* 0x0000000940067221 */ /* 0x001fce0000010000 */
[----:B------:R-:W0:Y:S01]  /*5050*/  MUFU.EX2 R67, R67 ;  /* 0x0000004300437308 */ /* 0x000e220000000800 */
[----:B-1----:R-:W-:-:S07]  /*5060*/  FADD.FTZ R9, R69, R2 ;  /* 0x0000000245097221 */ /* 0x002fce0000010000 */
[----:B------:R-:W1:Y:S01]  /*5070*/  MUFU.EX2 R35, R35 ;  /* 0x0000002300237308 */ /* 0x000e620000000800 */
[C---:B--2---:R-:W-:Y:S01]  /*5080*/  F2FP.SATFINITE.E4M3.F32.PACK_AB_MERGE_C R69, R70.reuse, R69, RZ ;  /* 0x000000454645723e */ /* 0x044fe200048070ff */
[----:B------:R-:W-:-:S03]  /*5090*/  FADD.FTZ R70, R70, R9 ;  /* 0x0000000946467221 */ /* 0x000fc60000010000 */
[----:B------:R-:W-:Y:S02]  /*50a0*/  F2FP.SATFINITE.E4M3.F32.PACK_AB_MERGE_C R168, R3, R68, R69 ;  /* 0x0000004403a8723e */ /* 0x000fe40004807045 */
[----:B------:R-:W-:Y:S01]  /*50b0*/  CS2R R68, SRZ ;  /* 0x0000000000447805 */ /* 0x000fe2000001ff00 */
[----:B------:R-:W2:Y:S01]  /*50c0*/  MUFU.EX2 R71, R71 ;  /* 0x0000004700477308 */ /* 0x000ea20000000800 */
[----:B0-----:R-:W-:-:S01]  /*50d0*/  FADD.FTZ R6, R67, R6 ;  /* 0x0000000643067221 */ /* 0x001fc20000010000 */
[----:B------:R-:W-:-:S04]  /*50e0*/  F2FP.SATFINITE.E4M3.F32.PACK_AB_MERGE_C R64, R67, R64, RZ ;  /* 0x000000404340723e */ /* 0x000fc800048070ff */
[----:B------:R-:W-:Y:S02]  /*50f0*/  F2FP.SATFINITE.E4M3.F32.PACK_AB_MERGE_C R169, R65, R54, R64 ;  /* 0x0000003641a9723e */ /* 0x000fe40004807040 */
[----:B------:R-:W-:Y:S01]  /*5100*/  CS2R R64, SRZ ;  /* 0x0000000000407805 */ /* 0x000fe2000001ff00 */
[----:B------:R-:W0:Y:S01]  /*5110*/  MUFU.EX2 R34, R34 ;  /* 0x0000002200227308 */ /* 0x000e220000000800 */
[----:B-1----:R-:W-:-:S01]  /*5120*/  FADD.FTZ R11, R35, R6 ;  /* 0x00000006230b7221 */ /* 0x002fc20000010000 */
[----:B------:R-:W-:-:S06]  /*5130*/  CS2R R54, SRZ ;  /* 0x0000000000367805 */ /* 0x000fcc000001ff00 */
[----:B------:R-:W1:Y:S01]  /*5140*/  MUFU.EX2 R76, R76 ;  /* 0x0000004c004c7308 */ /* 0x000e620000000800 */
[----:B--2---:R-:W-:-:S07]  /*5150*/  FADD.FTZ R9, R71, R70 ;  /* 0x0000004647097221 */ /* 0x004fce0000010000 */
[----:B------:R-:W-:Y:S01]  /*5160*/  MUFU.EX2 R38, R38 ;  /* 0x0000002600267308 */ /* 0x000fe20000000800 */
[----:B0-----:R-:W-:-:S07]  /*5170*/  FADD.FTZ R11, R34, R11 ;  /* 0x0000000b220b7221 */ /* 0x001fce0000010000 */
[----:B------:R0:W2:Y:S01]  /*5180*/  MUFU.EX2 R5, R26 ;  /* 0x0000001a00057308 */ /* 0x0000a20000000800 */
[----:B-1----:R-:W-:-:S07]  /*5190*/  FADD.FTZ R2, R76, R9 ;  /* 0x000000094c027221 */ /* 0x002fce0000010000 */
[----:B------:R-:W1:Y:S01]  /*51a0*/  MUFU.EX2 R77, R77 ;  /* 0x0000004d004d7308 */ /* 0x000e620000000800 */
[----:B0-----:R-:W-:-:S07]  /*51b0*/  CS2R R26, SRZ ;  /* 0x00000000001a7805 */ /* 0x001fce000001ff00 */
[----:B------:R-:W0:Y:S01]  /*51c0*/  MUFU.EX2 R66, R66 ;  /* 0x0000004200427308 */ /* 0x000e220000000800 */
[----:B--2---:R-:W-:Y:S01]  /*51d0*/  F2FP.SATFINITE.E4M3.F32.PACK_AB_MERGE_C R8, R5, R38, RZ ;  /* 0x000000260508723e */ /* 0x004fe200048070ff */
[----:B------:R-:W-:-:S03]  /*51e0*/  FADD.FTZ R38, R38, R11 ;  /* 0x0000000b26267221 */ /* 0x000fc60000010000 */
[----:B------:R-:W-:Y:S02]  /*51f0*/  F2FP.SATFINITE.E4M3.F32.PACK_AB_MERGE_C R171, R34, R35, R8 ;  /* 0x0000002322ab723e */ /* 0x000fe40004807008 */
[----:B------:R-:W-:Y:S01]  /*5200*/  CS2R R34, SRZ ;  /* 0x0000000000227805 */ /* 0x000fe2000001ff00 */
[----:B-1----:R-:W-:Y:S01]  /*5210*/  FADD.FTZ R3, R77, R2 ;  /* 0x000000024d037221 */ /* 0x002fe20000010000 */
[----:B------:R-:W-:-:S01]  /*5220*/  FADD.FTZ R2, R5, R38 ;  /* 0x0000002605027221 */ /* 0x000fc20000010000 */
[----:B------:R-:W-:Y:S02]  /*5230*/  CS2R R38, SRZ ;  /* 0x0000000000267805 */ /* 0x000fe4000001ff00 */
[C---:B0-----:R-:W-:Y:S01]  /*5240*/  F2FP.SATFINITE.E4M3.F32.PACK_AB_MERGE_C R6, R66.reuse, R77, RZ ;  /* 0x0000004d4206723e */ /* 0x041fe200048070ff */
[----:B------:R-:W-:Y:S01]  /*5250*/  FADD.FTZ R3, R66, R3 ;  /* 0x0000000342037221 */ /* 0x000fe20000010000 */
[----:B------:R-:W-:Y:S02]  /*5260*/  CS2R R66, SRZ ;  /* 0x0000000000427805 */ /* 0x000fe4000001ff00 */
[----:B------:R-:W-:-:S02]  /*5270*/  F2FP.SATFINITE.E4M3.F32.PACK_AB_MERGE_C R170, R76, R71, R6 ;  /* 0x000000474caa723e */ /* 0x000fc40004807006 */
        /* <DEDUP_REMOVED lines=9> */
[----:B------:R-:W-:-:S05]  /*5310*/  ULDC UR28, c[0x0][0x988] ;  /* 0x00026200001c7ab9 */ /* 0x000fca0000000800 */
.L_x_2475:
[----:B------:R-:W-:Y:S01]  /*5320*/  ISETP.NE.AND P2, PT, RZ, UR42, PT ;  /* 0x0000002aff007c0c */ /* 0x000fe2000bf45270 */
[----:B------:R-:W-:-:S04]  /*5330*/  UISETP.NE.AND UP0, UPT, UR31, 0x1, UPT ;  /* 0x000000011f00788c */ /* 0x000fc8000bf05270 */
[----:B------:R-:W-:-:S04]  /*5340*/  USEL UR44, URZ, 0x1, UP0 ;  /* 0x000000013f2c7887 */ /* 0x000fc80008000000 */
[----:B------:R-:W-:-:S04]  /*5350*/  ULOP3.LUT UR44, UR33, UR44, URZ, 0x3c, !UPT ;  /* 0x0000002c212c7292 */ /* 0x000fc8000f8e3c3f */
[----:B------:R-:W-:Y:S08]  /*5360*/  @P2 BRA `(.L_x_2465) ;  /* 0x0000000000382947 */ /* 0x000ff00003800000 */
[----:B------:R-:W-:Y:S05]  /*5370*/  @!P0 BRA `(.L_x_2466) ;  /* 0x0000000000048947 */ /* 0x000fea0003800000 */
[----:B------:R-:W-:Y:S01]  /*5380*/  BPT.TRAP 0x1 ;  /* 0x000000040000795c */ /* 0x000fe20000300000 */
.L_x_2466:
        /* <DEDUP_REMOVED lines=9> */
.L_x_2467:
[----:B-1----:R-:W-:Y:S05]  /*5420*/  @P1 BRA `(.L_x_2465) ;  /* 0x0000000000081947 */ /* 0x002fea0003800000 */
[----:B------:R-:W1:Y:S02]  /*5430*/  SYNCS.PHASECHK.TRANS64.TRYWAIT P1, [UR6+0x22830], R7 ;  /* 0x02283007ff0075a7 */ /* 0x000e640008020146 */
[----:B-1----:R-:W-:Y:S05]  /*5440*/  @!P1 BRA `(.L_x_2468) ;  /* 0x000000f800089947 */ /* 0x002fea0003800000 */
.L_x_2465:
        /* <DEDUP_REMOVED lines=132> */
.L_x_2470:
[----:B------:R-:W-:Y:S01]  /*5c90*/  ULEA UR6, UR31, UR43, 0x3 ;  /* 0x0000002b1f067291 */ /* 0x000fe2000f8e183f */
[----:B------:R-:W-:-:S05]  /*5ca0*/  IMAD.U32 R7, RZ, RZ, UR33 ;  /* 0x00000021ff077e24 */ /* 0x000fca000f8e00ff */
[----:B------:R-:W-:-:S04]  /*5cb0*/  SHF.L.U32 R7, R7, 0x1f, RZ ;  /* 0x0000001f07077819 */ /* 0x000fc800000006ff */
[----:B------:R0:W1:Y:S01]  /*5cc0*/  SYNCS.PHASECHK.TRANS64.TRYWAIT P1, [UR6+0x22850], R7 ;  /* 0x02285007ff0075a7 */ /* 0x0000620008020146 */
[----:B------:R-:W-:Y:S05]  /*5cd0*/  @!P0 BRA `(.L_x_2471) ;  /* 0x0000000000048947 */ /* 0x000fea0003800000 */
[----:B------:R-:W-:Y:S01]  /*5ce0*/  BPT.TRAP 0x1 ;  /* 0x000000040000795c */ /* 0x000fe20000300000 */
.L_x_2471:
[----:B-1----:R-:W-:Y:S05]  /*5cf0*/  @P1 BRA `(.L_x_2469) ;  /* 0x0000000000081947 */ /* 0x002fea0003800000 */
[----:B------:R-:W1:Y:S02]  /*5d00*/  SYNCS.PHASECHK.TRANS64.TRYWAIT P1, [UR6+0x22850], R7 ;  /* 0x02285007ff0075a7 */ /* 0x000e640008020146 */
[----:B-1----:R-:W-:Y:S05]  /*5d10*/  @!P1 BRA `(.L_x_2472) ;  /* 0x000000ec00ec9947 */ /* 0x002fea0003800000 */
.L_x_2469:
        /* <DEDUP_REMOVED lines=36> */
.L_x_2473:
[----:B------:R-:W-:Y:S01]  /*5f60*/  UISETP.NE.AND UP0, UPT, UR48, URZ, UPT ;  /* 0x0000003f3000728c */ /* 0x000fe2000bf05270 */
[C---:B0-----:R-:W-:Y:S01]  /*5f70*/  FMUL.FTZ R7, R0.reuse, R154 ;  /* 0x0000009a00077220 */ /* 0x041fe20000410000 */
[C---:B------:R-:W-:Y:S01]  /*5f80*/  FMUL.FTZ R154, R0.reuse, R156 ;  /* 0x0000009c009a7220 */ /* 0x040fe20000410000 */
[C---:B------:R-:W-:Y:S01]  /*5f90*/  FMUL.FTZ R156, R0.reuse, R161 ;  /* 0x000000a1009c7220 */ /* 0x040fe20000410000 */
[C---:B------:R-:W-:Y:S01]  /*5fa0*/  FMUL.FTZ R161, R0.reuse, R137 ;  /* 0x0000008900a17220 */ /* 0x040fe20000410000 */
[----:B------:R-:W-:Y:S01]  /*5fb0*/  FMUL.FTZ R137, R0, R146 ;  /* 0x0000009200897220 */ /* 0x000fe20000410000 */
[----:B------:R-:W-:Y:S01]  /*5fc0*/  PLOP3.LUT P1, PT, PT, PT, UP0, 0x80, 0x0 ;  /* 0x000000000000781c */ /* 0x000fe20003f2f008 */
[----:B------:R-:W-:Y:S01]  /*5fd0*/  VIADD R146, R18, UR38 ;  /* 0x0000002612927c36 */ /* 0x000fe20008000000 */
[----:B------:R-:W-:Y:S01]  /*5fe0*/  PLOP3.LUT P2, PT, PT, PT, UP0, 0x80, 0x0 ;  /* 0x000000000000781c */ /* 0x000fe20003f4f008 */
[C---:B------:R-:W-:Y:S01]  /*5ff0*/  FMUL.FTZ R168, R0.reuse, R124 ;  /* 0x0000007c00a87220 */ /* 0x040fe20000410000 */
[C---:B------:R-:W-:Y:S01]  /*6000*/  FMUL.FTZ R21, R0.reuse, R142 ;  /* 0x0000008e00157220 */ /* 0x040fe20000410000 */
[----:B------:R-:W-:Y:S01]  /*6010*/  @UP0 ULDC UR6, c[0x0][0x44c] ;  /* 0x0001130000060ab9 */ /* 0x000fe20000000800 */
[C---:B------:R-:W-:Y:S01]  /*6020*/  FMUL.FTZ R142, R0.reuse, R145 ;  /* 0x00000091008e7220 */ /* 0x040fe20000410000 */
[C---:B------:R-:W-:Y:S01]  /*6030*/  FMUL.FTZ R8, R0.reuse, R155 ;  /* 0x0000009b00087220 */ /* 0x040fe20000410000 */
[----:B------:R-:W0:Y:S01]  /*6040*/  LDC R145, c[0x0][0x2f0] ;  /* 0x0000bc00ff917b82 */ /* 0x000e220000000800 */
[C---:B------:R-:W-:Y:S01]  /*6050*/  FMUL.FTZ R155, R0.reuse, R157 ;  /* 0x0000009d009b7220 */ /* 0x040fe20000410000 */
[C---:B------:R-:W-:Y:S01]  /*6060*/  FMUL.FTZ R157, R0.reuse, R160 ;  /* 0x000000a0009d7220 */ /* 0x040fe20000410000 */
[C---:B------:R-:W-:Y:S01]  /*6070*/  FMUL.FTZ R160, R0.reuse, R136 ;  /* 0x0000008800a07220 */ /* 0x040fe20000410000 */
[----:B------:R-:W-:Y:S01]  /*6080*/  FMUL.FTZ R152, R0, R152 ;  /* 0x0000009800987220 */ /* 0x000fe20000410000 */
[----:B------:R-:W-:Y:S01]  /*6090*/  @P1 IMAD.HI.U32 R124, R146, UR6, RZ ;  /* 0x00000006927c1c27 */ /* 0x000fe2000f8e00ff */
[----:B------:R-:W-:-:S03]  /*60a0*/  @UP0 ULDC UR6, c[0x0][0x450] ;  /* 0x0001140000060ab9 */ /* 0x000fc60000000800 */
[C---:B------:R-:W-:Y:S01]  /*60b0*/  FMUL.FTZ R136, R0.reuse, R143 ;  /* 0x0000008f00887220 */ /* 0x040fe20000410000 */
[C---:B------:R-:W-:Y:S01]  /*60c0*/  FMUL.FTZ R143, R0.reuse, R144 ;  /* 0x00000090008f7220 */ /* 0x040fe20000410000 */
[C---:B------:R-:W-:Y:S01]  /*60d0*/  FMUL.FTZ R153, R0.reuse, R153 ;  /* 0x0000009900997220 */ /* 0x040fe20000410000 */
[----:B------:R-:W-:Y:S01]  /*60e0*/  @P2 SHF.R.U32.HI R146, RZ, UR6, R124 ;  /* 0x00000006ff922c19 */ /* 0x000fe2000801167c */
[C---:B------:R-:W-:Y:S01]  /*60f0*/  FMUL.FTZ R124, R0.reuse, R131 ;  /* 0x00000083007c7220 */ /* 0x040fe20000410000 */
[----:B------:R-:W-:Y:S01]  /*6100*/  UMOV UR6, 0x1 ;  /* 0x0000000100067882 */ /* 0x000fe20000000000 */
[----:B------:R-:W1:Y:S01]  /*6110*/  MUFU.TANH R152, R152 ;  /* 0x0000009800987308 */ /* 0x000e620000002400 */
[----:B------:R-:W-:Y:S01]  /*6120*/  UIMAD UR6, UR32, -0xa0, UR6 ;  /* 0xffffff60200678a4 */ /* 0x000fe2000f8e0206 */
[----:B------:R-:W2:Y:S01]  /*6130*/  SHFL.IDX PT, R131, R146, RZ, 0x1c1f ;  /* 0x001c1fff92837589 */ /* 0x000ea200000e0000 */
[C---:B------:R-:W-:Y:S01]  /*6140*/  FMUL.FTZ R9, R0.reuse, R158 ;  /* 0x0000009e00097220 */ /* 0x040fe20000410000 */
[C---:B------:R-:W-:Y:S01]  /*6150*/  FMUL.FTZ R158, R0.reuse, R164 ;  /* 0x000000a4009e7220 */ /* 0x040fe20000410000 */
[C---:B------:R-:W-:Y:S01]  /*6160*/  FMUL.FTZ R164, R0.reuse, R149 ;  /* 0x0000009500a47220 */ /* 0x040fe20000410000 */
[C---:B------:R-:W-:Y:S01]  /*6170*/  FMUL.FTZ R170, R0.reuse, R125 ;  /* 0x0000007d00aa7220 */ /* 0x040fe20000410000 */
[----:B------:R-:W-:Y:S01]  /*6180*/  IMAD.U32 R144, RZ, RZ, UR6 ;  /* 0x00000006ff907e24 */ /* 0x000fe2000f8e00ff */
[----:B------:R-:W3:Y:S01]  /*6190*/  MUFU.TANH R153, R153 ;  /* 0x0000009900997308 */ /* 0x000ee20000002400 */
[C---:B------:R-:W-:Y:S01]  /*61a0*/  FMUL.FTZ R125, R0.reuse, R130 ;  /* 0x00000082007d7220 */ /* 0x040fe20000410000 */
[----:B------:R-:W-:Y:S01]  /*61b0*/  FMUL.FTZ R130, R0, R132 ;  /* 0x0000008400827220 */ /* 0x000fe20000410000 */
[----:B------:R-:W-:-:S02]  /*61c0*/  IMAD R144, R17, -0x2, R144 ;  /* 0xfffffffe11907824 */ /* 0x000fc400078e0290 */
[C---:B------:R-:W-:Y:S01]  /*61d0*/  FMUL.FTZ R10, R0.reuse, R159 ;  /* 0x0000009f000a7220 */ /* 0x040fe20000410000 */
[C---:B------:R-:W-:Y:S01]  /*61e0*/  FMUL.FTZ R159, R0.reuse, R165 ;  /* 0x000000a5009f7220 */ /* 0x040fe20000410000 */
[C---:B------:R-:W-:Y:S01]  /*61f0*/  FMUL.FTZ R20, R0.reuse, R139 ;  /* 0x0000008b00147220 */ /* 0x040fe20000410000 */
[----:B0-----:R-:W-:Y:S01]  /*6200*/  IMAD R144, R145, UR47, R144 ;  /* 0x0000002f91907c24 */ /* 0x001fe2000f8e0290 */
        /* <DEDUP_REMOVED lines=10> */
[----:B--2---:R-:W-:Y:S01]  /*62b0*/  IADD3 R131, R131, -UR29, R144 ;  /* 0x8000001d83837c10 */ /* 0x004fe2000fffe090 */
[C---:B------:R-:W-:Y:S01]  /*62c0*/  FMUL.FTZ R138, R0.reuse, R147 ;  /* 0x00000093008a7220 */ /* 0x040fe20000410000 */
[C---:B------:R-:W-:Y:S01]  /*62d0*/  FMUL.FTZ R140, R0.reuse, R150 ;  /* 0x00000096008c7220 */ /* 0x040fe20000410000 */
[C---:B------:R-:W-:Y:S01]  /*62e0*/  FMUL.FTZ R150, R0.reuse, R120 ;  /* 0x0000007800967220 */ /* 0x040fe20000410000 */
[C---:B------:R-:W-:Y:S01]  /*62f0*/  ISETP.GT.AND P1, PT, R131.reuse, RZ, PT ;  /* 0x000000ff8300720c */ /* 0x040fe20003f24270 */
[C---:B------:R-:W-:Y:S01]  /*6300*/  FMUL.FTZ R13, R0.reuse, R166 ;  /* 0x000000a6000d7220 */ /* 0x040fe20000410000 */
[----:B------:R-:W2:Y:S01]  /*6310*/  MUFU.TANH R157, R157 ;  /* 0x0000009d009d7308 */ /* 0x000ea20000002400 */
[C---:B------:R-:W-:Y:S01]  /*6320*/  ISETP.GT.AND P2, PT, R131.reuse, 0x1, PT ;  /* 0x000000018300780c */ /* 0x040fe20003f44270 */
[----:B------:R-:W-:Y:S01]  /*6330*/  FMUL.FTZ R166, R0, R121 ;  /* 0x0000007900a67220 */ /* 0x000fe20000410000 */
[----:B-1----:R-:W-:Y:S01]  /*6340*/  FSEL R149, R152, -INF , P1 ;  /* 0xff80000098957808 */ /* 0x002fe20000800000 */
[C---:B------:R-:W-:Y:S01]  /*6350*/  FMUL.FTZ R105, R0.reuse, R105 ;  /* 0x0000006900697220 */ /* 0x040fe20000410000 */
[----:B------:R-:W-:Y:S01]  /*6360*/  ISETP.GT.AND P1, PT, R131, 0x8, PT ;  /* 0x000000088300780c */ /* 0x000fe20003f24270 */
[C---:B------:R-:W-:Y:S01]  /*6370*/  FMUL.FTZ R104, R0.reuse, R104 ;  /* 0x0000006800687220 */ /* 0x040fe20000410000 */
[----:B---3--:R-:W-:Y:S01]  /*6380*/  FSEL R153, R153, -INF , P2 ;  /* 0xff80000099997808 */ /* 0x008fe20001000000 */
[----:B------:R-:W1:Y:S01]  /*6390*/  MUFU.TANH R156, R156 ;  /* 0x0000009c009c7308 */ /* 0x000e620000002400 */
[----:B------:R-:W-:Y:S01]  /*63a0*/  FMNMX.FTZ R132, R149, R5, !PT ;  /* 0x0000000595847209 */ /* 0x000fe20007810000 */
[C---:B------:R-:W-:Y:S01]  /*63b0*/  FMUL.FTZ R120, R0.reuse, R123 ;  /* 0x0000007b00787220 */ /* 0x040fe20000410000 */
[----:B------:R-:W-:Y:S01]  /*63c0*/  ISETP.GT.AND P2, PT, R131, 0x9, PT ;  /* 0x000000098300780c */ /* 0x000fe20003f44270 */
[----:B------:R-:W-:Y:S01]  /*63d0*/  FMUL.FTZ R128, R0, R128 ;  /* 0x0000008000807220 */ /* 0x000fe20000410000 */
[----:B0-----:R-:W-:Y:S01]  /*63e0*/  FSEL R151, R154, -INF , P1 ;  /* 0xff8000009a977808 */ /* 0x001fe20000800000 */
[C---:B------:R-:W-:Y:S01]  /*63f0*/  FMUL.FTZ R123, R0.reuse, R126 ;  /* 0x0000007e007b7220 */ /* 0x040fe20000410000 */
[----:B------:R-:W-:Y:S01]  /*6400*/  FMNMX.FTZ R132, R153, R132, !PT ;  /* 0x0000008499847209 */ /* 0x000fe20007810000 */
[----:B------:R-:W0:Y:S01]  /*6410*/  MUFU.TANH R158, R158 ;  /* 0x0000009e009e7308 */ /* 0x000e220000002400 */
[----:B------:R-:W-:Y:S01]  /*6420*/  ISETP.GT.AND P1, PT, R131, 0x10, PT ;  /* 0x000000108300780c */ /* 0x000fe20003f24270 */
[C---:B------:R-:W-:Y:S01]  /*6430*/  FMUL.FTZ R126, R0.reuse, R135 ;  /* 0x00000087007e7220 */ /* 0x040fe20000410000 */
[----:B----4-:R-:W-:Y:S01]  /*6440*/  FSEL R163, R155, -INF , P2 ;  /* 0xff8000009ba37808 */ /* 0x010fe20001000000 */
[C---:B------:R-:W-:Y:S01]  /*6450*/  FMUL.FTZ R121, R0.reuse, R122 ;  /* 0x0000007a00797220 */ /* 0x040fe20000410000 */
[----:B------:R-:W-:Y:S01]  /*6460*/  FMNMX.FTZ R132, R151, R132, !PT ;  /* 0x0000008497847209 */ /* 0x000fe20007810000 */
[C---:B------:R-:W-:Y:S01]  /*6470*/  FMUL.FTZ R129, R0.reuse, R129 ;  /* 0x0000008100817220 */ /* 0x040fe20000410000 */
[----:B------:R-:W-:Y:S01]  /*6480*/  ISETP.GT.AND P2, PT, R131, 0x11, PT ;  /* 0x000000118300780c */ /* 0x000fe20003f44270 */
[----:B------:R-:W3:Y:S01]  /*6490*/  MUFU.TANH R159, R159 ;  /* 0x0000009f009f7308 */ /* 0x000ee20000002400 */
[----:B--2---:R-:W-:Y:S01]  /*64a0*/  FSEL R167, R157, -INF , P1 ;  /* 0xff8000009da77808 */ /* 0x004fe20000800000 */
[C---:B------:R-:W-:Y:S01]  /*64b0*/  FMUL.FTZ R122, R0.reuse, R127 ;  /* 0x0000007f007a7220 */ /* 0x040fe20000410000 */
[----:B------:R-:W-:Y:S01]  /*64c0*/  FMNMX.FTZ R132, R163, R132, !PT ;  /* 0x00000084a3847209 */ /* 0x000fe20007810000 */
[C---:B------:R-:W-:Y:S01]  /*64d0*/  FMUL.FTZ R127, R0.reuse, R134 ;  /* 0x00000086007f7220 */ /* 0x040fe20000410000 */
[----:B------:R-:W-:Y:S01]  /*64e0*/  ISETP.GT.AND P1, PT, R131, 0x18, PT ;  /* 0x000000188300780c */ /* 0x000fe20003f24270 */
[----:B------:R-:W-:Y:S01]  /*64f0*/  FMUL.FTZ R171, R0, R133 ;  /* 0x0000008500ab7220 */ /* 0x000fe20000410000 */
[----:B-1----:R-:W-:Y:S01]  /*6500*/  FSEL R169, R156, -INF , P2 ;  /* 0xff8000009ca97808 */ /* 0x002fe20001000000 */
        /* <DEDUP_REMOVED lines=11> */
[----:B---3--:R-:W-:Y:S01]  /*65c0*/  FSEL R159, R159, -INF , P2 ;  /* 0xff8000009f9f7808 */ /* 0x008fe20001000000 */
[C---:B------:R-:W-:Y:S01]  /*65d0*/  FMUL.FTZ R113, R0.reuse, R113 ;  /* 0x0000007100717220 */ /* 0x040fe20000410000 */
[----:B------:R-:W-:Y:S01]  /*65e0*/  FMNMX.FTZ R132, R165, R132, !PT ;  /* 0x00000084a5847209 */ /* 0x000fe20007810000 */
[----:B------:R-:W-:Y:S01]  /*65f0*/  FMUL.FTZ R116, R0, R116 ;  /* 0x0000007400747220 */ /* 0x000fe20000410000 */
[----:B------:R-:W-:Y:S01]  /*6600*/  ISETP.GT.AND P2, PT, R131, 0x21, PT ;  /* 0x000000218300780c */ /* 0x000fe20003f44270 */
[----:B------:R-:W2:Y:S01]  /*6610*/  MUFU.TANH R162, R162 ;  /* 0x000000a200a27308 */ /* 0x000ea20000002400 */
[----:B-1----:R-:W-:Y:S01]  /*6620*/  FSEL R157, R160, -INF , P1 ;  /* 0xff800000a09d7808 */ /* 0x002fe20000800000 */
[C---:B------:R-:W-:Y:S01]  /*6630*/  FMUL.FTZ R90, R0.reuse, R90 ;  /* 0x0000005a005a7220 */ /* 0x040fe20000410000 */
[----:B------:R-:W-:Y:S01]  /*6640*/  FMNMX.FTZ R132, R159, R132, !PT ;  /* 0x000000849f847209 */ /* 0x000fe20007810000 */
[C---:B------:R-:W-:Y:S01]  /*6650*/  FMUL.FTZ R91, R0.reuse, R91 ;  /* 0x0000005b005b7220 */ /* 0x040fe20000410000 */
[----:B------:R-:W-:Y:S01]  /*6660*/  ISETP.GT.AND P1, PT, R131, 0x28, PT ;  /* 0x000000288300780c */ /* 0x000fe20003f24270 */
[C---:B------:R-:W-:Y:S01]  /*6670*/  FMUL.FTZ R94, R0.reuse, R94 ;  /* 0x0000005e005e7220 */ /* 0x040fe20000410000 */
[----:B------:R-:W-:Y:S01]  /*6680*/  FMNMX.FTZ R132, R157, R132, !PT ;  /* 0x000000849d847209 */ /* 0x000fe20007810000 */
[----:B------:R-:W1:Y:S01]  /*6690*/  MUFU.TANH R141, R141 ;  /* 0x0000008d008d7308 */ /* 0x000e620000002400 */
[----:B0-----:R-:W-:Y:S01]  /*66a0*/  FSEL R155, R161, -INF , P2 ;  /* 0xff800000a19b7808 */ /* 0x001fe20001000000 */
[C---:B------:R-:W-:Y:S01]  /*66b0*/  FMUL.FTZ R95, R0.reuse, R95 ;  /* 0x0000005f005f7220 */ /* 0x040fe20000410000 */
[----:B------:R-:W-:Y:S01]  /*66c0*/  ISETP.GT.AND P2, PT, R131, 0x29, PT ;  /* 0x000000298300780c */ /* 0x000fe20003f44270 */
[C---:B------:R-:W-:Y:S01]  /*66d0*/  FMUL.FTZ R98, R0.reuse, R98 ;  /* 0x0000006200627220 */ /* 0x040fe20000410000 */
[----:B------:R-:W-:Y:S01]  /*66e0*/  FMNMX.FTZ R132, R155, R132, !PT ;  /* 0x000000849b847209 */ /* 0x000fe20007810000 */
[C---:B------:R-:W-:Y:S01]  /*66f0*/  FMUL.FTZ R99, R0.reuse, R99 ;  /* 0x0000006300637220 */ /* 0x040fe20000410000 */
[----:B------:R-:W-:Y:S01]  /*6700*/  FMUL.FTZ R103, R0, R103 ;  /* 0x0000006700677220 */ /* 0x000fe20000410000 */
[----:B------:R-:W0:Y:S01]  /*6710*/  MUFU.TANH R143, R143 ;  /* 0x0000008f008f7308 */ /* 0x000e220000002400 */
[----:B--2---:R-:W-:Y:S01]  /*6720*/  FSEL R147, R162, -INF , P1 ;  /* 0xff800000a2937808 */ /* 0x004fe20000800000 */
[----:B------:R-:W-:Y:S01]  /*6730*/  ULEA UR6, UR36, UR43, 0x3 ;  /* 0x0000002b24067291 */ /* 0x000fe2000f8e183f */
[----:B------:R-:W-:-:S02]  /*6740*/  ISETP.GT.AND P1, PT, R131, 0x30, PT ;  /* 0x000000308300780c */ /* 0x000fc40003f24270 */
[----:B------:R-:W-:Y:S01]  /*6750*/  FMNMX.FTZ R132, R147, R132, !PT ;  /* 0x0000008493847209 */ /* 0x000fe20007810000 */
[----:B------:R-:W-:Y:S02]  /*6760*/  UIADD3 UR6, UR6, 0x22840, URZ ;  /* 0x0002284006067890 */ /* 0x000fe4000fffe03f */
[----:B------:R-:W2:Y:S01]  /*6770*/  MUFU.TANH R142, R142 ;  /* 0x0000008e008e7308 */ /* 0x000ea20000002400 */
[----:B-1----:R-:W-:Y:S01]  /*6780*/  FSEL R145, R141, -INF , P2 ;  /* 0xff8000008d917808 */ /* 0x002fe20001000000 */
[----:B------:R-:W-:Y:S01]  /*6790*/  UPRMT UR6, UR41, 0x654, UR6 ;  /* 0x0000065429067896 */ /* 0x000fe20008000006 */
[----:B------:R-:W-:Y:S02]  /*67a0*/  ISETP.GT.AND P2, PT, R131, 0x31, PT ;  /* 0x000000318300780c */ /* 0x000fe40003f44270 */
[----:B------:R-:W-:-:S03]  /*67b0*/  FMNMX.FTZ R132, R145, R132, !PT ;  /* 0x0000008491847209 */ /* 0x000fc60007810000 */
[----:B------:R-:W1:Y:S01]  /*67c0*/  MUFU.TANH R148, R148 ;  /* 0x0000009400947308 */ /* 0x000e620000002400 */
[----:B0-----:R-:W-:Y:S02]  /*67d0*/  FSEL R143, R143, -INF , P1 ;  /* 0xff8000008f8f7808 */ /* 0x001fe40000800000 */
[C---:B------:R-:W-:Y:S01]  /*67e0*/  ISETP.GT.AND P1, PT, R131.reuse, 0x38, PT ;  /* 0x000000388300780c */ /* 0x040fe20003f24270 */
[----:B------:R-:W-:Y:S04]  /*67f0*/  SYNCS.ARRIVE.TRANS64.RED.A1T0 RZ, [UR6], RZ ;  /* 0x000000ffffff79a7 */ /* 0x000fe80008100406 */
[----:B------:R-:W0:Y:S01]  /*6800*/  MUFU.TANH R164, R164 ;  /* 0x000000a400a47308 */ /* 0x000e220000002400 */
[----:B--2---:R-:W-:Y:S02]  /*6810*/  FSEL R142, R142, -INF , P2 ;  /* 0xff8000008e8e7808 */ /* 0x004fe40001000000 */
[----:B------:R-:W-:-:S05]  /*6820*/  ISETP.GT.AND P2, PT, R131, 0x39, PT ;  /* 0x000000398300780c */ /* 0x000fca0003f44270 */
[----:B------:R-:W2:Y:S01]  /*6830*/  MUFU.TANH R150, R150 ;  /* 0x0000009600967308 */ /* 0x000ea20000002400 */
[----:B-1----:R-:W-:Y:S02]  /*6840*/  FSEL R141, R148, -INF , P1 ;  /* 0xff800000948d7808 */ /* 0x002fe40000800000 */
[----:B------:R-:W-:-:S05]  /*6850*/  ISETP.GT.AND P1, PT, R131, 0x40, PT ;  /* 0x000000408300780c */ /* 0x000fca0003f24270 */
[----:B------:R1:W-:Y:S01]  /*6860*/  MUFU.TANH R154, R105 ;  /* 0x00000069009a7308 */ /* 0x0003e20000002400 */
[----:B0-----:R-:W-:Y:S01]  /*6870*/  FSEL R135, R164, -INF , P2 ;  /* 0xff800000a4877808 */ /* 0x001fe20001000000 */
[C---:B------:R-:W-:Y:S01]  /*6880*/  FMUL.FTZ R164, R0.reuse, R115 ;  /* 0x0000007300a47220 */ /* 0x040fe20000410000 */
[----:B------:R-:W-:Y:S01]  /*6890*/  ISETP.GT.AND P2, PT, R131, 0x41, PT ;  /* 0x000000418300780c */ /* 0x000fe20003f44270 */
[----:B------:R-:W-:-:S04]  /*68a0*/  FMUL.FTZ R115, R0, R102 ;  /* 0x0000006600737220 */ /* 0x000fc80000410000 */
[----:B------:R-:W0:Y:S01]  /*68b0*/  MUFU.TANH R166, R166 ;  /* 0x000000a600a67308 */ /* 0x000e220000002400 */
[----:B-1----:R-:W-:Y:S01]  /*68c0*/  FMUL.FTZ R105, R0, R107 ;  /* 0x0000006b00697220 */ /* 0x002fe20000410000 */
[----:B------:R-:W-:Y:S02]  /*68d0*/  FMNMX.FTZ R107, R143, R132, !PT ;  /* 0x000000848f6b7209 */ /* 0x000fe40007810000 */
[----:B--2---:R-:W-:Y:S02]  /*68e0*/  FSEL R134, R150, -INF , P1 ;  /* 0xff80000096867808 */ /* 0x004fe40000800000 */
[----:B------:R-:W-:Y:S02]  /*68f0*/  ISETP.GT.AND P1, PT, R131, 0x48, PT ;  /* 0x000000488300780c */ /* 0x000fe40003f24270 */
[----:B------:R1:W-:Y:S08]  /*6900*/  MUFU.TANH R152, R104 ;  /* 0x0000006800987308 */ /* 0x0003f00000002400 */
[----:B------:R-:W2:Y:S01]  /*6910*/  MUFU.TANH R168, R168 ;  /* 0x000000a800a87308 */ /* 0x000ea20000002400 */
[----:B-1----:R-:W-:Y:S01]  /*6920*/  FMUL.FTZ R104, R0, R106 ;  /* 0x0000006a00687220 */ /* 0x002fe20000410000 */
[----:B------:R-:W-:-:S02]  /*6930*/  FMNMX.FTZ R106, R142, R107, !PT ;  /* 0x0000006b8e6a7209 */ /* 0x000fc40007810000 */
[----:B0-----:R-:W-:Y:S01]  /*6940*/  FSEL R133, R166, -INF , P2 ;  /* 0xff800000a6857808 */ /* 0x001fe20001000000 */
[----:B------:R-:W-:Y:S01]  /*6950*/  FMUL.FTZ R166, R0, R118 ;  /* 0x0000007600a67220 */ /* 0x000fe20000410000 */
[----:B------:R-:W-:Y:S02]  /*6960*/  FMNMX.FTZ R106, R141, R106, !PT ;  /* 0x0000006a8d6a7209 */ /* 0x000fe40007810000 */
[----:B------:R-:W0:Y:S01]  /*6970*/  MUFU.TANH R170, R170 ;  /* 0x000000aa00aa7308 */ /* 0x000e220000002400 */
[----:B------:R-:W-:Y:S02]  /*6980*/  ISETP.GT.AND P2, PT, R131, 0x49, PT ;  /* 0x000000498300780c */ /* 0x000fe40003f44270 */
[----:B------:R-:W-:-:S04]  /*6990*/  FMNMX.FTZ R107, R135, R106, !PT ;  /* 0x0000006a876b7209 */ /* 0x000fc80007810000 */
[----:B------:R-:W-:Y:S01]  /*69a0*/  FMNMX.FTZ R106, R134, R107, !PT ;  /* 0x0000006b866a7209 */ /* 0x000fe20007810000 */
[----:B------:R-:W-:Y:S01]  /*69b0*/  MUFU.TANH R128, R128 ;  /* 0x0000008000807308 */ /* 0x000fe20000002400 */
[----:B--2---:R-:W-:Y:S01]  /*69c0*/  FSEL R132, R168, -INF , P1 ;  /* 0xff800000a8847808 */ /* 0x004fe20000800000 */
[----:B------:R-:W-:Y:S01]  /*69d0*/  FMUL.FTZ R107, R0, R117 ;  /* 0x00000075006b7220 */ /* 0x000fe20000410000 */
[----:B------:R-:W-:-:S05]  /*69e0*/  ISETP.GT.AND P1, PT, R131, 0x50, PT ;  /* 0x000000508300780c */ /* 0x000fca0003f24270 */
[----:B------:R-:W1:Y:S01]  /*69f0*/  MUFU.TANH R129, R129 ;  /* 0x0000008100817308 */ /* 0x000e620000002400 */
[----:B0-----:R-:W-:Y:S02]  /*6a00*/  FSEL R117, R170, -INF , P2 ;  /* 0xff800000aa757808 */ /* 0x001fe40001000000 */
[----:B------:R-:W-:-:S05]  /*6a10*/  ISETP.GT.AND P2, PT, R131, 0x51, PT ;  /* 0x000000518300780c */ /* 0x000fca0003f44270 */
[----:B------:R-:W0:Y:S08]  /*6a20*/  MUFU.TANH R130, R130 ;  /* 0x0000008200827308 */ /* 0x000e300000002400 */
[----:B------:R2:W-:Y:S08]  /*6a30*/  MUFU.TANH R158, R109 ;  /* 0x0000006d009e7308 */ /* 0x0005f00000002400 */
[----:B------:R-:W3:Y:S01]  /*6a40*/  MUFU.TANH R171, R171 ;  /* 0x000000ab00ab7308 */ /* 0x000ee20000002400 */
[----:B--2---:R-:W-:-:S04]  /*6a50*/  FMNMX.FTZ R109, R133, R106, !PT ;  /* 0x0000006a856d7209 */ /* 0x004fc80007810000 */
[----:B------:R-:W-:-:S03]  /*6a60*/  FMNMX.FTZ R106, R132, R109, !PT ;  /* 0x0000006d846a7209 */ /* 0x000fc60007810000 */
[----:B------:R2:W-:Y:S01]  /*6a70*/  MUFU.TANH R160, R112 ;  /* 0x0000007000a07308 */ /* 0x0005e20000002400 */
[----:B------:R-:W-:Y:S02]  /*6a80*/  FMNMX.FTZ R109, R117, R106, !PT ;  /* 0x0000006a756d7209 */ /* 0x000fe40007810000 */
[----:B-1----:R-:W-:Y:S02]  /*6a90*/  FSEL R106, R129, -INF , P2 ;  /* 0xff800000816a7808 */ /* 0x002fe40001000000 */
[----:B------:R-:W-:-:S03]  /*6aa0*/  ISETP.GT.AND P2, PT, R131, 0x59, PT ;  /* 0x000000598300780c */ /* 0x000fc60003f44270 */
[----:B------:R1:W-:Y:S01]  /*6ab0*/  MUFU.TANH R161, R107 ;  /* 0x0000006b00a17308 */ /* 0x0003e20000002400 */
[----:B--2---:R-:W-:Y:S02]  /*6ac0*/  FSEL R112, R128, -INF , P1 ;  /* 0xff80000080707808 */ /* 0x004fe40000800000 */
[----:B------:R-:W-:-:S05]  /*6ad0*/  ISETP.GT.AND P1, PT, R131, 0x58, PT ;  /* 0x000000588300780c */ /* 0x000fca0003f24270 */
[----:B------:R2:W4:Y:S01]  /*6ae0*/  MUFU.TANH R156, R108 ;  /* 0x0000006c009c7308 */ /* 0x0005220000002400 */
[----:B-1----:R-:W-:Y:S01]  /*6af0*/  FMNMX.FTZ R107, R112, R109, !PT ;  /* 0x0000006d706b7209 */ /* 0x002fe20007810000 */
[----:B------:R-:W-:Y:S01]  /*6b00*/  FMUL.FTZ R109, R0, R89 ;  /* 0x00000059006d7220 */ /* 0x000fe20000410000 */
[----:B0-----:R-:W-:Y:S02]  /*6b10*/  FSEL R89, R130, -INF , P1 ;  /* 0xff80000082597808 */ /* 0x001fe40000800000 */
[----:B------:R-:W-:-:S03]  /*6b20*/  ISETP.GT.AND P1, PT, R131, 0x60, PT ;  /* 0x000000608300780c */ /* 0x000fc60003f24270 */
[----:B------:R0:W-:Y:S01]  /*6b30*/  MUFU.TANH R162, R88 ;  /* 0x0000005800a27308 */ /* 0x0001e20000002400 */
[----:B--2---:R-:W-:Y:S02]  /*6b40*/  FMNMX.FTZ R108, R106, R107, !PT ;  /* 0x0000006b6a6c7209 */ /* 0x004fe40007810000 */
[----:B---3--:R-:W-:Y:S02]  /*6b50*/  FSEL R107, R171, -INF , P2 ;  /* 0xff800000ab6b7808 */ /* 0x008fe40001000000 */
[----:B------:R-:W-:Y:S02]  /*6b60*/  FMNMX.FTZ R108, R89, R108, !PT ;  /* 0x0000006c596c7209 */ /* 0x000fe40007810000 */
[----:B------:R-:W-:Y:S01]  /*6b70*/  ISETP.GT.AND P2, PT, R131, 0x61, PT ;  /* 0x000000618300780c */ /* 0x000fe20003f44270 */
[----:B------:R1:W2:Y:S01]  /*6b80*/  MUFU.TANH R148, R113 ;  /* 0x0000007100947308 */ /* 0x0002a20000002400 */
[----:B0-----:R-:W-:Y:S01]  /*6b90*/  FMUL.FTZ R88, R0, R92 ;  /* 0x0000005c00587220 */ /* 0x001fe20000410000 */
[----:B------:R-:W-:-:S02]  /*6ba0*/  FSEL R92, R152, -INF , P1 ;  /* 0xff800000985c7808 */ /* 0x000fc40000800000 */
[----:B------:R-:W-:-:S04]  /*6bb0*/  ISETP.GT.AND P1, PT, R131, 0x68, PT ;  /* 0x000000688300780c */ /* 0x000fc80003f24270 */
[----:B------:R0:W3:Y:S01]  /*6bc0*/  MUFU.TANH R150, R116 ;  /* 0x0000007400967308 */ /* 0x0000e20000002400 */
[----:B-1----:R-:W-:Y:S02]  /*6bd0*/  FMNMX.FTZ R113, R107, R108, !PT ;  /* 0x0000006c6b717209 */ /* 0x002fe40007810000 */
[----:B------:R-:W-:Y:S02]  /*6be0*/  FSEL R108, R154, -INF , P2 ;  /* 0xff8000009a6c7808 */ /* 0x000fe40001000000 */
[----:B------:R-:W-:Y:S02]  /*6bf0*/  FMNMX.FTZ R113, R92, R113, !PT ;  /* 0x000000715c717209 */ /* 0x000fe40007810000 */
[----:B------:R-:W-:Y:S01]  /*6c00*/  ISETP.GT.AND P2, PT, R131, 0x69, PT ;  /* 0x000000698300780c */ /* 0x000fe20003f44270 */
[----:B------:R1:W5:Y:S01]  /*6c10*/  MUFU.TANH R130, R109 ;  /* 0x0000006d00827308 */ /* 0x0003620000002400 */
[----:B0-----:R-:W-:Y:S01]  /*6c20*/  FMUL.FTZ R116, R0, R93 ;  /* 0x0000005d00747220 */ /* 0x001fe20000410000 */
[----:B----4-:R-:W-:-:S02]  /*6c30*/  FSEL R93, R156, -INF , P1 ;  /* 0xff8000009c5d7808 */ /* 0x010fc40000800000 */
[----:B------:R-:W-:Y:S02]  /*6c40*/  FMNMX.FTZ R128, R108, R113, !PT ;  /* 0x000000716c807209 */ /* 0x000fe40007810000 */
[----:B------:R-:W-:Y:S02]  /*6c50*/  ISETP.GT.AND P1, PT, R131, 0x70, PT ;  /* 0x000000708300780c */ /* 0x000fe40003f24270 */
[----:B------:R-:W-:Y:S01]  /*6c60*/  FMNMX.FTZ R128, R93, R128, !PT ;  /* 0x000000805d807209 */ /* 0x000fe20007810000 */
[----:B------:R0:W4:Y:S01]  /*6c70*/  MUFU.TANH R152, R88 ;  /* 0x0000005800987308 */ /* 0x0001220000002400 */
[----:B-1----:R-:W-:Y:S02]  /*6c80*/  FSEL R109, R158, -INF , P2 ;  /* 0xff8000009e6d7808 */ /* 0x002fe40001000000 */
[----:B------:R-:W-:Y:S02]  /*6c90*/  ISETP.GT.AND P2, PT, R131, 0x71, PT ;  /* 0x000000718300780c */ /* 0x000fe40003f44270 */
[----:B------:R-:W-:-:S02]  /*6ca0*/  FMNMX.FTZ R129, R109, R128, !PT ;  /* 0x000000806d817209 */ /* 0x000fc40007810000 */
[----:B--2---:R-:W-:Y:S01]  /*6cb0*/  FSEL R113, R148, -INF , P2 ;  /* 0xff80000094717808 */ /* 0x004fe20001000000 */
[----:B------:R1:W2:Y:S01]  /*6cc0*/  MUFU.TANH R154, R116 ;  /* 0x00000074009a7308 */ /* 0x0002a20000002400 */
[----:B0-----:R-:W-:Y:S01]  /*6cd0*/  FMUL.FTZ R88, R0, R96 ;  /* 0x0000006000587220 */ /* 0x001fe20000410000 */
[----:B------:R-:W-:Y:S01]  /*6ce0*/  FSEL R96, R160, -INF , P1 ;  /* 0xff800000a0607808 */ /* 0x000fe20000800000 */
[C---:B------:R-:W-:Y:S01]  /*6cf0*/  FMUL.FTZ R148, R0.reuse, R101 ;  /* 0x0000006500947220 */ /* 0x040fe20000410000 */
[C---:B------:R-:W-:Y:S01]  /*6d00*/  ISETP.GT.AND P1, PT, R131.reuse, 0x78, PT ;  /* 0x000000788300780c */ /* 0x040fe20003f24270 */
[----:B------:R-:W-:Y:S01]  /*6d10*/  FMUL.FTZ R160, R0, R110 ;  /* 0x0000006e00a07220 */ /* 0x000fe20000410000 */
[----:B------:R-:W-:Y:S02]  /*6d20*/  ISETP.GT.AND P2, PT, R131, 0x79, PT ;  /* 0x000000798300780c */ /* 0x000fe40003f44270 */
[----:B------:R0:W2:Y:S01]  /*6d30*/  MUFU.TANH R156, R88 ;  /* 0x00000058009c7308 */ /* 0x0000a20000002400 */
[----:B-1----:R-:W-:Y:S01]  /*6d40*/  FMNMX.FTZ R116, R96, R129, !PT ;  /* 0x0000008160747209 */ /* 0x002fe20007810000 */
[----:B------:R-:W-:Y:S01]  /*6d50*/  FMUL.FTZ R129, R0, R97 ;  /* 0x0000006100817220 */ /* 0x000fe20000410000 */
[----:B---3--:R-:W-:-:S02]  /*6d60*/  FSEL R97, R150, -INF , P1 ;  /* 0xff80000096617808 */ /* 0x008fc40000800000 */
[----:B------:R-:W-:Y:S02]  /*6d70*/  FMNMX.FTZ R128, R113, R116, !PT ;  /* 0x0000007471807209 */ /* 0x000fe40007810000 */
[----:B------:R-:W-:Y:S01]  /*6d80*/  FSEL R116, R161, -INF , P2 ;  /* 0xff800000a1747808 */ /* 0x000fe20001000000 */
[----:B------:R2:W1:Y:S01]  /*6d90*/  MUFU.TANH R150, R129 ;  /* 0x0000008100967308 */ /* 0x0004620000002400 */
[----:B------:R-:W-:Y:S01]  /*6da0*/  ISETP.GT.AND P1, PT, R131, 0x80, PT ;  /* 0x000000808300780c */ /* 0x000fe20003f24270 */
[----:B0-----:R-:W-:Y:S01]  /*6db0*/  FMUL.FTZ R88, R0, R100 ;  /* 0x0000006400587220 */ /* 0x001fe20000410000 */
[----:B------:R-:W-:Y:S02]  /*6dc0*/  FMNMX.FTZ R161, R97, R128, !PT ;  /* 0x0000008061a17209 */ /* 0x000fe40007810000 */
[C---:B------:R-:W-:Y:S02]  /*6dd0*/  ISETP.GT.AND P2, PT, R131.reuse, 0x81, PT ;  /* 0x000000818300780c */ /* 0x040fe40003f44270 */
[----:B------:R-:W-:Y:S01]  /*6de0*/  FSEL R100, R162, -INF , P1 ;  /* 0xff800000a2647808 */ /* 0x000fe20000800000 */
[----:B------:R0:W3:Y:S01]  /*6df0*/  MUFU.TANH R158, R88 ;  /* 0x00000058009e7308 */ /* 0x0000e20000002400 */
[----:B------:R-:W-:Y:S01]  /*6e00*/  FMNMX.FTZ R161, R116, R161, !PT ;  /* 0x000000a174a17209 */ /* 0x000fe20007810000 */
[C---:B------:R-:W-:Y:S01]  /*6e10*/  FMUL.FTZ R162, R0.reuse, R114 ;  /* 0x0000007200a27220 */ /* 0x040fe20000410000 */
[----:B------:R-:W-:Y:S01]  /*6e20*/  ISETP.GT.AND P1, PT, R131, 0x88, PT ;  /* 0x000000888300780c */ /* 0x000fe20003f24270 */
[----:B------:R-:W-:Y:S01]  /*6e30*/  FMUL.FTZ R114, R0, R119 ;  /* 0x0000007700727220 */ /* 0x000fe20000410000 */
[----:B-----5:R-:W-:-:S02]  /*6e40*/  FSEL R128, R130, -INF , P2 ;  /* 0xff80000082807808 */ /* 0x020fc40001000000 */
[----:B------:R-:W-:Y:S01]  /*6e50*/  FMNMX.FTZ R161, R100, R161, !PT ;  /* 0x000000a164a17209 */ /* 0x000fe20007810000 */
[----:B------:R-:W5:Y:S01]  /*6e60*/  MUFU.TANH R148, R148 ;  /* 0x0000009400947308 */ /* 0x000f620000002400 */
[C---:B------:R-:W-:Y:S02]  /*6e70*/  ISETP.GT.AND P2, PT, R131.reuse, 0x89, PT ;  /* 0x000000898300780c */ /* 0x040fe40003f44270 */
[----:B----4-:R-:W-:Y:S02]  /*6e80*/  FSEL R101, R152, -INF , P1 ;  /* 0xff80000098657808 */ /* 0x010fe40000800000 */
[----:B------:R-:W-:Y:S02]  /*6e90*/  FMNMX.FTZ R130, R128, R161, !PT ;  /* 0x000000a180827209 */ /* 0x000fe40007810000 */
[----:B------:R-:W-:Y:S01]  /*6ea0*/  ISETP.GT.AND P1, PT, R131, 0x90, PT ;  /* 0x000000908300780c */ /* 0x000fe20003f24270 */
[----:B------:R-:W4:Y:S01]  /*6eb0*/  MUFU.TANH R7, R7 ;  /* 0x0000000700077308 */ /* 0x000f220000002400 */
[----:B--2---:R-:W-:-:S02]  /*6ec0*/  FSEL R129, R154, -INF , P2 ;  /* 0xff8000009a817808 */ /* 0x004fc40001000000 */
[----:B0-----:R-:W-:Y:S02]  /*6ed0*/  FMNMX.FTZ R88, R101, R130, !PT ;  /* 0x0000008265587209 */ /* 0x001fe40007810000 */
[----:B------:R-:W-:Y:S02]  /*6ee0*/  ISETP.GT.AND P2, PT, R131, 0x91, PT ;  /* 0x000000918300780c */ /* 0x000fe40003f44270 */
[----:B------:R-:W-:Y:S01]  /*6ef0*/  FSEL R130, R156, -INF , P1 ;  /* 0xff8000009c827808 */ /* 0x000fe20000800000 */
[----:B------:R-:W0:Y:S01]  /*6f00*/  MUFU.TANH R8, R8 ;  /* 0x0000000800087308 */ /* 0x000e220000002400 */
[----:B------:R-:W-:Y:S02]  /*6f10*/  FMNMX.FTZ R161, R129, R88, !PT ;  /* 0x0000005881a17209 */ /* 0x000fe40007810000 */
[----:B------:R-:W-:Y:S02]  /*6f20*/  ISETP.GT.AND P1, PT, R131, 0x98, PT ;  /* 0x000000988300780c */ /* 0x000fe40003f24270 */
[----:B-1----:R-:W-:-:S02]  /*6f30*/  FSEL R110, R150, -INF , P2 ;  /* 0xff800000966e7808 */ /* 0x002fc40001000000 */
[----:B------:R-:W-:Y:S01]  /*6f40*/  FMNMX.FTZ R171, R130, R161, !PT ;  /* 0x000000a182ab7209 */ /* 0x000fe20007810000 */
[----:B------:R-:W-:Y:S01]  /*6f50*/  FMUL.FTZ R161, R0, R111 ;  /* 0x0000006f00a17220 */ /* 0x000fe20000410000 */
[----:B------:R-:W-:Y:S01]  /*6f60*/  ISETP.GT.AND P2, PT, R131, 0x99, PT ;  /* 0x000000998300780c */ /* 0x000fe20003f44270 */
[----:B------:R-:W1:Y:S01]  /*6f70*/  MUFU.TANH R9, R9 ;  /* 0x0000000900097308 */ /* 0x000e620000002400 */
[----:B---3--:R-:W-:Y:S02]  /*6f80*/  FSEL R111, R158, -INF , P1 ;  /* 0xff8000009e6f7808 */ /* 0x008fe40000800000 */
[----:B------:R-:W-:Y:S02]  /*6f90*/  FMNMX.FTZ R88, R110, R171, !PT ;  /* 0x000000ab6e587209 */ /* 0x000fe40007810000 */
[----:B-----5:R-:W-:Y:S02]  /*6fa0*/  FSEL R131, R148, -INF , P2 ;  /* 0xff80000094837808 */ /* 0x020fe40001000000 */
[----:B------:R-:W-:Y:S01]  /*6fb0*/  FMNMX.FTZ R88, R111, R88, !PT ;  /* 0x000000586f587209 */ /* 0x000fe20007810000 */
[----:B------:R-:W2:Y:S01]  /*6fc0*/  MUFU.TANH R10, R10 ;  /* 0x0000000a000a7308 */ /* 0x000ea20000002400 */
[----:B------:R-:W-:-:S02]  /*6fd0*/  MOV R119, UR28 ;  /* 0x0000001c00777c02 */ /* 0x000fc40008000f00 */
[----:B------:R-:W-:-:S05]  /*6fe0*/  FMNMX.FTZ R88, R131, R88, !PT ;  /* 0x0000005883587209 */ /* 0x000fca0007810000 */
[----:B------:R-:W3:Y:S01]  /*6ff0*/  SHFL.BFLY PT, R171, R88, 0x2, 0x1f ;  /* 0x0c401f0058ab7f89 */ /* 0x000ee200000e0000 */
[----:B------:R-:W5:Y:S08]  /*7000*/  MUFU.TANH R11, R11 ;  /* 0x0000000b000b7308 */ /* 0x000f700000002400 */
[----:B------:R-:W5:Y:S08]  /*7010*/  MUFU.TANH R12, R12 ;  /* 0x0000000c000c7308 */ /* 0x000f700000002400 */
[----:B------:R-:W5:Y:S01]  /*7020*/  MUFU.TANH R13, R13 ;  /* 0x0000000d000d7308 */ /* 0x000f620000002400 */
[----:B---3--:R-:W-:-:S07]  /*7030*/  FMNMX.FTZ R171, R88, R171, !PT ;  /* 0x000000ab58ab7209 */ /* 0x008fce0007810000 */
[----:B------:R-:W3:Y:S01]  /*7040*/  MUFU.TANH R14, R14 ;  /* 0x0000000e000e7308 */ /* 0x000ee20000002400 */
[----:B------:R-:W4:Y:S07]  /*7050*/  SHFL.BFLY PT, R88, R171, 0x1, 0x1f ;  /* 0x0c201f00ab587f89 */ /* 0x000f2e00000e0000 */
[----:B------:R-:W3:Y:S08]  /*7060*/  MUFU.TANH R15, R15 ;  /* 0x0000000f000f7308 */ /* 0x000ef00000002400 */
[----:B------:R-:W3:Y:S08]  /*7070*/  MUFU.TANH R20, R20 ;  /* 0x0000001400147308 */ /* 0x000ef00000002400 */
[----:B------:R-:W3:Y:S01]  /*7080*/  MUFU.TANH R21, R21 ;  /* 0x0000001500157308 */ /* 0x000ee20000002400 */
[----:B----4-:R-:W-:-:S02]  /*7090*/  FMNMX.FTZ R88, R171, R88, !PT ;  /* 0x00000058ab587209 */ /* 0x010fc40007810000 */
[----:B------:R4:W0:Y:S02]  /*70a0*/  SHFL.IDX PT, R171, R146, 0x1, 0x1c1f ;  /* 0x003c1f0092ab7f89 */ /* 0x00082400000e0000 */
[C---:B------:R-:W-:Y:S01]  /*70b0*/  FSETP.NEU.FTZ.AND P1, PT, R88.reuse, -INF , PT ;  /* 0xff8000005800780b */ /* 0x040fe20003f3d000 */
[----:B------:R-:W-:-:S02]  /*70c0*/  FFMA.FTZ R102, R88, R119, -8 ;  /* 0xc100000058667423 */ /* 0x000fc40000010077 */
[----:B------:R-:W3:Y:S03]  /*70d0*/  MUFU.TANH R136, R136 ;  /* 0x0000008800887308 */ /* 0x000ee60000002400 */
[----:B------:R-:W-:-:S05]  /*70e0*/  FSEL R102, R102, RZ, P1 ;  /* 0x000000ff66667208 */ /* 0x000fca0000800000 */
[----:B------:R-:W3:Y:S01]  /*70f0*/  MUFU.TANH R137, R137 ;  /* 0x0000008900897308 */ /* 0x000ee20000002400 */
[----:B------:R-:W-:-:S01]  /*7100*/  FFMA.FTZ R118, R149, UR28, -R102 ;  /* 0x0000001c95767c23 */ /* 0x000fc20008010866 */
[--C-:B------:R-:W-:Y:S01]  /*7110*/  FFMA.FTZ R149, R163, UR28, -R102.reuse ;  /* 0x0000001ca3957c23 */ /* 0x100fe20008010866 */
[----:B------:R-:W-:-:S01]  /*7120*/  FFMA.FTZ R119, R153, UR28, -R102 ;  /* 0x0000001c99777c23 */ /* 0x000fc20008010866 */
[--C-:B------:R-:W-:Y:S01]  /*7130*/  FFMA.FTZ R154, R155, UR28, -R102.reuse ;  /* 0x0000001c9b9a7c23 */ /* 0x100fe20008010866 */
[----:B------:R-:W-:-:S01]  /*7140*/  FFMA.FTZ R155, R147, UR28, -R102 ;  /* 0x0000001c939b7c23 */ /* 0x000fc20008010866 */
[--C-:B------:R-:W-:Y:S01]  /*7150*/  FFMA.FTZ R145, R145, UR28, -R102.reuse ;  /* 0x0000001c91917c23 */ /* 0x100fe20008010866 */
[----:B------:R-:W-:-:S01]  /*7160*/  FFMA.FTZ R135, R135, UR28, -R102 ;  /* 0x0000001c87877c23 */ /* 0x000fc20008010866 */
[----:B------:R-:W3:Y:S01]  /*7170*/  MUFU.TANH R138, R138 ;  /* 0x0000008a008a7308 */ /* 0x000ee20000002400 */
[----:B------:R-:W-:-:S01]  /*7180*/  FFMA.FTZ R157, R157, UR28, -R102 ;  /* 0x0000001c9d9d7c23 */ /* 0x000fc20008010866 */
[--C-:B----4-:R-:W-:Y:S01]  /*7190*/  FFMA.FTZ R146, R159, UR28, -R102.reuse ;  /* 0x0000001c9f927c23 */ /* 0x110fe20008010866 */
[----:B------:R-:W-:-:S01]  /*71a0*/  FFMA.FTZ R107, R107, UR28, -R102 ;  /* 0x0000001c6b6b7c23 */ /* 0x000fc20008010866 */
[----:B0-----:R-:W-:Y:S01]  /*71b0*/  IADD3 R163, R171, -UR29, R144 ;  /* 0x8000001daba37c10 */ /* 0x001fe2000fffe090 */
[----:B------:R-:W-:-:S01]  /*71c0*/  FFMA.FTZ R148, R151, UR28, -R102 ;  /* 0x0000001c97947c23 */ /* 0x000fc20008010866 */
[--C-:B------:R-:W-:Y:S01]  /*71d0*/  FFMA.FTZ R150, R167, UR28, -R102.reuse ;  /* 0x0000001ca7967c23 */ /* 0x100fe20008010866 */
[----:B------:R-:W-:-:S01]  /*71e0*/  FFMA.FTZ R151, R169, UR28, -R102 ;  /* 0x0000001ca9977c23 */ /* 0x000fc20008010866 */
[C---:B------:R-:W-:Y:S01]  /*71f0*/  ISETP.GT.AND P2, PT, R163.reuse, RZ, PT ;  /* 0x000000ffa300720c */ /* 0x040fe20003f44270 */
[----:B------:R-:W0:Y:S01]  /*7200*/  MUFU.TANH R140, R140 ;  /* 0x0000008c008c7308 */ /* 0x000e220000002400 */
[----:B------:R-:W-:Y:S01]  /*7210*/  ISETP.GT.AND P3, PT, R163, 0x1, PT ;  /* 0x00000001a300780c */ /* 0x000fe20003f64270 */
[--C-:B------:R-:W-:Y:S01]  /*7220*/  FFMA.FTZ R165, R165, UR28, -R102.reuse ;  /* 0x0000001ca5a57c23 */ /* 0x100fe20008010866 */
[----:B------:R-:W-:Y:S01]  /*7230*/  FSEL R153, R7, -INF , P2 ;  /* 0xff80000007997808 */ /* 0x000fe20001000000 */
[--C-:B------:R-:W-:Y:S01]  /*7240*/  FFMA.FTZ R132, R132, UR28, -R102.reuse ;  /* 0x0000001c84847c23 */ /* 0x100fe20008010866 */
[----:B------:R-:W-:Y:S01]  /*7250*/  ISETP.GT.AND P2, PT, R163, 0x8, PT ;  /* 0x00000008a300780c */ /* 0x000fe20003f44270 */
[--C-:B------:R-:W-:Y:S01]  /*7260*/  FFMA.FTZ R117, R117, UR28, -R102.reuse ;  /* 0x0000001c75757c23 */ /* 0x100fe20008010866 */
[----:B------:R-:W-:Y:S01]  /*7270*/  FSEL R8, R8, -INF , P3 ;  /* 0xff80000008087808 */ /* 0x000fe20001800000 */
[----:B------:R-:W4:Y:S01]  /*7280*/  MUFU.TANH R139, R139 ;  /* 0x0000008b008b7308 */ /* 0x000f220000002400 */
[----:B------:R-:W-:Y:S01]  /*7290*/  FMNMX.FTZ R7, R153, R6, !PT ;  /* 0x0000000699077209 */ /* 0x000fe20007810000 */
[--C-:B------:R-:W-:Y:S01]  /*72a0*/  FFMA.FTZ R112, R112, UR28, -R102.reuse ;  /* 0x0000001c70707c23 */ /* 0x100fe20008010866 */
[----:B------:R-:W-:Y:S01]  /*72b0*/  ISETP.GT.AND P3, PT, R163, 0x9, PT ;  /* 0x00000009a300780c */ /* 0x000fe20003f64270 */
[--C-:B------:R-:W-:Y:S01]  /*72c0*/  FFMA.FTZ R89, R89, UR28, -R102.reuse ;  /* 0x0000001c59597c23 */ /* 0x100fe20008010866 */
[----:B-1----:R-:W-:Y:S01]  /*72d0*/  FSEL R144, R9, -INF , P2 ;  /* 0xff80000009907808 */ /* 0x002fe20001000000 */
[--C-:B------:R-:W-:Y:S01]  /*72e0*/  FFMA.FTZ R92, R92, UR28, -R102.reuse ;  /* 0x0000001c5c5c7c23 */ /* 0x100fe20008010866 */
[----:B------:R-:W-:Y:S01]  /*72f0*/  FMNMX.FTZ R7, R8, R7, !PT ;  /* 0x0000000708077209 */ /* 0x000fe20007810000 */
[----:B------:R-:W1:Y:S01]  /*7300*/  MUFU.TANH R121, R121 ;  /* 0x0000007900797308 */ /* 0x000e620000002400 */
[----:B------:R-:W-:Y:S01]  /*7310*/  ISETP.GT.AND P2, PT, R163, 0x10, PT ;  /* 0x00000010a300780c */ /* 0x000fe20003f44270 */
[--C-:B------:R-:W-:Y:S01]  /*7320*/  FFMA.FTZ R93, R93, UR28, -R102.reuse ;  /* 0x0000001c5d5d7c23 */ /* 0x100fe20008010866 */
[----:B--2---:R-:W-:Y:S01]  /*7330*/  FSEL R10, R10, -INF , P3 ;  /* 0xff8000000a0a7808 */ /* 0x004fe20001800000 */
[--C-:B------:R-:W-:Y:S01]  /*7340*/  FFMA.FTZ R96, R96, UR28, -R102.reuse ;  /* 0x0000001c60607c23 */ /* 0x100fe20008010866 */
[----:B------:R-:W-:Y:S01]  /*7350*/  FMNMX.FTZ R7, R144, R7, !PT ;  /* 0x0000000790077209 */ /* 0x000fe20007810000 */
[--C-:B------:R-:W-:Y:S01]  /*7360*/  FFMA.FTZ R97, R97, UR28, -R102.reuse ;  /* 0x0000001c61617c23 */ /* 0x100fe20008010866 */
[----:B------:R-:W-:Y:S01]  /*7370*/  ISETP.GT.AND P3, PT, R163, 0x11, PT ;  /* 0x00000011a300780c */ /* 0x000fe20003f64270 */
[----:B------:R-:W2:Y:S01]  /*7380*/  MUFU.TANH R120, R120 ;  /* 0x0000007800787308 */ /* 0x000ea20000002400 */
[----:B-----5:R-:W-:Y:S01]  /*7390*/  FSEL R11, R11, -INF , P2 ;  /* 0xff8000000b0b7808 */ /* 0x020fe20001000000 */
[--C-:B------:R-:W-:Y:S01]  /*73a0*/  FFMA.FTZ R116, R116, UR28, -R102.reuse ;  /* 0x0000001c74747c23 */ /* 0x100fe20008010866 */
[----:B------:R-:W-:Y:S01]  /*73b0*/  FMNMX.FTZ R152, R10, R7, !PT ;  /* 0x000000070a987209 */ /* 0x000fe20007810000 */
[--C-:B------:R-:W-:Y:S01]  /*73c0*/  FFMA.FTZ R100, R100, UR28, -R102.reuse ;  /* 0x0000001c64647c23 */ /* 0x100fe20008010866 */
[----:B------:R-:W-:Y:S01]  /*73d0*/  ISETP.GT.AND P2, PT, R163, 0x18, PT ;  /* 0x00000018a300780c */ /* 0x000fe20003f44270 */
[--C-:B------:R-:W-:Y:S01]  /*73e0*/  FFMA.FTZ R101, R101, UR28, -R102.reuse ;  /* 0x0000001c65657c23 */ /* 0x100fe20008010866 */
[----:B------:R-:W-:Y:S01]  /*73f0*/  FSEL R12, R12, -INF , P3 ;  /* 0xff8000000c0c7808 */ /* 0x000fe20001800000 */
[----:B------:R-:W5:Y:S01]  /*7400*/  MUFU.TANH R123, R123 ;  /* 0x0000007b007b7308 */ /* 0x000f620000002400 */
[----:B------:R-:W-:Y:S01]  /*7410*/  FMNMX.FTZ R7, R11, R152, !PT ;  /* 0x000000980b077209 */ /* 0x000fe20007810000 */
[--C-:B------:R-:W-:Y:S01]  /*7420*/  FFMA.FTZ R110, R110, UR28, -R102.reuse ;  /* 0x0000001c6e6e7c23 */ /* 0x100fe20008010866 */
[----:B------:R-:W-:Y:S01]  /*7430*/  ISETP.GT.AND P3, PT, R163, 0x19, PT ;  /* 0x00000019a300780c */ /* 0x000fe20003f64270 */
[----:B------:R-:W-:Y:S01]  /*7440*/  FFMA.FTZ R111, R111, UR28, -R102 ;  /* 0x0000001c6f6f7c23 */ /* 0x000fe20008010866 */
[----:B------:R-:W-:-:S02]  /*7450*/  FSEL R152, R13, -INF , P2 ;  /* 0xff8000000d987808 */ /* 0x000fc40001000000 */
[----:B------:R-:W-:Y:S01]  /*7460*/  FMNMX.FTZ R7, R12, R7, !PT ;  /* 0x000000070c077209 */ /* 0x000fe20007810000 */
[----:B------:R-:W5:Y:S01]  /*7470*/  MUFU.TANH R122, R122 ;  /* 0x0000007a007a7308 */ /* 0x000f620000002400 */
[C---:B------:R-:W-:Y:S02]  /*7480*/  ISETP.GT.AND P2, PT, R163.reuse, 0x20, PT ;  /* 0x00000020a300780c */ /* 0x040fe40003f44270 */
[----:B---3--:R-:W-:Y:S02]  /*7490*/  FSEL R14, R14, -INF , P3 ;  /* 0xff8000000e0e7808 */ /* 0x008fe40001800000 */
[----:B------:R-:W-:Y:S02]  /*74a0*/  FMNMX.FTZ R7, R152, R7, !PT ;  /* 0x0000000798077209 */ /* 0x000fe40007810000 */
[----:B------:R-:W-:Y:S01]  /*74b0*/  ISETP.GT.AND P3, PT, R163, 0x21, PT ;  /* 0x00000021a300780c */ /* 0x000fe20003f64270 */
[----:B------:R-:W3:Y:S01]  /*74c0*/  MUFU.TANH R125, R125 ;  /* 0x0000007d007d7308 */ /* 0x000ee20000002400 */
[----:B------:R-:W-:-:S02]  /*74d0*/  FSEL R15, R15, -INF , P2 ;  /* 0xff8000000f0f7808 */ /* 0x000fc40001000000 */
[----:B------:R-:W-:Y:S02]  /*74e0*/  FMNMX.FTZ R156, R14, R7, !PT ;  /* 0x000000070e9c7209 */ /* 0x000fe40007810000 */
[----:B------:R-:W-:Y:S02]  /*74f0*/  ISETP.GT.AND P2, PT, R163, 0x28, PT ;  /* 0x00000028a300780c */ /* 0x000fe40003f44270 */
[----:B------:R-:W-:Y:S01]  /*7500*/  FSEL R20, R20, -INF , P3 ;  /* 0xff80000014147808 */ /* 0x000fe20001800000 */
[----:B------:R-:W3:Y:S01]  /*7510*/  MUFU.TANH R124, R124 ;  /* 0x0000007c007c7308 */ /* 0x000ee20000002400 */
[----:B------:R-:W-:Y:S02]  /*7520*/  FMNMX.FTZ R7, R15, R156, !PT ;  /* 0x0000009c0f077209 */ /* 0x000fe40007810000 */
[----:B------:R-:W-:Y:S02]  /*7530*/  ISETP.GT.AND P3, PT, R163, 0x29, PT ;  /* 0x00000029a300780c */ /* 0x000fe40003f64270 */
[----:B------:R-:W-:-:S02]  /*7540*/  FSEL R147, R21, -INF , P2 ;  /* 0xff80000015937808 */ /* 0x000fc40001000000 */
[----:B------:R-:W-:Y:S01]  /*7550*/  FMNMX.FTZ R156, R20, R7, !PT ;  /* 0x00000007149c7209 */ /* 0x000fe20007810000 */
[----:B------:R0:W-:Y:S01]  /*7560*/  MUFU.EX2 R21, R155 ;  /* 0x0000009b00157308 */ /* 0x0001e20000000800 */
[----:B------:R-:W-:Y:S02]  /*7570*/  ISETP.GT.AND P2, PT, R163, 0x30, PT ;  /* 0x00000030a300780c */ /* 0x000fe40003f44270 */
[----:B------:R-:W-:Y:S02]  /*7580*/  FSEL R136, R136, -INF , P3 ;  /* 0xff80000088887808 */ /* 0x000fe40001800000 */
[----:B------:R-:W-:Y:S02]  /*7590*/  FMNMX.FTZ R7, R147, R156, !PT ;  /* 0x0000009c93077209 */ /* 0x000fe40007810000 */
[----:B------:R-:W-:Y:S01]  /*75a0*/  ISETP.GT.AND P3, PT, R163, 0x31, PT ;  /* 0x00000031a300780c */ /* 0x000fe20003f64270 */
[----:B------:R4:W-:Y:S01]  /*75b0*/  MUFU.EX2 R156, R145 ;  /* 0x00000091009c7308 */ /* 0x0009e20000000800 */
[----:B------:R-:W-:Y:S01]  /*75c0*/  FSEL R137, R137, -INF , P2 ;  /* 0xff80000089897808 */ /* 0x000fe20001000000 */
[----:B0-----:R-:W-:Y:S01]  /*75d0*/  FFMA.FTZ R155, R143, UR28, -R102 ;  /* 0x0000001c8f9b7c23 */ /* 0x001fe20008010866 */
[----:B------:R-:W-:-:S02]  /*75e0*/  FMNMX.FTZ R158, R136, R7, !PT ;  /* 0x00000007889e7209 */ /* 0x000fc40007810000 */
[----:B------:R-:W-:Y:S02]  /*75f0*/  ISETP.GT.AND P2, PT, R163, 0x38, PT ;  /* 0x00000038a300780c */ /* 0x000fe40003f44270 */
[----:B------:R-:W-:Y:S01]  /*7600*/  FSEL R138, R138, -INF , P3 ;  /* 0xff8000008a8a7808 */ /* 0x000fe20001800000 */
[----:B------:R-:W0:Y:S01]  /*7610*/  MUFU.TANH R127, R127 ;  /* 0x0000007f007f7308 */ /* 0x000e220000002400 */
[----:B------:R-:W-:Y:S01]  /*7620*/  FMNMX.FTZ R7, R137, R158, !PT ;  /* 0x0000009e89077209 */ /* 0x000fe20007810000 */
[----:B----4-:R-:W-:Y:S01]  /*7630*/  FFMA.FTZ R145, R142, UR28, -R102 ;  /* 0x0000001c8e917c23 */ /* 0x010fe20008010866 */
[C---:B------:R-:W-:Y:S02]  /*7640*/  ISETP.GT.AND P3, PT, R163.reuse, 0x39, PT ;  /* 0x00000039a300780c */ /* 0x040fe40003f64270 */
[----:B------:R-:W-:Y:S02]  /*7650*/  FSEL R143, R140, -INF , P2 ;  /* 0xff8000008c8f7808 */ /* 0x000fe40001000000 */
[----:B------:R-:W-:Y:S01]  /*7660*/  FMNMX.FTZ R158, R138, R7, !PT ;  /* 0x000000078a9e7209 */ /* 0x000fe20007810000 */
[----:B------:R4:W-:Y:S01]  /*7670*/  MUFU.EX2 R140, R155 ;  /* 0x0000009b008c7308 */ /* 0x0009e20000000800 */
[----:B------:R-:W-:-:S02]  /*7680*/  ISETP.GT.AND P2, PT, R163, 0x40, PT ;  /* 0x00000040a300780c */ /* 0x000fc40003f44270 */
[----:B------:R-:W-:Y:S02]  /*7690*/  FSEL R139, R139, -INF , P3 ;  /* 0xff8000008b8b7808 */ /* 0x000fe40001800000 */
[----:B------:R-:W-:Y:S02]  /*76a0*/  FMNMX.FTZ R158, R143, R158, !PT ;  /* 0x0000009e8f9e7209 */ /* 0x000fe40007810000 */
[----:B------:R-:W-:Y:S01]  /*76b0*/  ISETP.GT.AND P3, PT, R163, 0x41, PT ;  /* 0x00000041a300780c */ /* 0x000fe20003f64270 */
[----:B------:R-:W0:Y:S01]  /*76c0*/  MUFU.TANH R126, R126 ;  /* 0x0000007e007e7308 */ /* 0x000e220000002400 */
[----:B-1----:R-:W-:Y:S01]  /*76d0*/  FSEL R142, R121, -INF , P2 ;  /* 0xff800000798e7808 */ /* 0x002fe20001000000 */
[----:B----4-:R-:W-:Y:S01]  /*76e0*/  FFMA.FTZ R155, R141, UR28, -R102 ;  /* 0x0000001c8d9b7c23 */ /* 0x010fe20008010866 */
[----:B------:R-:W-:Y:S02]  /*76f0*/  FMNMX.FTZ R7, R139, R158, !PT ;  /* 0x0000009e8b077209 */ /* 0x000fe40007810000 */
[----:B------:R-:W-:-:S02]  /*7700*/  ISETP.GT.AND P2, PT, R163, 0x48, PT ;  /* 0x00000048a300780c */ /* 0x000fc40003f44270 */
[----:B--2---:R-:W-:Y:S01]  /*7710*/  FSEL R120, R120, -INF , P3 ;  /* 0xff80000078787808 */ /* 0x004fe20001800000 */
[----:B------:R-:W-:Y:S01]  /*7720*/  MUFU.TANH R104, R104 ;  /* 0x0000006800687308 */ /* 0x000fe20000002400 */
[----:B------:R-:W-:Y:S02]  /*7730*/  FMNMX.FTZ R7, R142, R7, !PT ;  /* 0x000000078e077209 */ /* 0x000fe40007810000 */
[----:B------:R-:W-:Y:S02]  /*7740*/  ISETP.GT.AND P3, PT, R163, 0x49, PT ;  /* 0x00000049a300780c */ /* 0x000fe40003f64270 */
[----:B-----5:R-:W-:Y:S02]  /*7750*/  FSEL R141, R123, -INF , P2 ;  /* 0xff8000007b8d7808 */ /* 0x020fe40001000000 */
[----:B------:R-:W-:Y:S01]  /*7760*/  FMNMX.FTZ R158, R120, R7, !PT ;  /* 0x00000007789e7209 */ /* 0x000fe20007810000 */
[----:B------:R-:W1:Y:S01]  /*7770*/  MUFU.TANH R105, R105 ;  /* 0x0000006900697308 */ /* 0x000e620000002400 */
[----:B------:R-:W-:-:S02]  /*7780*/  ISETP.GT.AND P2, PT, R163, 0x50, PT ;  /* 0x00000050a300780c */ /* 0x000fc40003f44270 */
[----:B------:R-:W-:Y:S02]  /*7790*/  FSEL R122, R122, -INF , P3 ;  /* 0xff8000007a7a7808 */ /* 0x000fe40001800000 */
[----:B------:R-:W-:Y:S02]  /*77a0*/  FMNMX.FTZ R7, R141, R158, !PT ;  /* 0x0000009e8d077209 */ /* 0x000fe40007810000 */
[----:B------:R-:W-:Y:S01]  /*77b0*/  ISETP.GT.AND P3, PT, R163, 0x51, PT ;  /* 0x00000051a300780c */ /* 0x000fe20003f64270 */
[----:B------:R2:W-:Y:S01]  /*77c0*/  MUFU.EX2 R121, R145 ;  /* 0x0000009100797308 */ /* 0x0005e20000000800 */
[----:B---3--:R-:W-:Y:S02]  /*77d0*/  FSEL R125, R125, -INF , P2 ;  /* 0xff8000007d7d7808 */ /* 0x008fe40001000000 */
[----:B------:R-:W-:Y:S02]  /*77e0*/  FMNMX.FTZ R168, R122, R7, !PT ;  /* 0x000000077aa87209 */ /* 0x000fe40007810000 */
[----:B------:R-:W-:-:S02]  /*77f0*/  ISETP.GT.AND P2, PT, R163, 0x58, PT ;  /* 0x00000058a300780c */ /* 0x000fc40003f44270 */
[----:B------:R-:W-:Y:S01]  /*7800*/  FSEL R124, R124, -INF , P3 ;  /* 0xff8000007c7c7808 */ /* 0x000fe20001800000 */
[----:B------:R-:W3:Y:S01]  /*7810*/  MUFU.TANH R160, R160 ;  /* 0x000000a000a07308 */ /* 0x000ee20000002400 */
[----:B------:R-:W-:Y:S01]  /*7820*/  FMNMX.FTZ R7, R125, R168, !PT ;  /* 0x000000a87d077209 */ /* 0x000fe20007810000 */
[----:B--2---:R-:W-:Y:S01]  /*7830*/  FFMA.FTZ R145, R134, UR28, -R102 ;  /* 0x0000001c86917c23 */ /* 0x004fe20008010866 */
[----:B------:R-:W-:Y:S02]  /*7840*/  ISETP.GT.AND P3, PT, R163, 0x59, PT ;  /* 0x00000059a300780c */ /* 0x000fe40003f64270 */
[----:B0-----:R-:W-:Y:S02]  /*7850*/  FSEL R134, R127, -INF , P2 ;  /* 0xff8000007f867808 */ /* 0x001fe40001000000 */
[----:B------:R-:W-:Y:S01]  /*7860*/  FMNMX.FTZ R7, R124, R7, !PT ;  /* 0x000000077c077209 */ /* 0x000fe20007810000 */
[----:B------:R-:W0:Y:S01]  /*7870*/  MUFU.TANH R161, R161 ;  /* 0x000000a100a17308 */ /* 0x000e220000002400 */
[----:B------:R-:W-:-:S02]  /*7880*/  ISETP.GT.AND P2, PT, R163, 0x60, PT ;  /* 0x00000060a300780c */ /* 0x000fc40003f44270 */
[----:B------:R-:W-:Y:S02]  /*7890*/  FSEL R126, R126, -INF , P3 ;  /* 0xff8000007e7e7808 */ /* 0x000fe40001800000 */
[----:B------:R-:W-:Y:S02]  /*78a0*/  FMNMX.FTZ R7, R134, R7, !PT ;  /* 0x0000000786077209 */ /* 0x000fe40007810000 */
[----:B------:R-:W-:Y:S01]  /*78b0*/  ISETP.GT.AND P3, PT, R163, 0x61, PT ;  /* 0x00000061a300780c */ /* 0x000fe20003f64270 */
[----:B------:R2:W-:Y:S01]  /*78c0*/  MUFU.EX2 R123, R155 ;  /* 0x0000009b007b7308 */ /* 0x0005e20000000800 */
[----:B------:R-:W-:Y:S02]  /*78d0*/  FMNMX.FTZ R168, R126, R7, !PT ;  /* 0x000000077ea87209 */ /* 0x000fe40007810000 */
[----:B-1----:R-:W-:Y:S02]  /*78e0*/  FSEL R105, R105, -INF , P3 ;  /* 0xff80000069697808 */ /* 0x002fe40001800000 */
[----:B------:R-:W-:-:S03]  /*78f0*/  ISETP.GT.AND P3, PT, R163, 0x69, PT ;  /* 0x00000069a300780c */ /* 0x000fc60003f64270 */
[----:B------:R-:W1:Y:S01]  /*7900*/  MUFU.TANH R162, R162 ;  /* 0x000000a200a27308 */ /* 0x000e620000002400 */
[----:B--2---:R-:W-:-:S01]  /*7910*/  FFMA.FTZ R155, R133, UR28, -R102 ;  /* 0x0000001c859b7c23 */ /* 0x004fc20008010866 */
[----:B------:R-:W-:Y:S02]  /*7920*/  FSEL R133, R104, -INF , P2 ;  /* 0xff80000068857808 */ /* 0x000fe40001000000 */
[----:B------:R-:W-:Y:S02]  /*7930*/  ISETP.GT.AND P2, PT, R163, 0x68, PT ;  /* 0x00000068a300780c */ /* 0x000fe40003f44270 */
[----:B------:R-:W-:Y:S02]  /*7940*/  FMNMX.FTZ R168, R133, R168, !PT ;  /* 0x000000a885a87209 */ /* 0x000fe40007810000 */
[----:B------:R-:W-:Y:S02]  /*7950*/  MUFU.TANH R164, R164 ;  /* 0x000000a400a47308 */ /* 0x000fe40000002400 */
[----:B------:R-:W-:-:S06]  /*7960*/  FMNMX.FTZ R168, R105, R168, !PT ;  /* 0x000000a869a87209 */ /* 0x000fcc0007810000 */
[----:B------:R-:W2:Y:S08]  /*7970*/  MUFU.TANH R166, R166 ;  /* 0x000000a600a67308 */ /* 0x000eb00000002400 */
[----:B------:R3:W-:Y:S08]  /*7980*/  MUFU.EX2 R158, R135 ;  /* 0x00000087009e7308 */ /* 0x0007f00000000800 */
[----:B------:R-:W-:Y:S01]  /*7990*/  MUFU.TANH R114, R114 ;  /* 0x0000007200727308 */ /* 0x000fe20000002400 */
[----:B---3--:R-:W-:-:S02]  /*79a0*/  FSEL R135, R160, -INF , P2 ;  /* 0xff800000a0877808 */ /* 0x008fc40001000000 */
[----:B------:R-:W-:Y:S02]  /*79b0*/  ISETP.GT.AND P2, PT, R163, 0x70, PT ;  /* 0x00000070a300780c */ /* 0x000fe40003f44270 */
[----:B------:R-:W-:-:S03]  /*79c0*/  FMNMX.FTZ R168, R135, R168, !PT ;  /* 0x000000a887a87209 */ /* 0x000fc60007810000 */
[----:B------:R0:W-:Y:S08]  /*79d0*/  MUFU.EX2 R127, R145 ;  /* 0x00000091007f7308 */ /* 0x0001f00000000800 */
[----:B------:R-:W3:Y:S01]  /*79e0*/  MUFU.TANH R90, R90 ;  /* 0x0000005a005a7308 */ /* 0x000ee20000002400 */
[----:B0-----:R-:W-:Y:S01]  /*79f0*/  FSEL R145, R161, -INF , P3 ;  /* 0xff800000a1917808 */ /* 0x001fe20001800000 */
[----:B------:R-:W-:Y:S01]  /*7a00*/  FFMA.FTZ R161, R106, UR28, -R102 ;  /* 0x0000001c6aa17c23 */ /* 0x000fe20008010866 */
[----:B------:R-:W-:-:S02]  /*7a10*/  ISETP.GT.AND P3, PT, R163, 0x71, PT ;  /* 0x00000071a300780c */ /* 0x000fc40003f64270 */
[----:B------:R-:W-:-:S03]  /*7a20*/  FMNMX.FTZ R168, R145, R168, !PT ;  /* 0x000000a891a87209 */ /* 0x000fc60007810000 */
[----:B------:R1:W-:Y:S08]  /*7a30*/  MUFU.EX2 R104, R155 ;  /* 0x0000009b00687308 */ /* 0x0003f00000000800 */
[----:B------:R-:W0:Y:S01]  /*7a40*/  MUFU.TANH R91, R91 ;  /* 0x0000005b005b7308 */ /* 0x000e220000002400 */
[----:B-1----:R-:W-:Y:S02]  /*7a50*/  FSEL R155, R162, -INF , P2 ;  /* 0xff800000a29b7808 */ /* 0x002fe40001000000 */
[----:B------:R-:W-:-:S02]  /*7a60*/  ISETP.GT.AND P2, PT, R163, 0x78, PT ;  /* 0x00000078a300780c */ /* 0x000fc40003f44270 */
[----:B------:R-:W-:Y:S02]  /*7a70*/  FMNMX.FTZ R168, R155, R168, !PT ;  /* 0x000000a89ba87209 */ /* 0x000fe40007810000 */
[----:B--2---:R-:W-:Y:S01]  /*7a80*/  FSEL R159, R166, -INF , P2 ;  /* 0xff800000a69f7808 */ /* 0x004fe20001000000 */
[----:B------:R1:W-:Y:S01]  /*7a90*/  MUFU.EX2 R13, R157 ;  /* 0x0000009d000d7308 */ /* 0x0003e20000000800 */
[----:B------:R-:W-:-:S04]  /*7aa0*/  ISETP.GT.AND P2, PT, R163, 0x80, PT ;  /* 0x00000080a300780c */ /* 0x000fc80003f44270 */
[----:B---3--:R-:W-:Y:S02]  /*7ab0*/  FSEL R90, R90, -INF , P2 ;  /* 0xff8000005a5a7808 */ /* 0x008fe40001000000 */
[C---:B------:R-:W-:Y:S01]  /*7ac0*/  ISETP.GT.AND P2, PT, R163.reuse, 0x88, PT ;  /* 0x00000088a300780c */ /* 0x040fe20003f44270 */
[----:B------:R-:W2:Y:S01]  /*7ad0*/  MUFU.TANH R94, R94 ;  /* 0x0000005e005e7308 */ /* 0x000ea20000002400 */
[----:B-1----:R-:W-:Y:S02]  /*7ae0*/  FSEL R157, R164, -INF , P3 ;  /* 0xff800000a49d7808 */ /* 0x002fe40001800000 */
[----:B------:R-:W-:Y:S02]  /*7af0*/  ISETP.GT.AND P3, PT, R163, 0x79, PT ;  /* 0x00000079a300780c */ /* 0x000fe40003f64270 */
[----:B------:R-:W-:Y:S02]  /*7b00*/  FMNMX.FTZ R168, R157, R168, !PT ;  /* 0x000000a89da87209 */ /* 0x000fe40007810000 */
[----:B------:R-:W-:Y:S01]  /*7b10*/  FSEL R114, R114, -INF , P3 ;  /* 0xff80000072727808 */ /* 0x000fe20001800000 */
[----:B------:R-:W1:Y:S01]  /*7b20*/  MUFU.TANH R95, R95 ;  /* 0x0000005f005f7308 */ /* 0x000e620000002400 */
[----:B------:R-:W-:-:S02]  /*7b30*/  FMNMX.FTZ R7, R159, R168, !PT ;  /* 0x000000a89f077209 */ /* 0x000fc40007810000 */
[----:B------:R-:W-:Y:S02]  /*7b40*/  ISETP.GT.AND P3, PT, R163, 0x81, PT ;  /* 0x00000081a300780c */ /* 0x000fe40003f64270 */
[----:B------:R-:W-:Y:S02]  /*7b50*/  FMNMX.FTZ R7, R114, R7, !PT ;  /* 0x0000000772077209 */ /* 0x000fe40007810000 */
[----:B0-----:R-:W-:Y:S01]  /*7b60*/  FSEL R91, R91, -INF , P3 ;  /* 0xff8000005b5b7808 */ /* 0x001fe20001800000 */
[----:B------:R-:W0:Y:S01]  /*7b70*/  MUFU.TANH R98, R98 ;  /* 0x0000006200627308 */ /* 0x000e220000002400 */
[----:B------:R-:W-:Y:S02]  /*7b80*/  FMNMX.FTZ R106, R90, R7, !PT ;  /* 0x000000075a6a7209 */ /* 0x000fe40007810000 */
[----:B------:R-:W-:Y:S02]  /*7b90*/  ISETP.GT.AND P3, PT, R163, 0x89, PT ;  /* 0x00000089a300780c */ /* 0x000fe40003f64270 */
[----:B--2---:R-:W-:-:S02]  /*7ba0*/  FSEL R94, R94, -INF , P2 ;  /* 0xff8000005e5e7808 */ /* 0x004fc40001000000 */
[----:B------:R-:W-:Y:S01]  /*7bb0*/  FMNMX.FTZ R7, R91, R106, !PT ;  /* 0x0000006a5b077209 */ /* 0x000fe20007810000 */
[----:B------:R-:W2:Y:S01]  /*7bc0*/  MUFU.TANH R99, R99 ;  /* 0x0000006300637308 */ /* 0x000ea20000002400 */
[----:B------:R-:W-:Y:S02]  /*7bd0*/  ISETP.GT.AND P2, PT, R163, 0x90, PT ;  /* 0x00000090a300780c */ /* 0x000fe40003f44270 */
[----:B-1----:R-:W-:Y:S02]  /*7be0*/  FSEL R95, R95, -INF , P3 ;  /* 0xff8000005f5f7808 */ /* 0x002fe40001800000 */
[----:B------:R-:W-:Y:S02]  /*7bf0*/  FMNMX.FTZ R160, R94, R7, !PT ;  /* 0x000000075ea07209 */ /* 0x000fe40007810000 */
[----:B------:R-:W-:Y:S01]  /*7c00*/  ISETP.GT.AND P3, PT, R163, 0x91, PT ;  /* 0x00000091a300780c */ /* 0x000fe20003f64270 */
[----:B------:R-:W1:Y:S01]  /*7c10*/  MUFU.TANH R115, R115 ;  /* 0x0000007300737308 */ /* 0x000e620000002400 */
[----:B0-----:R-:W-:-:S02]  /*7c20*/  FSEL R106, R98, -INF , P2 ;  /* 0xff800000626a7808 */ /* 0x001fc40001000000 */
[----:B------:R-:W-:Y:S02]  /*7c30*/  FMNMX.FTZ R7, R95, R160, !PT ;  /* 0x000000a05f077209 */ /* 0x000fe40007810000 */
[----:B------:R-:W-:Y:S02]  /*7c40*/  ISETP.GT.AND P2, PT, R163, 0x98, PT ;  /* 0x00000098a300780c */ /* 0x000fe40003f44270 */
[----:B------:R-:W-:Y:S01]  /*7c50*/  FMNMX.FTZ R160, R106, R7, !PT ;  /* 0x000000076aa07209 */ /* 0x000fe20007810000 */
[----:B------:R-:W0:Y:S01]  /*7c60*/  MUFU.TANH R103, R103 ;  /* 0x0000006700677308 */ /* 0x000e220000002400 */
[----:B--2---:R-:W-:Y:S02]  /*7c70*/  FSEL R99, R99, -INF , P3 ;  /* 0xff80000063637808 */ /* 0x004fe40001800000 */
[----:B------:R-:W-:Y:S02]  /*7c80*/  ISETP.GT.AND P3, PT, R163, 0x99, PT ;  /* 0x00000099a300780c */ /* 0x000fe40003f64270 */
[----:B------:R-:W-:-:S03]  /*7c90*/  FMNMX.FTZ R160, R99, R160, !PT ;  /* 0x000000a063a07209 */ /* 0x000fc60007810000 */
[----:B------:R2:W-:Y:S01]  /*7ca0*/  MUFU.EX2 R98, R107 ;  /* 0x0000006b00627308 */ /* 0x0005e20000000800 */
[----:B-1----:R-:W-:-:S04]  /*7cb0*/  FSEL R115, R115, -INF , P2 ;  /* 0xff80000073737808 */ /* 0x002fc80001000000 */
[----:B------:R-:W-:-:S03]  /*7cc0*/  FMNMX.FTZ R160, R115, R160, !PT ;  /* 0x000000a073a07209 */ /* 0x000fc60007810000 */
[----:B------:R1:W-:Y:S01]  /*7cd0*/  MUFU.EX2 R9, R165 ;  /* 0x000000a500097308 */ /* 0x0003e20000000800 */
[----:B0-----:R-:W-:Y:S01]  /*7ce0*/  FSEL R103, R103, -INF , P3 ;  /* 0xff80000067677808 */ /* 0x001fe20001800000 */
[--C-:B--2---:R-:W-:Y:S01]  /*7cf0*/  FFMA.FTZ R107, R108, UR28, -R102.reuse ;  /* 0x0000001c6c6b7c23 */ /* 0x104fe20008010866 */
[----:B------:R-:W-:-:S01]  /*7d00*/  FFMA.FTZ R108, R109, UR28, -R102 ;  /* 0x0000001c6d6c7c23 */ /* 0x000fc20008010866 */
[--C-:B------:R-:W-:Y:S01]  /*7d10*/  FFMA.FTZ R109, R113, UR28, -R102.reuse ;  /* 0x0000001c716d7c23 */ /* 0x100fe20008010866 */
[----:B------:R-:W-:Y:S01]  /*7d20*/  FMNMX.FTZ R160, R103, R160, !PT ;  /* 0x000000a067a07209 */ /* 0x000fe20007810000 */
[--C-:B------:R-:W-:Y:S01]  /*7d30*/  FFMA.FTZ R113, R128, UR28, -R102.reuse ;  /* 0x0000001c80717c23 */ /* 0x100fe20008010866 */
[----:B------:R-:W-:-:S01]  /*7d40*/  FFMA.FTZ R128, R129, UR28, -R102 ;  /* 0x0000001c81807c23 */ /* 0x000fc20008010866 */
[--C-:B------:R-:W-:Y:S01]  /*7d50*/  FFMA.FTZ R129, R130, UR28, -R102.reuse ;  /* 0x0000001c82817c23 */ /* 0x100fe20008010866 */
[----:B------:R-:W-:-:S01]  /*7d60*/  FFMA.FTZ R130, R131, UR28, -R102 ;  /* 0x0000001c83827c23 */ /* 0x000fc20008010866 */
[----:B------:R-:W0:Y:S01]  /*7d70*/  SHFL.BFLY PT, R7, R160, 0x2, 0x1f ;  /* 0x0c401f00a0077f89 */ /* 0x000e2200000e0000 */
[----:B------:R-:W-:Y:S08]  /*7d80*/  MUFU.EX2 R118, R118 ;  /* 0x0000007600767308 */ /* 0x000ff00000000800 */
[----:B------:R-:W-:Y:S08]  /*7d90*/  MUFU.EX2 R119, R119 ;  /* 0x0000007700777308 */ /* 0x000ff00000000800 */
[----:B------:R-:W-:Y:S01]  /*7da0*/  MUFU.EX2 R148, R148 ;  /* 0x0000009400947308 */ /* 0x000fe20000000800 */
[----:B0-----:R-:W-:Y:S01]  /*7db0*/  FMNMX.FTZ R162, R160, R7, !PT ;  /* 0x00000007a0a27209 */ /* 0x001fe20007810000 */
[----:B------:R-:W-:-:S06]  /*7dc0*/  IMAD.U32 R160, RZ, RZ, UR28 ;  /* 0x0000001cffa07e24 */ /* 0x000fcc000f8e00ff */
[----:B------:R-:W-:Y:S01]  /*7dd0*/  MUFU.EX2 R149, R149 ;  /* 0x0000009500957308 */ /* 0x000fe20000000800 */
[----:B------:R-:W0:Y:S07]  /*7de0*/  SHFL.BFLY PT, R7, R162, 0x1, 0x1f ;  /* 0x0c201f00a2077f89 */ /* 0x000e2e00000e0000 */
[----:B------:R-:W-:Y:S08]  /*7df0*/  MUFU.EX2 R150, R150 ;  /* 0x0000009600967308 */ /* 0x000ff00000000800 */
[----:B------:R-:W-:Y:S08]  /*7e00*/  MUFU.EX2 R151, R151 ;  /* 0x0000009700977308 */ /* 0x000ff00000000800 */
[----:B------:R-:W-:Y:S01]  /*7e10*/  MUFU.EX2 R146, R146 ;  /* 0x0000009200927308 */ /* 0x000fe20000000800 */
[----:B0-----:R-:W-:-:S04]  /*7e20*/  FMNMX.FTZ R7, R162, R7, !PT ;  /* 0x00000007a2077209 */ /* 0x001fc80007810000 */
[C---:B------:R-:W-:Y:S01]  /*7e30*/  FSETP.NEU.FTZ.AND P2, PT, R7.reuse, -INF , PT ;  /* 0xff8000000700780b */ /* 0x040fe20003f5d000 */
[----:B------:R-:W-:-:S02]  /*7e40*/  FFMA.FTZ R160, R7, R160, -8 ;  /* 0xc100000007a07423 */ /* 0x000fc400000100a0 */
[----:B------:R-:W-:Y:S01]  /*7e50*/  MUFU.EX2 R154, R154 ;  /* 0x0000009a009a7308 */ /* 0x000fe20000000800 */
[----:B-1----:R-:W-:Y:S02]  /*7e60*/  FSEL R165, R7, RZ, P2 ;  /* 0x000000ff07a57208 */ /* 0x002fe40001000000 */
[----:B------:R-:W-:-:S03]  /*7e70*/  FSEL R102, R160, RZ, P2 ;  /* 0x000000ffa0667208 */ /* 0x000fc60001000000 */
[----:B------:R-:W-:Y:S02]  /*7e80*/  FADD.FTZ R165, -R165, R6 ;  /* 0x00000006a5a57221 */ /* 0x000fe40000010100 */
[----:B------:R-:W-:Y:S01]  /*7e90*/  MUFU.EX2 R132, R132 ;  /* 0x0000008400847308 */ /* 0x000fe20000000800 */
[----:B------:R-:W-:-:S01]  /*7ea0*/  FFMA.FTZ R131, R153, UR28, -R102 ;  /* 0x0000001c99837c23 */ /* 0x000fc20008010866 */
[--C-:B------:R-:W-:Y:S01]  /*7eb0*/  FFMA.FTZ R153, R10, UR28, -R102.reuse ;  /* 0x0000001c0a997c23 */ /* 0x100fe20008010866 */
[----:B------:R-:W-:-:S01]  /*7ec0*/  FFMA.FTZ R10, R11, UR28, -R102 ;  /* 0x0000001c0b0a7c23 */ /* 0x000fc20008010866 */
[--C-:B------:R-:W-:Y:S01]  /*7ed0*/  FFMA.FTZ R11, R12, UR28, -R102.reuse ;  /* 0x0000001c0c0b7c23 */ /* 0x100fe20008010866 */
[----:B------:R-:W-:-:S01]  /*7ee0*/  FFMA.FTZ R12, R152, UR28, -R102 ;  /* 0x0000001c980c7c23 */ /* 0x000fc20008010866 */
[----:B------:R-:W-:Y:S01]  /*7ef0*/  FSEL R152, R88, RZ, P1 ;  /* 0x000000ff58987208 */ /* 0x000fe20000800000 */
[----:B------:R-:W-:Y:S01]  /*7f00*/  FMUL.FTZ R6, R165, UR28 ;  /* 0x0000001ca5067c20 */ /* 0x000fe20008410000 */
        /* <DEDUP_REMOVED lines=35> */
[----:B------:R-:W-:Y:S01]  /*8140*/  FFMA.FTZ R3, R6, R2, R131 ;  /* 0x0000000206037223 */ /* 0x000fe20000010083 */
[----:B------:R-:W-:-:S02]  /*8150*/  FFMA.FTZ R115, R115, UR28, -R102 ;  /* 0x0000001c73737c23 */ /* 0x000fc40008010866 */
[----:B------:R-:W-:-:S03]  /*8160*/  FADD.FTZ R167, R119, R134 ;  /* 0x0000008677a77221 */ /* 0x000fc60000010000 */
        /* <DEDUP_REMOVED lines=9> */
[----:B------:R-:W-:Y:S01]  /*8200*/  FADD.FTZ R2, R151, R2 ;  /* 0x0000000297027221 */ /* 0x000fe20000010000 */
[----:B------:R-:W-:-:S03]  /*8210*/  FFMA.FTZ R126, R133, UR28, -R102 ;  /* 0x0000001c857e7c23 */ /* 0x000fc60008010866 */
[----:B------:R-:W-:Y:S02]  /*8220*/  FADD.FTZ R133, R9, R2 ;  /* 0x0000000209857221 */ /* 0x000fe40000010000 */
[----:B------:R-:W0:Y:S01]  /*8230*/  MUFU.EX2 R12, R12 ;  /* 0x0000000c000c7308 */ /* 0x000e220000000800 */
[----:B-1----:R-:W-:-:S07]  /*8240*/  FADD.FTZ R134, R10, R167 ;  /* 0x000000a70a867221 */ /* 0x002fce0000010000 */
[----:B------:R-:W1:Y:S01]  /*8250*/  MUFU.EX2 R163, R163 ;  /* 0x000000a300a37308 */ /* 0x000e620000000800 */
[----:B--2---:R-:W-:-:S01]  /*8260*/  FADD.FTZ R3, R11, R134 ;  /* 0x000000860b037221 */ /* 0x004fc20000010000 */
[----:B------:R-:W-:Y:S01]  /*8270*/  FADD.FTZ R134, R146, R133 ;  /* 0x0000008592867221 */ /* 0x000fe20000010000 */
[----:B------:R-:W-:-:S03]  /*8280*/  FFMA.FTZ R133, R135, UR28, -R102 ;  /* 0x0000001c87857c23 */ /* 0x000fc60008010866 */
[----:B------:R-:W-:Y:S01]  /*8290*/  FADD.FTZ R135, R13, R134 ;  /* 0x000000860d877221 */ /* 0x000fe20000010000 */
[----:B------:R-:W-:-:S01]  /*82a0*/  FFMA.FTZ R134, R145, UR28, -R102 ;  /* 0x0000001c91867c23 */ /* 0x000fc20008010866 */
        /* <DEDUP_REMOVED lines=12> */
[----:B------:R-:W-:Y:S01]  /*8370*/  FADD.FTZ R3, R156, R135 ;  /* 0x000000879c037221 */ /* 0x000fe20000010000 */
[----:B------:R-:W-:-:S05]  /*8380*/  FFMA.FTZ R135, R155, UR28, -R102 ;  /* 0x0000001c9b877c23 */ /* 0x000fca0008010866 */
        /* <DEDUP_REMOVED lines=8> */
[----:B------:R-:W-:-:S01]  /*8410*/  FFMA.FTZ R145, R159, UR28, -R102 ;  /* 0x0000001c9f917c23 */ /* 0x000fc20008010866 */
[----:B------:R-:W0:Y:S01]  /*8420*/  MUFU.EX2 R139, R139 ;  /* 0x0000008b008b7308 */ /* 0x000e220000000800 */
[----:B-1----:R-:W-:-:S01]  /*8430*/  FADD.FTZ R3, R137, R152 ;  /* 0x0000009889037221 */ /* 0x002fc20000010000 */
[----:B------:R-:W-:Y:S01]  /*8440*/  FADD.FTZ R155, R127, R160 ;  /* 0x000000a07f9b7221 */ /* 0x000fe20000010000 */
[----:B------:R-:W-:-:S01]  /*8450*/  FFMA.FTZ R152, R157, UR28, -R102 ;  /* 0x0000001c9d987c23 */ /* 0x000fc20008010866 */
[----:B------:R-:W-:Y:S02]  /*8460*/  FFMA.FTZ R102, R103, UR28, -R102 ;  /* 0x0000001c67667c23 */ /* 0x000fe40008010866 */
[----:B------:R-:W-:-:S02]  /*8470*/  FADD.FTZ R155, R104, R155 ;  /* 0x0000009b689b7221 */ /* 0x000fc40000010000 */
        /* <DEDUP_REMOVED lines=24> */
[----:B-1----:R-:W-:-:S04]  /*8600*/  FADD.FTZ R155, R89, R2 ;  /* 0x00000002599b7221 */ /* 0x002fc80000010000 */
[----:B------:R-:W-:-:S03]  /*8610*/  FADD.FTZ R155, R98, R155 ;  /* 0x0000009b629b7221 */ /* 0x000fc60000010000 */
        /* <DEDUP_REMOVED lines=30> */
[----:B------:R-:W-:Y:S08]  /*8800*/  MUFU.EX2 R114, R114 ;  /* 0x0000007200727308 */ /* 0x000ff00000000800 */
[----:B------:R-:W1:Y:S01]  /*8810*/  MUFU.EX2 R100, R100 ;  /* 0x0000006400647308 */ /* 0x000e620000000800 */
[----:B0-----:R-:W-:-:S07]  /*8820*/  FADD.FTZ R3, R116, R3 ;  /* 0x0000000374037221 */ /* 0x001fce0000010000 */
[----:B------:R-:W-:Y:S08]  /*8830*/  MUFU.EX2 R90, R90 ;  /* 0x0000005a005a7308 */ /* 0x000ff00000000800 */
[----:B------:R-:W0:Y:S08]  /*8840*/  MUFU.EX2 R113, R113 ;  /* 0x0000007100717308 */ /* 0x000e300000000800 */
[----:B------:R-:W-:Y:S08]  /*8850*/  MUFU.EX2 R91, R91 ;  /* 0x0000005b005b7308 */ /* 0x000ff00000000800 */
[----:B------:R-:W2:Y:S08]  /*8860*/  MUFU.EX2 R101, R101 ;  /* 0x0000006500657308 */ /* 0x000eb00000000800 */
[----:B------:R-:W-:Y:S08]  /*8870*/  MUFU.EX2 R157, R94 ;  /* 0x0000005e009d7308 */ /* 0x000ff00000000800 */
[----:B------:R3:W-:Y:S08]  /*8880*/  MUFU.EX2 R159, R95 ;  /* 0x0000005f009f7308 */ /* 0x0007f00000000800 */
[----:B------:R-:W4:Y:S01]  /*8890*/  MUFU.EX2 R128, R128 ;  /* 0x0000008000807308 */ /* 0x000f220000000800 */
[----:B---3--:R-:W-:-:S01]  /*88a0*/  FADD.FTZ R95, R145, R2 ;  /* 0x00000002915f7221 */ /* 0x008fc20000010000 */
[----:B-1----:R-:W-:-:S03]  /*88b0*/  FADD.FTZ R2, R100, R3 ;  /* 0x0000000364027221 */ /* 0x002fc60000010000 */
[----:B------:R-:W-:Y:S01]  /*88c0*/  FADD.FTZ R95, R114, R95 ;  /* 0x0000005f725f7221 */ /* 0x000fe20000010000 */
[----:B0-----:R-:W-:-:S02]  /*88d0*/  FADD.FTZ R2, R113, R2 ;  /* 0x0000000271027221 */ /* 0x001fc40000010000 */
[----:B------:R-:W0:Y:S02]  /*88e0*/  MUFU.EX2 R129, R129 ;  /* 0x0000008100817308 */ /* 0x000e240000000800 */
[----:B--2---:R-:W-:-:S06]  /*88f0*/  FADD.FTZ R3, R101, R2 ;  /* 0x0000000265037221 */ /* 0x004fcc0000010000 */
[----:B------:R1:W2:Y:S01]  /*8900*/  MUFU.EX2 R94, R106 ;  /* 0x0000006a005e7308 */ /* 0x0002a20000000800 */
[----:B----4-:R-:W-:-:S07]  /*8910*/  FADD.FTZ R2, R128, R3 ;  /* 0x0000000380027221 */ /* 0x010fce0000010000 */
[----:B------:R-:W3:Y:S01]  /*8920*/  MUFU.EX2 R110, R110 ;  /* 0x0000006e006e7308 */ /* 0x000ee20000000800 */
[----:B-1----:R-:W-:-:S01]  /*8930*/  FADD.FTZ R106, R90, R95 ;  /* 0x0000005f5a6a7221 */ /* 0x002fc20000010000 */
[----:B0-----:R-:W-:-:S03]  /*8940*/  FADD.FTZ R95, R129, R2 ;  /* 0x00000002815f7221 */ /* 0x001fc60000010000 */
[----:B------:R-:W-:-:S03]  /*8950*/  FADD.FTZ R106, R91, R106 ;  /* 0x0000006a5b6a7221 */ /* 0x000fc60000010000 */
[----:B------:R-:W0:Y:S01]  /*8960*/  MUFU.EX2 R160, R99 ;  /* 0x0000006300a07308 */ /* 0x000e220000000800 */
[----:B------:R-:W-:-:S04]  /*8970*/  FADD.FTZ R106, R157, R106 ;  /* 0x0000006a9d6a7221 */ /* 0x000fc80000010000 */
[----:B------:R-:W-:-:S03]  /*8980*/  FADD.FTZ R3, R159, R106 ;  /* 0x0000006a9f037221 */ /* 0x000fc60000010000 */
[----:B------:R-:W1:Y:S01]  /*8990*/  MUFU.EX2 R111, R111 ;  /* 0x0000006f006f7308 */ /* 0x000e620000000800 */
[----:B--2---:R-:W-:-:S01]  /*89a0*/  FADD.FTZ R3, R94, R3 ;  /* 0x000000035e037221 */ /* 0x004fc20000010000 */
[----:B---3--:R-:W-:-:S06]  /*89b0*/  FADD.FTZ R2, R110, R95 ;  /* 0x0000005f6e027221 */ /* 0x008fcc0000010000 */
        /* <DEDUP_REMOVED lines=10> */
.L_x_2474:
[----:B------:R-:W-:Y:S01]  /*8a60*/  UISETP.GT.AND UP0, UPT, UR32, UR30, UPT ;  /* 0x0000001e2000728c */ /* 0x000fe2000bf04270 */
[----:B------:R-:W-:Y:S01]  /*8a70*/  F2FP.SATFINITE.E4M3.F32.PACK_AB_MERGE_C R5, R120, R5, RZ ;  /* 0x000000057805723e */ /* 0x000fe200048070ff */
[----:B------:R-:W-:Y:S01]  /*8a80*/  ULEA UR6, UR31, UR43, 0x3 ;  /* 0x0000002b1f067291 */ /* 0x000fe2000f8e183f */
[----:B------:R-:W-:Y:S01]  /*8a90*/  F2FP.SATFINITE.E4M3.F32.PACK_AB_MERGE_C R148, R149, R148, RZ ;  /* 0x000000949594723e */ /* 0x000fe200048070ff */
[----:B------:R-:W-:Y:S01]  /*8aa0*/  UIADD3 UR32, UR32, -0x1, URZ ;  /* 0xffffffff20207890 */ /* 0x000fe2000fffe03f */
[----:B------:R-:W-:Y:S01]  /*8ab0*/  F2FP.SATFINITE.E4M3.F32.PACK_AB_MERGE_C R144, R153, R144, RZ ;  /* 0x000000909990723e */ /* 0x000fe200048070ff */
[----:B------:R-:W-:Y:S01]  /*8ac0*/  UIADD3 UR6, UR6, 0x22860, URZ ;  /* 0x0002286006067890 */ /* 0x000fe2000fffe03f */
[----:B------:R-:W-:Y:S01]  /*8ad0*/  PLOP3.LUT P1, PT, PT, PT, UP0, 0x80, 0x0 ;  /* 0x000000000000781c */ /* 0x000fe20003f2f008 */
[----:B------:R-:W-:Y:S01]  /*8ae0*/  UMOV UR33, UR44 ;  /* 0x0000002c00217c82 */ /* 0x000fe20008000000 */
[----:B------:R-:W-:Y:S01]  /*8af0*/  F2FP.SATFINITE.E4M3.F32.PACK_AB_MERGE_C R9, R146, R9, RZ ;  /* 0x000000099209723e */ /* 0x000fe200048070ff */
[----:B------:R-:W-:Y:S01]  /*8b00*/  UPRMT UR6, UR41, 0x654, UR6 ;  /* 0x0000065429067896 */ /* 0x000fe20008000006 */
[----:B------:R-:W-:Y:S01]  /*8b10*/  F2FP.SATFINITE.E4M3.F32.PACK_AB_MERGE_C R12, R163, R12, RZ ;  /* 0x0000000ca30c723e */ /* 0x000fe200048070ff */
[----:B------:R-:W-:Y:S01]  /*8b20*/  UMOV UR31, UR36 ;  /* 0x00000024001f7c82 */ /* 0x000fe20008000000 */
        /* <DEDUP_REMOVED lines=103> */
.L_x_2464:
[----:B------:R-:W-:-:S13]  /*91a0*/  ISETP.LE.AND P1, PT, RZ, UR32, PT ;  /* 0x00000020ff007c0c */ /* 0x000fda000bf23270 */
[----:B------:R-:W-:Y:S05]  /*91b0*/  @!P1 BRA `(.L_x_2476) ;  /* 0x0000003000d49947 */ /* 0x000fea0003800000 */
[----:B------:R-:W-:Y:S01]  /*91c0*/  IMAD.MOV.U32 R6, RZ, RZ, R7 ;  /* 0x000000ffff067224 */ /* 0x000fe200078e0007 */
[----:B------:R-:W-:Y:S01]  /*91d0*/  UMOV UR30, UR44 ;  /* 0x0000002c001e7c82 */ /* 0x000fe20008000000 */
[----:B------:R-:W-:Y:S01]  /*91e0*/  IMAD.MOV.U32 R5, RZ, RZ, R88 ;  /* 0x000000ffff057224 */ /* 0x000fe200078e0058 */
[----:B------:R-:W-:Y:S01]  /*91f0*/  UMOV UR29, UR36 ;  /* 0x00000024001d7c82 */ /* 0x000fe20008000000 */
[----:B------:R-:W-:-:S05]  /*9200*/  ULDC UR28, c[0x0][0x988] ;  /* 0x00026200001c7ab9 */ /* 0x000fca0000000800 */
.L_x_2487:
[----:B------:R-:W-:Y:S01]  /*9210*/  ISETP.NE.AND P2, PT, RZ, UR42, PT ;  /* 0x0000002aff007c0c */ /* 0x000fe2000bf45270 */
[----:B------:R-:W-:-:S04]  /*9220*/  UISETP.NE.AND UP0, UPT, UR29, 0x1, UPT ;  /* 0x000000011d00788c */ /* 0x000fc8000bf05270 */
[----:B------:R-:W-:-:S04]  /*9230*/  USEL UR44, URZ, 0x1, UP0 ;  /* 0x000000013f2c7887 */ /* 0x000fc80008000000 */
[----:B------:R-:W-:-:S04]  /*9240*/  ULOP3.LUT UR44, UR30, UR44, URZ, 0x3c, !UPT ;  /* 0x0000002c1e2c7292 */ /* 0x000fc8000f8e3c3f */
[----:B------:R-:W-:Y:S08]  /*9250*/  @P2 BRA `(.L_x_2477) ;  /* 0x0000000000382947 */ /* 0x000ff00003800000 */
[----:B------:R-:W-:Y:S05]  /*9260*/  @!P0 BRA `(.L_x_2478) ;  /* 0x0000000000048947 */ /* 0x000fea0003800000 */
[----:B------:R-:W-:Y:S01]  /*9270*/  BPT.TRAP 0x1 ;  /* 0x000000040000795c */ /* 0x000fe20000300000 */
.L_x_2478:
        /* <DEDUP_REMOVED lines=9> */
.L_x_2479:
[----:B-1----:R-:W-:Y:S05]  /*9310*/  @P1 BRA `(.L_x_2477) ;  /* 0x0000000000081947 */ /* 0x002fea0003800000 */
[----:B------:R-:W1:Y:S02]  /*9320*/  SYNCS.PHASECHK.TRANS64.TRYWAIT P1, [UR6+0x22830], R7 ;  /* 0x02283007ff0075a7 */ /* 0x000e640008020146 */
[----:B-1----:R-:W-:Y:S05]  /*9330*/  @!P1 BRA `(.L_x_2480) ;  /* 0x000000b8007c9947 */ /* 0x002fea0003800000 */
.L_x_2477:
        /* <DEDUP_REMOVED lines=132> */
.L_x_2482:
[----:B------:R-:W-:Y:S01]  /*9b80*/  ULEA UR6, UR29, UR43, 0x3 ;  /* 0x0000002b1d067291 */ /* 0x000fe2000f8e183f */
[----:B------:R-:W-:-:S05]  /*9b90*/  IMAD.U32 R7, RZ, RZ, UR30 ;  /* 0x0000001eff077e24 */ /* 0x000fca000f8e00ff */
[----:B------:R-:W-:-:S04]  /*9ba0*/  SHF.L.U32 R7, R7, 0x1f, RZ ;  /* 0x0000001f07077819 */ /* 0x000fc800000006ff */
[----:B------:R0:W1:Y:S01]  /*9bb0*/  SYNCS.PHASECHK.TRANS64.TRYWAIT P1, [UR6+0x22850], R7 ;  /* 0x02285007ff0075a7 */ /* 0x0000620008020146 */
[----:B------:R-:W-:Y:S05]  /*9bc0*/  @!P0 BRA `(.L_x_2483) ;  /* 0x0000000000048947 */ /* 0x000fea0003800000 */
[----:B------:R-:W-:Y:S01]  /*9bd0*/  BPT.TRAP 0x1 ;  /* 0x000000040000795c */ /* 0x000fe20000300000 */
.L_x_2483:
[----:B-1----:R-:W-:Y:S05]  /*9be0*/  @P1 BRA `(.L_x_2481) ;  /* 0x0000000000081947 */ /* 0x002fea0003800000 */
[----:B------:R-:W1:Y:S02]  /*9bf0*/  SYNCS.PHASECHK.TRANS64.TRYWAIT P1, [UR6+0x22850], R7 ;  /* 0x02285007ff0075a7 */ /* 0x000e640008020146 */
[----:B-1----:R-:W-:Y:S05]  /*9c00*/  @!P1 BRA `(.L_x_2484) ;  /* 0x000000b000609947 */ /* 0x002fea0003800000 */
.L_x_2481:
        /* <DEDUP_REMOVED lines=36> */
.L_x_2485:
        /* <DEDUP_REMOVED lines=25> */
[----:B------:R-:W-:Y:S01]  /*9fe0*/  FMUL.FTZ R131, R0, R135 ;  /* 0x0000008700837220 */ /* 0x000fe20000410000 */
[----:B-1----:R-:W-:Y:S01]  /*9ff0*/  FMNMX.FTZ R112, R14, R5, !PT ;  /* 0x000000050e707209 */ /* 0x002fe20007810000 */
[C---:B------:R-:W-:Y:S01]  /*a000*/  FMUL.FTZ R156, R0.reuse, R164 ;  /* 0x000000a4009c7220 */ /* 0x040fe20000410000 */
[C---:B------:R-:W-:Y:S01]  /*a010*/  FMUL.FTZ R135, R0.reuse, R105 ;  /* 0x0000006900877220 */ /* 0x040fe20000410000 */
[C---:B------:R-:W-:Y:S01]  /*a020*/  FMUL.FTZ R105, R0.reuse, R107 ;  /* 0x0000006b00697220 */ /* 0x040fe20000410000 */
[----:B------:R-:W1:Y:S01]  /*a030*/  MUFU.TANH R8, R8 ;  /* 0x0000000800087308 */ /* 0x000e620000002400 */
[C---:B------:R-:W-:Y:S01]  /*a040*/  FMUL.FTZ R107, R0.reuse, R111 ;  /* 0x0000006f006b7220 */ /* 0x040fe20000410000 */
[----:B0-----:R-:W-:Y:S01]  /*a050*/  FMNMX.FTZ R7, R9, R6, !PT ;  /* 0x0000000609077209 */ /* 0x001fe20007810000 */
        /* <DEDUP_REMOVED lines=59> */
[----:B------:R-:W-:Y:S01]  /*a410*/  FMUL.FTZ R170, R0, R101 ;  /* 0x0000006500aa7220 */ /* 0x000fe20000410000 */
[----:B------:R-:W-:Y:S01]  /*a420*/  IMAD.U32 R171, RZ, RZ, UR28 ;  /* 0x0000001cffab7e24 */ /* 0x000fe2000f8e00ff */
[----:B------:R-:W2:Y:S01]  /*a430*/  MUFU.TANH R13, R13 ;  /* 0x0000000d000d7308 */ /* 0x000ea20000002400 */
[----:B-1----:R-:W-:Y:S01]  /*a440*/  FMNMX.FTZ R88, R12, R113, !PT ;  /* 0x000000710c587209 */ /* 0x002fe20007810000 */
[----:B------:R-:W-:-:S04]  /*a450*/  ULEA UR6, UR36, UR43, 0x3 ;  /* 0x0000002b24067291 */ /* 0x000fc8000f8e183f */
[----:B------:R-:W-:Y:S02]  /*a460*/  UIADD3 UR6, UR6, 0x22840, URZ ;  /* 0x0002284006067890 */ /* 0x000fe4000fffe03f */
[----:B------:R-:W1:Y:S01]  /*a470*/  MUFU.TANH R156, R156 ;  /* 0x0000009c009c7308 */ /* 0x000e620000002400 */
[----:B0-----:R-:W-:Y:S01]  /*a480*/  FMNMX.FTZ R7, R155, R112, !PT ;  /* 0x000000709b077209 */ /* 0x001fe20007810000 */
[----:B------:R-:W-:-:S06]  /*a490*/  UPRMT UR6, UR41, 0x654, UR6 ;  /* 0x0000065429067896 */ /* 0x000fcc0008000006 */
[----:B------:R-:W0:Y:S01]  /*a4a0*/  MUFU.TANH R20, R20 ;  /* 0x0000001400147308 */ /* 0x000e220000002400 */
[----:B--2---:R-:W-:Y:S02]  /*a4b0*/  FMNMX.FTZ R113, R13, R88, !PT ;  /* 0x000000580d717209 */ /* 0x004fe40007810000 */
[----:B------:R-:W-:Y:S05]  /*a4c0*/  SYNCS.ARRIVE.TRANS64.RED.A1T0 RZ, [UR6], RZ ;  /* 0x000000ffffff79a7 */ /* 0x000fea0008100406 */
        /* <DEDUP_REMOVED lines=139> */
[----:B-1----:R-:W-:-:S05]  /*ad80*/  FMNMX.FTZ R98, R170, R7, !PT ;  /* 0x00000007aa627209 */ /* 0x002fca0007810000 */
[----:B------:R-:W1:Y:S01]  /*ad90*/  SHFL.BFLY PT, R7, R98, 0x2, 0x1f ;  /* 0x0c401f0062077f89 */ /* 0x000e6200000e0000 */
[----:B0-----:R-:W-:-:S05]  /*ada0*/  FMNMX.FTZ R97, R96, R97, !PT ;  /* 0x0000006160617209 */ /* 0x001fca0007810000 */
[----:B------:R-:W0:Y:S01]  /*adb0*/  SHFL.BFLY PT, R88, R97, 0x2, 0x1f ;  /* 0x0c401f0061587f89 */ /* 0x000e2200000e0000 */
[----:B-1----:R-:W-:Y:S02]  /*adc0*/  FMNMX.FTZ R99, R98, R7, !PT ;  /* 0x0000000762637209 */ /* 0x002fe40007810000 */
[----:B0-----:R-:W-:-:S03]  /*add0*/  FMNMX.FTZ R100, R97, R88, !PT ;  /* 0x0000005861647209 */ /* 0x001fc60007810000 */
[----:B------:R-:W0:Y:S04]  /*ade0*/  SHFL.BFLY PT, R88, R99, 0x1, 0x1f ;  /* 0x0c201f0063587f89 */ /* 0x000e2800000e0000 */
[----:B------:R-:W1:Y:S01]  /*adf0*/  SHFL.BFLY PT, R7, R100, 0x1, 0x1f ;  /* 0x0c201f0064077f89 */ /* 0x000e6200000e0000 */
[----:B0-----:R-:W-:Y:S02]  /*ae00*/  FMNMX.FTZ R88, R99, R88, !PT ;  /* 0x0000005863587209 */ /* 0x001fe40007810000 */
[----:B-1----:R-:W-:-:S03]  /*ae10*/  FMNMX.FTZ R7, R100, R7, !PT ;  /* 0x0000000764077209 */ /* 0x002fc60007810000 */
[C---:B------:R-:W-:Y:S01]  /*ae20*/  FFMA.FTZ R171, R88.reuse, R171, -8 ;  /* 0xc100000058ab7423 */ /* 0x040fe200000100ab */
[----:B------:R-:W-:-:S03]  /*ae30*/  FADD.FTZ R5, -R88, R5 ;  /* 0x0000000558057221 */ /* 0x000fc60000010100 */
[----:B------:R-:W-:Y:S01]  /*ae40*/  FFMA.FTZ R103, R158, UR28, -R171 ;  /* 0x0000001c9e677c23 */ /* 0x000fe200080108ab */
[----:B------:R-:W-:Y:S01]  /*ae50*/  MOV R158, UR28 ;  /* 0x0000001c009e7c02 */ /* 0x000fe20008000f00 */
[----:B------:R-:W-:Y:S01]  /*ae60*/  FMUL.FTZ R98, R5, UR28 ;  /* 0x0000001c05627c20 */ /* 0x000fe20008410000 */
[----:B------:R-:W-:-:S01]  /*ae70*/  FADD.FTZ R5, -R7, R6 ;  /* 0x0000000607057221 */ /* 0x000fc20000010100 */
[--C-:B------:R-:W-:Y:S01]  /*ae80*/  FFMA.FTZ R115, R142, UR28, -R171.reuse ;  /* 0x0000001c8e737c23 */ /* 0x100fe200080108ab */
[----:B------:R-:W-:-:S01]  /*ae90*/  FFMA.FTZ R142, R150, UR28, -R171 ;  /* 0x0000001c968e7c23 */ /* 0x000fc200080108ab */
[----:B------:R-:W-:Y:S01]  /*aea0*/  FFMA.FTZ R158, R7, R158, -8 ;  /* 0xc1000000079e7423 */ /* 0x000fe2000001009e */
[----:B------:R-:W-:-:S01]  /*aeb0*/  FFMA.FTZ R97, R14, UR28, -R171 ;  /* 0x0000001c0e617c23 */ /* 0x000fc200080108ab */
[--C-:B------:R-:W-:Y:S01]  /*aec0*/  FFMA.FTZ R150, R162, UR28, -R171.reuse ;  /* 0x0000001ca2967c23 */ /* 0x100fe200080108ab */
[----:B------:R-:W-:Y:S01]  /*aed0*/  FMUL.FTZ R5, R5, UR28 ;  /* 0x0000001c05057c20 */ /* 0x000fe20008410000 */
[----:B------:R-:W-:Y:S01]  /*aee0*/  FFMA.FTZ R162, R9, UR28, -R158 ;  /* 0x0000001c09a27c23 */ /* 0x000fe2000801089e */
[----:B------:R-:W-:-:S01]  /*aef0*/  FFMA.FTZ R14, R15, UR28, -R171 ;  /* 0x0000001c0f0e7c23 */ /* 0x000fc200080108ab */
[----:B------:R-:W-:Y:S01]  /*af00*/  FFMA.FTZ R9, R8, UR28, -R158 ;  /* 0x0000001c08097c23 */ /* 0x000fe2000801089e */
[----:B------:R-:W-:Y:S01]  /*af10*/  MUFU.EX2 R6, R98 ;  /* 0x0000006200067308 */ /* 0x000fe20000000800 */
[----:B------:R-:W-:-:S01]  /*af20*/  FFMA.FTZ R15, R152, UR28, -R171 ;  /* 0x0000001c980f7c23 */ /* 0x000fc200080108ab */
[--C-:B------:R-:W-:Y:S01]  /*af30*/  FFMA.FTZ R8, R10, UR28, -R158.reuse ;  /* 0x0000001c0a087c23 */ /* 0x100fe2000801089e */
[----:B------:R-:W-:-:S01]  /*af40*/  FFMA.FTZ R11, R11, UR28, -R158 ;  /* 0x0000001c0b0b7c23 */ /* 0x000fc2000801089e */
[--C-:B------:R-:W-:Y:S01]  /*af50*/  FFMA.FTZ R153, R153, UR28, -R171.reuse ;  /* 0x0000001c99997c23 */ /* 0x100fe200080108ab */
[----:B------:R-:W-:-:S01]  /*af60*/  FFMA.FTZ R99, R154, UR28, -R171 ;  /* 0x0000001c9a637c23 */ /* 0x000fc200080108ab */
[----:B------:R-:W-:Y:S01]  /*af70*/  FFMA.FTZ R10, R12, UR28, -R158 ;  /* 0x0000001c0c0a7c23 */ /* 0x000fe2000801089e */
[----:B------:R-:W-:-:S01]  /*af80*/  FFMA.FTZ R100, R155, UR28, -R171 ;  /* 0x0000001c9b647c23 */ /* 0x000fc200080108ab */
[----:B------:R-:W0:Y:S01]  /*af90*/  MUFU.EX2 R97, R97 ;  /* 0x0000006100617308 */ /* 0x000e220000000800 */
[----:B------:R-:W-:-:S01]  /*afa0*/  FFMA.FTZ R13, R13, UR28, -R158 ;  /* 0x0000001c0d0d7c23 */ /* 0x000fc2000801089e */
[--C-:B------:R-:W-:Y:S01]  /*afb0*/  FFMA.FTZ R12, R20, UR28, -R158.reuse ;  /* 0x0000001c140c7c23 */ /* 0x100fe2000801089e */
        /* <DEDUP_REMOVED lines=17> */
[--C-:B------:R-:W-:Y:S01]  /*b0d0*/  FFMA.FTZ R140, R146, UR28, -R171.reuse ;  /* 0x0000001c928c7c23 */ /* 0x100fe200080108ab */
        /* <DEDUP_REMOVED lines=31> */
[--C-:B------:R-:W-:Y:S01]  /*b2d0*/  FFMA.FTZ R107, R107, UR28, -R158.reuse ;  /* 0x0000001c6b6b7c23 */ /* 0x100fe2000801089e */
[----:B------:R-:W-:-:S01]  /*b2e0*/  FFMA.FTZ R108, R108, UR28, -R158 ;  /* 0x0000001c6c6c7c23 */ /* 0x000fc2000801089e */
[----:B------:R-:W-:Y:S01]  /*b2f0*/  FFMA.FTZ R151, R163, UR28, -R171 ;  /* 0x0000001ca3977c23 */ /* 0x000fe200080108ab */
[----:B------:R-:W-:-:S01]  /*b300*/  FFMA.FTZ R109, R109, UR28, -R158 ;  /* 0x0000001c6d6d7c23 */ /* 0x000fc2000801089e */
[----:B------:R2:W3:Y:S01]  /*b310*/  MUFU.EX2 R98, R153 ;  /* 0x0000009900627308 */ /* 0x0004e20000000800 */
        /* <DEDUP_REMOVED lines=11> */
[----:B--2---:R-:W-:Y:S01]  /*b3d0*/  FFMA.FTZ R153, R165, UR28, -R171 ;  /* 0x0000001ca5997c23 */ /* 0x004fe200080108ab */
[----:B------:R-:W-:-:S01]  /*b3e0*/  FFMA.FTZ R91, R91, UR28, -R158 ;  /* 0x0000001c5b5b7c23 */ /* 0x000fc2000801089e */
[----:B------:R-:W-:Y:S01]  /*b3f0*/  FFMA.FTZ R92, R92, UR28, -R158 ;  /* 0x0000001c5c5c7c23 */ /* 0x000fe2000801089e */
[----:B------:R-:W-:-:S01]  /*b400*/  FFMA.FTZ R154, R166, UR28, -R171 ;  /* 0x0000001ca69a7c23 */ /* 0x000fc200080108ab */
[----:B------:R-:W0:Y:S01]  /*b410*/  MUFU.EX2 R99, R99 ;  /* 0x0000006300637308 */ /* 0x000e220000000800 */
[----:B---3--:R-:W-:-:S01]  /*b420*/  FADD.FTZ R148, R98, R159 ;  /* 0x0000009f62947221 */ /* 0x008fc20000010000 */
        /* <DEDUP_REMOVED lines=112> */
[----:B------:R-:W-:Y:S01]  /*bb30*/  MUFU.EX2 R110, R110 ;  /* 0x0000006e006e7308 */ /* 0x000fe20000000800 */
[----:B0-----:R-:W-:-:S07]  /*bb40*/  FADD.FTZ R159, R109, R148 ;  /* 0x000000946d9f7221 */ /* 0x001fce0000010000 */
[----:B------:R-:W0:Y:S01]  /*bb50*/  MUFU.EX2 R117, R117 ;  /* 0x0000007500757308 */ /* 0x000e220000000800 */
[----:B--2---:R-:W-:-:S07]  /*bb60*/  FADD.FTZ R2, R152, R3 ;  /* 0x0000000398027221 */ /* 0x004fce0000010000 */
[----:B------:R-:W-:Y:S08]  /*bb70*/  MUFU.EX2 R111, R111 ;  /* 0x0000006f006f7308 */ /* 0x000ff00000000800 */
        /* <DEDUP_REMOVED lines=9> */
[----:B------:R2:W3:Y:S08]  /*bc10*/  MUFU.EX2 R161, R92 ;  /* 0x0000005c00a17308 */ /* 0x0004f00000000800 */
[----:B------:R-:W4:Y:S01]  /*bc20*/  MUFU.EX2 R154, R154 ;  /* 0x0000009a009a7308 */ /* 0x000f220000000800 */
[----:B--2---:R-:W-:-:S04]  /*bc30*/  FADD.FTZ R92, R110, R159 ;  /* 0x0000009f6e5c7221 */ /* 0x004fc80000010000 */
[----:B------:R-:W-:-:S03]  /*bc40*/  FADD.FTZ R92, R111, R92 ;  /* 0x0000005c6f5c7221 */ /* 0x000fc60000010000 */
[----:B------:R-:W2:Y:S01]  /*bc50*/  MUFU.EX2 R155, R155 ;  /* 0x0000009b009b7308 */ /* 0x000ea20000000800 */
[----:B------:R-:W-:-:S04]  /*bc60*/  FADD.FTZ R3, R89, R92 ;  /* 0x0000005c59037221 */ /* 0x000fc80000010000 */
[----:B-1----:R-:W-:-:S03]  /*bc70*/  FADD.FTZ R3, R90, R3 ;  /* 0x000000035a037221 */ /* 0x002fc60000010000 */
[----:B------:R1:W5:Y:S01]  /*bc80*/  MUFU.EX2 R91, R93 ;  /* 0x0000005d005b7308 */ /* 0x0003620000000800 */
[----:B0-----:R-:W-:-:S04]  /*bc90*/  FADD.FTZ R3, R164, R3 ;  /* 0x00000003a4037221 */ /* 0x001fc80000010000 */
[----:B---3--:R-:W-:-:S03]  /*bca0*/  FADD.FTZ R92, R161, R3 ;  /* 0x00000003a15c7221 */ /* 0x008fc60000010000 */
[----:B------:R-:W0:Y:S01]  /*bcb0*/  MUFU.EX2 R156, R156 ;  /* 0x0000009c009c7308 */ /* 0x000e220000000800 */
[----:B-1----:R-:W-:-:S04]  /*bcc0*/  FADD.FTZ R93, R153, R2 ;  /* 0x00000002995d7221 */ /* 0x002fc80000010000 */
[----:B----4-:R-:W-:-:S03]  /*bcd0*/  FADD.FTZ R2, R154, R93 ;  /* 0x0000005d9a027221 */ /* 0x010fc60000010000 */
[----:B------:R-:W1:Y:S01]  /*bce0*/  MUFU.EX2 R171, R94 ;  /* 0x0000005e00ab7308 */ /* 0x000e620000000800 */
[----:B--2---:R-:W-:-:S01]  /*bcf0*/  FADD.FTZ R3, R155, R2 ;  /* 0x000000029b037221 */ /* 0x004fc20000010000 */
[----:B-----5:R-:W-:-:S06]  /*bd00*/  FADD.FTZ R92, R91, R92 ;  /* 0x0000005c5b5c7221 */ /* 0x020fcc0000010000 */
        /* <DEDUP_REMOVED lines=12> */
.L_x_2486:
        /* <DEDUP_REMOVED lines=114> */
[----:B------:R-:W-:Y:S01]  /*c4f0*/  F2FP.SATFINITE.E4M3.F32.PACK_AB_MERGE_C R171, R171, R91, R92 ;  /* 0x0000005babab723e */ /* 0x000fe2000480705c */
[----:B------:R-:W-:Y:S06]  /*c500*/  @P1 BRA `(.L_x_2487) ;  /* 0xffffffcc00401947 */ /* 0x000fec000383ffff */
.L_x_2476:
[----:B------:R-:W-:Y:S06]  /*c510*/  BAR.ARV 0x8, 0x180 ;  /* 0x0206000000007b1d */ /* 0x000fec0000002000 */
[----:B------:R-:W-:Y:S05]  /*c520*/  @!P0 BRA `(.L_x_2488) ;  /* 0x0000000000048947 */ /* 0x000fea0003800000 */
[----:B------:R-:W-:Y:S01]  /*c530*/  BPT.TRAP 0x1 ;  /* 0x000000040000795c */ /* 0x000fe20000300000 */
.L_x_2488:
[----:B------:R-:W-:Y:S01]  /*c540*/  ULEA UR9, UR36, UR43, 0x3 ;  /* 0x0000002b24097291 */ /* 0x000fe2000f8e183f */
[----:B------:R-:W-:-:S05]  /*c550*/  IMAD.U32 R0, RZ, RZ, UR44 ;  /* 0x0000002cff007e24 */ /* 0x000fca000f8e00ff */
[----:B------:R-:W-:-:S04]  /*c560*/  SHF.L.U32 R0, R0, 0x1f, RZ ;  /* 0x0000001f00007819 */ /* 0x000fc800000006ff */
[----:B------:R0:W1:Y:S01]  /*c570*/  SYNCS.PHASECHK.TRANS64.TRYWAIT P1, [UR9+0x22850], R0 ;  /* 0x02285000ff0075a7 */ /* 0x0000620008020149 */
[----:B------:R-:W-:Y:S05]  /*c580*/  @!P0 BRA `(.L_x_2489) ;  /* 0x0000000000048947 */ /* 0x000fea0003800000 */
[----:B------:R-:W-:Y:S01]  /*c590*/  BPT.TRAP 0x1 ;  /* 0x000000040000795c */ /* 0x000fe20000300000 */
.L_x_2489:
[----:B-1----:R-:W-:Y:S05]  /*c5a0*/  @P1 BRA `(.L_x_2490) ;  /* 0x0000000000081947 */ /* 0x002fea0003800000 */
[----:B------:R-:W1:Y:S02]  /*c5b0*/  SYNCS.PHASECHK.TRANS64.TRYWAIT P1, [UR9+0x22850], R0 ;  /* 0x02285000ff0075a7 */ /* 0x000e640008020149 */
[----:B-1----:R-:W-:Y:S05]  /*c5c0*/  @!P1 BRA `(.L_x_2491) ;  /* 0x0000008800089947 */ /* 0x002fea0003800000 */
.L_x_2490:
        /* <DEDUP_REMOVED lines=36> */
[----:B-1----:R-:W-:Y:S01]  /*c810*/  IMAD.U32 R5, RZ, RZ, UR7 ;  /* 0x00000007ff057e24 */ /* 0x002fe2000f8e00ff */
        /* <DEDUP_REMOVED lines=10> */
[----:B0-----:R-:W0:Y:S04]  /*c8c0*/  SHFL.BFLY PT, R0, R3, 0x2, 0x1f ;  /* 0x0c401f0003007f89 */ /* 0x001e2800000e0000 */
[----:B------:R-:W3:Y:S01]  /*c8d0*/  SHFL.BFLY PT, R9, R2, 0x2, 0x1f ;  /* 0x0c401f0002097f89 */ /* 0x000ee200000e0000 */
[----:B------:R-:W-:Y:S02]  /*c8e0*/  WARPGROUP.DEPBAR.LE gsb0, 0x0 ;  /* 0x00008000000079c5 */ /* 0x000fe40000010000 */
[----:B------:R-:W-:-:S06]  /*c8f0*/  WARPGROUP.ARRIVE ;  /* 0x00000000000079c5 */ /* 0x000fcc0000000000 */
[----:B------:R-:W-:Y:S01]  /*c900*/  QGMMA.64x128x32.F32.E4M3.E4M3 R24, R172, gdesc[UR4], R24, gsb0 ;  /* 0x01e00004ac187df3 */ /* 0x000fe20008000818 */
[----:B------:R-:W-:Y:S01]  /*c910*/  UMOV UR6, UR8 ;  /* 0x0000000800067c82 */ /* 0x000fe20008000000 */
[----:B------:R-:W-:Y:S01]  /*c920*/  UMOV UR7, 0xc0000010 ;  /* 0xc000001000077882 */ /* 0x000fe20000000000 */
[----:B0-----:R-:W-:-:S01]  /*c930*/  FADD.FTZ R0, R0, R3 ;  /* 0x0000000300007221 */ /* 0x001fc20000010000 */
[----:B---3--:R-:W-:-:S04]  /*c940*/  FADD.FTZ R9, R9, R2 ;  /* 0x0000000209097221 */ /* 0x008fc80000010000 */
[----:B-1----:R-:W0:Y:S04]  /*c950*/  SHFL.BFLY PT, R5, R0, 0x1, 0x1f ;  /* 0x0c201f0000057f89 */ /* 0x002e2800000e0000 */
[----:B------:R-:W1:Y:S01]  /*c960*/  SHFL.BFLY PT, R4, R9, 0x1, 0x1f ;  /* 0x0c201f0009047f89 */ /* 0x000e6200000e0000 */
        /* <DEDUP_REMOVED lines=17> */
[----:B------:R-:W-:Y:S01]  /*ca80*/  IMAD.U32 R13, RZ, RZ, UR28 ;  /* 0x0000001cff0d7e24 */ /* 0x000fe2000f8e00ff */
[----:B------:R-:W-:Y:S01]  /*ca90*/  MOV R14, UR28 ;  /* 0x0000001c000e7c02 */ /* 0x000fe20008000f00 */
[----:B0-----:R-:W-:-:S02]  /*caa0*/  @P2 FMUL.FTZ R4, R4, 0.69314718246459960938 ;  /* 0x3f31721804042820 */ /* 0x001fc40000410000 */
[----:B------:R-:W-:Y:S02]  /*cab0*/  @P2 FMUL.FTZ R5, R13, 0.69314718246459960938 ;  /* 0x3f3172180d052820 */ /* 0x000fe40000410000 */
        /* <DEDUP_REMOVED lines=11> */
.L_x_2492:
        /* <DEDUP_REMOVED lines=18> */
[-C--:B------:R-:W-:Y:S01]  /*cc90*/  FMUL.FTZ R48, R30, R96.reuse ;  /* 0x000000601e307220 */ /* 0x080fe20000410000 */
[-C--:B------:R-:W-:Y:S01]  /*cca0*/  FMUL.FTZ R40, R31, R96.reuse ;  /* 0x000000601f287220 */ /* 0x080fe20000410000 */
[-C--:B------:R-:W-:Y:S01]  /*ccb0*/  FMUL.FTZ R41, R34, R96.reuse ;  /* 0x0000006022297220 */ /* 0x080fe20000410000 */
        /* <DEDUP_REMOVED lines=53> */
.L_x_2456:
        /* <DEDUP_REMOVED lines=43> */
[----:B------:R-:W-:Y:S01]  /*d2c0*/  F2FP.BF16.F32.PACK_AB R89, R88, R89 ;  /* 0x000000595859723e */ /* 0x000fe200000010ff */
[----:B------:R-:W-:Y:S01]  /*d2d0*/  USHF.R.S32.HI UR12, URZ, 0x1f, UR40 ;  /* 0x0000001f3f0c7899 */ /* 0x000fe20008011428 */
[----:B------:R-:W-:Y:S01]  /*d2e0*/  LOP3.LUT R24, R24, 0xc, RZ, 0xc0, !PT ;  /* 0x0000000c18187812 */ /* 0x000fe200078ec0ff */
[----:B------:R-:W-:Y:S01]  /*d2f0*/  ULDC.64 UR8, c[0x0][0xb90] ;  /* 0x0002e40000087ab9 */ /* 0x000fe20000000a00 */
[----:B------:R-:W-:Y:S01]  /*d300*/  USHF.R.S32.HI UR13, URZ, 0x1f, UR39 ;  /* 0x0000001f3f0d7899 */ /* 0x000fe20008011427 */
[----:B------:R-:W-:Y:S01]  /*d310*/  BAR.SYNC.DEFER_BLOCKING 0x1, 0x100 ;  /* 0x0044000000007b1d */ /* 0x000fe20000010000 */
[----:B------:R-:W-:-:S05]  /*d320*/  IADD3 R24, P0, R24, UR6, RZ ;  /* 0x0000000618187c10 */ /* 0x000fca000ff1e0ff */
[----:B------:R-:W-:Y:S01]  /*d330*/  IMAD.X R25, RZ, RZ, UR7, P0 ;  /* 0x00000007ff197e24 */ /* 0x000fe200080e06ff */
[----:B------:R-:W-:-:S04]  /*d340*/  ULDC.64 UR10, c[0x0][0xb98] ;  /* 0x0002e600000a7ab9 */ /* 0x000fc80000000a00 */
[----:B------:R0:W2:Y:S01]  /*d350*/  LDG.E.CONSTANT R24, desc[UR50][R24.64] ;  /* 0x0000003218187981 */ /* 0x0000a2000c1e9900 */
[----:B------:R-:W-:Y:S02]  /*d360*/  UIMAD UR5, UR12, UR8, URZ ;  /* 0x000000080c0572a4 */ /* 0x000fe4000f8e023f */
[----:B------:R-:W-:Y:S01]  /*d370*/  UIMAD.WIDE.U32 UR6, UR40, UR8, URZ ;  /* 0x00000008280672a5 */ /* 0x000fe2000f8e003f */
[----:B------:R-:W1:Y:S01]  /*d380*/  S2R R34, SR_SWINHI ;  /* 0x0000000000227919 */ /* 0x000e620000002f00 */
[----:B------:R-:W-:Y:S02]  /*d390*/  UIMAD UR5, UR40, UR9, UR5 ;  /* 0x00000009280572a4 */ /* 0x000fe4000f8e0205 */
[----:B------:R-:W-:Y:S02]  /*d3a0*/  UIMAD UR8, UR13, UR10, URZ ;  /* 0x0000000a0d0872a4 */ /* 0x000fe4000f8e023f */
[----:B------:R-:W-:Y:S01]  /*d3b0*/  UIADD3 UR7, UR7, UR5, URZ ;  /* 0x0000000507077290 */ /* 0x000fe2000fffe03f */
[----:B0-----:R-:W-:Y:S01]  /*d3c0*/  LOP3.LUT P0, R25, R35, 0x3, RZ, 0xc0, !PT ;  /* 0x0000000323197812 */ /* 0x001fe2000780c0ff */
[----:B------:R-:W-:-:S02]  /*d3d0*/  UIMAD UR8, UR39, UR11, UR8 ;  /* 0x0000000b270872a4 */ /* 0x000fc4000f8e0208 */
[----:B------:R-:W-:Y:S01]  /*d3e0*/  UIMAD.WIDE.U32 UR6, UR39, UR10, UR6 ;  /* 0x0000000a270672a5 */ /* 0x000fe2000f8e0006 */
[----:B------:R-:W-:Y:S01]  /*d3f0*/  ISETP.EQ.OR P0, PT, R25, 0x3, !P0 ;  /* 0x000000031900780c */ /* 0x000fe20004702670 */
[----:B------:R-:W-:Y:S01]  /*d400*/  ULDC UR5, c[0x0][0xa88] ;  /* 0x0002a20000057ab9 */ /* 0x000fe20000000800 */
[----:B------:R-:W-:Y:S02]  /*d410*/  ULDC.64 UR10, c[0x0][0xaf0] ;  /* 0x0002bc00000a7ab9 */ /* 0x000fe40000000a00 */
[----:B------:R-:W-:Y:S02]  /*d420*/  SEL R61, R7, R6, P0 ;  /* 0x00000006073d7207 */ /* 0x000fe40000000000 */
[----:B------:R-:W-:Y:S02]  /*d430*/  SEL R58, R6, R7, P0 ;  /* 0x00000007063a7207 */ /* 0x000fe40000000000 */
[----:B------:R-:W-:Y:S02]  /*d440*/  SEL R55, R29, R28, P0 ;  /* 0x0000001c1d377207 */ /* 0x000fe40000000000 */
[----:B------:R-:W-:Y:S01]  /*d450*/  SEL R52, R28, R29, P0 ;  /* 0x0000001d1c347207 */ /* 0x000fe20000000000 */
[----:B------:R-:W-:Y:S01]  /*d460*/  IMAD R29, R23, 0x40, R16 ;  /* 0x00000040171d7824 */ /* 0x000fe200078e0210 */
[----:B------:R-:W-:-:S02]  /*d470*/  SEL R65, R31, R30, P0 ;  /* 0x0000001e1f417207 */ /* 0x000fc40000000000 */
[----:B------:R-:W-:Y:S02]  /*d480*/  SEL R62, R30, R31, P0 ;  /* 0x0000001f1e3e7207 */ /* 0x000fe40000000000 */
[----:B------:R-:W0:Y:S01]  /*d490*/  LDC R30, c[0x0][0xbe8] ;  /* 0x0002fa00ff1e7b82 */ /* 0x000e220000000800 */
[----:B------:R-:W-:Y:S02]  /*d4a0*/  SEL R73, R9, R8, P0 ;  /* 0x0000000809497207 */ /* 0x000fe40000000000 */
[----:B------:R-:W-:Y:S02]  /*d4b0*/  SEL R70, R8, R9, P0 ;  /* 0x0000000908467207 */ /* 0x000fe40000000000 */
[----:B------:R-:W-:Y:S02]  /*d4c0*/  SEL R67, R27, R26, P0 ;  /* 0x0000001a1b437207 */ /* 0x000fe40000000000 */
[----:B------:R-:W-:Y:S02]  /*d4d0*/  MOV R4, R3 ;  /* 0x0000000300047202 */ /* 0x000fe40000000f00 */
[----:B-1----:R-:W-:-:S02]  /*d4e0*/  MOV R5, R34 ;  /* 0x0000002200057202 */ /* 0x002fc40000000f00 */
[----:B------:R-:W-:Y:S02]  /*d4f0*/  SEL R64, R26, R27, P0 ;  /* 0x0000001b1a407207 */ /* 0x000fe40000000000 */
[----:B------:R-:W-:Y:S01]  /*d500*/  SEL R57, R15, R14, P0 ;  /* 0x0000000e0f397207 */ /* 0x000fe20000000000 */
[--C-:B------:R-:W-:Y:S01]  /*d510*/  IMAD.WIDE R6, R191, 0x2, R4.reuse ;  /* 0x00000002bf067825 */ /* 0x100fe200078e0204 */
[----:B------:R-:W-:Y:S02]  /*d520*/  SEL R54, R14, R15, P0 ;  /* 0x0000000f0e367207 */ /* 0x000fe40000000000 */
[----:B------:R-:W-:Y:S01]  /*d530*/  SEL R69, R21, R20, P0 ;  /* 0x0000001415457207 */ /* 0x000fe20000000000 */
[----:B------:R-:W-:Y:S01]  /*d540*/  IMAD.WIDE R28, R29, 0x2, R4 ;  /* 0x000000021d1c7825 */ /* 0x000fe200078e0204 */
[C---:B------:R-:W-:Y:S02]  /*d550*/  IADD3 R43, P6, R6.reuse, 0x4060, RZ ;  /* 0x00004060062b7810 */ /* 0x040fe40007fde0ff */
[----:B------:R-:W-:-:S02]  /*d560*/  IADD3 R5, P2, R6, 0x20, RZ ;  /* 0x0000002006057810 */ /* 0x000fc40007f5e0ff */
[----:B------:R-:W-:Y:S02]  /*d570*/  LOP3.LUT R42, R43, 0x380, RZ, 0xc0, !PT ;  /* 0x000003802b2a7812 */ /* 0x000fe400078ec0ff */
[----:B------:R-:W-:Y:S02]  /*d580*/  SEL R66, R20, R21, P0 ;  /* 0x0000001514427207 */ /* 0x000fe40000000000 */
[----:B------:R-:W-:Y:S02]  /*d590*/  SHF.R.U64 R42, R42, 0x3, RZ ;  /* 0x000000032a2a7819 */ /* 0x000fe400000012ff */
[----:B------:R-:W-:Y:S02]  /*d5a0*/  IADD3.X R35, RZ, R7, RZ, P2, !PT ;  /* 0x00000007ff237210 */ /* 0x000fe400017fe4ff */
[----:B------:R-:W-:Y:S01]  /*d5b0*/  LOP3.LUT R42, R42, R43, RZ, 0x3c, !PT ;  /* 0x0000002b2a2a7212 */ /* 0x000fe200078e3cff */
[----:B------:R-:W-:Y:S01]  /*d5c0*/  IMAD.X R43, RZ, RZ, R7, P6 ;  /* 0x000000ffff2b7224 */ /* 0x000fe200030e0607 */
[----:B------:R-:W-:-:S02]  /*d5d0*/  IADD3 R9, P6, R6, 0x40, RZ ;  /* 0x0000004006097810 */ /* 0x000fc40007fde0ff */
[----:B------:R-:W-:Y:S02]  /*d5e0*/  LOP3.LUT R4, R5, 0x380, RZ, 0xc0, !PT ;  /* 0x0000038005047812 */ /* 0x000fe400078ec0ff */
[C---:B------:R-:W-:Y:S01]  /*d5f0*/  IADD3 R15, P2, R28.reuse, 0x2000, RZ ;  /* 0x000020001c0f7810 */ /* 0x040fe20007f5e0ff */
[----:B------:R-:W-:Y:S01]  /*d600*/  IMAD.X R27, RZ, RZ, R7, P6 ;  /* 0x000000ffff1b7224 */ /* 0x000fe200030e0607 */
[----:B------:R-:W-:Y:S02]  /*d610*/  IADD3 R21, P6, R28, 0x1000, RZ ;  /* 0x000010001c157810 */ /* 0x000fe40007fde0ff */
[----:B------:R-:W-:Y:S02]  /*d620*/  LOP3.LUT R45, R6, 0x380, RZ, 0xc0, !PT ;  /* 0x00000380062d7812 */ /* 0x000fe400078ec0ff */
[----:B------:R-:W-:Y:S02]  /*d630*/  SHF.R.U64 R4, R4, 0x3, RZ ;  /* 0x0000000304047819 */ /* 0x000fe400000012ff */
[----:B------:R-:W-:-:S02]  /*d640*/  LOP3.LUT R20, R21, 0x380, RZ, 0xc0, !PT ;  /* 0x0000038015147812 */ /* 0x000fc400078ec0ff */
[----:B------:R-:W-:Y:S02]  /*d650*/  LOP3.LUT R14, R15, 0x380, RZ, 0xc0, !PT ;  /* 0x000003800f0e7812 */ /* 0x000fe400078ec0ff */
[----:B------:R-:W-:Y:S02]  /*d660*/  SEL R59, R11, R10, P0 ;  /* 0x0000000a0b3b7207 */ /* 0x000fe40000000000 */
[----:B------:R-:W-:Y:S02]  /*d670*/  SEL R56, R10, R11, P0 ;  /* 0x0000000b0a387207 */ /* 0x000fe40000000000 */
[----:B------:R-:W-:Y:S02]  /*d680*/  SHF.R.U64 R45, R45, 0x3, RZ ;  /* 0x000000032d2d7819 */ /* 0x000fe400000012ff */
[----:B------:R-:W-:Y:S02]  /*d690*/  IADD3 R11, P3, R6, 0x4000, RZ ;  /* 0x00004000060b7810 */ /* 0x000fe40007f7e0ff */
[----:B------:R-:W-:-:S02]  /*d6a0*/  LOP3.LUT R34, R4, R5, RZ, 0x3c, !PT ;  /* 0x0000000504227212 */ /* 0x000fc400078e3cff */
[----:B------:R-:W-:Y:S02]  /*d6b0*/  SHF.R.U64 R20, R20, 0x3, RZ ;  /* 0x0000000314147819 */ /* 0x000fe400000012ff */
[----:B------:R-:W-:Y:S02]  /*d6c0*/  SHF.R.U64 R14, R14, 0x3, RZ ;  /* 0x000000030e0e7819 */ /* 0x000fe400000012ff */
[----:B------:R-:W-:Y:S02]  /*d6d0*/  LOP3.LUT R4, R9, 0x380, RZ, 0xc0, !PT ;  /* 0x0000038009047812 */ /* 0x000fe400078ec0ff */
[----:B------:R-:W-:Y:S02]  /*d6e0*/  SEL R71, R13, R12, P0 ;  /* 0x0000000c0d477207 */ /* 0x000fe40000000000 */
[----:B------:R-:W-:Y:S02]  /*d6f0*/  SEL R68, R12, R13, P0 ;  /* 0x0000000d0c447207 */ /* 0x000fe40000000000 */
[----:B------:R-:W-:-:S02]  /*d700*/  IADD3 R13, P5, R6, 0x4040, RZ ;  /* 0x00004040060d7810 */ /* 0x000fc40007fbe0ff */
[C---:B------:R-:W-:Y:S02]  /*d710*/  IADD3 R10, P4, R6.reuse, 0x4020, RZ ;  /* 0x00004020060a7810 */ /* 0x040fe40007f9e0ff */
[----:B------:R-:W-:Y:S01]  /*d720*/  IADD3 R8, P1, R6, 0x60, RZ ;  /* 0x0000006006087810 */ /* 0x000fe20007f3e0ff */
[--C-:B------:R-:W-:Y:S01]  /*d730*/  IMAD.X R41, RZ, RZ, R7.reuse, P5 ;  /* 0x000000ffff297224 */ /* 0x100fe200028e0607 */
[----:B------:R-:W-:Y:S01]  /*d740*/  LOP3.LUT R44, R45, R6, RZ, 0x3c, !PT ;  /* 0x000000062d2c7212 */ /* 0x000fe200078e3cff */
[----:B------:R-:W-:Y:S01]  /*d750*/  IMAD.MOV.U32 R45, RZ, RZ, R7 ;  /* 0x000000ffff2d7224 */ /* 0x000fe200078e0007 */
[----:B------:R-:W-:Y:S02]  /*d760*/  LOP3.LUT R6, R11, 0x380, RZ, 0xc0, !PT ;  /* 0x000003800b067812 */ /* 0x000fe400078ec0ff */
[----:B------:R-:W-:Y:S01]  /*d770*/  LOP3.LUT R20, R20, R21, RZ, 0x3c, !PT ;  /* 0x0000001514147212 */ /* 0x000fe200078e3cff */
[--C-:B------:R-:W-:Y:S01]  /*d780*/  IMAD.X R21, RZ, RZ, R29.reuse, P6 ;  /* 0x000000ffff157224 */ /* 0x100fe200030e061d */
[----:B------:R-:W-:Y:S01]  /*d790*/  LOP3.LUT R14, R14, R15, RZ, 0x3c, !PT ;  /* 0x0000000f0e0e7212 */ /* 0x000fe200078e3cff */
[----:B------:R-:W-:Y:S01]  /*d7a0*/  IMAD.X R15, RZ, RZ, R29, P2 ;  /* 0x000000ffff0f7224 */ /* 0x000fe200010e061d */
[----:B------:R-:W-:-:S02]  /*d7b0*/  SHF.R.U64 R4, R4, 0x3, RZ ;  /* 0x0000000304047819 */ /* 0x000fc400000012ff */
[----:B------:R-:W-:Y:S02]  /*d7c0*/  IADD3 R31, P6, R28, 0x7000, RZ ;  /* 0x000070001c1f7810 */ /* 0x000fe40007fde0ff */
[----:B0-----:R-:W-:Y:S02]  /*d7d0*/  ISETP.NE.AND P2, PT, R30, 0x1, PT ;  /* 0x000000011e00780c */ /* 0x001fe40003f45270 */
[----:B------:R-:W-:Y:S02]  /*d7e0*/  SHF.R.U64 R6, R6, 0x3, RZ ;  /* 0x0000000306067819 */ /* 0x000fe400000012ff */
[----:B------:R-:W-:Y:S02]  /*d7f0*/  SEL R63, R48, R49, P0 ;  /* 0x00000031303f7207 */ /* 0x000fe40000000000 */
[----:B------:R-:W-:Y:S02]  /*d800*/  LOP3.LUT R26, R4, R9, RZ, 0x3c, !PT ;  /* 0x00000009041a7212 */ /* 0x000fe400078e3cff */
[----:B------:R-:W-:-:S02]  /*d810*/  SEL R48, R49, R48, P0 ;  /* 0x0000003031307207 */ /* 0x000fc40000000000 */
[----:B------:R-:W-:Y:S02]  /*d820*/  LOP3.LUT R4, R31, 0x380, RZ, 0xc0, !PT ;  /* 0x000003801f047812 */ /* 0x000fe400078ec0ff */
[----:B------:R-:W-:Y:S02]  /*d830*/  SEL R49, R38, R39, P0 ;  /* 0x0000002726317207 */ /* 0x000fe40000000000 */
[----:B------:R-:W-:Y:S01]  /*d840*/  SEL R60, R39, R38, P0 ;  /* 0x00000026273c7207 */ /* 0x000fe20000000000 */
[----:B------:R-:W-:Y:S01]  /*d850*/  IMAD.X R39, RZ, RZ, R7, P3 ;  /* 0x000000ffff277224 */ /* 0x000fe200018e0607 */
[----:B------:R-:W-:Y:S02]  /*d860*/  LOP3.LUT R38, R6, R11, RZ, 0x3c, !PT ;  /* 0x0000000b06267212 */ /* 0x000fe400078e3cff */
[----:B------:R-:W-:Y:S02]  /*d870*/  LOP3.LUT R6, R8, 0x380, RZ, 0xc0, !PT ;  /* 0x0000038008067812 */ /* 0x000fe400078ec0ff */
[----:B------:R-:W-:-:S02]  /*d880*/  SHF.R.U64 R4, R4, 0x3, RZ ;  /* 0x0000000304047819 */ /* 0x000fc400000012ff */
[----:B------:R-:W-:Y:S02]  /*d890*/  SHF.R.U64 R5, R6, 0x3, RZ ;  /* 0x0000000306057819 */ /* 0x000fe400000012ff */
[----:B------:R-:W-:Y:S02]  /*d8a0*/  LOP3.LUT R4, R4, R31, RZ, 0x3c, !PT ;  /* 0x0000001f04047212 */ /* 0x000fe400078e3cff */
[----:B------:R-:W0:Y:S01]  /*d8b0*/  @P2 LDC R31, c[0x0][0xbec] ;  /* 0x0002fb00ff1f2b82 */ /* 0x000e220000000800 */
[----:B------:R-:W-:Y:S02]  /*d8c0*/  SEL R53, R33, R32, P0 ;  /* 0x0000002021357207 */ /* 0x000fe40000000000 */
[----:B------:R-:W-:Y:S01]  /*d8d0*/  SEL R50, R32, R33, P0 ;  /* 0x0000002120327207 */ /* 0x000fe20000000000 */
[----:B------:R-:W-:Y:S01]  /*d8e0*/  IMAD.X R33, RZ, RZ, R7, P1 ;  /* 0x000000ffff217224 */ /* 0x000fe200008e0607 */
[----:B------:R-:W-:Y:S02]  /*d8f0*/  LOP3.LUT R32, R5, R8, RZ, 0x3c, !PT ;  /* 0x0000000805207212 */ /* 0x000fe400078e3cff */
[----:B------:R-:W-:-:S02]  /*d900*/  MOV R83, R44 ;  /* 0x0000002c00537202 */ /* 0x000fc40000000f00 */
[----:B------:R-:W-:Y:S02]  /*d910*/  MOV R82, R32 ;  /* 0x0000002000527202 */ /* 0x000fe40000000f00 */
[----:B------:R-:W1:Y:S01]  /*d920*/  @P2 LDC R32, c[0x0][0xbf0] ;  /* 0x0002fc00ff202b82 */ /* 0x000e620000000800 */
[----:B------:R-:W-:Y:S01]  /*d930*/  MOV R44, R34 ;  /* 0x00000022002c7202 */ /* 0x000fe20000000f00 */
[----:B------:R-:W-:Y:S01]  /*d940*/  VIADD R34, R18, UR38 ;  /* 0x0000002612227c36 */ /* 0x000fe20008000000 */
[----:B------:R-:W-:Y:S02]  /*d950*/  LOP3.LUT R12, R13, 0x380, RZ, 0xc0, !PT ;  /* 0x000003800d0c7812 */ /* 0x000fe400078ec0ff */
[----:B------:R-:W-:Y:S02]  /*d960*/  SEL R51, R37, R36, P0 ;  /* 0x0000002425337207 */ /* 0x000fe40000000000 */
[----:B------:R-:W-:Y:S01]  /*d970*/  SEL R46, R36, R37, P0 ;  /* 0x00000025242e7207 */ /* 0x000fe20000000000 */
[----:B------:R-:W-:Y:S01]  /*d980*/  IMAD.X R37, RZ, RZ, R7, P4 ;  /* 0x000000ffff257224 */ /* 0x000fe200020e0607 */
[----:B------:R-:W-:-:S02]  /*d990*/  SEL R25, R94, R93, P0 ;  /* 0x0000005d5e197207 */ /* 0x000fc40000000000 */
[----:B------:R-:W-:Y:S02]  /*d9a0*/  SEL R47, R90, R89, P0 ;  /* 0x000000595a2f7207 */ /* 0x000fe40000000000 */
[----:B------:R-:W-:Y:S01]  /*d9b0*/  MOV R45, R26 ;  /* 0x0000001a002d7202 */ /* 0x000fe20000000f00 */
[----:B0-----:R-:W-:Y:S01]  /*d9c0*/  @P2 IMAD.HI.U32 R27, R34, R31, RZ ;  /* 0x0000001f221b2227 */ /* 0x001fe200078e00ff */
[----:B------:R-:W-:Y:S02]  /*d9d0*/  SEL R94, R93, R94, P0 ;  /* 0x0000005e5d5e7207 */ /* 0x000fe40000000000 */
[----:B------:R-:W-:Y:S01]  /*d9e0*/  SEL R90, R89, R90, P0 ;  /* 0x0000005a595a7207 */ /* 0x000fe20000000000 */
[----:B------:R-:W-:Y:S01]  /*d9f0*/  IMAD.MOV.U32 R26, RZ, RZ, R34 ;  /* 0x000000ffff1a7224 */ /* 0x000fe200078e0022 */
[----:B------:R-:W-:Y:S02]  /*da00*/  LOP3.LUT R7, R10, 0x380, RZ, 0xc0, !PT ;  /* 0x000003800a077812 */ /* 0x000fe400078ec0ff */
[----:B------:R-:W-:-:S02]  /*da10*/  SHF.R.U64 R12, R12, 0x3, RZ ;  /* 0x000000030c0c7819 */ /* 0x000fc400000012ff */
[----:B------:R-:W-:Y:S02]  /*da20*/  SHF.R.U64 R7, R7, 0x3, RZ ;  /* 0x0000000307077819 */ /* 0x000fe400000012ff */
[----:B------:R-:W-:Y:S02]  /*da30*/  LOP3.LUT R40, R12, R13, RZ, 0x3c, !PT ;  /* 0x0000000d0c287212 */ /* 0x000fe400078e3cff */
[----:B------:R-:W-:Y:S02]  /*da40*/  IADD3 R13, P1, R28, 0x3000, RZ ;  /* 0x000030001c0d7810 */ /* 0x000fe40007f3e0ff */
[----:B------:R-:W-:Y:S02]  /*da50*/  LOP3.LUT R36, R7, R10, RZ, 0x3c, !PT ;  /* 0x0000000a07247212 */ /* 0x000fe400078e3cff */
[----:B-1----:R-:W-:Y:S01]  /*da60*/  @P2 SHF.R.U32.HI R26, RZ, R32, R27 ;  /* 0x00000020ff1a2219 */ /* 0x002fe2000001161b */
[----:B------:R-:W-:Y:S01]  /*da70*/  IMAD.U32 R27, RZ, RZ, UR8 ;  /* 0x00000008ff1b7e24 */ /* 0x000fe2000f8e00ff */
[----:B------:R-:W-:Y:S01]  /*da80*/  LOP3.LUT R12, R13, 0x380, RZ, 0xc0, !PT ;  /* 0x000003800d0c7812 */ /* 0x000fe200078ec0ff */
[----:B------:R-:W-:Y:S01]  /*da90*/  ULDC.64 UR8, c[0x0][0xae8] ;  /* 0x0002ba0000087ab9 */ /* 0x000fe20000000a00 */
[----:B------:R-:W-:Y:S01]  /*daa0*/  MOV R80, R36 ;  /* 0x0000002400507202 */ /* 0x000fe20000000f00 */
[----:B------:R-:W-:Y:S01]  /*dab0*/  IMAD.MOV R37, RZ, RZ, -R26 ;  /* 0x000000ffff257224 */ /* 0x000fe200078e0a1a */
[----:B------:R-:W-:-:S02]  /*dac0*/  SEL R75, R86, R87, P0 ;  /* 0x00000057564b7207 */ /* 0x000fc40000000000 */
[----:B------:R-:W-:Y:S01]  /*dad0*/  SHF.R.U64 R12, R12, 0x3, RZ ;  /* 0x000000030c0c7819 */ /* 0x000fe200000012ff */
[----:B------:R-:W-:Y:S01]  /*dae0*/  IMAD R37, R30, R37, R34 ;  /* 0x000000251e257224 */ /* 0x000fe200078e0222 */
[----:B------:R-:W-:Y:S02]  /*daf0*/  SEL R86, R87, R86, P0 ;  /* 0x0000005657567207 */ /* 0x000fe40000000000 */
[----:B------:R-:W-:Y:S01]  /*db00*/  LOP3.LUT R12, R12, R13, RZ, 0x3c, !PT ;  /* 0x0000000d0c0c7212 */ /* 0x000fe200078e3cff */
[----:B------:R-:W-:Y:S01]  /*db10*/  IMAD.X R13, RZ, RZ, R29, P1 ;  /* 0x000000ffff0d7224 */ /* 0x000fe200008e061d */
[----:B------:R-:W-:Y:S02]  /*db20*/  MOV R77, R42 ;  /* 0x0000002a004d7202 */ /* 0x000fe40000000f00 */
[----:B------:R-:W-:Y:S02]  /*db30*/  MOV R79, R40 ;  /* 0x00000028004f7202 */ /* 0x000fe40000000f00 */
[----:B------:R-:W-:-:S02]  /*db40*/  IADD3 R40, P1, R26, UR6, RZ ;  /* 0x000000061a287c10 */ /* 0x000fc4000ff3e0ff */
[----:B------:R-:W-:Y:S02]  /*db50*/  SHF.R.S32.HI R36, RZ, 0x1f, R37 ;  /* 0x0000001fff247819 */ /* 0x000fe40000011425 */
[C---:B------:R-:W-:Y:S02]  /*db60*/  IADD3 R9, P4, R28.reuse, 0x5000, RZ ;  /* 0x000050001c097810 */ /* 0x040fe40007f9e0ff */
[----:B------:R-:W-:Y:S02]  /*db70*/  IADD3 R11, P3, R28, 0x4000, RZ ;  /* 0x000040001c0b7810 */ /* 0x000fe40007f7e0ff */
[----:B------:R-:W-:Y:S02]  /*db80*/  LOP3.LUT R8, R9, 0x380, RZ, 0xc0, !PT ;  /* 0x0000038009087812 */ /* 0x000fe400078ec0ff */
[----:B------:R-:W-:Y:S02]  /*db90*/  LOP3.LUT R10, R11, 0x380, RZ, 0xc0, !PT ;  /* 0x000003800b0a7812 */ /* 0x000fe400078ec0ff */
[----:B------:R-:W-:-:S02]  /*dba0*/  MOV R81, R38 ;  /* 0x0000002600517202 */ /* 0x000fc40000000f00 */
[----:B------:R-:W-:Y:S02]  /*dbb0*/  SHF.R.U64 R8, R8, 0x3, RZ ;  /* 0x0000000308087819 */ /* 0x000fe400000012ff */
[----:B------:R-:W-:Y:S02]  /*dbc0*/  SHF.R.U64 R10, R10, 0x3, RZ ;  /* 0x000000030a0a7819 */ /* 0x000fe400000012ff */
[----:B------:R-:W-:Y:S01]  /*dbd0*/  LOP3.LUT R8, R8, R9, RZ, 0x3c, !PT ;  /* 0x0000000908087212 */ /* 0x000fe200078e3cff */
[--C-:B------:R-:W-:Y:S01]  /*dbe0*/  IMAD.X R9, RZ, RZ, R29.reuse, P4 ;  /* 0x000000ffff097224 */ /* 0x100fe200020e061d */
[----:B------:R-:W-:Y:S01]  /*dbf0*/  LOP3.LUT R10, R10, R11, RZ, 0x3c, !PT ;  /* 0x0000000b0a0a7212 */ /* 0x000fe200078e3cff */
[----:B------:R-:W-:Y:S01]  /*dc00*/  IMAD.X R11, RZ, RZ, R29, P3 ;  /* 0x000000ffff0b7224 */ /* 0x000fe200018e061d */
[C---:B------:R-:W-:Y:S02]  /*dc10*/  IADD3 R7, P5, R28.reuse, 0x6000, RZ ;  /* 0x000060001c077810 */ /* 0x040fe40007fbe0ff */
[----:B------:R-:W-:-:S02]  /*dc20*/  LOP3.LUT R5, R28, 0x380, RZ, 0xc0, !PT ;  /* 0x000003801c057812 */ /* 0x000fc400078ec0ff */
[----:B------:R-:W-:Y:S02]  /*dc30*/  LOP3.LUT R6, R7, 0x380, RZ, 0xc0, !PT ;  /* 0x0000038007067812 */ /* 0x000fe400078ec0ff */
[----:B------:R-:W-:Y:S02]  /*dc40*/  SHF.R.U64 R5, R5, 0x3, RZ ;  /* 0x0000000305057819 */ /* 0x000fe400000012ff */
[----:B------:R-:W-:Y:S02]  /*dc50*/  SHF.R.U64 R6, R6, 0x3, RZ ;  /* 0x0000000306067819 */ /* 0x000fe400000012ff */
[----:B------:R-:W-:Y:S02]  /*dc60*/  LOP3.LUT R28, R5, R28, RZ, 0x3c, !PT ;  /* 0x0000001c051c7212 */ /* 0x000fe400078e3cff */
[----:B------:R-:W-:Y:S01]  /*dc70*/  LOP3.LUT R6, R6, R7, RZ, 0x3c, !PT ;  /* 0x0000000706067212 */ /* 0x000fe200078e3cff */
[----:B------:R-:W-:Y:S01]  /*dc80*/  IMAD.X R7, RZ, RZ, R29, P5 ;  /* 0x000000ffff077224 */ /* 0x000fe200028e061d */
[----:B------:R-:W-:-:S02]  /*dc90*/  IADD3.X R5, RZ, R29, RZ, P6, !PT ;  /* 0x0000001dff057210 */ /* 0x000fc400037fe4ff */
[----:B--2---:R-:W-:Y:S01]  /*dca0*/  LOP3.LUT R31, R24, 0x2, RZ, 0x3c, !PT ;  /* 0x00000002181f7812 */ /* 0x004fe200078e3cff */
[----:B------:R-:W-:Y:S04]  /*dcb0*/  SHFL.IDX PT, R25, R25, R24, 0x1c1f ;  /* 0x001c1f1819197589 */ /* 0x000fe800000e0000 */
[----:B------:R-:W-:Y:S04]  /*dcc0*/  SHFL.IDX PT, R47, R47, R24, 0x1c1f ;  /* 0x001c1f182f2f7589 */ /* 0x000fe800000e0000 */
[----:B------:R-:W-:Y:S04]  /*dcd0*/  SHFL.IDX PT, R94, R94, R31, 0x1c1f ;  /* 0x001c1f1f5e5e7589 */ /* 0x000fe800000e0000 */
[----:B------:R-:W0:Y:S04]  /*dce0*/  SHFL.IDX PT, R90, R90, R31, 0x1c1f ;  /* 0x001c1f1f5a5a7589 */ /* 0x000e2800000e0000 */
[----:B------:R-:W-:Y:S04]  /*dcf0*/  SHFL.IDX PT, R63, R63, R24, 0x1c1f ;  /* 0x001c1f183f3f7589 */ /* 0x000fe800000e0000 */
[----:B------:R-:W-:Y:S04]  /*dd00*/  SHFL.IDX PT, R48, R48, R31, 0x1c1f ;  /* 0x001c1f1f30307589 */ /* 0x000fe800000e0000 */
[----:B------:R-:W-:Y:S04]  /*dd10*/  SHFL.IDX PT, R51, R51, R24, 0x1c1f ;  /* 0x001c1f1833337589 */ /* 0x000fe800000e0000 */
[----:B------:R-:W1:Y:S04]  /*dd20*/  SHFL.IDX PT, R46, R46, R31, 0x1c1f ;  /* 0x001c1f1f2e2e7589 */ /* 0x000e6800000e0000 */
[----:B------:R-:W-:Y:S04]  /*dd30*/  SHFL.IDX PT, R49, R49, R24, 0x1c1f ;  /* 0x001c1f1831317589 */ /* 0x000fe800000e0000 */
[----:B------:R-:W2:Y:S01]  /*dd40*/  SHFL.IDX PT, R60, R60, R31, 0x1c1f ;  /* 0x001c1f1f3c3c7589 */ /* 0x000ea200000e0000 */
[----:B0-----:R-:W-:-:S02]  /*dd50*/  SEL R32, R47, R90, P0 ;  /* 0x0000005a2f207207 */ /* 0x001fc40000000000 */
[----:B------:R-:W-:Y:S01]  /*dd60*/  SEL R34, R90, R47, P0 ;  /* 0x0000002f5a227207 */ /* 0x000fe20000000000 */
[----:B------:R-:W-:Y:S04]  /*dd70*/  SHFL.IDX PT, R65, R65, R24, 0x1c1f ;  /* 0x001c1f1841417589 */ /* 0x000fe800000e0000 */
[----:B------:R-:W0:Y:S04]  /*dd80*/  SHFL.IDX PT, R62, R62, R31, 0x1c1f ;  /* 0x001c1f1f3e3e7589 */ /* 0x000e2800000e0000 */
[----:B------:R-:W-:Y:S04]  /*dd90*/  SHFL.IDX PT, R53, R53, R24, 0x1c1f ;  /* 0x001c1f1835357589 */ /* 0x000fe800000e0000 */
[----:B------:R-:W-:Y:S01]  /*dda0*/  SHFL.IDX PT, R55, R55, R24, 0x1c1f ;  /* 0x001c1f1837377589 */ /* 0x000fe200000e0000 */
[----:B-1----:R-:W-:-:S03]  /*ddb0*/  SEL R38, R46, R51, P0 ;  /* 0x000000332e267207 */ /* 0x002fc60000000000 */
[----:B------:R-:W-:Y:S04]  /*ddc0*/  SHFL.IDX PT, R57, R57, R24, 0x1c1f ;  /* 0x001c1f1839397589 */ /* 0x000fe800000e0000 */
[----:B------:R-:W-:Y:S01]  /*ddd0*/  SHFL.IDX PT, R59, R59, R24, 0x1c1f ;  /* 0x001c1f183b3b7589 */ /* 0x000fe200000e0000 */
[----:B--2---:R-:W-:Y:S02]  /*dde0*/  SEL R33, R49, R60, P0 ;  /* 0x0000003c31217207 */ /* 0x004fe40000000000 */
[----:B------:R-:W-:Y:S01]  /*ddf0*/  SEL R35, R60, R49, P0 ;  /* 0x000000313c237207 */ /* 0x000fe20000000000 */
[----:B------:R-:W-:Y:S04]  /*de00*/  SHFL.IDX PT, R42, R61, R24, 0x1c1f ;  /* 0x001c1f183d2a7589 */ /* 0x000fe800000e0000 */
[----:B------:R-:W-:Y:S01]  /*de10*/  SHFL.IDX PT, R67, R67, R24, 0x1c1f ;  /* 0x001c1f1843437589 */ /* 0x000fe200000e0000 */
[----:B0-----:R-:W-:-:S03]  /*de20*/  SEL R39, R62, R65, P0 ;  /* 0x000000413e277207 */ /* 0x001fc60000000000 */
[----:B------:R-:W-:Y:S04]  /*de30*/  SHFL.IDX PT, R69, R69, R24, 0x1c1f ;  /* 0x001c1f1845457589 */ /* 0x000fe800000e0000 */
[----:B------:R-:W-:Y:S04]  /*de40*/  SHFL.IDX PT, R71, R71, R24, 0x1c1f ;  /* 0x001c1f1847477589 */ /* 0x000fe800000e0000 */
[----:B------:R-:W-:Y:S04]  /*de50*/  SHFL.IDX PT, R73, R73, R24, 0x1c1f ;  /* 0x001c1f1849497589 */ /* 0x000fe800000e0000 */
[----:B------:R0:W-:Y:S04]  /*de60*/  SHFL.IDX PT, R75, R75, R24, 0x1c1f ;  /* 0x001c1f184b4b7589 */ /* 0x0001e800000e0000 */
[----:B------:R-:W-:Y:S04]  /*de70*/  SHFL.IDX PT, R50, R50, R31, 0x1c1f ;  /* 0x001c1f1f32327589 */ /* 0x000fe800000e0000 */
[----:B------:R-:W-:Y:S01]  /*de80*/  SHFL.IDX PT, R72, R64, R31, 0x1c1f ;  /* 0x001c1f1f40487589 */ /* 0x000fe200000e0000 */
[----:B0-----:R-:W-:-:S03]  /*de90*/  SHF.R.S32.HI R24, RZ, 0x1f, R26 ;  /* 0x0000001fff187819 */ /* 0x001fc6000001141a */
[----:B------:R-:W-:Y:S01]  /*dea0*/  SHFL.IDX PT, R52, R52, R31, 0x1c1f ;  /* 0x001c1f1f34347589 */ /* 0x000fe200000e0000 */
[----:B------:R-:W-:Y:S02]  /*deb0*/  SEL R26, R94, R25, P0 ;  /* 0x000000195e1a7207 */ /* 0x000fe40000000000 */
[----:B------:R-:W-:Y:S01]  /*dec0*/  IADD3.X R41, R24, UR7, R27, P1, !PT ;  /* 0x0000000718297c10 */ /* 0x000fe20008ffe41b */
[----:B------:R-:W-:Y:S01]  /*ded0*/  SHFL.IDX PT, R74, R66, R31, 0x1c1f ;  /* 0x001c1f1f424a7589 */ /* 0x000fe200000e0000 */
[----:B------:R-:W-:Y:S01]  /*dee0*/  ULDC.64 UR6, c[0x0][0xb88] ;  /* 0x0002e20000067ab9 */ /* 0x000fe20000000a00 */
[----:B------:R-:W-:Y:S01]  /*def0*/  SEL R24, R25, R94, P0 ;  /* 0x0000005e19187207 */ /* 0x000fe20000000000 */
[----:B------:R-:W-:Y:S01]  /*df00*/  IMAD R36, R36, UR6, RZ ;  /* 0x0000000624247c24 */ /* 0x000fe2000f8e02ff */
[----:B------:R-:W-:Y:S01]  /*df10*/  SHFL.IDX PT, R54, R54, R31, 0x1c1f ;  /* 0x001c1f1f36367589 */ /* 0x000fe200000e0000 */
[----:B------:R-:W-:Y:S01]  /*df20*/  SEL R25, R63, R48, P0 ;  /* 0x000000303f197207 */ /* 0x000fe20000000000 */
[C---:B------:R-:W-:Y:S01]  /*df30*/  IMAD.WIDE.U32 R40, R37.reuse, UR6, R40 ;  /* 0x0000000625287c25 */ /* 0x040fe2000f8e0028 */
[----:B------:R-:W-:Y:S01]  /*df40*/  SEL R27, R48, R63, P0 ;  /* 0x0000003f301b7207 */ /* 0x000fe20000000000 */
[----:B------:R-:W-:Y:S01]  /*df50*/  SHFL.IDX PT, R76, R68, R31, 0x1c1f ;  /* 0x001c1f1f444c7589 */ /* 0x000fe200000e0000 */
[----:B------:R-:W-:Y:S01]  /*df60*/  LOP3.LUT P1, RZ, R188, 0x3, RZ, 0xc0, !PT ;  /* 0x00000003bcff7812 */ /* 0x000fe2000782c0ff */
[----:B------:R-:W-:Y:S01]  /*df70*/  IMAD R47, R37, UR7, R36 ;  /* 0x00000007252f7c24 */ /* 0x000fe2000f8e0224 */
[----:B------:R-:W-:Y:S01]  /*df80*/  SEL R36, R51, R46, P0 ;  /* 0x0000002e33247207 */ /* 0x000fe20000000000 */
[----:B------:R-:W0:Y:S01]  /*df90*/  SHFL.IDX PT, R56, R56, R31, 0x1c1f ;  /* 0x001c1f1f38387589 */ /* 0x000e2200000e0000 */
[----:B------:R-:W-:Y:S01]  /*dfa0*/  VIADD R46, R190, UR38 ;  /* 0x00000026be2e7c36 */ /* 0x000fe20008000000 */
[----:B------:R-:W-:Y:S01]  /*dfb0*/  ULDC.64 UR6, c[0x0][0xb50] ;  /* 0x0002d40000067ab9 */ /* 0x000fe20000000a00 */
[----:B------:R-:W-:Y:S01]  /*dfc0*/  SEL R37, R65, R62, P0 ;  /* 0x0000003e41257207 */ /* 0x000fe20000000000 */
[----:B------:R-:W1:Y:S04]  /*dfd0*/  SHFL.IDX PT, R78, R70, R31, 0x1c1f ;  /* 0x001c1f1f464e7589 */ /* 0x000e6800000e0000 */
[----:B------:R-:W2:Y:S04]  /*dfe0*/  SHFL.IDX PT, R43, R58, R31, 0x1c1f ;  /* 0x001c1f1f3a2b7589 */ /* 0x000ea800000e0000 */
[----:B------:R3:W4:Y:S04]  /*dff0*/  SHFL.IDX PT, R86, R86, R31, 0x1c1f ;  /* 0x001c1f1f56567589 */ /* 0x00072800000e0000 */
[----:B------:R2:W-:Y:S04]  /*e000*/  STSM.16.M88.4 [R83], R24 ;  /* 0x0000001853007844 */ /* 0x0005e80000000200 */
[----:B------:R4:W-:Y:S01]  /*e010*/  STSM.16.M88.4 [R44], R32 ;  /* 0x000000202c007844 */ /* 0x0009e20000000200 */
[----:B---3--:R-:W-:-:S03]  /*e020*/  IMAD R31, R30, UR5, RZ ;  /* 0x000000051e1f7c24 */ /* 0x008fc6000f8e02ff */
[----:B------:R3:W-:Y:S01]  /*e030*/  STSM.16.M88.4 [R45], R36 ;  /* 0x000000242d007844 */ /* 0x0007e20000000200 */
[----:B0-----:R-:W-:Y:S02]  /*e040*/  SEL R64, R59, R56, P0 ;  /* 0x000000383b407207 */ /* 0x001fe40000000000 */
[----:B------:R-:W-:Y:S02]  /*e050*/  ISETP.GE.OR P3, PT, R46, R31, P1 ;  /* 0x0000001f2e00720c */ /* 0x000fe40000f66670 */
[----:B------:R-:W-:Y:S02]  /*e060*/  SEL R66, R56, R59, P0 ;  /* 0x0000003b38427207 */ /* 0x000fe40000000000 */
[----:B-1----:R-:W-:Y:S01]  /*e070*/  SEL R65, R73, R78, P0 ;  /* 0x0000004e49417207 */ /* 0x002fe20000000000 */
[----:B--2---:R-:W-:Y:S01]  /*e080*/  VIADD R24, R46, 0x8 ;  /* 0x000000082e187836 */ /* 0x004fe20000000000 */
[----:B------:R-:W-:Y:S01]  /*e090*/  SEL R26, R50, R53, P0 ;  /* 0x00000035321a7207 */ /* 0x000fe20000000000 */
[----:B------:R-:W-:Y:S01]  /*e0a0*/  IMAD.IADD R25, R41, 0x1, R47 ;  /* 0x0000000129197824 */ /* 0x000fe200078e022f */
[----:B------:R-:W-:-:S02]  /*e0b0*/  LEA R41, P4, R40, UR6, 0x2 ;  /* 0x0000000628297c11 */ /* 0x000fc4000f8810ff */
[----:B------:R-:W-:Y:S02]  /*e0c0*/  ISETP.GE.OR P1, PT, R24, R31, P1 ;  /* 0x0000001f1800720c */ /* 0x000fe40000f26670 */
[----:B------:R-:W-:Y:S01]  /*e0d0*/  LEA.HI.X R40, R40, UR7, R25, 0x2, P4 ;  /* 0x0000000728287c11 */ /* 0x000fe2000a0f1419 */
[----:B------:R-:W-:Y:S01]  /*e0e0*/  SHFL.IDX PT, R60, R41, RZ, 0x1c1f ;  /* 0x001c1fff293c7589 */ /* 0x000fe200000e0000 */
[----:B------:R-:W-:Y:S02]  /*e0f0*/  SEL R24, R53, R50, P0 ;  /* 0x0000003235187207 */ /* 0x000fe40000000000 */
[----:B------:R-:W-:Y:S01]  /*e100*/  SEL R25, R67, R72, P0 ;  /* 0x0000004843197207 */ /* 0x000fe20000000000 */
[----:B------:R-:W0:Y:S01]  /*e110*/  SHFL.IDX PT, R61, R40, RZ, 0x1c1f ;  /* 0x001c1fff283d7589 */ /* 0x000e2200000e0000 */
[----:B------:R-:W-:Y:S02]  /*e120*/  SEL R27, R72, R67, P0 ;  /* 0x00000043481b7207 */ /* 0x000fe40000000000 */
[----:B----4-:R-:W-:Y:S01]  /*e130*/  SEL R32, R55, R52, P0 ;  /* 0x0000003437207207 */ /* 0x010fe20000000000 */
[----:B------:R-:W-:Y:S01]  /*e140*/  SHFL.IDX PT, R62, R41, 0x1, 0x1c1f ;  /* 0x003c1f00293e7f89 */ /* 0x000fe200000e0000 */
[----:B------:R-:W-:-:S02]  /*e150*/  SEL R34, R52, R55, P0 ;  /* 0x0000003734227207 */ /* 0x000fc40000000000 */
[----:B------:R-:W-:Y:S01]  /*e160*/  SEL R33, R69, R74, P0 ;  /* 0x0000004a45217207 */ /* 0x000fe20000000000 */
[----:B------:R-:W-:Y:S01]  /*e170*/  STSM.16.M88.4 [R82], R24 ;  /* 0x0000001852007844 */ /* 0x000fe20000000200 */
[----:B------:R-:W-:Y:S02]  /*e180*/  SEL R35, R74, R69, P0 ;  /* 0x000000454a237207 */ /* 0x000fe40000000000 */
[----:B------:R-:W-:Y:S01]  /*e190*/  SEL R44, R57, R54, P0 ;  /* 0x00000036392c7207 */ /* 0x000fe20000000000 */
[----:B------:R-:W1:Y:S01]  /*e1a0*/  SHFL.IDX PT, R63, R40, 0x1, 0x1c1f ;  /* 0x003c1f00283f7f89 */ /* 0x000e6200000e0000 */
[----:B------:R-:W-:Y:S02]  /*e1b0*/  SEL R46, R54, R57, P0 ;  /* 0x00000039362e7207 */ /* 0x000fe40000000000 */
[----:B---3--:R-:W-:Y:S01]  /*e1c0*/  SEL R45, R71, R76, P0 ;  /* 0x0000004c472d7207 */ /* 0x008fe20000000000 */
[----:B------:R-:W-:Y:S01]  /*e1d0*/  STSM.16.M88.4 [R81], R32 ;  /* 0x0000002051007844 */ /* 0x000fe20000000200 */
[----:B------:R-:W-:-:S02]  /*e1e0*/  SEL R47, R76, R71, P0 ;  /* 0x000000474c2f7207 */ /* 0x000fc40000000000 */
[----:B------:R-:W-:Y:S02]  /*e1f0*/  SEL R67, R78, R73, P0 ;  /* 0x000000494e437207 */ /* 0x000fe40000000000 */
[----:B------:R-:W-:Y:S01]  /*e200*/  SEL R68, R42, R43, P0 ;  /* 0x0000002b2a447207 */ /* 0x000fe20000000000 */
[----:B------:R-:W-:Y:S01]  /*e210*/  STSM.16.M88.4 [R80], R44 ;  /* 0x0000002c50007844 */ /* 0x000fe20000000200 */
[----:B------:R-:W-:Y:S02]  /*e220*/  SEL R70, R43, R42, P0 ;  /* 0x0000002a2b467207 */ /* 0x000fe40000000000 */
[----:B------:R-:W-:Y:S01]  /*e230*/  SEL R69, R75, R86, P0 ;  /* 0x000000564b457207 */ /* 0x000fe20000000000 */
[----:B------:R2:W-:Y:S01]  /*e240*/  STSM.16.M88.4 [R79], R64 ;  /* 0x000000404f007844 */ /* 0x0005e20000000200 */
[----:B------:R-:W-:-:S05]  /*e250*/  SEL R71, R86, R75, P0 ;  /* 0x0000004b56477207 */ /* 0x000fca0000000000 */
[----:B------:R-:W-:Y:S01]  /*e260*/  STSM.16.M88.4 [R77], R68 ;  /* 0x000000444d007844 */ /* 0x000fe20000000200 */
[----:B------:R-:W-:Y:S08]  /*e270*/  BAR.SYNC.DEFER_BLOCKING 0x1, 0x100 ;  /* 0x0044000000007b1d */ /* 0x000ff00000010000 */
[----:B--2---:R-:W2:Y:S01]  /*e280*/  @P2 LDC R65, c[0x0][0xbec] ;  /* 0x0002fb00ff412b82 */ /* 0x004ea20000000800 */
[----:B------:R-:W-:Y:S01]  /*e290*/  UIMAD UR5, UR12, UR8, URZ ;  /* 0x000000080c0572a4 */ /* 0x000fe2000f8e023f */
[----:B0-----:R0:W-:Y:S01]  /*e2a0*/  @!P3 ST.E desc[UR50][R60.64], R0 ;  /* 0x000000003c00b985 */ /* 0x0011e2000c101932 */
[----:B------:R-:W-:-:S03]  /*e2b0*/  UIMAD.WIDE.U32 UR6, UR40, UR8, URZ ;  /* 0x00000008280672a5 */ /* 0x000fc6000f8e003f */
[----:B-1----:R1:W-:Y:S02]  /*e2c0*/  @!P1 ST.E desc[UR50][R62.64], R2 ;  /* 0x000000023e009985 */ /* 0x0023e4000c101932 */
[----:B0-----:R-:W0:Y:S01]  /*e2d0*/  @P2 LDC R61, c[0x0][0xbf0] ;  /* 0x0002fc00ff3d2b82 */ /* 0x001e220000000800 */
[----:B------:R-:W-:Y:S01]  /*e2e0*/  IMAD R0, R22, 0x20, R23 ;  /* 0x0000002016007824 */ /* 0x000fe200078e0217 */
[----:B------:R-:W-:Y:S01]  /*e2f0*/  UIMAD UR5, UR40, UR9, UR5 ;  /* 0x00000009280572a4 */ /* 0x000fe2000f8e0205 */
[----:B------:R3:W5:Y:S02]  /*e300*/  LD.E.128 R44, desc[UR50][R6.64] ;  /* 0x00000032062c7980 */ /* 0x000764000c101d00 */
[----:B-1----:R-:W-:Y:S01]  /*e310*/  VIADD R2, R0, UR38 ;  /* 0x0000002600027c36 */ /* 0x002fe20008000000 */
[----:B------:R-:W-:Y:S01]  /*e320*/  UIMAD UR8, UR13, UR10, URZ ;  /* 0x0000000a0d0872a4 */ /* 0x000fe2000f8e023f */
[----:B------:R1:W5:Y:S02]  /*e330*/  LD.E.128 R52, desc[UR50][R8.64] ;  /* 0x0000003208347980 */ /* 0x000364000c101d00 */
[----:B--2---:R-:W-:Y:S01]  /*e340*/  @P2 IMAD.HI.U32 R0, R2, R65, RZ ;  /* 0x0000004102002227 */ /* 0x004fe200078e00ff */
[----:B------:R-:W-:Y:S01]  /*e350*/  UIADD3 UR7, UR7, UR5, URZ ;  /* 0x0000000507077290 */ /* 0x000fe2000fffe03f */
[----:B------:R2:W5:Y:S01]  /*e360*/  LD.E.128 R32, desc[UR50][R4.64] ;  /* 0x0000003204207980 */ /* 0x000562000c101d00 */
[----:B---3--:R-:W-:Y:S01]  /*e370*/  MOV R7, R2 ;  /* 0x0000000200077202 */ /* 0x008fe20000000f00 */
[----:B------:R-:W-:-:S02]  /*e380*/  UIMAD UR5, UR39, UR11, UR8 ;  /* 0x0000000b270572a4 */ /* 0x000fc4000f8e0208 */
[----:B------:R-:W5:Y:S01]  /*e390*/  LD.E.128 R48, desc[UR50][R28.64] ;  /* 0x000000321c307980 */ /* 0x000f62000c101d00 */
[----:B------:R-:W-:Y:S01]  /*e3a0*/  UIMAD.WIDE.U32 UR6, UR39, UR10, UR6 ;  /* 0x0000000a270672a5 */ /* 0x000fe2000f8e0006 */
[----:B------:R-:W-:Y:S02]  /*e3b0*/  ULDC.64 UR8, c[0x0][0xae0] ;  /* 0x0002b80000087ab9 */ /* 0x000fe40000000a00 */
[----:B------:R-:W5:Y:S04]  /*e3c0*/  LD.E.128 R40, desc[UR50][R20.64] ;  /* 0x0000003214287980 */ /* 0x000f68000c101d00 */
[----:B------:R-:W5:Y:S01]  /*e3d0*/  LD.E.128 R36, desc[UR50][R14.64] ;  /* 0x000000320e247980 */ /* 0x000f62000c101d00 */
[----:B0-----:R-:W-:Y:S01]  /*e3e0*/  @P2 SHF.R.U32.HI R7, RZ, R61, R0 ;  /* 0x0000003dff072219 */ /* 0x001fe20000011600 */
[----:B------:R-:W-:-:S02]  /*e3f0*/  UIADD3 UR5, UR7, UR5, URZ ;  /* 0x0000000507057290 */ /* 0x000fc4000fffe03f */
[----:B------:R-:W5:Y:S01]  /*e400*/  LD.E.128 R24, desc[UR50][R12.64] ;  /* 0x000000320c187980 */ /* 0x000f62000c101d00 */
[--C-:B------:R-:W-:Y:S01]  /*e410*/  SHF.R.S32.HI R0, RZ, 0x1f, R7.reuse ;  /* 0x0000001fff007819 */ /* 0x100fe20000011407 */
[----:B-1----:R-:W-:Y:S02]  /*e420*/  IMAD.MOV R9, RZ, RZ, -R7 ;  /* 0x000000ffff097224 */ /* 0x002fe400078e0a07 */
[----:B--2---:R-:W-:Y:S01]  /*e430*/  IMAD.U32 R5, RZ, RZ, UR7 ;  /* 0x00000007ff057e24 */ /* 0x004fe2000f8e00ff */
[----:B------:R0:W5:Y:S01]  /*e440*/  LD.E.128 R56, desc[UR50][R10.64] ;  /* 0x000000320a387980 */ /* 0x000162000c101d00 */
[----:B------:R-:W-:Y:S02]  /*e450*/  IMAD R0, R0, UR8, RZ ;  /* 0x0000000800007c24 */ /* 0x000fe4000f8e02ff */
[----:B------:R-:W-:Y:S01]  /*e460*/  IMAD R9, R30, R9, R2 ;  /* 0x000000091e097224 */ /* 0x000fe200078e0202 */
[----:B------:R-:W-:Y:S01]  /*e470*/  @!PT LDS RZ, [RZ] ;  /* 0x00000000fffff984 */ /* 0x000fe20000000800 */
[----:B------:R-:W-:Y:S01]  /*e480*/  @!PT LDS RZ, [RZ] ;  /* 0x00000000fffff984 */ /* 0x000fe20000000800 */
[----:B------:R-:W-:Y:S01]  /*e490*/  @!PT LDS RZ, [RZ] ;  /* 0x00000000fffff984 */ /* 0x000fe20000000800 */
[----:B------:R-:W-:Y:S01]  /*e4a0*/  @!PT LDS RZ, [RZ] ;  /* 0x00000000fffff984 */ /* 0x000fe20000000800 */
[----:B------:R1:W-:Y:S06]  /*e4b0*/  MEMBAR.ALL.CTA ;  /* 0x0000000000007992 */ /* 0x0003ec0000008000 */
[----:B-1----:R-:W1:Y:S01]  /*e4c0*/  FENCE.VIEW.ASYNC.S ;  /* 0x00000000000073c6 */ /* 0x002e620000000000 */
[----:B------:R-:W-:Y:S01]  /*e4d0*/  IMAD.U32 R4, RZ, RZ, UR6 ;  /* 0x00000006ff047e24 */ /* 0x000fe2000f8e00ff */
[----:B------:R-:W-:Y:S01]  /*e4e0*/  ULDC.64 UR6, c[0x0][0xad8] ;  /* 0x0002b60000067ab9 */ /* 0x000fe20000000a00 */
[----:B------:R-:W-:-:S02]  /*e4f0*/  IMAD.U32 R5, RZ, RZ, UR5 ;  /* 0x00000005ff057e24 */ /* 0x000fc4000f8e00ff */
[C---:B0-----:R-:W-:Y:S01]  /*e500*/  IMAD R11, R7.reuse, UR9, R0 ;  /* 0x00000009070b7c24 */ /* 0x041fe2000f8e0200 */
[----:B------:R-:W-:Y:S01]  /*e510*/  SHF.R.S32.HI R0, RZ, 0x1f, R9 ;  /* 0x0000001fff007819 */ /* 0x000fe20000011409 */
[----:B------:R-:W-:-:S04]  /*e520*/  IMAD.WIDE.U32 R4, R7, UR8, R4 ;  /* 0x0000000807047c25 */ /* 0x000fc8000f8e0004 */
[----:B------:R-:W-:Y:S02]  /*e530*/  IMAD.IADD R5, R5, 0x1, R11 ;  /* 0x0000000105057824 */ /* 0x000fe400078e020b */
[----:B------:R-:W-:Y:S02]  /*e540*/  IMAD R2, R0, UR6, RZ ;  /* 0x0000000600027c24 */ /* 0x000fe4000f8e02ff */
[----:B------:R-:W-:Y:S02]  /*e550*/  VIADD R8, R23, UR38 ;  /* 0x0000002617087c36 */ /* 0x000fe40008000000 */
[C---:B------:R-:W-:Y:S02]  /*e560*/  IMAD R7, R9.reuse, UR7, R2 ;  /* 0x0000000709077c24 */ /* 0x040fe4000f8e0202 */
[----:B------:R-:W-:Y:S01]  /*e570*/  IMAD.WIDE.U32 R4, R9, UR6, R4 ;  /* 0x0000000609047c25 */ /* 0x000fe2000f8e0004 */
[----:B------:R-:W-:Y:S01]  /*e580*/  ISETP.GE.AND P2, PT, R8, R31, PT ;  /* 0x0000001f0800720c */ /* 0x000fe20003f46270 */
[----:B------:R-:W-:-:S02]  /*e590*/  ULDC.64 UR6, c[0x0][0xa80] ;  /* 0x0002a00000067ab9 */ /* 0x000fc40000000a00 */
[----:B------:R-:W-:Y:S01]  /*e5a0*/  VIADD R0, R8, 0x20 ;  /* 0x0000002008007836 */ /* 0x000fe20000000000 */
[----:B------:R-:W-:Y:S01]  /*e5b0*/  IADD3 R5, R5, R7, RZ ;  /* 0x0000000705057210 */ /* 0x000fe20007ffe0ff */
[----:B------:R-:W-:Y:S01]  /*e5c0*/  VIADD R3, R3, 0x22820 ;  /* 0x0002282003037836 */ /* 0x000fe20000000000 */
[----:B------:R-:W-:Y:S02]  /*e5d0*/  LEA R6, P3, R4, UR6, 0x1 ;  /* 0x0000000604067c11 */ /* 0x000fe4000f8608ff */
        /* <DEDUP_REMOVED lines=13> */
[CC--:B-1----:R-:W-:Y:S02]  /*e6b0*/  @!P2 LEA R2, P4, R16.reuse, R4.reuse, 0x1 ;  /* 0x000000041002a211 */ /* 0x0c2fe400078808ff */
[C---:B------:R-:W-:Y:S02]  /*e6c0*/  @!P3 LEA R4, P5, R19.reuse, R4, 0x1 ;  /* 0x000000041304b211 */ /* 0x040fe400078a08ff */
[-C--:B0-2---:R-:W-:Y:S02]  /*e6d0*/  @!P2 LEA.HI.X R3, R16, R0.reuse, R193, 0x1, P4 ;  /* 0x000000001003a211 */ /* 0x085fe400020f0cc1 */
[----:B------:R-:W-:-:S03]  /*e6e0*/  @!P3 LEA.HI.X R5, R19, R0, R192, 0x1, P5 ;  /* 0x000000001305b211 */ /* 0x000fc600028f0cc0 */
[----:B-----5:R3:W-:Y:S04]  /*e6f0*/  @!P2 ST.E.128 desc[UR50][R2.64], R48 ;  /* 0x000000300200a985 */ /* 0x0207e8000c101d32 */
[----:B------:R3:W-:Y:S02]  /*e700*/  @!P3 ST.E.128 desc[UR50][R4.64], R56 ;  /* 0x000000380400b985 */ /* 0x0007e4000c101d32 */
.L_x_2496:
[----:B------:R-:W-:Y:S05]  /*e710*/  BSYNC B1 ;  /* 0x0000000000017941 */ /* 0x000fea0003800000 */
.L_x_2495:
        /* <DEDUP_REMOVED lines=9> */
[-C--:B0---4-:R-:W-:Y:S02]  /*e7b0*/  @!P3 LEA.HI.X R3, R16, R0.reuse, R193, 0x1, P0 ;  /* 0x000000001003b211 */ /* 0x091fe400000f0cc1 */
[----:B------:R-:W-:-:S03]  /*e7c0*/  @!P4 LEA.HI.X R5, R19, R0, R192, 0x1, P2 ;  /* 0x000000001305c211 */ /* 0x000fc600010f0cc0 */
[----:B-----5:R3:W-:Y:S04]  /*e7d0*/  @!P3 ST.E.128 desc[UR50][R2.64], R40 ;  /* 0x000000280200b985 */ /* 0x0207e8000c101d32 */
[----:B------:R3:W-:Y:S02]  /*e7e0*/  @!P4 ST.E.128 desc[UR50][R4.64], R52 ;  /* 0x000000340400c985 */ /* 0x0007e4000c101d32 */
.L_x_2498:
[----:B------:R-:W-:Y:S05]  /*e7f0*/  BSYNC B1 ;  /* 0x0000000000017941 */ /* 0x000fea0003800000 */
.L_x_2497:
        /* <DEDUP_REMOVED lines=11> */
[----:B-----5:R3:W-:Y:S04]  /*e8b0*/  @!P2 ST.E.128 desc[UR50][R2.64], R36 ;  /* 0x000000240200a985 */ /* 0x0207e8000c101d32 */
[----:B------:R3:W-:Y:S02]  /*e8c0*/  @!P3 ST.E.128 desc[UR50][R4.64], R44 ;  /* 0x0000002c0400b985 */ /* 0x0007e4000c101d32 */
.L_x_2500:
[----:B------:R-:W-:Y:S05]  /*e8d0*/  BSYNC B1 ;  /* 0x0000000000017941 */ /* 0x000fea0003800000 */
.L_x_2499:
        /* <DEDUP_REMOVED lines=16> */
.L_x_2494:
        /* <DEDUP_REMOVED lines=50> */
.L_x_2503:
[----:B------:R-:W-:Y:S05]  /*ed00*/  BSYNC B1 ;  /* 0x0000000000017941 */ /* 0x000fea0003800000 */
.L_x_2502:
[----:B------:R-:W-:Y:S01]  /*ed10*/  ULDC.64 UR10, c[0x0][0xae8] ;  /* 0x0002ba00000a7ab9 */ /* 0x000fe20000000a00 */
[----:B------:R-:W-:Y:S01]  /*ed20*/  VIADD R6, R6, UR38 ;  /* 0x0000002606067c36 */ /* 0x000fe20008000000 */
[----:B------:R-:W-:Y:S01]  /*ed30*/  UIMAD UR5, UR8, UR10, URZ ;  /* 0x0000000a080572a4 */ /* 0x000fe2000f8e023f */
[----:B------:R-:W-:Y:S01]  /*ed40*/  BSSY B1, `(.L_x_2504) ;  /* 0x0000034000017945 */ /* 0x000fe20003800000 */
[----:B------:R-:W-:Y:S01]  /*ed50*/  UIMAD.WIDE.U32 UR6, UR40, UR10, URZ ;  /* 0x0000000a280672a5 */ /* 0x000fe2000f8e003f */
[----:B0-----:R-:W-:Y:S01]  /*ed60*/  @P1 IMAD.HI.U32 R0, R6, R9, RZ ;  /* 0x0000000906001227 */ /* 0x001fe200078e00ff */
[----:B------:R-:W-:Y:S01]  /*ed70*/  UIMAD UR5, UR40, UR11, UR5 ;  /* 0x0000000b280572a4 */ /* 0x000fe2000f8e0205 */
[----:B--2---:R-:W-:Y:S02]  /*ed80*/  MOV R5, R6 ;  /* 0x0000000600057202 */ /* 0x004fe40000000f00 */
[----:B------:R-:W-:Y:S01]  /*ed90*/  ULDC.64 UR10, c[0x0][0xaf0] ;  /* 0x0002bc00000a7ab9 */ /* 0x000fe20000000a00 */
[----:B------:R-:W-:Y:S01]  /*eda0*/  UIADD3 UR7, UR7, UR5, URZ ;  /* 0x0000000507077290 */ /* 0x000fe2000fffe03f */
[----:B-1----:R-:W-:Y:S01]  /*edb0*/  @P1 SHF.R.U32.HI R5, RZ, R11, R0 ;  /* 0x0000000bff051219 */ /* 0x002fe20000011600 */
[----:B------:R-:W-:-:S02]  /*edc0*/  UIMAD UR5, UR9, UR10, URZ ;  /* 0x0000000a090572a4 */ /* 0x000fc4000f8e023f */
[----:B------:R-:W-:Y:S01]  /*edd0*/  UIMAD.WIDE.U32 UR6, UR39, UR10, UR6 ;  /* 0x0000000a270672a5 */ /* 0x000fe2000f8e0006 */
[--C-:B------:R-:W-:Y:S01]  /*ede0*/  SHF.R.S32.HI R0, RZ, 0x1f, R5.reuse ;  /* 0x0000001fff007819 */ /* 0x100fe20000011405 */
[----:B------:R-:W-:Y:S01]  /*edf0*/  UIMAD UR5, UR39, UR11, UR5 ;  /* 0x0000000b270572a4 */ /* 0x000fe2000f8e0205 */
[----:B------:R-:W-:Y:S01]  /*ee00*/  IMAD.MOV R7, RZ, RZ, -R5 ;  /* 0x000000ffff077224 */ /* 0x000fe200078e0a05 */
[----:B------:R-:W-:Y:S02]  /*ee10*/  ULDC.64 UR8, c[0x0][0xae0] ;  /* 0x0002b80000087ab9 */ /* 0x000fe40000000a00 */
[----:B------:R-:W-:Y:S01]  /*ee20*/  UIADD3 UR5, UR7, UR5, URZ ;  /* 0x0000000507057290 */ /* 0x000fe2000fffe03f */
[----:B------:R-:W-:Y:S02]  /*ee30*/  IMAD R0, R0, UR8, RZ ;  /* 0x0000000800007c24 */ /* 0x000fe4000f8e02ff */
[----:B------:R-:W-:Y:S02]  /*ee40*/  IMAD R7, R8, R7, R6 ;  /* 0x0000000708077224 */ /* 0x000fe400078e0206 */
[----:B------:R-:W-:-:S02]  /*ee50*/  IMAD.U32 R3, RZ, RZ, UR7 ;  /* 0x00000007ff037e24 */ /* 0x000fc4000f8e00ff */
[----:B------:R-:W-:Y:S01]  /*ee60*/  IMAD.U32 R2, RZ, RZ, UR6 ;  /* 0x00000006ff027e24 */ /* 0x000fe2000f8e00ff */
[----:B------:R-:W-:Y:S01]  /*ee70*/  ULDC.64 UR6, c[0x0][0xad8] ;  /* 0x0002b60000067ab9 */ /* 0x000fe20000000a00 */
[----:B------:R-:W-:Y:S01]  /*ee80*/  IMAD.U32 R3, RZ, RZ, UR5 ;  /* 0x00000005ff037e24 */ /* 0x000fe2000f8e00ff */
[----:B------:R-:W-:Y:S01]  /*ee90*/  ULDC UR5, c[0x0][0xa88] ;  /* 0x0002a20000057ab9 */ /* 0x000fe20000000800 */
[C---:B------:R-:W-:Y:S01]  /*eea0*/  IMAD R9, R5.reuse, UR9, R0 ;  /* 0x0000000905097c24 */ /* 0x040fe2000f8e0200 */
[----:B------:R-:W-:Y:S01]  /*eeb0*/  SHF.R.S32.HI R0, RZ, 0x1f, R7 ;  /* 0x0000001fff007819 */ /* 0x000fe20000011407 */
[----:B------:R-:W-:-:S04]  /*eec0*/  IMAD.WIDE.U32 R2, R5, UR8, R2 ;  /* 0x0000000805027c25 */ /* 0x000fc8000f8e0002 */
        /* <DEDUP_REMOVED lines=27> */
.L_x_2505:
[----:B------:R-:W-:Y:S05]  /*f080*/  BSYNC B1 ;  /* 0x0000000000017941 */ /* 0x000fea0003800000 */
.L_x_2504:
        /* <DEDUP_REMOVED lines=13> */
.L_x_2507:
[----:B------:R-:W-:Y:S05]  /*f160*/  BSYNC B1 ;  /* 0x0000000000017941 */ /* 0x000fea0003800000 */
.L_x_2506:
        /* <DEDUP_REMOVED lines=13> */
.L_x_2509:
[----:B------:R-:W-:Y:S05]  /*f240*/  BSYNC B1 ;  /* 0x0000000000017941 */ /* 0x000fea0003800000 */
.L_x_2508:
[----:B---3--:R-:W-:Y:S01]  /*f250*/  IADD3 R3, R6, 0x60, RZ ;  /* 0x0000006006037810 */ /* 0x008fe20007ffe0ff */
[----:B0-----:R0:W3:Y:S03]  /*f260*/  SHFL.IDX PT, R0, R5, 0x3, 0x181f ;  /* 0x00781f0005007f89 */ /* 0x0010e600000e0000 */
[----:B------:R-:W-:Y:S01]  /*f270*/  ISETP.GE.AND P0, PT, R3, R9, PT ;  /* 0x000000090300720c */ /* 0x000fe20003f06270 */
[----:B-1----:R0:W1:-:S12]  /*f280*/  SHFL.IDX PT, R2, R4, 0x3, 0x181f ;  /* 0x00781f0004027f89 */ /* 0x00205800000e0000 */
[----:B0-----:R-:W-:Y:S05]  /*f290*/  @P0 BRA `(.L_x_2501) ;  /* 0x0000000000240947 */ /* 0x001fea0003800000 */
[----:B------:R-:W-:Y:S02]  /*f2a0*/  ULDC UR5, c[0x0][0xac8] ;  /* 0x0002b20000057ab9 */ /* 0x000fe40000000800 */
[----:B------:R-:W-:Y:S02]  /*f2b0*/  ISETP.GE.AND P2, PT, R16, UR5, PT ;  /* 0x0000000510007c0c */ /* 0x000fe4000bf46270 */
[----:B------:R-:W-:-:S11]  /*f2c0*/  ISETP.GE.AND P3, PT, R19, UR5, PT ;  /* 0x0000000513007c0c */ /* 0x000fd6000bf66270 */
[CC--:B-12-4-:R-:W-:Y:S02]  /*f2d0*/  @!P2 LEA R4, P0, R16.reuse, R2.reuse, 0x1 ;  /* 0x000000021004a211 */ /* 0x0d6fe400078008ff */
[C---:B------:R-:W-:Y:S02]  /*f2e0*/  @!P3 LEA R2, P1, R19.reuse, R2, 0x1 ;  /* 0x000000021302b211 */ /* 0x040fe400078208ff */
[-C--:B---3--:R-:W-:Y:S02]  /*f2f0*/  @!P2 LEA.HI.X R5, R16, R0.reuse, R193, 0x1, P0 ;  /* 0x000000001005a211 */ /* 0x088fe400000f0cc1 */
[----:B------:R-:W-:-:S03]  /*f300*/  @!P3 LEA.HI.X R3, R19, R0, R192, 0x1, P1 ;  /* 0x000000001303b211 */ /* 0x000fc600008f0cc0 */
[----:B------:R0:W-:Y:S04]  /*f310*/  @!P2 ST.E.128 desc[UR50][R4.64], RZ ;  /* 0x000000ff0400a985 */ /* 0x0001e8000c101d32 */
[----:B------:R0:W-:Y:S02]  /*f320*/  @!P3 ST.E.128 desc[UR50][R2.64], RZ ;  /* 0x000000ff0200b985 */ /* 0x0001e4000c101d32 */
.L_x_2501:
[----:B------:R-:W-:Y:S05]  /*f330*/  BSYNC B0 ;  /* 0x0000000000007941 */ /* 0x000fea0003800000 */
.L_x_2493:
[----:B------:R-:W-:Y:S02]  /*f340*/  ULDC UR5, c[0x0][0xc38] ;  /* 0x00030e0000057ab9 */ /* 0x000fe40000000800 */
[----:B------:R-:W-:-:S06]  /*f350*/  UISETP.GE.AND UP0, UPT, UR4, UR5, UPT ;  /* 0x000000050400728c */ /* 0x000fcc000bf06270 */
[----:B------:R-:W-:-:S13]  /*f360*/  PLOP3.LUT P0, PT, PT, PT, UP0, 0x80, 0x0 ;  /* 0x000000000000781c */ /* 0x000fda0003f0f008 */
[----:B------:R-:W-:Y:S05]  /*f370*/  @!P0 BRA `(.L_x_2510) ;  /* 0xffffff1800608947 */ /* 0x000fea000383ffff */
[----:B------:R-:W-:Y:S05]  /*f380*/  EXIT ;  /* 0x000000000000794d */ /* 0x000fea0003800000 */
.L_x_2452:
[----:B------:R-:W-:-:S08]  /*f390*/  NOP ;  /* 0x0000000000007918 */ /* 0x000fd00000000000 */
[----:B------:R-:W0:-:S00]  /*f3a0*/  USETMAXREG.DEALLOC.CTAPOOL 0x28 ;  /* 0x00000028000079c8 */ /* 0x000e0000080e0500 */
[----:B0-----:R-:W-:-:S06]  /*f3b0*/  LOP3.LUT R0, R0, 0x3, RZ, 0xc0, !PT ;  /* 0x0000000300007812 */ /* 0x001fcc00078ec0ff */
[----:B------:R-:W0:Y:S01]  /*f3c0*/  S2UR UR5, SR_CTAID.X ;  /* 0x00000000000579c3 */ /* 0x000e220000002500 */
[----:B------:R-:W-:Y:S01]  /*f3d0*/  LOP3.LUT R16, R16, 0xffffefff, RZ, 0xc0, !PT ;  /* 0xffffefff10107812 */ /* 0x000fe200078ec0ff */
[----:B------:R-:W-:Y:S01]  /*f3e0*/  STL [R1+0x20], RZ ;  /* 0x000020ff01007387 */ /* 0x000fe20000100800 */
[----:B------:R-:W-:Y:S02]  /*f3f0*/  IMAD.MOV.U32 R35, RZ, RZ, 0x1 ;  /* 0x00000001ff237424 */ /* 0x000fe400078e00ff */
[----:B------:R-:W-:Y:S01]  /*f400*/  IMAD.MOV.U32 R29, RZ, RZ, RZ ;  /* 0x000000ffff1d7224 */ /* 0x000fe200078e00ff */
        /* <DEDUP_REMOVED lines=9> */
[----:B------:R-:W-:Y:S01]  /*f4a0*/  ULDC UR4, c[0x0][0x424] ;  /* 0x0001090000047ab9 */ /* 0x000fe20000000800 */
[----:B------:R-:W-:Y:S01]  /*f4b0*/  UISETP.NE.U32.AND UP0, UPT, UR6, URZ, UPT ;  /* 0x0000003f0600728c */ /* 0x000fe2000bf05070 */
[----:B------:R-:W-:Y:S01]  /*f4c0*/  ULDC UR8, c[0x0][0x2b8] ;  /* 0x0000ae0000087ab9 */ /* 0x000fe20000000800 */
[----:B------:R-:W-:Y:S02]  /*f4d0*/  ULDC UR39, c[0x0][0x288] ;  /* 0x0000a20000277ab9 */ /* 0x000fe40000000800 */
[----:B------:R-:W-:Y:S01]  /*f4e0*/  UISETP.NE.AND.EX UP0, UPT, UR7, URZ, UPT, UP0 ;  /* 0x0000003f0700728c */ /* 0x000fe2000bf05300 */
[----:B------:R-:W-:Y:S02]  /*f4f0*/  ULDC UR38, c[0x0][0x448] ;  /* 0x0001120000267ab9 */ /* 0x000fe40000000800 */
[----:B------:R-:W-:Y:S01]  /*f500*/  ULDC.64 UR6, c[0x0][0x2f0] ;  /* 0x0000bc0000067ab9 */ /* 0x000fe20000000a00 */
[----:B------:R-:W-:Y:S01]  /*f510*/  ULOP3.LUT UR45, UR37, 0x2, URZ, 0xfc, !UPT ;  /* 0x00000002252d7892 */ /* 0x000fe2000f8efc3f */
[C---:B0-----:R-:W-:Y:S01]  /*f520*/  IMAD.SHL.U32 R2, R7.reuse, 0x80, RZ ;  /* 0x0000008007027824 */ /* 0x041fe200078e00ff */
[C---:B------:R-:W-:Y:S01]  /*f530*/  LOP3.LUT R9, R7.reuse, 0x7f, RZ, 0xc0, !PT ;  /* 0x0000007f07097812 */ /* 0x040fe200078ec0ff */
[C---:B------:R-:W-:Y:S01]  /*f540*/  IMAD.SHL.U32 R4, R7.reuse, 0x20, RZ ;  /* 0x0000002007047824 */ /* 0x040fe200078e00ff */
[C---:B------:R-:W-:Y:S01]  /*f550*/  LOP3.LUT P0, RZ, R7.reuse, 0x4, RZ, 0xc0, !PT ;  /* 0x0000000407ff7812 */ /* 0x040fe2000780c0ff */
[C---:B------:R-:W-:Y:S01]  /*f560*/  IMAD.SHL.U32 R10, R7.reuse, 0x4, RZ ;  /* 0x00000004070a7824 */ /* 0x040fe200078e00ff */
[----:B------:R-:W-:Y:S01]  /*f570*/  SHF.R.U32.HI R0, RZ, 0x5, R9 ;  /* 0x00000005ff007819 */ /* 0x000fe20000011609 */
[----:B------:R-:W-:Y:S01]  /*f580*/  IMAD.SHL.U32 R8, R7, 0x2, RZ ;  /* 0x0000000207087824 */ /* 0x000fe200078e00ff */
[----:B------:R-:W-:-:S02]  /*f590*/  LOP3.LUT R3, R2, 0x380, RZ, 0xc0, !PT ;  /* 0x0000038002037812 */ /* 0x000fc400078ec0ff */
[----:B------:R-:W-:-:S03]  /*f5a0*/  LOP3.LUT R5, R4, 0x60, RZ, 0xc0, !PT ;  /* 0x0000006004057812 */ /* 0x000fc600078ec0ff */
[C---:B------:R-:W-:Y:S02]  /*f5b0*/  IMAD R3, R0.reuse, 0x10, R3 ;  /* 0x0000001000037824 */ /* 0x040fe400078e0203 */
[----:B------:R-:W-:Y:S01]  /*f5c0*/  IMAD R6, R0, 0x200, R5 ;  /* 0x0000020000067824 */ /* 0x000fe200078e0205 */
[C---:B------:R-:W-:Y:S01]  /*f5d0*/  LOP3.LUT R5, R4.reuse, 0x80, RZ, 0xc0, !PT ;  /* 0x0000008004057812 */ /* 0x040fe200078ec0ff */
[----:B------:R-:W-:Y:S01]  /*f5e0*/  IMAD.SHL.U32 R0, R7, 0x10, RZ ;  /* 0x0000001007007824 */ /* 0x000fe200078e00ff */
[----:B------:R-:W-:Y:S02]  /*f5f0*/  LOP3.LUT R4, R4, 0x100, RZ, 0xc0, !PT ;  /* 0x0000010004047812 */ /* 0x000fe400078ec0ff */
[----:B------:R-:W-:Y:S02]  /*f600*/  LOP3.LUT R5, R5, 0x10, R7, 0xf8, !PT ;  /* 0x0000001005057812 */ /* 0x000fe400078ef807 */
[----:B------:R-:W-:Y:S02]  /*f610*/  LOP3.LUT R7, R0, 0x3f0, RZ, 0xc0, !PT ;  /* 0x000003f000077812 */ /* 0x000fe400078ec0ff */
[----:B------:R-:W-:-:S02]  /*f620*/  LOP3.LUT R5, R5, 0x10, R10, 0x78, !PT ;  /* 0x0000001005057812 */ /* 0x000fc400078e780a */
[----:B------:R-:W-:Y:S02]  /*f630*/  LOP3.LUT R7, R7, 0x70, R8, 0x78, !PT ;  /* 0x0000007007077812 */ /* 0x000fe400078e7808 */
[----:B------:R-:W2:Y:S01]  /*f640*/  LDL R8, [R1+0x4] ;  /* 0x0000040001087983 */ /* 0x000ea20000100800 */
[----:B------:R-:W-:Y:S02]  /*f650*/  LOP3.LUT R3, R3, 0x70, R0, 0x78, !PT ;  /* 0x0000007003037812 */ /* 0x000fe400078e7800 */
[----:B------:R-:W-:Y:S02]  /*f660*/  LOP3.LUT R33, R0, 0x70, RZ, 0xc0, !PT ;  /* 0x0000007000217812 */ /* 0x000fe400078ec0ff */
[----:B------:R-:W-:Y:S02]  /*f670*/  IADD3 R4, R5, R6, R4 ;  /* 0x0000000605047210 */ /* 0x000fe40007ffe004 */
[----:B------:R-:W-:Y:S01]  /*f680*/  LOP3.LUT R2, R3, 0xc00, R2, 0xf8, !PT ;  /* 0x00000c0003027812 */ /* 0x000fe200078ef802 */
[----:B------:R-:W-:Y:S01]  /*f690*/  IMAD.U32 R3, RZ, RZ, UR5 ;  /* 0x00000005ff037e24 */ /* 0x000fe2000f8e00ff */
[----:B------:R-:W-:Y:S01]  /*f6a0*/  ISETP.GE.AND P2, PT, R33, UR7, PT ;  /* 0x0000000721007c0c */ /* 0x000fe2000bf46270 */
[----:B------:R0:W-:Y:S01]  /*f6b0*/  STL [R1+0xc], R4 ;  /* 0x00000c0401007387 */ /* 0x0001e20000100800 */
[----:B------:R-:W-:-:S03]  /*f6c0*/  MOV R17, 0x400 ;  /* 0x0000040000117802 */ /* 0x000fc60000000f00 */
[----:B------:R1:W-:Y:S04]  /*f6d0*/  STL [R1+0x10], R2 ;  /* 0x0000100201007387 */ /* 0x0003e80000100800 */
[----:B------:R3:W-:Y:S01]  /*f6e0*/  STL [R1+0x18], R3 ;  /* 0x0000180301007387 */ /* 0x0007e20000100800 */
[----:B0-----:R-:W-:Y:S02]  /*f6f0*/  SHF.R.U32.HI R4, RZ, 0x3, R9 ;  /* 0x00000003ff047819 */ /* 0x001fe40000011609 */
[----:B-1----:R-:W-:Y:S02]  /*f700*/  MOV R2, 0x40 ;  /* 0x0000004000027802 */ /* 0x002fe40000000f00 */
[----:B---3--:R-:W-:Y:S02]  /*f710*/  LOP3.LUT R3, R7, 0x400, R0, 0xf8, !PT ;  /* 0x0000040007037812 */ /* 0x008fe400078ef800 */
[----:B------:R-:W-:-:S02]  /*f720*/  ISETP.GE.AND P1, PT, R33, UR7, PT ;  /* 0x0000000721007c0c */ /* 0x000fc4000bf26270 */
[----:B------:R-:W-:Y:S02]  /*f730*/  LOP3.LUT R16, R16, 0xfffffffe, RZ, 0xc0, !PT ;  /* 0xfffffffe10107812 */ /* 0x000fe400078ec0ff */
[----:B------:R-:W-:Y:S02]  /*f740*/  LOP3.LUT R4, R4, 0x70, R0, 0xf8, !PT ;  /* 0x0000007004047812 */ /* 0x000fe400078ef800 */
[----:B------:R-:W-:Y:S01]  /*f750*/  SEL R5, R2, 0xffffffc0, !P0 ;  /* 0xffffffc002057807 */ /* 0x000fe20004000000 */
[----:B------:R0:W-:Y:S01]  /*f760*/  STL [R1+0x8], R3 ;  /* 0x0000080301007387 */ /* 0x0001e20000100800 */
[----:B------:R-:W-:-:S03]  /*f770*/  @P2 LOP3.LUT R16, R16, 0x1, RZ, 0xfc, !PT ;  /* 0x0000000110102812 */ /* 0x000fc600078efcff */
[----:B------:R0:W-:Y:S01]  /*f780*/  STL [R1+0x20], RZ ;  /* 0x000020ff01007387 */ /* 0x0001e20000100800 */
[----:B------:R-:W-:-:S03]  /*f790*/  LOP3.LUT R16, R16, 0xfffffdff, RZ, 0xc0, !PT ;  /* 0xfffffdff10107812 */ /* 0x000fc600078ec0ff */
[----:B------:R0:W-:Y:S01]  /*f7a0*/  STL [R1+0x14], R5 ;  /* 0x0000140501007387 */ /* 0x0001e20000100800 */
[----:B------:R-:W-:Y:S01]  /*f7b0*/  USEL UR4, UR4, 0x1, UP0 ;  /* 0x0000000104047887 */ /* 0x000fe20008000000 */
[----:B------:R-:W-:Y:S02]  /*f7c0*/  @P1 LOP3.LUT R16, R16, 0x200, RZ, 0xfc, !PT ;  /* 0x0000020010101812 */ /* 0x000fe400078efcff */
[----:B------:R-:W-:Y:S01]  /*f7d0*/  ISETP.GE.AND P1, PT, R33, UR8, PT ;  /* 0x0000000821007c0c */ /* 0x000fe2000bf26270 */
[----:B------:R-:W-:-:S04]  /*f7e0*/  UIMAD UR36, UR4, UR6, URZ ;  /* 0x00000006042472a4 */ /* 0x000fc8000f8e023f */
[----:B------:R-:W-:Y:S01]  /*f7f0*/  UIADD3 UR4, UR36, 0x9f, URZ ;  /* 0x0000009f24047890 */ /* 0x000fe2000fffe03f */
[----:B------:R-:W-:-:S03]  /*f800*/  LOP3.LUT R16, R16, 0xfffff7ff, RZ, 0xc0, !PT ;  /* 0xfffff7ff10107812 */ /* 0x000fc600078ec0ff */
[----:B------:R-:W-:Y:S01]  /*f810*/  UIMAD.WIDE UR4, UR4, 0x66666667, URZ ;  /* 0x66666667040478a5 */ /* 0x000fe2000f8e023f */
[----:B------:R-:W-:Y:S01]  /*f820*/  IMAD.MOV.U32 R35, RZ, RZ, 0x1 ;  /* 0x00000001ff237424 */ /* 0x000fe200078e00ff */
[----:B------:R-:W-:Y:S01]  /*f830*/  LOP3.LUT R2, R4, 0x80, RZ, 0xfc, !PT ;  /* 0x0000008004027812 */ /* 0x000fe200078efcff */
[----:B------:R-:W-:Y:S01]  /*f840*/  IMAD.MOV.U32 R29, RZ, RZ, RZ ;  /* 0x000000ffff1d7224 */ /* 0x000fe200078e00ff */
[----:B------:R-:W-:Y:S01]  /*f850*/  USHF.R.U32.HI UR40, URZ, 0x1f, UR5 ;  /* 0x0000001f3f287899 */ /* 0x000fe20008011605 */
[----:B------:R-:W-:Y:S01]  /*f860*/  @P1 LOP3.LUT R16, R16, 0x800, RZ, 0xfc, !PT ;  /* 0x0000080010101812 */ /* 0x000fe200078efcff */
[----:B------:R-:W-:Y:S02]  /*f870*/  UIMAD UR38, UR38, UR39, URZ ;  /* 0x00000027262672a4 */ /* 0x000fe4000f8e023f */
[----:B------:R-:W-:Y:S02]  /*f880*/  ULOP3.LUT UR46, UR37, 0x1, URZ, 0xfc, !UPT ;  /* 0x00000001252e7892 */ /* 0x000fe4000f8efc3f */
[----:B------:R-:W-:-:S02]  /*f890*/  UIADD3 UR39, UR36, 0xa0, -UR39 ;  /* 0x000000a024277890 */ /* 0x000fc4000fffe827 */
[----:B------:R-:W-:Y:S01]  /*f8a0*/  ULEA.HI.SX32 UR40, UR5, UR40, 0x1a ;  /* 0x0000002805287291 */ /* 0x000fe2000f8fd23f */
[----:B------:R-:W-:Y:S01]  /*f8b0*/  ULDC UR47, c[0x0][0xc] ;  /* 0x00000300002f7ab9 */ /* 0x000fe20000000800 */
[----:B--2---:R-:W-:-:S05]  /*f8c0*/  LEA R17, R8, R17, 0x18 ;  /* 0x0000001108117211 */ /* 0x004fca00078ec0ff */
[----:B------:R-:W-:-:S05]  /*f8d0*/  IMAD.IADD R0, R17, 0x1, R3 ;  /* 0x0000000111007824 */ /* 0x000fca00078e0203 */
[----:B------:R0:W-:Y:S02]  /*f8e0*/  STL [R1+0x1c], R0 ;  /* 0x00001c0001007387 */ /* 0x0001e40000100800 */
.L_x_2576:
        /* <DEDUP_REMOVED lines=23> */
.L_x_2512:
[----:B------:R-:W-:Y:S01]  /*fa60*/  ULDC UR8, c[0x0][0xc54] ;  /* 0x0003150000087ab9 */ /* 0x000fe20000000800 */
[----:B------:R-:W-:Y:S01]  /*fa70*/  UMOV UR6, UR7 ;  /* 0x0000000700067c82 */ /* 0x000fe20008000000 */
[----:B------:R-:W-:-:S11]  /*fa80*/  UISETP.NE.AND UP0, UPT, UR8, 0x1, UPT ;  /* 0x000000010800788c */ /* 0x000fd6000bf05270 */
[----:B------:R-:W-:Y:S02]  /*fa90*/  @UP0 ULDC.64 UR10, c[0x0][0xc58] ;  /* 0x00031600000a0ab9 */ /* 0x000fe40000000a00 */
[----:B------:R-:W-:-:S04]  /*faa0*/  UIMAD.WIDE.U32 UR4, UR7, UR10, URZ ;  /* 0x0000000a070472a5 */ /* 0x000fc8000f8e003f */
[----:B------:R-:W-:-:S04]  /*fab0*/  @UP0 USHF.R.U32.HI UR6, URZ, UR11, UR5 ;  /* 0x0000000b3f060299 */ /* 0x000fc80008011605 */
[----:B------:R-:W-:-:S12]  /*fac0*/  UIMAD UR4, UR6, UR8, URZ ;  /* 0x00000008060472a4 */ /* 0x000fd8000f8e023f */
.L_x_2513:
        /* <DEDUP_REMOVED lines=23> */
[----:B------:R-:W-:Y:S01]  /*fc40*/  UISETP.NE.AND UP2, UPT, UR5, 0x1, UPT ;  /* 0x000000010500788c */ /* 0x000fe2000bf45270 */
[----:B------:R-:W-:Y:S01]  /*fc50*/  BSSY B7, `(.L_x_2514) ;  /* 0x0000498000077945 */ /* 0x000fe20003800000 */
[----:B------:R-:W-:Y:S02]  /*fc60*/  UIADD3 UR43, UR43, UR4, URZ ;  /* 0x000000042b2b7290 */ /* 0x000fe4000fffe03f */
[----:B------:R-:W-:Y:S02]  /*fc70*/  UP2UR UR48, UPR, URZ, 0x4 ;  /* 0x000000043f307883 */ /* 0x000fe40008000000 */
[----:B------:R-:W-:-:S04]  /*fc80*/  USHF.L.U32 UR6, UR43, 0x7, URZ ;  /* 0x000000072b067899 */ /* 0x000fc8000800063f */
[----:B------:R-:W-:Y:S01]  /*fc90*/  UIADD3 UR6, UR6, 0x7f, URZ ;  /* 0x0000007f06067890 */ /* 0x000fe2000fffe03f */
[----:B------:R-:W-:Y:S01]  /*fca0*/  @UP2 ULDC UR4, c[0x0][0x44c] ;  /* 0x0001130000042ab9 */ /* 0x000fe20000000800 */
[----:B------:R-:W-:Y:S02]  /*fcb0*/  @UP2 ULDC UR7, c[0x0][0x450] ;  /* 0x0001140000072ab9 */ /* 0x000fe40000000800 */
[----:B------:R-:W-:-:S04]  /*fcc0*/  UIMAD.WIDE.U32 UR4, UR6, UR4, URZ ;  /* 0x00000004060472a5 */ /* 0x000fc8000f8e003f */
[----:B------:R-:W-:-:S04]  /*fcd0*/  @UP2 USHF.R.U32.HI UR6, URZ, UR7, UR5 ;  /* 0x000000073f062299 */ /* 0x000fc80008011605 */
[----:B------:R-:W-:-:S04]  /*fce0*/  UIADD3 UR4, UR39, UR6, URZ ;  /* 0x0000000627047290 */ /* 0x000fc8000fffe03f */
[----:B------:R-:W-:-:S04]  /*fcf0*/  UIMAD.WIDE UR4, UR4, 0x66666667, URZ ;  /* 0x66666667040478a5 */ /* 0x000fc8000f8e023f */
[----:B------:R-:W-:-:S04]  /*fd00*/  USHF.R.U32.HI UR4, URZ, 0x1f, UR5 ;  /* 0x0000001f3f047899 */ /* 0x000fc80008011605 */
[----:B------:R-:W-:-:S04]  /*fd10*/  ULEA.HI.SX32 UR4, UR5, UR4, 0x1a ;  /* 0x0000000405047291 */ /* 0x000fc8000f8fd23f */
[----:B------:R-:W-:-:S04]  /*fd20*/  UISETP.LT.AND UP0, UPT, UR40, UR4, UPT ;  /* 0x000000042800728c */ /* 0x000fc8000bf01270 */
[----:B------:R-:W-:-:S06]  /*fd30*/  USEL UR44, UR40, UR4, UP0 ;  /* 0x00000004282c7287 */ /* 0x000fcc0008000000 */
[----:B------:R-:W-:Y:S01]  /*fd40*/  ISETP.LT.AND P0, PT, RZ, UR44, PT ;  /* 0x0000002cff007c0c */ /* 0x000fe2000bf01270 */
[----:B--2---:R0:W-:-:S12]  /*fd50*/  STL [R1], R22 ;  /* 0x0000001601007387 */ /* 0x0041d80000100800 */
        /* <DEDUP_REMOVED lines=19> */
.L_x_2515:
        /* <DEDUP_REMOVED lines=19> */
[----:B01----:R-:W-:Y:S05]  /*ffc0*/  CALL.ABS.NOINC R2 ;  /* 0x0000000002007343 */ /* 0x003fea0003c00000 */
.L_x_2518:
[----:B------:R-:W-:Y:S05]  /*ffd0*/  BSYNC B6 ;  /* 0x0000000000067941 */ /* 0x000fea0003800000 */
.L_x_2517:
        /* <DEDUP_REMOVED lines=22> */
.L_x_2520:
[----:B------:R-:W-:Y:S05]  /*10140*/  BSYNC B6 ;  /* 0x0000000000067941 */ /* 0x000fea0003800000 */
.L_x_2519:
        /* <DEDUP_REMOVED lines=20> */
.L_x_2522:
[----:B------:R-:W-:Y:S05]  /*10290*/  BSYNC B6 ;  /* 0x0000000000067941 */ /* 0x000fea0003800000 */
.L_x_2521:
        /* <DEDUP_REMOVED lines=19> */
.L_x_2524:
[----:B------:R-:W-:Y:S05]  /*103d0*/  BSYNC B6 ;  /* 0x0000000000067941 */ /* 0x000fea0003800000 */
.L_x_2523:
        /* <DEDUP_REMOVED lines=8> */
[----:B------:R-:W-:Y:S01]  /*10460*/  MOV R2, UR4 ;  /* 0x0000000400027c02 */ /* 0x000fe20008000f00 */
[----:B------:R-:W-:Y:S01]  /*10470*/  IMAD.U32 R3, RZ, RZ, UR5 ;  /* 0x00000005ff037e24 */ /* 0x000fe2000f8e00ff */
[----:B-1----:R-:W-:Y:S01]  /*10480*/  ISETP.NE.AND P2, PT, R19, 0x1, PT ;  /* 0x000000011300780c */ /* 0x002fe20003f45270 */
[----:B------:R-:W-:-:S03]  /*10490*/  ULDC UR4, c[0x0][0xc48] ;  /* 0x0003120000047ab9 */ /* 0x000fc60000000800 */
[----:B------:R1:W5:Y:S01]  /*104a0*/  @P0 LDG.E R34, desc[UR50][R2.64] ;  /* 0x0000003202220981 */ /* 0x000362000c1e1900 */
[----:B------:R-:W-:Y:S01]  /*104b0*/  UMOV UR5, 0xffffffff ;  /* 0xffffffff00057882 */ /* 0x000fe20000000000 */
[----:B------:R-:W-:Y:S01]  /*104c0*/  LOP3.LUT R16, R16, 0xfffffff7, RZ, 0xc0, !PT ;  /* 0xfffffff710107812 */ /* 0x000fe200078ec0ff */
[----:B------:R-:W-:-:S06]  /*104d0*/  IMAD.U32 R18, RZ, RZ, UR4 ;  /* 0x00000004ff127e24 */ /* 0x000fcc000f8e00ff */
[----:B------:R-:W-:Y:S01]  /*104e0*/  @P2 LOP3.LUT R16, R16, 0x8, RZ, 0xfc, !PT ;  /* 0x0000000810102812 */ /* 0x000fe200078efcff */
[----:B-1----:R-:W-:Y:S06]  /*104f0*/  BRA.DIV UR5, `(.L_x_2525) ;  /* 0x0000004a05547947 */ /* 0x002fec000b800000 */
.L_x_2596:
        /* <DEDUP_REMOVED lines=28> */
[----:B------:R-:W-:-:S05]  /*106c0*/  @!P0 IMAD.WIDE.U32 R2, R34, R6, R2 ;  /* 0x0000000622028225 */ /* 0x000fca00078e0002 */
[----:B------:R-:W-:Y:S02]  /*106d0*/  @!P0 IADD3 R3, R7, R3, RZ ;  /* 0x0000000307038210 */ /* 0x000fe40007ffe0ff */
        /* <DEDUP_REMOVED lines=31> */
[----:B------:R-:W-:Y:S01]  /*108d0*/  IMAD.U32 R4, RZ, RZ, UR44 ;  /* 0x0000002cff047e24 */ /* 0x000fe2000f8e00ff */
[----:B------:R-:W-:Y:S01]  /*108e0*/  IADD3 R2, -R12, RZ, RZ ;  /* 0x000000ff0c027210 */ /* 0x000fe20007ffe1ff */
[----:B------:R1:W5:Y:S01]  /*108f0*/  @!P1 LDG.E R6, desc[UR50][R8.64] ;  /* 0x0000003208069981 */ /* 0x000362000c1e1900 */
[----:B------:R-:W-:Y:S01]  /*10900*/  SHF.R.S32.HI R36, RZ, 0x1f, R18 ;  /* 0x0000001fff247819 */ /* 0x000fe20000011412 */
[----:B------:R-:W-:-:S04]  /*10910*/  VIADD R4, R4, 0xffffffff ;  /* 0xffffffff04047836 */ /* 0x000fc80000000000 */
[----:B------:R-:W-:Y:S01]  /*10920*/  @P0 LOP3.LUT R16, R16, 0x2, RZ, 0xfc, !PT ;  /* 0x0000000210100812 */ /* 0x000fe200078efcff */
[----:B-1----:R-:W-:-:S03]  /*10930*/  IMAD R8, R19, R2, R11 ;  /* 0x0000000213087224 */ /* 0x002fc600078e020b */
[----:B------:R-:W-:Y:S01]  /*10940*/  @P2 LOP3.LUT R16, R16, 0x4, RZ, 0xfc, !PT ;  /* 0x0000000410102812 */ /* 0x000fe200078efcff */
[----:B------:R-:W-:Y:S06]  /*10950*/  @!P2 BRA `(.L_x_2526) ;  /* 0x000000000004a947 */ /* 0x000fec0003800000 */
[----:B------:R-:W-:Y:S01]  /*10960*/  BPT.TRAP 0x1 ;  /* 0x000000040000795c */ /* 0x000fe20000300000 */
.L_x_2526:
[----:B------:R-:W-:Y:S01]  /*10970*/  IMAD R0, R29, 0x8, R17 ;  /* 0x000000081d007824 */ /* 0x000fe200078e0211 */
[----:B------:R-:W-:Y:S01]  /*10980*/  SHF.L.U32 R26, R35, 0x1f, RZ ;  /* 0x0000001f231a7819 */ /* 0x000fe200000006ff */
[----:B------:R-:W-:Y:S01]  /*10990*/  BSSY B0, `(.L_x_2527) ;  /* 0x0000004000007945 */ /* 0x000fe20003800000 */
[----:B0-----:R-:W-:Y:S02]  /*109a0*/  SHF.R.S32.HI R22, RZ, 0x1f, R8 ;  /* 0x0000001fff167819 */ /* 0x001fe40000011408 */
[----:B------:R-:W0:Y:S02]  /*109b0*/  SYNCS.PHASECHK.TRANS64.TRYWAIT P0, [R0+URZ+0x22880], R26 ;  /* 0x0228801a000075a7 */ /* 0x000e24000800017f */
[----:B0-----:R-:W-:Y:S05]  /*109c0*/  @!P0 BRA `(.L_x_2528) ;  /* 0x00000044004c8947 */ /* 0x001fea0003800000 */
.L_x_2597:
[----:B------:R-:W-:Y:S05]  /*109d0*/  BSYNC B0 ;  /* 0x0000000000007941 */ /* 0x000fea0003800000 */
.L_x_2527:
[----:B------:R-:W2:Y:S01]  /*109e0*/  LDL R12, [R1+0x8] ;  /* 0x00000800010c7983 */ /* 0x000ea20000100800 */
[----:B------:R-:W-:Y:S01]  /*109f0*/  ULDC.64 UR4, c[0x0][0x328] ;  /* 0x0000ca0000047ab9 */ /* 0x000fe20000000a00 */
[----:B-----5:R-:W-:Y:S01]  /*10a00*/  SHF.R.S32.HI R23, RZ, 0x1f, R6 ;  /* 0x0000001fff177819 */ /* 0x020fe20000011406 */
[----:B------:R-:W-:Y:S01]  /*10a10*/  IMAD R3, R22, UR4, RZ ;  /* 0x0000000416037c24 */ /* 0x000fe2000f8e02ff */
[----:B------:R-:W-:Y:S01]  /*10a20*/  ULDC.64 UR6, c[0x0][0x338] ;  /* 0x0000ce0000067ab9 */ /* 0x000fe20000000a00 */
[----:B------:R-:W-:Y:S01]  /*10a30*/  ULDC.64 UR8, c[0x0][0x330] ;  /* 0x0000cc0000087ab9 */ /* 0x000fe20000000a00 */
[----:B------:R-:W-:Y:S01]  /*10a40*/  SHF.R.S32.HI R24, RZ, 0x1f, R7 ;  /* 0x0000001fff187819 */ /* 0x000fe20000011407 */
[C---:B------:R-:W-:Y:S01]  /*10a50*/  IMAD R9, R8.reuse, UR5, R3 ;  /* 0x0000000508097c24 */ /* 0x040fe2000f8e0203 */
[----:B------:R-:W1:Y:S01]  /*10a60*/  S2R R13, SR_TID.X ;  /* 0x00000000000d7919 */ /* 0x000e620000002100 */
        /* <DEDUP_REMOVED lines=23> */
[----:B------:R-:W-:-:S05]  /*10be0*/  IMAD R11, R5, UR7, R11 ;  /* 0x00000007050b7c24 */ /* 0x000fca000f8e020b */
[----:B------:R-:W-:-:S03]  /*10bf0*/  IADD3 R3, R3, R11, RZ ;  /* 0x0000000b03037210 */ /* 0x000fc60007ffe0ff */
        /* <DEDUP_REMOVED lines=53> */
[----:B-1----:R-:W-:-:S04]  /*10f50*/  IADD3 R2, P0, R33, R2, RZ ;  /* 0x0000000221027210 */ /* 0x002fc80007f1e0ff */
[----:B--2---:R-:W-:Y:S02]  /*10f60*/  IADD3.X R3, RZ, R3, RZ, P0, !PT ;  /* 0x00000003ff037210 */ /* 0x004fe400007fe4ff */
        /* <DEDUP_REMOVED lines=33> */
.L_x_2619:
        /* <DEDUP_REMOVED lines=10> */
.L_x_2530:
        /* <DEDUP_REMOVED lines=11> */
.L_x_2531:
[----:B------:R1:W-:Y:S01]  /*112d0*/  SYNCS.ARRIVE.TRANS64.A1T0 RZ, [R0+URZ+0x22870], RZ ;  /* 0x022870ff00ff79a7 */ /* 0x0003e2000810003f */
[----:B------:R-:W-:Y:S05]  /*112e0*/  @!P6 BRA `(.L_x_2532) ;  /* 0x000000000004e947 */ /* 0x000fea0003800000 */
[----:B------:R-:W-:Y:S01]  /*112f0*/  BPT.TRAP 0x1 ;  /* 0x000000040000795c */ /* 0x000fe20000300000 */
.L_x_2532:
[----:B------:R-:W2:Y:S01]  /*11300*/  SYNCS.PHASECHK.TRANS64.TRYWAIT P0, [R0+URZ+0x22840], R26 ;  /* 0x0228401a000075a7 */ /* 0x000ea2000800017f */
[----:B------:R-:W-:Y:S04]  /*11310*/  BSSY B0, `(.L_x_2533) ;  /* 0x0000002000007945 */ /* 0x000fe80003800000 */
[----:B--2---:R-:W-:Y:S05]  /*11320*/  @!P0 BRA `(.L_x_2534) ;  /* 0x0000004800308947 */ /* 0x004fea0003800000 */
.L_x_2620:
[----:B------:R-:W-:Y:S05]  /*11330*/  BSYNC B0 ;  /* 0x0000000000007941 */ /* 0x000fea0003800000 */
.L_x_2533:
        /* <DEDUP_REMOVED lines=25> */
[----:B------:R-:W-:-:S05]  /*114d0*/  IMAD.WIDE.U32 R2, R5, UR6, R2 ;  /* 0x0000000605027c25 */ /* 0x000fca000f8e0002 */
[----:B------:R-:W-:-:S03]  /*114e0*/  IADD3 R3, R3, R7, RZ ;  /* 0x0000000703037210 */ /* 0x000fc60007ffe0ff */
        /* <DEDUP_REMOVED lines=33> */
[----:B---3--:R-:W-:-:S04]  /*11700*/  @P5 IADD3 R14, P0, R33, R14, RZ ;  /* 0x0000000e210e5210 */ /* 0x008fc80007f1e0ff */
[----:B----4-:R-:W-:Y:S02]  /*11710*/  @P5 MOV R2, R14 ;  /* 0x0000000e00025202 */ /* 0x010fe40000000f00 */
        /* <DEDUP_REMOVED lines=8> */
[----:B------:R-:W3:Y:S01]  /*117a0*/  SHFL.IDX PT, R14, R8, 0x5, 0x181f ;  /* 0x00b81f00080e7f89 */ /* 0x000ee200000e0000 */
[----:B----4-:R-:W-:-:S04]  /*117b0*/  @P4 IMAD.X R9, RZ, RZ, R9, P0 ;  /* 0x000000ffff094224 */ /* 0x010fc800000e0609 */
[----:B------:R-:W-:Y:S02]  /*117c0*/  @P4 IMAD.MOV.U32 R3, RZ, RZ, R9 ;  /* 0x000000ffff034224 */ /* 0x000fe400078e0009 */
[----:B------:R-:W4:Y:S04]  /*117d0*/  SHFL.IDX PT, R9, R6, 0x5, 0x181f ;  /* 0x00b81f0006097f89 */ /* 0x000f2800000e0000 */
[----:B------:R5:W-:Y:S01]  /*117e0*/  @P4 LDGSTS.E.BYPASS.LTC128B.128 [R4+0x1a400], desc[UR50][R2.64], !P2 ;  /* 0x1a40000002044fae */ /* 0x000be2000d101d72 */
[----:B---3--:R-:W-:-:S05]  /*117f0*/  @P5 IADD3 R14, P0, R33, R14, RZ ;  /* 0x0000000e210e5210 */ /* 0x008fca0007f1e0ff */
[----:B-----5:R-:W-:Y:S02]  /*11800*/  @P5 IMAD.MOV.U32 R2, RZ, RZ, R14 ;  /* 0x000000ffff025224 */ /* 0x020fe400078e000e */
[----:B----4-:R-:W-:Y:S01]  /*11810*/  @P5 IMAD.X R9, RZ, RZ, R9, P0 ;  /* 0x000000ffff095224 */ /* 0x010fe200000e0609 */
[----:B------:R-:W3:Y:S03]  /*11820*/  SHFL.IDX PT, R14, R8, 0x6, 0x181f ;  /* 0x00d81f00080e7f89 */ /* 0x000ee600000e0000 */
[----:B------:R-:W-:Y:S02]  /*11830*/  @P5 IMAD.MOV.U32 R3, RZ, RZ, R9 ;  /* 0x000000ffff035224 */ /* 0x000fe400078e0009 */
[----:B------:R-:W4:Y:S04]  /*11840*/  SHFL.IDX PT, R9, R6, 0x6, 0x181f ;  /* 0x00d81f0006097f89 */ /* 0x000f2800000e0000 */
[----:B------:R5:W-:Y:S01]  /*11850*/  @P5 LDGSTS.E.BYPASS.LTC128B.128 [R4+0x1ac00], desc[UR50][R2.64], !P2 ;  /* 0x1ac0000002045fae */ /* 0x000be2000d101d72 */
[----:B---3--:R-:W-:-:S04]  /*11860*/  @P6 IADD3 R14, P0, R33, R14, RZ ;  /* 0x0000000e210e6210 */ /* 0x008fc80007f1e0ff */
[----:B-----5:R-:W-:Y:S01]  /*11870*/  @P6 MOV R2, R14 ;  /* 0x0000000e00026202 */ /* 0x020fe20000000f00 */
[----:B----4-:R-:W-:Y:S01]  /*11880*/  @P6 IMAD.X R9, RZ, RZ, R9, P0 ;  /* 0x000000ffff096224 */ /* 0x010fe200000e0609 */
[----:B------:R-:W3:Y:S03]  /*11890*/  SHFL.IDX PT, R14, R8, 0x7, 0x181f ;  /* 0x00f81f00080e7f89 */ /* 0x000ee600000e0000 */
[----:B------:R-:W-:Y:S02]  /*118a0*/  @P6 IMAD.MOV.U32 R3, RZ, RZ, R9 ;  /* 0x000000ffff036224 */ /* 0x000fe400078e0009 */
        /* <DEDUP_REMOVED lines=16> */
.L_x_2642:
        /* <DEDUP_REMOVED lines=9> */
.L_x_2536:
[----:B------:R-:W-:Y:S02]  /*11a40*/  PLOP3.LUT P1, PT, P1, P0, PT, 0xa2, 0x0 ;  /* 0x000000000000781c */ /* 0x000fe40000f21472 */
[----:B------:R-:W-:-:S08]  /*11a50*/  @P0 R2UR P1, UR4, R0 ;  /* 0x00000000000402ca */ /* 0x000fd00000020000 */
[----:B------:R-:W-:-:S05]  /*11a60*/  @P0 PLOP3.LUT P0, PT, P1, PT, PT, 0x80, 0x0 ;  /* 0x000000000000081c */ /* 0x000fca0000f0f070 */
[----:B------:R-:W-:Y:S01]  /*11a70*/  @!P1 SYNCS.ARRIVE.TRANS64.RED.A0T1 RZ, [UR4+0x22830], RZ ;  /* 0x022830ffffff99a7 */ /* 0x000fe20008200404 */
[----:B------:R-:W-:Y:S07]  /*11a80*/  @!P1 ARRIVES.LDGSTSBAR.64.TRANSCNT [UR4+0x22830] ;  /* 0x02283000ff0099b0 */ /* 0x000fee0008000a84 */
[----:B------:R-:W-:Y:S05]  /*11a90*/  @P0 BRA.U.ANY `(.L_x_2536) ;  /* 0xfffffffd00e80947 */ /* 0x000fea000393ffff */
[----:B------:R-:W-:Y:S01]  /*11aa0*/  NOP ;  /* 0x0000000000007918 */ /* 0x000fe20000000000 */
[----:B---3--:R-:W-:-:S04]  /*11ab0*/  MOV R2, UR45 ;  /* 0x0000002d00027c02 */ /* 0x008fc80008000f00 */
[----:B------:R-:W-:-:S13]  /*11ac0*/  ISETP.NE.AND P2, PT, R2, 0x3, PT ;  /* 0x000000030200780c */ /* 0x000fda0003f45270 */
[----:B------:R-:W-:Y:S05]  /*11ad0*/  @!P2 BRA `(.L_x_2537) ;  /* 0x000000000004a947 */ /* 0x000fea0003800000 */
[----:B------:R-:W-:Y:S01]  /*11ae0*/  BPT.TRAP 0x1 ;  /* 0x000000040000795c */ /* 0x000fe20000300000 */
.L_x_2537:
        /* <DEDUP_REMOVED lines=11> */
[----:B------:R-:W-:Y:S01]  /*11ba0*/  IMAD.U32 R4, RZ, RZ, UR6 ;  /* 0x00000006ff047e24 */ /* 0x000fe2000f8e00ff */
[----:B------:R-:W-:Y:S01]  /*11bb0*/  MOV R12, 0x1 ;  /* 0x00000001000c7802 */ /* 0x000fe20000000f00 */
[----:B------:R-:W0:Y:S01]  /*11bc0*/  LDC.64 R2, c[0x4][R2] ;  /* 0x0100000002027b82 */ /* 0x000e220000000a00 */
[----:B------:R-:W-:Y:S02]  /*11bd0*/  IMAD.U32 R5, RZ, RZ, UR7 ;  /* 0x00000007ff057e24 */ /* 0x000fe4000f8e00ff */
[----:B------:R-:W-:Y:S02]  /*11be0*/  IMAD.U32 R6, RZ, RZ, UR8 ;  /* 0x00000008ff067e24 */ /* 0x000fe4000f8e00ff */
[----:B------:R-:W-:-:S02]  /*11bf0*/  IMAD.U32 R7, RZ, RZ, UR9 ;  /* 0x00000009ff077e24 */ /* 0x000fc4000f8e00ff */
[----:B------:R-:W-:Y:S02]  /*11c00*/  IMAD.U32 R10, RZ, RZ, UR4 ;  /* 0x00000004ff0a7e24 */ /* 0x000fe4000f8e00ff */
[----:B------:R-:W-:Y:S02]  /*11c10*/  IMAD.U32 R11, RZ, RZ, UR5 ;  /* 0x00000005ff0b7e24 */ /* 0x000fe4000f8e00ff */
[----:B------:R-:W-:Y:S02]  /*11c20*/  IMAD.MOV.U32 R8, RZ, RZ, 0x70 ;  /* 0x00000070ff087424 */ /* 0x000fe400078e00ff */
[----:B------:R-:W-:-:S07]  /*11c30*/  IMAD.MOV.U32 R13, RZ, RZ, RZ ;  /* 0x000000ffff0d7224 */ /* 0x000fce00078e00ff */
[----:B------:R-:W-:-:S07]  /*11c40*/  LEPC R20, `(.L_x_2539) ;  /* 0x000000001014794e */ /* 0x000fce0000000000 */
[----:B0-----:R-:W-:Y:S05]  /*11c50*/  CALL.ABS.NOINC R2 ;  /* 0x0000000002007343 */ /* 0x001fea0003c00000 */
.L_x_2539:
[----:B------:R-:W-:Y:S05]  /*11c60*/  BSYNC B6 ;  /* 0x0000000000067941 */ /* 0x000fea0003800000 */
.L_x_2538:
[----:B------:R0:W5:Y:S01]  /*11c70*/  LDL R8, [R1+0x1c] ;  /* 0x00001c0001087983 */ /* 0x0001620000100800 */
[----:B------:R-:W-:Y:S01]  /*11c80*/  UISETP.NE.AND UP0, UPT, UR48, URZ, UPT ;  /* 0x0000003f3000728c */ /* 0x000fe2000bf05270 */
[----:B------:R-:W-:Y:S01]  /*11c90*/  IMAD.U32 R4, RZ, RZ, UR43 ;  /* 0x0000002bff047e24 */ /* 0x000fe2000f8e00ff */
[----:B------:R-:W1:Y:S01]  /*11ca0*/  S2R R2, SR_TID.X ;  /* 0x0000000000027919 */ /* 0x000e620000002100 */
[----:B------:R-:W-:Y:S01]  /*11cb0*/  R2UR UR6, R36 ;  /* 0x00000000240672ca */ /* 0x000fe200000e0000 */
[----:B------:R-:W-:Y:S02]  /*11cc0*/  ULDC.64 UR8, c[0x0][0x2d8] ;  /* 0x0000b60000087ab9 */ /* 0x000fe40000000a00 */
[----:B------:R-:W-:Y:S02]  /*11cd0*/  PLOP3.LUT P0, PT, PT, PT, UP0, 0x80, 0x0 ;  /* 0x000000000000781c */ /* 0x000fe40003f0f008 */
[----:B------:R-:W-:-:S03]  /*11ce0*/  LOP3.LUT P5, RZ, R16, 0x800, RZ, 0xc0, !PT ;  /* 0x0000080010ff7812 */ /* 0x000fc600078ac0ff */
[----:B------:R-:W-:Y:S01]  /*11cf0*/  @UP0 ULDC UR4, c[0x0][0x44c] ;  /* 0x0001130000040ab9 */ /* 0x000fe20000000800 */
[C---:B-1----:R-:W-:Y:S01]  /*11d00*/  LOP3.LUT R19, R2.reuse, 0x7f, RZ, 0xc0, !PT ;  /* 0x0000007f02137812 */ /* 0x042fe200078ec0ff */
[----:B------:R-:W-:-:S03]  /*11d10*/  IMAD.SHL.U32 R2, R2, 0x10, RZ ;  /* 0x0000001002027824 */ /* 0x000fc600078e00ff */
[----:B------:R-:W-:-:S04]  /*11d20*/  SHF.R.U32.HI R19, RZ, 0x3, R19 ;  /* 0x00000003ff137819 */ /* 0x000fc80000011613 */
[----:B------:R-:W-:-:S05]  /*11d30*/  LOP3.LUT R2, R19, 0x70, R2, 0xf8, !PT ;  /* 0x0000007013027812 */ /* 0x000fca00078ef802 */
[----:B------:R-:W-:-:S04]  /*11d40*/  IMAD R4, R4, 0x80, R2 ;  /* 0x0000008004047824 */ /* 0x000fc800078e0202 */
        /* <DEDUP_REMOVED lines=41> */
[----:B------:R-:W-:-:S03]  /*11fe0*/  MOV R4, UR43 ;  /* 0x0000002b00047c02 */ /* 0x000fc60008000f00 */
[----:B------:R-:W1:Y:S02]  /*11ff0*/  SHFL.IDX PT, R2, R5, RZ, 0x181f ;  /* 0x00181fff05027589 */ /* 0x000e6400000e0000 */
[----:B------:R-:W-:Y:S02]  /*12000*/  IMAD R4, R4, 0x80, R10 ;  /* 0x0000008004047824 */ /* 0x000fe400078e020a */
[----:B------:R-:W-:Y:S02]  /*12010*/  SHFL.IDX PT, R6, R5, 0x1, 0x181f ;  /* 0x00381f0005067f89 */ /* 0x000fe400000e0000 */
[C---:B------:R-:W-:Y:S01]  /*12020*/  VIADD R7, R4.reuse, 0x10 ;  /* 0x0000001004077836 */ /* 0x040fe20000000000 */
[----:B------:R-:W-:-:S13]  /*12030*/  ISETP.GE.AND P1, PT, R4, UR38, PT ;  /* 0x0000002604007c0c */ /* 0x000fda000bf26270 */
        /* <DEDUP_REMOVED lines=46> */
.L_x_2659:
        /* <DEDUP_REMOVED lines=10> */
.L_x_2541:
[----:B------:R-:W-:Y:S02]  /*123c0*/  PLOP3.LUT P1, PT, P1, P0, PT, 0xa2, 0x0 ;  /* 0x000000000000781c */ /* 0x000fe40000f21472 */
[----:B------:R-:W-:-:S08]  /*123d0*/  @P0 R2UR P1, UR4, R17 ;  /* 0x00000000110402ca */ /* 0x000fd00000020000 */
[----:B------:R-:W-:-:S05]  /*123e0*/  @P0 PLOP3.LUT P0, PT, P1, PT, PT, 0x80, 0x0 ;  /* 0x000000000000081c */ /* 0x000fca0000f0f070 */
[----:B------:R-:W-:Y:S01]  /*123f0*/  @!P1 SYNCS.ARRIVE.TRANS64.RED.A0T1 RZ, [UR4+0x22800], RZ ;  /* 0x022800ffffff99a7 */ /* 0x000fe20008200404 */
[----:B------:R-:W-:Y:S07]  /*12400*/  @!P1 ARRIVES.LDGSTSBAR.64.TRANSCNT [UR4+0x22800] ;  /* 0x02280000ff0099b0 */ /* 0x000fee0008000a84 */
[----:B------:R-:W-:Y:S05]  /*12410*/  @P0 BRA.U.ANY `(.L_x_2541) ;  /* 0xfffffffd00e80947 */ /* 0x000fea000393ffff */
[----:B0-----:R-:W2:Y:S02]  /*12420*/  LDL.LU R2, [R1+0x20] ;  /* 0x0000200001027983 */ /* 0x001ea40000300800 */
[----:B--2---:R-:W-:-:S04]  /*12430*/  IADD3 R2, R2, 0x1, RZ ;  /* 0x0000000102027810 */ /* 0x004fc80007ffe0ff */
[----:B------:R-:W-:Y:S01]  /*12440*/  LEA.HI R0, R2, R2, RZ, 0x1 ;  /* 0x0000000202007211 */ /* 0x000fe200078f08ff */
[----:B------:R0:W-:Y:S03]  /*12450*/  STL [R1+0x20], R2 ;  /* 0x0000200201007387 */ /* 0x0001e60000100800 */
        /* <DEDUP_REMOVED lines=8> */
.L_x_2660:
[----:B------:R-:W-:Y:S05]  /*124e0*/  BSYNC B0 ;  /* 0x0000000000007941 */ /* 0x000fea0003800000 */
.L_x_2542:
[----:B------:R-:W-:-:S06]  /*124f0*/  UISETP.GE.AND UP0, UPT, UR44, 0x2, UPT ;  /* 0x000000022c00788c */ /* 0x000fcc000bf06270 */
[----:B------:R-:W-:-:S13]  /*12500*/  PLOP3.LUT P0, PT, PT, PT, UP0, 0x40, 0x0 ;  /* 0x000000000000781c */ /* 0x000fda0003f0e808 */
[----:B------:R-:W-:Y:S05]  /*12510*/  @P0 BRA `(.L_x_2544) ;  /* 0x0000001800280947 */ /* 0x000fea0003800000 */
[----:B------:R-:W-:Y:S01]  /*12520*/  UIADD3 UR4, UR44, -0x2, URZ ;  /* 0xfffffffe2c047890 */ /* 0x000fe2000fffe03f */
[----:B------:R-:W-:Y:S02]  /*12530*/  IMAD.MOV.U32 R23, RZ, RZ, R35 ;  /* 0x000000ffff177224 */ /* 0x000fe400078e0023 */
[----:B------:R-:W-:-:S03]  /*12540*/  IMAD.MOV.U32 R22, RZ, RZ, R29 ;  /* 0x000000ffff167224 */ /* 0x000fc600078e001d */
[----:B------:R-:W-:-:S07]  /*12550*/  IMAD.U32 R31, RZ, RZ, UR4 ;  /* 0x00000004ff1f7e24 */ /* 0x000fce000f8e00ff */
.L_x_2564:
        /* <DEDUP_REMOVED lines=34> */
[----:B------:R-:W0:Y:S04]  /*12780*/  @P2 LDC R5, c[0x0][0x438] ;  /* 0x00010e00ff052b82 */ /* 0x000e280000000800 */
[----:B------:R-:W-:-:S02]  /*12790*/  IADD3 R3, R4, R3, RZ ;  /* 0x0000000304037210 */ /* 0x000fc40007ffe0ff */
        /* <DEDUP_REMOVED lines=17> */
[----:B------:R-:W-:Y:S02]  /*128b0*/  ISETP.NE.AND P0, PT, R29, 0x2, PT ;  /* 0x000000021d00780c */ /* 0x000fe40003f05270 */
[----:B------:R-:W-:Y:S01]  /*128c0*/  IADD3 R9, -R11, RZ, RZ ;  /* 0x000000ff0b097210 */ /* 0x000fe20007ffe1ff */
[----:B------:R0:W5:Y:S01]  /*128d0*/  @!P1 LDG.E R7, desc[UR50][R4.64] ;  /* 0x0000003204079981 */ /* 0x000162000c1e1900 */
[----:B------:R-:W-:Y:S02]  /*128e0*/  SEL R35, RZ, 0x1, P0 ;  /* 0x00000001ff237807 */ /* 0x000fe40000000000 */
[----:B------:R-:W-:Y:S01]  /*128f0*/  SEL R29, R29, RZ, P0 ;  /* 0x000000ff1d1d7207 */ /* 0x000fe20000000000 */
[----:B------:R-:W-:Y:S02]  /*12900*/  IMAD R9, R9, UR4, R10 ;  /* 0x0000000409097c24 */ /* 0x000fe4000f8e020a */
[----:B0-----:R-:W-:-:S02]  /*12910*/  IMAD R4, R3, UR4, R0 ;  /* 0x0000000403047c24 */ /* 0x001fc4000f8e0200 */
[----:B------:R-:W-:Y:S01]  /*12920*/  IMAD.MOV.U32 R0, RZ, RZ, R31 ;  /* 0x000000ffff007224 */ /* 0x000fe200078e001f */
[----:B------:R-:W-:Y:S01]  /*12930*/  LOP3.LUT R35, R23, R35, RZ, 0x3c, !PT ;  /* 0x0000002317237212 */ /* 0x000fe200078e3cff */
[----:B------:R-:W-:-:S03]  /*12940*/  VIADD R31, R31, 0xffffffff ;  /* 0xffffffff1f1f7836 */ /* 0x000fc60000000000 */
[----:B------:R-:W-:Y:S02]  /*12950*/  ISETP.GT.AND P1, PT, R0, RZ, PT ;  /* 0x000000ff0000720c */ /* 0x000fe40003f24270 */
[----:B---3--:R-:W-:Y:S01]  /*12960*/  SHF.R.S32.HI R27, RZ, 0x1f, R8 ;  /* 0x0000001fff1b7819 */ /* 0x008fe20000011408 */
[----:B------:R-:W-:Y:S10]  /*12970*/  @!P2 BRA `(.L_x_2545) ;  /* 0x000000000004a947 */ /* 0x000ff40003800000 */
[----:B------:R-:W-:Y:S01]  /*12980*/  BPT.TRAP 0x1 ;  /* 0x000000040000795c */ /* 0x000fe20000300000 */
.L_x_2545:
[----:B------:R-:W-:Y:S01]  /*12990*/  IMAD R0, R29, 0x8, R17 ;  /* 0x000000081d007824 */ /* 0x000fe200078e0211 */
[----:B------:R-:W-:Y:S01]  /*129a0*/  SHF.L.U32 R28, R35, 0x1f, RZ ;  /* 0x0000001f231c7819 */ /* 0x000fe200000006ff */
[----:B------:R-:W-:Y:S01]  /*129b0*/  BSSY B0, `(.L_x_2546) ;  /* 0x0000004000007945 */ /* 0x000fe20003800000 */
[----:B------:R-:W-:Y:S02]  /*129c0*/  SHF.R.S32.HI R25, RZ, 0x1f, R4 ;  /* 0x0000001fff197819 */ /* 0x000fe40000011404 */
[----:B------:R-:W0:Y:S02]  /*129d0*/  SYNCS.PHASECHK.TRANS64.TRYWAIT P0, [R0+URZ+0x22880], R28 ;  /* 0x0228801c000075a7 */ /* 0x000e24000800017f */
[----:B0-----:R-:W-:Y:S05]  /*129e0*/  @!P0 BRA `(.L_x_2547) ;  /* 0x0000004400b88947 */ /* 0x001fea0003800000 */
.L_x_2661:
[----:B------:R-:W-:Y:S05]  /*129f0*/  BSYNC B0 ;  /* 0x0000000000007941 */ /* 0x000fea0003800000 */
.L_x_2546:
        /* <DEDUP_REMOVED lines=42> */
[----:B------:R-:W1:Y:S01]  /*12ca0*/  SHFL.IDX PT, R2, R5, 0x2, 0x181f ;  /* 0x00581f0005027f89 */ /* 0x000e6200000e0000 */
[----:B--2---:R-:W-:-:S03]  /*12cb0*/  IADD3.X R11, RZ, R3, RZ, P0, !PT ;  /* 0x00000003ff0b7210 */ /* 0x004fc600007fe4ff */
        /* <DEDUP_REMOVED lines=35> */
[----:B-1----:R-:W-:-:S04]  /*12ef0*/  IADD3 R2, P0, R33, R2, RZ ;  /* 0x0000000221027210 */ /* 0x002fc80007f1e0ff */
[----:B--2---:R-:W-:-:S05]  /*12f00*/  IADD3.X R3, RZ, R3, RZ, P0, !PT ;  /* 0x00000003ff037210 */ /* 0x004fca00007fe4ff */
[----:B------:R1:W-:Y:S04]  /*12f10*/  LDGSTS.E.BYPASS.LTC128B.128 [R6+0xe400], desc[UR50][R2.64], !P2 ;  /* 0x0e40000002067fae */ /* 0x0003e8000d101d72 */
[----:B-1-3--:R1:W2:Y:S02]  /*12f20*/  SHFL.IDX PT, R2, R19, 0x1, 0x181f ;  /* 0x00381f0013027f89 */ /* 0x00a2a400000e0000 */
.L_x_2683:
        /* <DEDUP_REMOVED lines=8> */
.L_x_2549:
        /* <DEDUP_REMOVED lines=11> */
.L_x_2550:
[----:B------:R2:W-:Y:S01]  /*13060*/  SYNCS.ARRIVE.TRANS64.A1T0 RZ, [R0+URZ+0x22870], RZ ;  /* 0x022870ff00ff79a7 */ /* 0x0005e2000810003f */
[----:B------:R-:W-:Y:S05]  /*13070*/  @!P3 BRA `(.L_x_2551) ;  /* 0x000000000004b947 */ /* 0x000fea0003800000 */
[----:B------:R-:W-:Y:S01]  /*13080*/  BPT.TRAP 0x1 ;  /* 0x000000040000795c */ /* 0x000fe20000300000 */
.L_x_2551:
[----:B------:R-:W3:Y:S01]  /*13090*/  SYNCS.PHASECHK.TRANS64.TRYWAIT P0, [R0+URZ+0x22840], R28 ;  /* 0x0228401c000075a7 */ /* 0x000ee2000800017f */
[----:B------:R-:W-:Y:S04]  /*130a0*/  BSSY B0, `(.L_x_2552) ;  /* 0x0000002000007945 */ /* 0x000fe80003800000 */
[----:B---3--:R-:W-:Y:S05]  /*130b0*/  @!P0 BRA `(.L_x_2553) ;  /* 0x0000004800c48947 */ /* 0x008fea0003800000 */
.L_x_2684:
[----:B------:R-:W-:Y:S05]  /*130c0*/  BSYNC B0 ;  /* 0x0000000000007941 */ /* 0x000fea0003800000 */
.L_x_2552:
        /* <DEDUP_REMOVED lines=41> */
[----:B0-----:R-:W-:-:S04]  /*13360*/  IADD3 R2, P0, R33, R2, RZ ;  /* 0x0000000221027210 */ /* 0x001fc80007f1e0ff */
[----:B-1----:R-:W-:Y:S02]  /*13370*/  IADD3.X R3, RZ, R3, RZ, P0, !PT ;  /* 0x00000003ff037210 */ /* 0x002fe400007fe4ff */
        /* <DEDUP_REMOVED lines=36> */
.L_x_2706:
        /* <DEDUP_REMOVED lines=8> */
.L_x_2555:
[----:B------:R-:W-:Y:S02]  /*13640*/  PLOP3.LUT P2, PT, P2, P0, PT, 0xa2, 0x0 ;  /* 0x000000000000781c */ /* 0x000fe40001741472 */
[----:B------:R-:W-:-:S08]  /*13650*/  @P0 R2UR P2, UR4, R0 ;  /* 0x00000000000402ca */ /* 0x000fd00000040000 */
[----:B------:R-:W-:-:S05]  /*13660*/  @P0 PLOP3.LUT P0, PT, P2, PT, PT, 0x80, 0x0 ;  /* 0x000000000000081c */ /* 0x000fca000170f070 */
[----:B------:R-:W-:Y:S01]  /*13670*/  @!P2 SYNCS.ARRIVE.TRANS64.RED.A0T1 RZ, [UR4+0x22830], RZ ;  /* 0x022830ffffffa9a7 */ /* 0x000fe20008200404 */
[----:B------:R-:W-:Y:S07]  /*13680*/  @!P2 ARRIVES.LDGSTSBAR.64.TRANSCNT [UR4+0x22830] ;  /* 0x02283000ff00a9b0 */ /* 0x000fee0008000a84 */
[----:B------:R-:W-:Y:S05]  /*13690*/  @P0 BRA.U.ANY `(.L_x_2555) ;  /* 0xfffffffd00e80947 */ /* 0x000fea000393ffff */
[----:B------:R-:W-:Y:S01]  /*136a0*/  NOP ;  /* 0x0000000000007918 */ /* 0x000fe20000000000 */
[----:B0-----:R-:W-:-:S04]  /*136b0*/  MOV R2, UR45 ;  /* 0x0000002d00027c02 */ /* 0x001fc80008000f00 */
[----:B------:R-:W-:-:S13]  /*136c0*/  ISETP.NE.AND P3, PT, R2, 0x3, PT ;  /* 0x000000030200780c */ /* 0x000fda0003f65270 */
[----:B------:R-:W-:Y:S05]  /*136d0*/  @!P3 BRA `(.L_x_2556) ;  /* 0x000000000004b947 */ /* 0x000fea0003800000 */
[----:B------:R-:W-:Y:S01]  /*136e0*/  BPT.TRAP 0x1 ;  /* 0x000000040000795c */ /* 0x000fe20000300000 */
.L_x_2556:
[----:B------:R3:W-:Y:S02]  /*136f0*/  SYNCS.ARRIVE.TRANS64.A1T0 RZ, [R0+URZ+0x22830], RZ ;  /* 0x022830ff00ff79a7 */ /* 0x0007e4000810003f */
[----:B---3--:R-:W-:-:S05]  /*13700*/  IMAD.U32 R0, RZ, RZ, UR46 ;  /* 0x0000002eff007e24 */ /* 0x008fca000f8e00ff */
[----:B------:R-:W-:-:S13]  /*13710*/  ISETP.NE.AND P0, PT, R0, 0x3, PT ;  /* 0x000000030000780c */ /* 0x000fda0003f05270 */
[----:B------:R-:W-:Y:S05]  /*13720*/  @!P0 BRA `(.L_x_2557) ;  /* 0x0000000000048947 */ /* 0x000fea0003800000 */
[----:B------:R-:W-:Y:S01]  /*13730*/  BPT.TRAP 0x1 ;  /* 0x000000040000795c */ /* 0x000fe20000300000 */
.L_x_2557:
[----:B------:R-:W-:Y:S01]  /*13740*/  LOP3.LUT R0, R23, 0x1, RZ, 0x3c, !PT ;  /* 0x0000000117007812 */ /* 0x000fe200078e3cff */
[----:B------:R-:W-:Y:S01]  /*13750*/  IMAD R19, R22, 0x8, R17 ;  /* 0x0000000816137824 */ /* 0x000fe200078e0211 */
[----:B------:R-:W-:Y:S02]  /*13760*/  BSSY B0, `(.L_x_2558) ;  /* 0x0000004000007945 */ /* 0x000fe40003800000 */
[----:B------:R-:W-:-:S04]  /*13770*/  SHF.L.U32 R0, R0, 0x1f, RZ ;  /* 0x0000001f00007819 */ /* 0x000fc800000006ff */
[----:B------:R-:W0:Y:S02]  /*13780*/  SYNCS.PHASECHK.TRANS64.TRYWAIT P2, [R19+URZ+0x22870], R0 ;  /* 0x02287000130075a7 */ /* 0x000e24000804017f */
[----:B0-----:R-:W-:Y:S05]  /*13790*/  @!P2 BRA `(.L_x_2559) ;  /* 0x0000004c00c4a947 */ /* 0x001fea0003800000 */
.L_x_2707:
[----:B------:R-:W-:Y:S05]  /*137a0*/  BSYNC B0 ;  /* 0x0000000000007941 */ /* 0x000fea0003800000 */
.L_x_2558:
[----:B------:R-:W-:-:S05]  /*137b0*/  IMAD.U32 R2, RZ, RZ, UR45 ;  /* 0x0000002dff027e24 */ /* 0x000fca000f8e00ff */
[----:B------:R-:W-:-:S13]  /*137c0*/  ISETP.NE.AND P2, PT, R2, 0x3, PT ;  /* 0x000000030200780c */ /* 0x000fda0003f45270 */
[----:B------:R-:W-:Y:S05]  /*137d0*/  @!P2 BRA `(.L_x_2560) ;  /* 0x000000000004a947 */ /* 0x000fea0003800000 */
[----:B------:R-:W-:Y:S01]  /*137e0*/  BPT.TRAP 0x1 ;  /* 0x000000040000795c */ /* 0x000fe20000300000 */
.L_x_2560:
[----:B------:R-:W-:Y:S01]  /*137f0*/  SHF.L.U32 R2, R23, 0x1f, RZ ;  /* 0x0000001f17027819 */ /* 0x000fe200000006ff */
[----:B0-----:R-:W-:-:S03]  /*13800*/  IMAD R0, R22, 0x5000, RZ ;  /* 0x0000500016007824 */ /* 0x001fc600078e02ff */
[----:B------:R-:W0:Y:S02]  /*13810*/  SYNCS.PHASECHK.TRANS64.TRYWAIT P2, [R19+URZ+0x22860], R2 ;  /* 0x02286002130075a7 */ /* 0x000e24000804017f */
[----:B0-----:R-:W-:Y:S05]  /*13820*/  @!P2 BRA `(.L_x_2561) ;  /* 0x0000004c00b4a947 */ /* 0x001fea0003800000 */
.L_x_2708:
        /* <DEDUP_REMOVED lines=78> */
.L_x_2562:
[----:B-1----:R1:W-:Y:S01]  /*13d10*/  SYNCS.ARRIVE.TRANS64.A1T0 RZ, [R19+URZ+0x22850], RZ ;  /* 0x022850ff13ff79a7 */ /* 0x0023e2000810003f */
[----:B------:R-:W-:Y:S06]  /*13d20*/  BAR.SYNC.DEFER_BLOCKING 0x2, 0x80 ;  /* 0x0082000000007b1d */ /* 0x000fec0000010000 */
[----:B------:R-:W-:Y:S05]  /*13d30*/  @!P0 BRA `(.L_x_2563) ;  /* 0x0000000000048947 */ /* 0x000fea0003800000 */
[----:B------:R-:W-:Y:S01]  /*13d40*/  BPT.TRAP 0x1 ;  /* 0x000000040000795c */ /* 0x000fe20000300000 */
.L_x_2563:
[----:B0-----:R-:W2:Y:S01]  /*13d50*/  LDL R0, [R1+0x4] ;  /* 0x0000040001007983 */ /* 0x001ea20000100800 */
[----:B-1----:R-:W-:Y:S01]  /*13d60*/  VIADD R19, R19, 0x22880 ;  /* 0x0002288013137836 */ /* 0x002fe20000000000 */
[----:B------:R-:W-:Y:S01]  /*13d70*/  MOV R22, R29 ;  /* 0x0000001d00167202 */ /* 0x000fe20000000f00 */
[----:B------:R-:W-:-:S03]  /*13d80*/  IMAD.MOV.U32 R23, RZ, RZ, R35 ;  /* 0x000000ffff177224 */ /* 0x000fc600078e0023 */
[----:B--2---:R-:W-:-:S04]  /*13d90*/  PRMT R19, R0, 0x654, R19 ;  /* 0x0000065400137816 */ /* 0x004fc80000000013 */
[----:B------:R1:W-:Y:S01]  /*13da0*/  SYNCS.ARRIVE.TRANS64.RED.A1T0 RZ, [R19+URZ], RZ ;  /* 0x000000ff13ff79a7 */ /* 0x0003e2000810043f */
[----:B------:R-:W-:Y:S05]  /*13db0*/  @P1 BRA `(.L_x_2564) ;  /* 0xffffffe400e81947 */ /* 0x000fea000383ffff */
.L_x_2544:
        /* <DEDUP_REMOVED lines=19> */
.L_x_2566:
[----:B------:R-:W-:Y:S05]  /*13ef0*/  BSYNC B0 ;  /* 0x0000000000007941 */ /* 0x000fea0003800000 */
.L_x_2565:
[----:B------:R-:W-:-:S13]  /*13f00*/  ISETP.NE.AND P1, PT, R6, 0x3, PT ;  /* 0x000000030600780c */ /* 0x000fda0003f25270 */
[----:B------:R-:W-:Y:S05]  /*13f10*/  @!P1 BRA `(.L_x_2567) ;  /* 0x0000000000049947 */ /* 0x000fea0003800000 */
[----:B------:R-:W-:Y:S01]  /*13f20*/  BPT.TRAP 0x1 ;  /* 0x000000040000795c */ /* 0x000fe20000300000 */
.L_x_2567:
[----:B------:R-:W-:Y:S01]  /*13f30*/  LOP3.LUT R3, R35, 0x1, RZ, 0x3c, !PT ;  /* 0x0000000123037812 */ /* 0x000fe200078e3cff */
[----:B------:R-:W-:Y:S01]  /*13f40*/  IMAD R18, R29, 0x8, R17 ;  /* 0x000000081d127824 */ /* 0x000fe200078e0211 */
[----:B------:R-:W-:Y:S02]  /*13f50*/  BSSY B0, `(.L_x_2568) ;  /* 0x0000004000007945 */ /* 0x000fe40003800000 */
[----:B------:R-:W-:-:S04]  /*13f60*/  SHF.L.U32 R3, R3, 0x1f, RZ ;  /* 0x0000001f03037819 */ /* 0x000fc800000006ff */
[----:B------:R-:W2:Y:S02]  /*13f70*/  SYNCS.PHASECHK.TRANS64.TRYWAIT P2, [R18+URZ+0x22870], R3 ;  /* 0x02287003120075a7 */ /* 0x000ea4000804017f */
[----:B--2---:R-:W-:Y:S05]  /*13f80*/  @!P2 BRA `(.L_x_2569) ;  /* 0x0000004400f0a947 */ /* 0x004fea0003800000 */
.L_x_2709:
[----:B------:R-:W-:Y:S05]  /*13f90*/  BSYNC B0 ;  /* 0x0000000000007941 */ /* 0x000fea0003800000 */
.L_x_2568:
[----:B0-----:R-:W-:-:S05]  /*13fa0*/  IMAD.U32 R0, RZ, RZ, UR45 ;  /* 0x0000002dff007e24 */ /* 0x001fca000f8e00ff */
[----:B------:R-:W-:-:S13]  /*13fb0*/  ISETP.NE.AND P2, PT, R0, 0x3, PT ;  /* 0x000000030000780c */ /* 0x000fda0003f45270 */
[----:B------:R-:W-:Y:S05]  /*13fc0*/  @!P2 BRA `(.L_x_2570) ;  /* 0x000000000004a947 */ /* 0x000fea0003800000 */
[----:B------:R-:W-:Y:S01]  /*13fd0*/  BPT.TRAP 0x1 ;  /* 0x000000040000795c */ /* 0x000fe20000300000 */
.L_x_2570:
[----:B--2---:R-:W-:Y:S01]  /*13fe0*/  SHF.L.U32 R3, R35, 0x1f, RZ ;  /* 0x0000001f23037819 */ /* 0x004fe200000006ff */
[----:B------:R-:W-:-:S03]  /*13ff0*/  IMAD R0, R29, 0x5000, RZ ;  /* 0x000050001d007824 */ /* 0x000fc600078e02ff */
[----:B------:R-:W0:Y:S02]  /*14000*/  SYNCS.PHASECHK.TRANS64.TRYWAIT P2, [R18+URZ+0x22860], R3 ;  /* 0x02286003120075a7 */ /* 0x000e24000804017f */
[----:B0-----:R-:W-:Y:S05]  /*14010*/  @!P2 BRA `(.L_x_2571) ;  /* 0x0000004400e0a947 */ /* 0x001fea0003800000 */
.L_x_2710:
        /* <DEDUP_REMOVED lines=78> */
.L_x_2572:
[----:B-1----:R1:W-:Y:S01]  /*14500*/  SYNCS.ARRIVE.TRANS64.A1T0 RZ, [R18+URZ+0x22850], RZ ;  /* 0x022850ff12ff79a7 */ /* 0x0023e2000810003f */
[----:B------:R-:W-:Y:S06]  /*14510*/  BAR.SYNC.DEFER_BLOCKING 0x2, 0x80 ;  /* 0x0082000000007b1d */ /* 0x000fec0000010000 */
[----:B------:R-:W-:Y:S05]  /*14520*/  @!P1 BRA `(.L_x_2573) ;  /* 0x0000000000049947 */ /* 0x000fea0003800000 */
[----:B------:R-:W-:Y:S01]  /*14530*/  BPT.TRAP 0x1 ;  /* 0x000000040000795c */ /* 0x000fe20000300000 */
.L_x_2573:
        /* <DEDUP_REMOVED lines=9> */
.L_x_2516:
[----:B------:R-:W-:Y:S05]  /*145d0*/  BSYNC B7 ;  /* 0x0000000000077941 */ /* 0x000fea0003800000 */
.L_x_2514:
[----:B-1----:R1:W5:Y:S04]  /*145e0*/  LDL R0, [R1+0x4] ;  /* 0x0000040001007983 */ /* 0x0023680000100800 */
[----:B------:R1:W5:Y:S01]  /*145f0*/  LDL R2, [R1+0x18] ;  /* 0x0000180001027983 */ /* 0x0003620000100800 */
[----:B------:R-:W-:-:S13]  /*14600*/  LOP3.LUT P1, RZ, R16, 0x1000, RZ, 0xc0, !PT ;  /* 0x0000100010ff7812 */ /* 0x000fda000782c0ff */
[----:B-1----:R-:W-:Y:S05]  /*14610*/  @!P1 BRA `(.L_x_2574) ;  /* 0x0000000000289947 */ /* 0x002fea0003800000 */
[----:B------:R-:W1:Y:S08]  /*14620*/  S2UR UR4, SR_CgaCtaId ;  /* 0x00000000000479c3 */ /* 0x000e700000008800 */
[----:B------:R-:W-:Y:S01]  /*14630*/  BAR.SYNC.DEFER_BLOCKING 0x5, 0x180 ;  /* 0x0146000000007b1d */ /* 0x000fe20000010000 */
[----:B------:R-:W-:Y:S02]  /*14640*/  MOV R17, 0x400 ;  /* 0x0000040000117802 */ /* 0x000fe40000000f00 */
[----:B-1---5:R-:W-:-:S04]  /*14650*/  MOV R0, UR4 ;  /* 0x0000000400007c02 */ /* 0x022fc80008000f00 */
[----:B------:R-:W-:Y:S01]  /*14660*/  LEA R17, R0, R17, 0x18 ;  /* 0x0000001100117211 */ /* 0x000fe200078ec0ff */
[----:B------:R-:W-:Y:S04]  /*14670*/  STL [R1+0x4], R0 ;  /* 0x0000040001007387 */ /* 0x000fe80000100800 */
[----:B------:R-:W1:Y:S04]  /*14680*/  LDS R2, [R17+0x228d0] ;  /* 0x0228d00011027984 */ /* 0x000e680000000800 */
[----:B-1----:R1:W-:Y:S01]  /*14690*/  STL [R1+0x18], R2 ;  /* 0x0000180201007387 */ /* 0x0023e20000100800 */
[----:B------:R-:W-:Y:S06]  /*146a0*/  BAR.ARV 0x4, 0x180 ;  /* 0x0106000000007b1d */ /* 0x000fec0000002000 */
[----:B------:R-:W-:Y:S05]  /*146b0*/  BRA `(.L_x_2575) ;  /* 0x0000000000287947 */ /* 0x000fea0003800000 */
.L_x_2574:
        /* <DEDUP_REMOVED lines=10> */
.L_x_2575:
[----:B--2---:R-:W2:Y:S01]  /*14760*/  LDL R0, [R1+0x18] ;  /* 0x0000180001007983 */ /* 0x004ea20000100800 */
[----:B------:R-:W-:Y:S02]  /*14770*/  ULDC UR4, c[0x0][0xc38] ;  /* 0x00030e0000047ab9 */ /* 0x000fe40000000800 */
[----:B--2---:R-:W-:-:S13]  /*14780*/  ISETP.GE.AND P0, PT, R0, UR4, PT ;  /* 0x0000000400007c0c */ /* 0x004fda000bf06270 */
[----:B------:R-:W-:Y:S05]  /*14790*/  @!P0 BRA `(.L_x_2576) ;  /* 0xffffffb000548947 */ /* 0x000fea000383ffff */
.L_x_2511:
        /* <DEDUP_REMOVED lines=12> */
.L_x_2711:
[----:B------:R-:W-:Y:S05]  /*14860*/  BSYNC B0 ;  /* 0x0000000000007941 */ /* 0x000fea0003800000 */
.L_x_2577:
[----:B------:R-:W-:-:S03]  /*14870*/  UMOV UR4, 0xffffffff ;  /* 0xffffffff00047882 */ /* 0x000fc60000000000 */
[----:B------:R-:W-:Y:S05]  /*14880*/  BRA.DIV UR4, `(.L_x_2579) ;  /* 0x0000003e04ec7947 */ /* 0x000fea000b800000 */
[----:B-1----:R-:W1:Y:S02]  /*14890*/  S2R R0, SR_TID.X ;  /* 0x0000000000007919 */ /* 0x002e640000002100 */
[----:B-1----:R-:W-:-:S04]  /*148a0*/  SHF.R.U32.HI R0, RZ, 0x5, R0 ;  /* 0x00000005ff007819 */ /* 0x002fc80000011600 */
[----:B------:R-:W-:-:S05]  /*148b0*/  LOP3.LUT R0, R0, 0x3, RZ, 0xc0, !PT ;  /* 0x0000000300007812 */ /* 0x000fca00078ec0ff */
[----:B------:R1:W2:Y:S02]  /*148c0*/  SHFL.IDX PT, R14, R0, RZ, 0x1f ;  /* 0x00001fff000e7589 */ /* 0x0002a400000e0000 */
.L_x_2714:
[----:B--2---:R-:W-:Y:S01]  /*148d0*/  ISETP.NE.AND P0, PT, R14, RZ, PT ;  /* 0x000000ff0e00720c */ /* 0x004fe20003f05270 */
[----:B------:R-:W-:-:S12]  /*148e0*/  BSSY B0, `(.L_x_2580) ;  /* 0x000002c000007945 */ /* 0x000fd80003800000 */
[----:B------:R-:W-:Y:S05]  /*148f0*/  @P0 BRA `(.L_x_2581) ;  /* 0x0000000000a80947 */ /* 0x000fea0003800000 */
[----:B------:R-:W-:-:S03]  /*14900*/  UMOV UR4, 0xffffffff ;  /* 0xffffffff00047882 */ /* 0x000fc60000000000 */
[----:B------:R-:W-:Y:S05]  /*14910*/  BRA.DIV UR4, `(.L_x_2582) ;  /* 0x0000003e04fc7947 */ /* 0x000fea000b800000 */
[----:B------:R-:W-:-:S13]  /*14920*/  ELECT P6, URZ, PT ;  /* 0x00000000003f782f */ /* 0x000fda00038c0000 */
.L_x_2717:
[----:B------:R-:W-:Y:S05]  /*14930*/  @!P6 BRA `(.L_x_2581) ;  /* 0x000000000098e947 */ /* 0x000fea0003800000 */
[----:B------:R-:W-:-:S06]  /*14940*/  ULOP3.LUT UR4, UR37, 0x2, URZ, 0xfc, !UPT ;  /* 0x0000000225047892 */ /* 0x000fcc000f8efc3f */
[----:B-1----:R-:W-:-:S05]  /*14950*/  IMAD.U32 R0, RZ, RZ, UR4 ;  /* 0x00000004ff007e24 */ /* 0x002fca000f8e00ff */
[----:B------:R-:W-:-:S13]  /*14960*/  ISETP.NE.AND P0, PT, R0, 0x3, PT ;  /* 0x000000030000780c */ /* 0x000fda0003f05270 */
[----:B------:R-:W-:Y:S05]  /*14970*/  @!P0 BRA `(.L_x_2583) ;  /* 0x0000000000048947 */ /* 0x000fea0003800000 */
[----:B------:R-:W-:Y:S01]  /*14980*/  BPT.TRAP 0x1 ;  /* 0x000000040000795c */ /* 0x000fe20000300000 */
.L_x_2583:
[----:B------:R-:W-:Y:S01]  /*14990*/  IMAD R3, R29, 0x8, R5 ;  /* 0x000000081d037824 */ /* 0x000fe200078e0205 */
[----:B------:R-:W-:Y:S01]  /*149a0*/  SHF.L.U32 R2, R35, 0x1f, RZ ;  /* 0x0000001f23027819 */ /* 0x000fe200000006ff */
[----:B------:R-:W-:-:S03]  /*149b0*/  VIADD R29, R29, 0x1 ;  /* 0x000000011d1d7836 */ /* 0x000fc60000000000 */
[----:B------:R-:W1:Y:S02]  /*149c0*/  SYNCS.PHASECHK.TRANS64.TRYWAIT P1, [R3+URZ+0x22840], R2 ;  /* 0x02284002030075a7 */ /* 0x000e64000802017f */
[----:B------:R-:W-:-:S04]  /*149d0*/  ISETP.NE.AND P2, PT, R29, 0x2, PT ;  /* 0x000000021d00780c */ /* 0x000fc80003f45270 */
[----:B------:R-:W-:Y:S01]  /*149e0*/  SEL R0, RZ, 0x1, P2 ;  /* 0x00000001ff007807 */ /* 0x000fe20001000000 */
[----:B-1----:R-:W-:Y:S08]  /*149f0*/  @!P1 BRA `(.L_x_2584) ;  /* 0x0000003c00e49947 */ /* 0x002ff00003800000 */
.L_x_2718:
[----:B------:R-:W-:Y:S02]  /*14a00*/  SEL R29, R29, RZ, P2 ;  /* 0x000000ff1d1d7207 */ /* 0x000fe40001000000 */
[----:B------:R-:W-:Y:S01]  /*14a10*/  LOP3.LUT R0, R35, R0, RZ, 0x3c, !PT ;  /* 0x0000000023007212 */ /* 0x000fe200078e3cff */
[----:B------:R-:W-:Y:S06]  /*14a20*/  @!P0 BRA `(.L_x_2585) ;  /* 0x0000000000048947 */ /* 0x000fec0003800000 */
[----:B------:R-:W-:Y:S01]  /*14a30*/  BPT.TRAP 0x1 ;  /* 0x000000040000795c */ /* 0x000fe20000300000 */
.L_x_2585:
[----:B------:R-:W-:Y:S01]  /*14a40*/  IMAD R29, R29, 0x8, R5 ;  /* 0x000000081d1d7824 */ /* 0x000fe200078e0205 */
[----:B------:R-:W-:-:S04]  /*14a50*/  SHF.L.U32 R0, R0, 0x1f, RZ ;  /* 0x0000001f00007819 */ /* 0x000fc800000006ff */
[----:B------:R-:W2:Y:S02]  /*14a60*/  SYNCS.PHASECHK.TRANS64.TRYWAIT P1, [R29+URZ+0x22840], R0 ;  /* 0x022840001d0075a7 */ /* 0x000ea4000802017f */
[----:B--2---:R-:W-:Y:S05]  /*14a70*/  @!P1 BRA `(.L_x_2586) ;  /* 0x0000003c00d89947 */ /* 0x004fea0003800000 */
.L_x_2719:
[----:B------:R-:W-:Y:S05]  /*14a80*/  @!P0 BRA `(.L_x_2587) ;  /* 0x0000000000048947 */ /* 0x000fea0003800000 */
[----:B------:R-:W-:Y:S01]  /*14a90*/  BPT.TRAP 0x1 ;  /* 0x000000040000795c */ /* 0x000fe20000300000 */
.L_x_2587:
[----:B------:R-:W3:Y:S02]  /*14aa0*/  SYNCS.PHASECHK.TRANS64.TRYWAIT P1, [R3+URZ+0x22860], R2 ;  /* 0x02286002030075a7 */ /* 0x000ee4000802017f */
[----:B---3--:R-:W-:Y:S05]  /*14ab0*/  @!P1 BRA `(.L_x_2588) ;  /* 0x0000003c00dc9947 */ /* 0x008fea0003800000 */
.L_x_2720:
[----:B------:R-:W-:Y:S05]  /*14ac0*/  @!P0 BRA `(.L_x_2589) ;  /* 0x0000000000048947 */ /* 0x000fea0003800000 */
[----:B------:R-:W-:Y:S01]  /*14ad0*/  BPT.TRAP 0x1 ;  /* 0x000000040000795c */ /* 0x000fe20000300000 */
.L_x_2589:
[----:B------:R-:W4:Y:S02]  /*14ae0*/  SYNCS.PHASECHK.TRANS64.TRYWAIT P1, [R29+URZ+0x22860], R0 ;  /* 0x022860001d0075a7 */ /* 0x000f24000802017f */
[----:B----4-:R-:W-:Y:S05]  /*14af0*/  @!P1 BRA `(.L_x_2590) ;  /* 0x0000003c00e09947 */ /* 0x010fea0003800000 */
.L_x_2721:
[----:B------:R-:W-:Y:S05]  /*14b00*/  @!P0 BRA `(.L_x_2591) ;  /* 0x0000000000048947 */ /* 0x000fea0003800000 */
[----:B------:R-:W-:Y:S01]  /*14b10*/  BPT.TRAP 0x1 ;  /* 0x000000040000795c */ /* 0x000fe20000300000 */
.L_x_2591:
[----:B------:R-:W5:Y:S02]  /*14b20*/  SYNCS.PHASECHK.TRANS64.TRYWAIT P1, [R3+URZ+0x22880], R2 ;  /* 0x02288002030075a7 */ /* 0x000f64000802017f */
[----:B-----5:R-:W-:Y:S05]  /*14b30*/  @!P1 BRA `(.L_x_2592) ;  /* 0x0000003c00e49947 */ /* 0x020fea0003800000 */
.L_x_2722:
[----:B------:R-:W-:Y:S05]  /*14b40*/  @!P0 BRA `(.L_x_2593) ;  /* 0x0000000000048947 */ /* 0x000fea0003800000 */
[----:B------:R-:W-:Y:S01]  /*14b50*/  BPT.TRAP 0x1 ;  /* 0x000000040000795c */ /* 0x000fe20000300000 */
.L_x_2593:
[----:B------:R0:W0:Y:S02]  /*14b60*/  SYNCS.PHASECHK.TRANS64.TRYWAIT P0, [R29+URZ+0x22880], R0 ;  /* 0x022880001d0075a7 */ /* 0x000024000800017f */
[----:B0-----:R-:W-:Y:S05]  /*14b70*/  @!P0 NANOSLEEP.SYNCS 0x989680 ;  /* 0x009896800000895d */ /* 0x001fea0003900000 */
[----:B------:R-:W0:Y:S02]  /*14b80*/  @!P0 SYNCS.PHASECHK.TRANS64 P0, [R29+URZ+0x22880], R0 ;  /* 0x022880001d0085a7 */ /* 0x000e24000800007f */
[----:B0-----:R-:W-:Y:S05]  /*14b90*/  @!P0 BRA `(.L_x_2593) ;  /* 0xfffffffc00f08947 */ /* 0x001fea000383ffff */
.L_x_2581:
[----:B------:R-:W-:Y:S05]  /*14ba0*/  BSYNC B0 ;  /* 0x0000000000007941 */ /* 0x000fea0003800000 */
.L_x_2580:
[----:B------:R-:W-:Y:S05]  /*14bb0*/  EXIT ;  /* 0x000000000000794d */ /* 0x000fea0003800000 */
.L_x_2458:
[----:B0-----:R-:W-:-:S04]  /*14bc0*/  IMAD.U32 R3, RZ, RZ, UR43 ;  /* 0x0000002bff037e24 */ /* 0x001fc8000f8e00ff */
[----:B------:R0:W1:Y:S03]  /*14bd0*/  SYNCS.PHASECHK.TRANS64.TRYWAIT P1, [R3+URZ+0x22800], R6 ;  /* 0x02280006030075a7 */ /* 0x000066000802017f */
[----:B-1----:R-:W-:Y:S05]  /*14be0*/  @!P1 NANOSLEEP.SYNCS 0x989680 ;  /* 0x009896800000995d */ /* 0x002fea0003900000 */
[----:B------:R-:W1:Y:S02]  /*14bf0*/  @!P1 SYNCS.PHASECHK.TRANS64 P1, [R3+URZ+0x22800], R6 ;  /* 0x02280006030095a7 */ /* 0x000e64000802007f */
[----:B-1----:R-:W-:Y:S05]  /*14c00*/  @!P1 BRA `(.L_x_2458) ;  /* 0xfffffffc00ec9947 */ /* 0x002fea000383ffff */
[----:B------:R-:W-:Y:S05]  /*14c10*/  BRA `(.L_x_2594) ;  /* 0xfffffecc004c7947 */ /* 0x000fea000383ffff */
.L_x_2462:
[----:B-1----:R1:W2:Y:S02]  /*14c20*/  SYNCS.PHASECHK.TRANS64.TRYWAIT P1, [R2+URZ+0x22830], R3 ;  /* 0x02283003020075a7 */ /* 0x0022a4000802017f */
[----:B--2---:R-:W-:Y:S05]  /*14c30*/  @!P1 NANOSLEEP.SYNCS 0x989680 ;  /* 0x009896800000995d */ /* 0x004fea0003900000 */
[----:B------:R-:W2:Y:S02]  /*14c40*/  @!P1 SYNCS.PHASECHK.TRANS64 P1, [R2+URZ+0x22830], R3 ;  /* 0x02283003020095a7 */ /* 0x000ea4000802007f */
[----:B--2---:R-:W-:Y:S05]  /*14c50*/  @!P1 BRA `(.L_x_2462) ;  /* 0xfffffffc00f09947 */ /* 0x004fea000383ffff */
[----:B------:R-:W-:Y:S05]  /*14c60*/  BRA `(.L_x_2461) ;  /* 0xfffffecc00687947 */ /* 0x000fea000383ffff */
.L_x_2468:
[----:B-1----:R-:W-:-:S04]  /*14c70*/  MOV R8, UR6 ;  /* 0x0000000600087c02 */ /* 0x002fc80008000f00 */
[----:B------:R1:W2:Y:S03]  /*14c80*/  SYNCS.PHASECHK.TRANS64.TRYWAIT P1, [R8+URZ+0x22830], R7 ;  /* 0x02283007080075a7 */ /* 0x0002a6000802017f */
[----:B--2---:R-:W-:Y:S05]  /*14c90*/  @!P1 NANOSLEEP.SYNCS 0x989680 ;  /* 0x009896800000995d */ /* 0x004fea0003900000 */
[----:B------:R-:W2:Y:S02]  /*14ca0*/  @!P1 SYNCS.PHASECHK.TRANS64 P1, [R8+URZ+0x22830], R7 ;  /* 0x02283007080095a7 */ /* 0x000ea4000802007f */
[----:B--2---:R-:W-:Y:S05]  /*14cb0*/  @!P1 BRA `(.L_x_2468) ;  /* 0xfffffffc00ec9947 */ /* 0x004fea000383ffff */
[----:B------:R-:W-:Y:S05]  /*14cc0*/  BRA `(.L_x_2465) ;  /* 0xffffff0400e07947 */ /* 0x000fea000383ffff */
.L_x_2472:
[----:B-1----:R-:W-:-:S04]  /*14cd0*/  IMAD.U32 R8, RZ, RZ, UR6 ;  /* 0x00000006ff087e24 */ /* 0x002fc8000f8e00ff */
[----:B------:R1:W2:Y:S03]  /*14ce0*/  SYNCS.PHASECHK.TRANS64.TRYWAIT P1, [R8+URZ+0x22850], R7 ;  /* 0x02285007080075a7 */ /* 0x0002a6000802017f */
[----:B--2---:R-:W-:Y:S05]  /*14cf0*/  @!P1 NANOSLEEP.SYNCS 0x989680 ;  /* 0x009896800000995d */ /* 0x004fea0003900000 */
[----:B------:R-:W2:Y:S02]  /*14d00*/  @!P1 SYNCS.PHASECHK.TRANS64 P1, [R8+URZ+0x22850], R7 ;  /* 0x02285007080095a7 */ /* 0x000ea4000802007f */
[----:B--2---:R-:W-:Y:S05]  /*14d10*/  @!P1 BRA `(.L_x_2472) ;  /* 0xfffffffc00ec9947 */ /* 0x004fea000383ffff */
[----:B------:R-:W-:Y:S05]  /*14d20*/  BRA `(.L_x_2469) ;  /* 0xffffff0c00fc7947 */ /* 0x000fea000383ffff */
.L_x_2480:
[----:B-1----:R-:W-:-:S04]  /*14d30*/  IMAD.U32 R8, RZ, RZ, UR6 ;  /* 0x00000006ff087e24 */ /* 0x002fc8000f8e00ff */
[----:B------:R1:W2:Y:S03]  /*14d40*/  SYNCS.PHASECHK.TRANS64.TRYWAIT P1, [R8+URZ+0x22830], R7 ;  /* 0x02283007080075a7 */ /* 0x0002a6000802017f */
[----:B--2---:R-:W-:Y:S05]  /*14d50*/  @!P1 NANOSLEEP.SYNCS 0x989680 ;  /* 0x009896800000995d */ /* 0x004fea0003900000 */
[----:B------:R-:W2:Y:S02]  /*14d60*/  @!P1 SYNCS.PHASECHK.TRANS64 P1, [R8+URZ+0x22830], R7 ;  /* 0x02283007080095a7 */ /* 0x000ea4000802007f */
[----:B--2---:R-:W-:Y:S05]  /*14d70*/  @!P1 BRA `(.L_x_2480) ;  /* 0xfffffffc00ec9947 */ /* 0x004fea000383ffff */
[----:B------:R-:W-:Y:S05]  /*14d80*/  BRA `(.L_x_2477) ;  /* 0xffffff44006c7947 */ /* 0x000fea000383ffff */
.L_x_2484:
[----:B-1----:R-:W-:-:S04]  /*14d90*/  IMAD.U32 R8, RZ, RZ, UR6 ;  /* 0x00000006ff087e24 */ /* 0x002fc8000f8e00ff */
[----:B------:R1:W2:Y:S03]  /*14da0*/  SYNCS.PHASECHK.TRANS64.TRYWAIT P1, [R8+URZ+0x22850], R7 ;  /* 0x02285007080075a7 */ /* 0x0002a6000802017f */
[----:B--2---:R-:W-:Y:S05]  /*14db0*/  @!P1 NANOSLEEP.SYNCS 0x989680 ;  /* 0x009896800000995d */ /* 0x004fea0003900000 */
[----:B------:R-:W2:Y:S02]  /*14dc0*/  @!P1 SYNCS.PHASECHK.TRANS64 P1, [R8+URZ+0x22850], R7 ;  /* 0x02285007080095a7 */ /* 0x000ea4000802007f */
[----:B--2---:R-:W-:Y:S05]  /*14dd0*/  @!P1 BRA `(.L_x_2484) ;  /* 0xfffffffc00ec9947 */ /* 0x004fea000383ffff */
[----:B------:R-:W-:Y:S05]  /*14de0*/  BRA `(.L_x_2481) ;  /* 0xffffff4c00887947 */ /* 0x000fea000383ffff */
.L_x_2491:
[----:B-1----:R-:W-:-:S04]  /*14df0*/  IMAD.U32 R5, RZ, RZ, UR9 ;  /* 0x00000009ff057e24 */ /* 0x002fc8000f8e00ff */
[----:B------:R1:W2:Y:S03]  /*14e00*/  SYNCS.PHASECHK.TRANS64.TRYWAIT P1, [R5+URZ+0x22850], R0 ;  /* 0x02285000050075a7 */ /* 0x0002a6000802017f */
[----:B--2---:R-:W-:Y:S05]  /*14e10*/  @!P1 NANOSLEEP.SYNCS 0x989680 ;  /* 0x009896800000995d */ /* 0x004fea0003900000 */
[----:B------:R-:W2:Y:S02]  /*14e20*/  @!P1 SYNCS.PHASECHK.TRANS64 P1, [R5+URZ+0x22850], R0 ;  /* 0x02285000050095a7 */ /* 0x000ea4000802007f */
[----:B--2---:R-:W-:Y:S05]  /*14e30*/  @!P1 BRA `(.L_x_2491) ;  /* 0xfffffffc00ec9947 */ /* 0x004fea000383ffff */
[----:B------:R-:W-:Y:S05]  /*14e40*/  BRA `(.L_x_2490) ;  /* 0xffffff7400e07947 */ /* 0x000fea000383ffff */
.L_x_2525:
        /* <DEDUP_REMOVED lines=10> */
.L_x_2595:
[----:B------:R-:W-:Y:S05]  /*14ef0*/  BRA `(.L_x_2596) ;  /* 0xffffffb400807947 */ /* 0x000fea000383ffff */
.L_x_2528:
[----:B0-----:R0:W1:Y:S02]  /*14f00*/  SYNCS.PHASECHK.TRANS64.TRYWAIT P0, [R0+URZ+0x22880], R26 ;  /* 0x0228801a000075a7 */ /* 0x001064000800017f */
[----:B-1----:R-:W-:Y:S05]  /*14f10*/  @!P0 NANOSLEEP.SYNCS 0x989680 ;  /* 0x009896800000895d */ /* 0x002fea0003900000 */
[----:B------:R-:W1:Y:S02]  /*14f20*/  @!P0 SYNCS.PHASECHK.TRANS64 P0, [R0+URZ+0x22880], R26 ;  /* 0x0228801a000085a7 */ /* 0x000e64000800007f */
[----:B-1----:R-:W-:Y:S05]  /*14f30*/  @!P0 BRA `(.L_x_2528) ;  /* 0xfffffffc00f08947 */ /* 0x002fea000383ffff */
[----:B------:R-:W-:Y:S05]  /*14f40*/  BRA `(.L_x_2597) ;  /* 0xffffffb800a07947 */ /* 0x000fea000383ffff */
.L_x_2529:
        /* <DEDUP_REMOVED lines=8> */
.L_x_2599:
[----:B------:R-:W-:Y:S05]  /*14fd0*/  BSYNC B0 ;  /* 0x0000000000007941 */ /* 0x000fea0003800000 */
.L_x_2598:
        /* <DEDUP_REMOVED lines=14> */
.L_x_2600:
[----:B------:R-:W-:Y:S02]  /*150c0*/  IMAD.MOV.U32 R13, RZ, RZ, R10 ;  /* 0x000000ffff0d7224 */ /* 0x000fe400078e000a */
[----:B------:R-:W-:Y:S01]  /*150d0*/  IMAD.MOV.U32 R12, RZ, RZ, 0x1 ;  /* 0x00000001ff0c7424 */ /* 0x000fe200078e00ff */
[----:B------:R-:W-:-:S07]  /*150e0*/  MOV R2, R14 ;  /* 0x0000000e00027202 */ /* 0x000fce0000000f00 */
[----:B------:R-:W-:Y:S05]  /*150f0*/  WARPSYNC.COLLECTIVE R15, `(.L_x_2601) ;  /* 0x000000000f087348 */ /* 0x000fea0003c00000 */
[----:B------:R0:W1:Y:S02]  /*15100*/  SHFL.IDX P6, R14, R13, R12, R11 ;  /* 0x0000000c0d0e7389 */ /* 0x00006400000c000b */
[----:B01----:R-:W-:Y:S01]  /*15110*/  ENDCOLLECTIVE ;  /* 0x000000000000791b */ /* 0x003fe20003800000 */
.L_x_2601:
        /* <DEDUP_REMOVED lines=12> */
.L_x_2602:
[----:B------:R-:W-:Y:S01]  /*151e0*/  MOV R13, R10 ;  /* 0x0000000a000d7202 */ /* 0x000fe20000000f00 */
[----:B------:R-:W-:Y:S02]  /*151f0*/  IMAD.MOV.U32 R12, RZ, RZ, 0x2 ;  /* 0x00000002ff0c7424 */ /* 0x000fe400078e00ff */
[----:B------:R-:W-:-:S07]  /*15200*/  IMAD.MOV.U32 R2, RZ, RZ, R14 ;  /* 0x000000ffff027224 */ /* 0x000fce00078e000e */
[----:B------:R-:W-:Y:S05]  /*15210*/  WARPSYNC.COLLECTIVE R15, `(.L_x_2603) ;  /* 0x000000000f087348 */ /* 0x000fea0003c00000 */
[----:B------:R0:W1:Y:S02]  /*15220*/  SHFL.IDX P6, R14, R13, R12, R11 ;  /* 0x0000000c0d0e7389 */ /* 0x00006400000c000b */
[----:B01----:R-:W-:Y:S01]  /*15230*/  ENDCOLLECTIVE ;  /* 0x000000000000791b */ /* 0x003fe20003800000 */
.L_x_2603:
        /* <DEDUP_REMOVED lines=12> */
.L_x_2604:
[----:B------:R-:W-:Y:S02]  /*15300*/  IMAD.MOV.U32 R13, RZ, RZ, R10 ;  /* 0x000000ffff0d7224 */ /* 0x000fe400078e000a */
[----:B------:R-:W-:Y:S02]  /*15310*/  IMAD.MOV.U32 R12, RZ, RZ, 0x3 ;  /* 0x00000003ff0c7424 */ /* 0x000fe400078e00ff */
[----:B------:R-:W-:-:S07]  /*15320*/  IMAD.MOV.U32 R2, RZ, RZ, R14 ;  /* 0x000000ffff027224 */ /* 0x000fce00078e000e */
[----:B------:R-:W-:Y:S05]  /*15330*/  WARPSYNC.COLLECTIVE R15, `(.L_x_2605) ;  /* 0x000000000f087348 */ /* 0x000fea0003c00000 */
[----:B------:R0:W1:Y:S02]  /*15340*/  SHFL.IDX P6, R14, R13, R12, R11 ;  /* 0x0000000c0d0e7389 */ /* 0x00006400000c000b */
[----:B01----:R-:W-:Y:S01]  /*15350*/  ENDCOLLECTIVE ;  /* 0x000000000000791b */ /* 0x003fe20003800000 */
.L_x_2605:
[----:B------:R-:W-:-:S05]  /*15360*/  IADD3 R2, P0, R33, R2, RZ ;  /* 0x0000000221027210 */ /* 0x000fca0007f1e0ff */
[----:B------:R-:W-:Y:S01]  /*15370*/  IMAD.X R3, RZ, RZ, R3, P0 ;  /* 0x000000ffff037224 */ /* 0x000fe200000e0603 */
[----:B------:R-:W-:Y:S02]  /*15380*/  ISETP.LT.OR P0, PT, R20, 0x21, P1 ;  /* 0x000000211400780c */ /* 0x000fe40000f01670 */
[----:B------:R-:W-:-:S11]  /*15390*/  MOV R13, R9 ;  /* 0x00000009000d7202 */ /* 0x000fd60000000f00 */
        /* <DEDUP_REMOVED lines=8> */
.L_x_2606:
[----:B------:R-:W-:Y:S02]  /*15420*/  IMAD.MOV.U32 R13, RZ, RZ, R10 ;  /* 0x000000ffff0d7224 */ /* 0x000fe400078e000a */
[----:B------:R-:W-:Y:S02]  /*15430*/  IMAD.MOV.U32 R12, RZ, RZ, 0x4 ;  /* 0x00000004ff0c7424 */ /* 0x000fe400078e00ff */
[----:B------:R-:W-:-:S07]  /*15440*/  IMAD.MOV.U32 R2, RZ, RZ, R14 ;  /* 0x000000ffff027224 */ /* 0x000fce00078e000e */
[----:B------:R-:W-:Y:S05]  /*15450*/  WARPSYNC.COLLECTIVE R15, `(.L_x_2607) ;  /* 0x000000000f087348 */ /* 0x000fea0003c00000 */
[----:B------:R0:W1:Y:S02]  /*15460*/  SHFL.IDX P6, R14, R13, R12, R11 ;  /* 0x0000000c0d0e7389 */ /* 0x00006400000c000b */
[----:B01----:R-:W-:Y:S01]  /*15470*/  ENDCOLLECTIVE ;  /* 0x000000000000791b */ /* 0x003fe20003800000 */
.L_x_2607:
        /* <DEDUP_REMOVED lines=12> */
.L_x_2608:
[----:B------:R-:W-:Y:S01]  /*15540*/  MOV R13, R10 ;  /* 0x0000000a000d7202 */ /* 0x000fe20000000f00 */
[----:B------:R-:W-:Y:S02]  /*15550*/  IMAD.MOV.U32 R12, RZ, RZ, 0x5 ;  /* 0x00000005ff0c7424 */ /* 0x000fe400078e00ff */
[----:B------:R-:W-:-:S07]  /*15560*/  IMAD.MOV.U32 R2, RZ, RZ, R14 ;  /* 0x000000ffff027224 */ /* 0x000fce00078e000e */
[----:B------:R-:W-:Y:S05]  /*15570*/  WARPSYNC.COLLECTIVE R15, `(.L_x_2609) ;  /* 0x000000000f087348 */ /* 0x000fea0003c00000 */
[----:B------:R0:W1:Y:S02]  /*15580*/  SHFL.IDX P6, R14, R13, R12, R11 ;  /* 0x0000000c0d0e7389 */ /* 0x00006400000c000b */
[----:B01----:R-:W-:Y:S01]  /*15590*/  ENDCOLLECTIVE ;  /* 0x000000000000791b */ /* 0x003fe20003800000 */
.L_x_2609:
        /* <DEDUP_REMOVED lines=12> */
.L_x_2610:
[----:B------:R-:W-:Y:S02]  /*15660*/  IMAD.MOV.U32 R13, RZ, RZ, R10 ;  /* 0x000000ffff0d7224 */ /* 0x000fe400078e000a */
[----:B------:R-:W-:Y:S02]  /*15670*/  IMAD.MOV.U32 R12, RZ, RZ, 0x6 ;  /* 0x00000006ff0c7424 */ /* 0x000fe400078e00ff */
[----:B------:R-:W-:-:S07]  /*15680*/  IMAD.MOV.U32 R2, RZ, RZ, R14 ;  /* 0x000000ffff027224 */ /* 0x000fce00078e000e */
[----:B------:R-:W-:Y:S05]  /*15690*/  WARPSYNC.COLLECTIVE R15, `(.L_x_2611) ;  /* 0x000000000f087348 */ /* 0x000fea0003c00000 */
[----:B------:R0:W1:Y:S02]  /*156a0*/  SHFL.IDX P6, R14, R13, R12, R11 ;  /* 0x0000000c0d0e7389 */ /* 0x00006400000c000b */
[----:B01----:R-:W-:Y:S01]  /*156b0*/  ENDCOLLECTIVE ;  /* 0x000000000000791b */ /* 0x003fe20003800000 */
.L_x_2611:
        /* <DEDUP_REMOVED lines=12> */
.L_x_2612:
[----:B------:R-:W-:Y:S02]  /*15780*/  IMAD.MOV.U32 R13, RZ, RZ, R10 ;  /* 0x000000ffff0d7224 */ /* 0x000fe400078e000a */
[----:B------:R-:W-:Y:S02]  /*15790*/  IMAD.MOV.U32 R12, RZ, RZ, 0x7 ;  /* 0x00000007ff0c7424 */ /* 0x000fe400078e00ff */
[----:B------:R-:W-:-:S07]  /*157a0*/  IMAD.MOV.U32 R2, RZ, RZ, R14 ;  /* 0x000000ffff027224 */ /* 0x000fce00078e000e */
[----:B------:R-:W-:Y:S05]  /*157b0*/  WARPSYNC.COLLECTIVE R15, `(.L_x_2613) ;  /* 0x000000000f087348 */ /* 0x000fea0003c00000 */
[----:B------:R0:W1:Y:S02]  /*157c0*/  SHFL.IDX P6, R14, R13, R12, R11 ;  /* 0x0000000c0d0e7389 */ /* 0x00006400000c000b */
[----:B01----:R-:W-:Y:S01]  /*157d0*/  ENDCOLLECTIVE ;  /* 0x000000000000791b */ /* 0x003fe20003800000 */
.L_x_2613:
        /* <DEDUP_REMOVED lines=12> */
.L_x_2614:
[----:B------:R-:W-:Y:S01]  /*158a0*/  MOV R13, R21 ;  /* 0x00000015000d7202 */ /* 0x000fe20000000f00 */
[----:B------:R-:W-:Y:S02]  /*158b0*/  IMAD.MOV.U32 R12, RZ, RZ, RZ ;  /* 0x000000ffff0c7224 */ /* 0x000fe400078e00ff */
[----:B------:R-:W-:-:S07]  /*158c0*/  IMAD.MOV.U32 R2, RZ, RZ, R14 ;  /* 0x000000ffff027224 */ /* 0x000fce00078e000e */
[----:B------:R-:W-:Y:S05]  /*158d0*/  WARPSYNC.COLLECTIVE R15, `(.L_x_2615) ;  /* 0x000000000f087348 */ /* 0x000fea0003c00000 */
[----:B------:R0:W1:Y:S02]  /*158e0*/  SHFL.IDX P6, R14, R13, R12, R11 ;  /* 0x0000000c0d0e7389 */ /* 0x00006400000c000b */
[----:B01----:R-:W-:Y:S01]  /*158f0*/  ENDCOLLECTIVE ;  /* 0x000000000000791b */ /* 0x003fe20003800000 */
.L_x_2615:
        /* <DEDUP_REMOVED lines=12> */
.L_x_2616:
[----:B------:R-:W-:Y:S02]  /*159c0*/  IMAD.MOV.U32 R13, RZ, RZ, R21 ;  /* 0x000000ffff0d7224 */ /* 0x000fe400078e0015 */
[----:B------:R-:W-:Y:S02]  /*159d0*/  IMAD.MOV.U32 R12, RZ, RZ, 0x1 ;  /* 0x00000001ff0c7424 */ /* 0x000fe400078e00ff */
[----:B------:R-:W-:-:S07]  /*159e0*/  IMAD.MOV.U32 R2, RZ, RZ, R14 ;  /* 0x000000ffff027224 */ /* 0x000fce00078e000e */
[----:B------:R-:W-:Y:S05]  /*159f0*/  WARPSYNC.COLLECTIVE R15, `(.L_x_2617) ;  /* 0x000000000f087348 */ /* 0x000fea0003c00000 */
[----:B------:R0:W1:Y:S02]  /*15a00*/  SHFL.IDX P6, R14, R13, R12, R11 ;  /* 0x0000000c0d0e7389 */ /* 0x00006400000c000b */
[----:B01----:R-:W-:Y:S01]  /*15a10*/  ENDCOLLECTIVE ;  /* 0x000000000000791b */ /* 0x003fe20003800000 */
.L_x_2617:
[----:B------:R-:W-:-:S05]  /*15a20*/  IADD3 R2, P0, R33, R2, RZ ;  /* 0x0000000221027210 */ /* 0x000fca0007f1e0ff */
[----:B------:R-:W-:Y:S01]  /*15a30*/  IMAD.X R3, RZ, RZ, R3, P0 ;  /* 0x000000ffff037224 */ /* 0x000fe200000e0603 */
[C---:B------:R-:W-:Y:S02]  /*15a40*/  ISETP.LT.OR P0, PT, R20.reuse, 0x81, P1 ;  /* 0x000000811400780c */ /* 0x040fe40000f01670 */
[----:B------:R-:W-:Y:S02]  /*15a50*/  ISETP.GE.AND P1, PT, R20, 0x11, PT ;  /* 0x000000111400780c */ /* 0x000fe40003f26270 */
[----:B------:R-:W-:-:S09]  /*15a60*/  MOV R13, R19 ;  /* 0x00000013000d7202 */ /* 0x000fd20000000f00 */
        /* <DEDUP_REMOVED lines=10> */
.L_x_2618:
        /* <DEDUP_REMOVED lines=14> */
.L_x_2534:
[----:B--2---:R2:W3:Y:S02]  /*15bf0*/  SYNCS.PHASECHK.TRANS64.TRYWAIT P0, [R0+URZ+0x22840], R26 ;  /* 0x0228401a000075a7 */ /* 0x0044e4000800017f */
[----:B---3--:R-:W-:Y:S05]  /*15c00*/  @!P0 NANOSLEEP.SYNCS 0x989680 ;  /* 0x009896800000895d */ /* 0x008fea0003900000 */
[----:B------:R-:W3:Y:S02]  /*15c10*/  @!P0 SYNCS.PHASECHK.TRANS64 P0, [R0+URZ+0x22840], R26 ;  /* 0x0228401a000085a7 */ /* 0x000ee4000800007f */
[----:B---3--:R-:W-:Y:S05]  /*15c20*/  @!P0 BRA `(.L_x_2534) ;  /* 0xfffffffc00f08947 */ /* 0x008fea000383ffff */
[----:B------:R-:W-:Y:S05]  /*15c30*/  BRA `(.L_x_2620) ;  /* 0xffffffb400bc7947 */ /* 0x000fea000383ffff */
.L_x_2535:
        /* <DEDUP_REMOVED lines=8> */
.L_x_2622:
[----:B------:R-:W-:Y:S05]  /*15cc0*/  BSYNC B0 ;  /* 0x0000000000007941 */ /* 0x000fea0003800000 */
.L_x_2621:
        /* <DEDUP_REMOVED lines=8> */
.L_x_2623:
        /* <DEDUP_REMOVED lines=13> */
.L_x_2624:
[----:B------:R-:W-:Y:S02]  /*15e20*/  IMAD.MOV.U32 R13, RZ, RZ, R8 ;  /* 0x000000ffff0d7224 */ /* 0x000fe400078e0008 */
[----:B------:R-:W-:-:S07]  /*15e30*/  IMAD.MOV.U32 R2, RZ, RZ, R14 ;  /* 0x000000ffff027224 */ /* 0x000fce00078e000e */
[----:B------:R-:W-:Y:S05]  /*15e40*/  WARPSYNC.COLLECTIVE R15, `(.L_x_2625) ;  /* 0x000000000f087348 */ /* 0x000fea0003c00000 */
[----:B------:R0:W1:Y:S02]  /*15e50*/  SHFL.IDX P6, R14, R13, R12, R11 ;  /* 0x0000000c0d0e7389 */ /* 0x00006400000c000b */
[----:B01----:R-:W-:Y:S01]  /*15e60*/  ENDCOLLECTIVE ;  /* 0x000000000000791b */ /* 0x003fe20003800000 */
.L_x_2625:
[----:B------:R-:W-:Y:S02]  /*15e70*/  IMAD.MOV.U32 R13, RZ, RZ, R6 ;  /* 0x000000ffff0d7224 */ /* 0x000fe400078e0006 */
[----:B------:R-:W-:Y:S01]  /*15e80*/  IMAD.MOV.U32 R12, RZ, RZ, 0x2 ;  /* 0x00000002ff0c7424 */ /* 0x000fe200078e00ff */
[----:B------:R-:W-:-:S13]  /*15e90*/  LOP3.LUT P6, RZ, R16, 0x20, RZ, 0xc0, !PT ;  /* 0x0000002010ff7812 */ /* 0x000fda00078cc0ff */
[----:B------:R-:W-:-:S05]  /*15ea0*/  @P6 IADD3 R14, P0, R33, R14, RZ ;  /* 0x0000000e210e6210 */ /* 0x000fca0007f1e0ff */
[----:B------:R-:W-:Y:S01]  /*15eb0*/  @P6 IMAD.X R3, RZ, RZ, R2, P0 ;  /* 0x000000ffff036224 */ /* 0x000fe200000e0602 */
[----:B------:R-:W-:-:S05]  /*15ec0*/  @P6 MOV R2, R14 ;  /* 0x0000000e00026202 */ /* 0x000fca0000000f00 */
[----:B------:R-:W-:Y:S01]  /*15ed0*/  @!PT LDS RZ, [RZ] ;  /* 0x00000000fffff984 */ /* 0x000fe20000000800 */
[----:B------:R-:W-:Y:S01]  /*15ee0*/  @!PT LDS RZ, [RZ] ;  /* 0x00000000fffff984 */ /* 0x000fe20000000800 */
[----:B------:R-:W-:Y:S01]  /*15ef0*/  @!PT LDS RZ, [RZ] ;  /* 0x00000000fffff984 */ /* 0x000fe20000000800 */
[----:B------:R0:W-:Y:S02]  /*15f00*/  @P6 LDGSTS.E.BYPASS.LTC128B.128 [R4+0x18c00], desc[UR50][R2.64], !P2 ;  /* 0x18c0000002046fae */ /* 0x0001e4000d101d72 */
[----:B0-----:R-:W-:Y:S05]  /*15f10*/  WARPSYNC.COLLECTIVE R15, `(.L_x_2626) ;  /* 0x000000000f087348 */ /* 0x001fea0003c00000 */
[----:B------:R1:W2:Y:S02]  /*15f20*/  SHFL.IDX P6, R14, R13, R12, R11 ;  /* 0x0000000c0d0e7389 */ /* 0x0002a400000c000b */
[----:B012---:R-:W-:Y:S01]  /*15f30*/  ENDCOLLECTIVE ;  /* 0x000000000000791b */ /* 0x007fe20003800000 */
.L_x_2626:
[----:B------:R-:W-:Y:S02]  /*15f40*/  IMAD.MOV.U32 R13, RZ, RZ, R8 ;  /* 0x000000ffff0d7224 */ /* 0x000fe400078e0008 */
[----:B------:R-:W-:-:S07]  /*15f50*/  IMAD.MOV.U32 R2, RZ, RZ, R14 ;  /* 0x000000ffff027224 */ /* 0x000fce00078e000e */
[----:B------:R-:W-:Y:S05]  /*15f60*/  WARPSYNC.COLLECTIVE R15, `(.L_x_2627) ;  /* 0x000000000f087348 */ /* 0x000fea0003c00000 */
[----:B------:R0:W1:Y:S02]  /*15f70*/  SHFL.IDX P6, R14, R13, R12, R11 ;  /* 0x0000000c0d0e7389 */ /* 0x00006400000c000b */
[----:B01----:R-:W-:Y:S01]  /*15f80*/  ENDCOLLECTIVE ;  /* 0x000000000000791b */ /* 0x003fe20003800000 */
.L_x_2627:
[----:B------:R-:W-:Y:S01]  /*15f90*/  IMAD.MOV.U32 R13, RZ, RZ, R6 ;  /* 0x000000ffff0d7224 */ /* 0x000fe200078e0006 */
[----:B------:R-:W-:Y:S02]  /*15fa0*/  MOV R12, 0x3 ;  /* 0x00000003000c7802 */ /* 0x000fe40000000f00 */
        /* <DEDUP_REMOVED lines=12> */
.L_x_2628:
[----:B------:R-:W-:Y:S02]  /*16070*/  IMAD.MOV.U32 R13, RZ, RZ, R8 ;  /* 0x000000ffff0d7224 */ /* 0x000fe400078e0008 */
[----:B------:R-:W-:-:S07]  /*16080*/  IMAD.MOV.U32 R9, RZ, RZ, R14 ;  /* 0x000000ffff097224 */ /* 0x000fce00078e000e */
[----:B------:R-:W-:Y:S05]  /*16090*/  WARPSYNC.COLLECTIVE R15, `(.L_x_2629) ;  /* 0x000000000f087348 */ /* 0x000fea0003c00000 */
[----:B------:R0:W1:Y:S02]  /*160a0*/  SHFL.IDX P6, R14, R13, R12, R11 ;  /* 0x0000000c0d0e7389 */ /* 0x00006400000c000b */
[----:B01----:R-:W-:Y:S01]  /*160b0*/  ENDCOLLECTIVE ;  /* 0x000000000000791b */ /* 0x003fe20003800000 */
.L_x_2629:
[----:B------:R-:W-:Y:S02]  /*160c0*/  IMAD.MOV.U32 R13, RZ, RZ, R6 ;  /* 0x000000ffff0d7224 */ /* 0x000fe400078e0006 */
[----:B------:R-:W-:Y:S01]  /*160d0*/  IMAD.MOV.U32 R12, RZ, RZ, 0x4 ;  /* 0x00000004ff0c7424 */ /* 0x000fe200078e00ff */
[----:B------:R-:W-:-:S05]  /*160e0*/  @P5 IADD3 R14, P0, R33, R14, RZ ;  /* 0x0000000e210e5210 */ /* 0x000fca0007f1e0ff */
[----:B------:R-:W-:-:S08]  /*160f0*/  @P5 IMAD.MOV.U32 R2, RZ, RZ, R14 ;  /* 0x000000ffff025224 */ /* 0x000fd000078e000e */
[----:B------:R-:W-:Y:S05]  /*16100*/  WARPSYNC.COLLECTIVE R15, `(.L_x_2630) ;  /* 0x000000000f087348 */ /* 0x000fea0003c00000 */
[----:B------:R0:W1:Y:S02]  /*16110*/  SHFL.IDX P6, R14, R13, R12, R11 ;  /* 0x0000000c0d0e7389 */ /* 0x00006400000c000b */
[----:B01----:R-:W-:Y:S01]  /*16120*/  ENDCOLLECTIVE ;  /* 0x000000000000791b */ /* 0x003fe20003800000 */
.L_x_2630:
[----:B------:R-:W-:-:S04]  /*16130*/  @P5 IMAD.X R9, RZ, RZ, R9, P0 ;  /* 0x000000ffff095224 */ /* 0x000fc800000e0609 */
[----:B------:R-:W-:-:S05]  /*16140*/  @P5 IMAD.MOV.U32 R3, RZ, RZ, R9 ;  /* 0x000000ffff035224 */ /* 0x000fca00078e0009 */
[----:B------:R-:W-:Y:S01]  /*16150*/  @!PT LDS RZ, [RZ] ;  /* 0x00000000fffff984 */ /* 0x000fe20000000800 */
[----:B------:R-:W-:Y:S01]  /*16160*/  @!PT LDS RZ, [RZ] ;  /* 0x00000000fffff984 */ /* 0x000fe20000000800 */
[----:B------:R-:W-:Y:S01]  /*16170*/  @!PT LDS RZ, [RZ] ;  /* 0x00000000fffff984 */ /* 0x000fe20000000800 */
[----:B------:R0:W-:Y:S01]  /*16180*/  @P5 LDGSTS.E.BYPASS.LTC128B.128 [R4+0x19c00], desc[UR50][R2.64], !P2 ;  /* 0x19c0000002045fae */ /* 0x0001e2000d101d72 */
[----:B------:R-:W-:Y:S02]  /*16190*/  LOP3.LUT P5, RZ, R16, 0x100, RZ, 0xc0, !PT ;  /* 0x0000010010ff7812 */ /* 0x000fe400078ac0ff */
[----:B------:R-:W-:Y:S01]  /*161a0*/  MOV R13, R8 ;  /* 0x00000008000d7202 */ /* 0x000fe20000000f00 */
[----:B------:R-:W-:-:S10]  /*161b0*/  IMAD.MOV.U32 R9, RZ, RZ, R14 ;  /* 0x000000ffff097224 */ /* 0x000fd400078e000e */
[----:B0-----:R-:W-:Y:S05]  /*161c0*/  WARPSYNC.COLLECTIVE R15, `(.L_x_2631) ;  /* 0x000000000f087348 */ /* 0x001fea0003c00000 */
[----:B------:R1:W2:Y:S02]  /*161d0*/  SHFL.IDX P6, R14, R13, R12, R11 ;  /* 0x0000000c0d0e7389 */ /* 0x0002a400000c000b */
[----:B012---:R-:W-:Y:S01]  /*161e0*/  ENDCOLLECTIVE ;  /* 0x000000000000791b */ /* 0x007fe20003800000 */
.L_x_2631:
[----:B------:R-:W-:Y:S02]  /*161f0*/  IMAD.MOV.U32 R13, RZ, RZ, R6 ;  /* 0x000000ffff0d7224 */ /* 0x000fe400078e0006 */
[----:B------:R-:W-:Y:S01]  /*16200*/  IMAD.MOV.U32 R12, RZ, RZ, 0x5 ;  /* 0x00000005ff0c7424 */ /* 0x000fe200078e00ff */
[----:B------:R-:W-:-:S05]  /*16210*/  @P4 IADD3 R14, P0, R33, R14, RZ ;  /* 0x0000000e210e4210 */ /* 0x000fca0007f1e0ff */
[----:B------:R-:W-:-:S08]  /*16220*/  @P4 IMAD.MOV.U32 R2, RZ, RZ, R14 ;  /* 0x000000ffff024224 */ /* 0x000fd000078e000e */
[----:B------:R-:W-:Y:S05]  /*16230*/  WARPSYNC.COLLECTIVE R15, `(.L_x_2632) ;  /* 0x000000000f087348 */ /* 0x000fea0003c00000 */
[----:B------:R0:W1:Y:S02]  /*16240*/  SHFL.IDX P6, R14, R13, R12, R11 ;  /* 0x0000000c0d0e7389 */ /* 0x00006400000c000b */
[----:B01----:R-:W-:Y:S01]  /*16250*/  ENDCOLLECTIVE ;  /* 0x000000000000791b */ /* 0x003fe20003800000 */
.L_x_2632:
        /* <DEDUP_REMOVED lines=12> */
.L_x_2633:
[----:B------:R-:W-:Y:S02]  /*16320*/  IMAD.MOV.U32 R13, RZ, RZ, R6 ;  /* 0x000000ffff0d7224 */ /* 0x000fe400078e0006 */
[----:B------:R-:W-:Y:S01]  /*16330*/  IMAD.MOV.U32 R12, RZ, RZ, 0x6 ;  /* 0x00000006ff0c7424 */ /* 0x000fe200078e00ff */
[----:B------:R-:W-:-:S04]  /*16340*/  @P4 IADD3 R14, P0, R33, R14, RZ ;  /* 0x0000000e210e4210 */ /* 0x000fc80007f1e0ff */
[----:B------:R-:W-:Y:S01]  /*16350*/  @P4 MOV R2, R14 ;  /* 0x0000000e00024202 */ /* 0x000fe20000000f00 */
[----:B------:R-:W-:-:S08]  /*16360*/  @P4 IMAD.X R9, RZ, RZ, R9, P0 ;  /* 0x000000ffff094224 */ /* 0x000fd000000e0609 */
[----:B------:R-:W-:Y:S05]  /*16370*/  WARPSYNC.COLLECTIVE R15, `(.L_x_2634) ;  /* 0x000000000f087348 */ /* 0x000fea0003c00000 */
[----:B------:R0:W1:Y:S02]  /*16380*/  SHFL.IDX P6, R14, R13, R12, R11 ;  /* 0x0000000c0d0e7389 */ /* 0x00006400000c000b */
[----:B01----:R-:W-:Y:S01]  /*16390*/  ENDCOLLECTIVE ;  /* 0x000000000000791b */ /* 0x003fe20003800000 */
.L_x_2634:
        /* <DEDUP_REMOVED lines=10> */
.L_x_2635:
[----:B------:R-:W-:Y:S01]  /*16440*/  MOV R13, R6 ;  /* 0x00000006000d7202 */ /* 0x000fe20000000f00 */
[----:B------:R-:W-:Y:S01]  /*16450*/  IMAD.MOV.U32 R12, RZ, RZ, 0x7 ;  /* 0x00000007ff0c7424 */ /* 0x000fe200078e00ff */
[----:B------:R-:W-:-:S05]  /*16460*/  @P5 IADD3 R14, P0, R33, R14, RZ ;  /* 0x0000000e210e5210 */ /* 0x000fca0007f1e0ff */
[----:B------:R-:W-:-:S08]  /*16470*/  @P5 IMAD.MOV.U32 R2, RZ, RZ, R14 ;  /* 0x000000ffff025224 */ /* 0x000fd000078e000e */
[----:B------:R-:W-:Y:S05]  /*16480*/  WARPSYNC.COLLECTIVE R15, `(.L_x_2636) ;  /* 0x000000000f087348 */ /* 0x000fea0003c00000 */
[----:B------:R0:W1:Y:S02]  /*16490*/  SHFL.IDX P6, R14, R13, R12, R11 ;  /* 0x0000000c0d0e7389 */ /* 0x00006400000c000b */
[----:B01----:R-:W-:Y:S01]  /*164a0*/  ENDCOLLECTIVE ;  /* 0x000000000000791b */ /* 0x003fe20003800000 */
.L_x_2636:
        /* <DEDUP_REMOVED lines=11> */
.L_x_2637:
[----:B------:R-:W-:Y:S02]  /*16560*/  IMAD.MOV.U32 R13, RZ, RZ, R5 ;  /* 0x000000ffff0d7224 */ /* 0x000fe400078e0005 */
[----:B------:R-:W-:Y:S01]  /*16570*/  IMAD.MOV.U32 R12, RZ, RZ, RZ ;  /* 0x000000ffff0c7224 */ /* 0x000fe200078e00ff */
[----:B------:R-:W-:-:S05]  /*16580*/  @P3 IADD3 R14, P0, R33, R14, RZ ;  /* 0x0000000e210e3210 */ /* 0x000fca0007f1e0ff */
[----:B------:R-:W-:-:S08]  /*16590*/  @P3 IMAD.MOV.U32 R2, RZ, RZ, R14 ;  /* 0x000000ffff023224 */ /* 0x000fd000078e000e */
[----:B------:R-:W-:Y:S05]  /*165a0*/  WARPSYNC.COLLECTIVE R15, `(.L_x_2638) ;  /* 0x000000000f087348 */ /* 0x000fea0003c00000 */
[----:B------:R0:W1:Y:S02]  /*165b0*/  SHFL.IDX P6, R14, R13, R12, R11 ;  /* 0x0000000c0d0e7389 */ /* 0x00006400000c000b */
[----:B01----:R-:W-:Y:S01]  /*165c0*/  ENDCOLLECTIVE ;  /* 0x000000000000791b */ /* 0x003fe20003800000 */
.L_x_2638:
[----:B------:R-:W-:-:S04]  /*165d0*/  @P3 IMAD.X R9, RZ, RZ, R9, P0 ;  /* 0x000000ffff093224 */ /* 0x000fc800000e0609 */
[----:B------:R-:W-:-:S05]  /*165e0*/  @P3 IMAD.MOV.U32 R3, RZ, RZ, R9 ;  /* 0x000000ffff033224 */ /* 0x000fca00078e0009 */
        /* <DEDUP_REMOVED lines=9> */
.L_x_2639:
[----:B------:R-:W-:Y:S02]  /*16680*/  IMAD.MOV.U32 R13, RZ, RZ, R5 ;  /* 0x000000ffff0d7224 */ /* 0x000fe400078e0005 */
[----:B------:R-:W-:Y:S01]  /*16690*/  IMAD.MOV.U32 R12, RZ, RZ, 0x1 ;  /* 0x00000001ff0c7424 */ /* 0x000fe200078e00ff */
[----:B------:R-:W-:-:S05]  /*166a0*/  @P1 IADD3 R14, P0, R33, R14, RZ ;  /* 0x0000000e210e1210 */ /* 0x000fca0007f1e0ff */
[----:B------:R-:W-:-:S08]  /*166b0*/  @P1 IMAD.MOV.U32 R2, RZ, RZ, R14 ;  /* 0x000000ffff021224 */ /* 0x000fd000078e000e */
[----:B------:R-:W-:Y:S05]  /*166c0*/  WARPSYNC.COLLECTIVE R15, `(.L_x_2640) ;  /* 0x000000000f087348 */ /* 0x000fea0003c00000 */
[----:B------:R0:W1:Y:S02]  /*166d0*/  SHFL.IDX P6, R14, R13, R12, R11 ;  /* 0x0000000c0d0e7389 */ /* 0x00006400000c000b */
[----:B01----:R-:W-:Y:S01]  /*166e0*/  ENDCOLLECTIVE ;  /* 0x000000000000791b */ /* 0x003fe20003800000 */
.L_x_2640:
        /* <DEDUP_REMOVED lines=11> */
.L_x_2641:
[----:B------:R-:W-:Y:S05]  /*167a0*/  BRA `(.L_x_2642) ;  /* 0xffffffb000807947 */ /* 0x000fea000383ffff */
.L_x_2540:
[----:B------:R-:W-:Y:S01]  /*167b0*/  MOV R13, R5 ;  /* 0x00000005000d7202 */ /* 0x000fe20000000f00 */
[----:B------:R-:W-:Y:S02]  /*167c0*/  IMAD.MOV.U32 R12, RZ, RZ, RZ ;  /* 0x000000ffff0c7224 */ /* 0x000fe400078e00ff */
[----:B------:R-:W-:Y:S02]  /*167d0*/  IMAD.MOV.U32 R11, RZ, RZ, 0x181f ;  /* 0x0000181fff0b7424 */ /* 0x000fe400078e00ff */
[----:B------:R-:W-:Y:S02]  /*167e0*/  IMAD.MOV.U32 R15, RZ, RZ, -0x1 ;  /* 0xffffffffff0f7424 */ /* 0x000fe400078e00ff */
[----:B------:R-:W-:-:S07]  /*167f0*/  IMAD.U32 R4, RZ, RZ, UR43 ;  /* 0x0000002bff047e24 */ /* 0x000fce000f8e00ff */
[----:B-----5:R-:W-:Y:S05]  /*16800*/  WARPSYNC.COLLECTIVE R15, `(.L_x_2643) ;  /* 0x000000000f087348 */ /* 0x020fea0003c00000 */
[----:B------:R0:W1:Y:S02]  /*16810*/  SHFL.IDX P6, R14, R13, R12, R11 ;  /* 0x0000000c0d0e7389 */ /* 0x00006400000c000b */
[----:B01---5:R-:W-:Y:S01]  /*16820*/  ENDCOLLECTIVE ;  /* 0x000000000000791b */ /* 0x023fe20003800000 */
.L_x_2643:
[----:B------:R-:W-:-:S04]  /*16830*/  IMAD R4, R4, 0x80, R10 ;  /* 0x0000008004047824 */ /* 0x000fc800078e020a */
[C---:B------:R-:W-:Y:S01]  /*16840*/  VIADD R6, R4.reuse, 0x10 ;  /* 0x0000001004067836 */ /* 0x040fe20000000000 */
[----:B------:R-:W-:Y:S01]  /*16850*/  ISETP.GE.AND P1, PT, R4, UR38, PT ;  /* 0x0000002604007c0c */ /* 0x000fe2000bf26270 */
[----:B------:R-:W-:Y:S02]  /*16860*/  IMAD.MOV.U32 R13, RZ, RZ, R0 ;  /* 0x000000ffff0d7224 */ /* 0x000fe400078e0000 */
[----:B------:R-:W-:-:S10]  /*16870*/  IMAD.MOV.U32 R2, RZ, RZ, R14 ;  /* 0x000000ffff027224 */ /* 0x000fd400078e000e */
[----:B------:R-:W-:Y:S05]  /*16880*/  WARPSYNC.COLLECTIVE R15, `(.L_x_2644) ;  /* 0x000000000f087348 */ /* 0x000fea0003c00000 */
[----:B------:R0:W1:Y:S02]  /*16890*/  SHFL.IDX P6, R14, R13, R12, R11 ;  /* 0x0000000c0d0e7389 */ /* 0x00006400000c000b */
[----:B01----:R-:W-:Y:S01]  /*168a0*/  ENDCOLLECTIVE ;  /* 0x000000000000791b */ /* 0x003fe20003800000 */
.L_x_2644:
[----:B------:R-:W-:Y:S02]  /*168b0*/  IMAD.MOV.U32 R13, RZ, RZ, R5 ;  /* 0x000000ffff0d7224 */ /* 0x000fe400078e0005 */
[----:B------:R-:W-:Y:S01]  /*168c0*/  IMAD.MOV.U32 R12, RZ, RZ, 0x1 ;  /* 0x00000001ff0c7424 */ /* 0x000fe200078e00ff */
[----:B------:R-:W-:-:S05]  /*168d0*/  @!P1 IADD3 R14, P0, R33, R14, RZ ;  /* 0x0000000e210e9210 */ /* 0x000fca0007f1e0ff */
[----:B------:R-:W-:Y:S01]  /*168e0*/  @!P1 IMAD.X R3, RZ, RZ, R2, P0 ;  /* 0x000000ffff039224 */ /* 0x000fe200000e0602 */
[----:B------:R-:W-:-:S07]  /*168f0*/  @!P1 MOV R2, R14 ;  /* 0x0000000e00029202 */ /* 0x000fce0000000f00 */
[----:B------:R-:W-:Y:S05]  /*16900*/  WARPSYNC.COLLECTIVE R15, `(.L_x_2645) ;  /* 0x000000000f087348 */ /* 0x000fea0003c00000 */
[----:B------:R0:W1:Y:S02]  /*16910*/  SHFL.IDX P6, R14, R13, R12, R11 ;  /* 0x0000000c0d0e7389 */ /* 0x00006400000c000b */
[----:B01----:R-:W-:Y:S01]  /*16920*/  ENDCOLLECTIVE ;  /* 0x000000000000791b */ /* 0x003fe20003800000 */
.L_x_2645:
        /* <DEDUP_REMOVED lines=10> */
.L_x_2646:
[----:B------:R-:W-:Y:S01]  /*169d0*/  IMAD.MOV.U32 R13, RZ, RZ, R5 ;  /* 0x000000ffff0d7224 */ /* 0x000fe200078e0005 */
[----:B------:R-:W-:Y:S02]  /*169e0*/  MOV R12, 0x2 ;  /* 0x00000002000c7802 */ /* 0x000fe40000000f00 */
[----:B------:R-:W-:-:S13]  /*169f0*/  @!P1 IADD3 R2, P0, R33, R14, RZ ;  /* 0x0000000e21029210 */ /* 0x000fda0007f1e0ff */
[----:B------:R-:W-:Y:S05]  /*16a00*/  WARPSYNC.COLLECTIVE R15, `(.L_x_2647) ;  /* 0x000000000f087348 */ /* 0x000fea0003c00000 */
[----:B------:R0:W1:Y:S02]  /*16a10*/  SHFL.IDX P6, R14, R13, R12, R11 ;  /* 0x0000000c0d0e7389 */ /* 0x00006400000c000b */
[----:B01----:R-:W-:Y:S01]  /*16a20*/  ENDCOLLECTIVE ;  /* 0x000000000000791b */ /* 0x003fe20003800000 */
.L_x_2647:
        /* <DEDUP_REMOVED lines=12> */
.L_x_2648:
[----:B------:R-:W-:Y:S02]  /*16af0*/  IMAD.MOV.U32 R13, RZ, RZ, R5 ;  /* 0x000000ffff0d7224 */ /* 0x000fe400078e0005 */
[----:B------:R-:W-:Y:S01]  /*16b00*/  IMAD.MOV.U32 R12, RZ, RZ, 0x3 ;  /* 0x00000003ff0c7424 */ /* 0x000fe200078e00ff */
[----:B------:R-:W-:-:S13]  /*16b10*/  @!P1 IADD3 R2, P0, R33, R14, RZ ;  /* 0x0000000e21029210 */ /* 0x000fda0007f1e0ff */
[----:B------:R-:W-:Y:S05]  /*16b20*/  WARPSYNC.COLLECTIVE R15, `(.L_x_2649) ;  /* 0x000000000f087348 */ /* 0x000fea0003c00000 */
[----:B------:R0:W1:Y:S02]  /*16b30*/  SHFL.IDX P6, R14, R13, R12, R11 ;  /* 0x0000000c0d0e7389 */ /* 0x00006400000c000b */
[----:B01----:R-:W-:Y:S01]  /*16b40*/  ENDCOLLECTIVE ;  /* 0x000000000000791b */ /* 0x003fe20003800000 */
.L_x_2649:
        /* <DEDUP_REMOVED lines=12> */
.L_x_2650:
[----:B------:R-:W-:Y:S02]  /*16c10*/  IMAD.MOV.U32 R13, RZ, RZ, R5 ;  /* 0x000000ffff0d7224 */ /* 0x000fe400078e0005 */
[----:B------:R-:W-:Y:S01]  /*16c20*/  IMAD.MOV.U32 R12, RZ, RZ, 0x4 ;  /* 0x00000004ff0c7424 */ /* 0x000fe200078e00ff */
[----:B------:R-:W-:-:S13]  /*16c30*/  @!P1 IADD3 R2, P0, R33, R14, RZ ;  /* 0x0000000e21029210 */ /* 0x000fda0007f1e0ff */
[----:B------:R-:W-:Y:S05]  /*16c40*/  WARPSYNC.COLLECTIVE R15, `(.L_x_2651) ;  /* 0x000000000f087348 */ /* 0x000fea0003c00000 */
[----:B------:R0:W1:Y:S02]  /*16c50*/  SHFL.IDX P6, R14, R13, R12, R11 ;  /* 0x0000000c0d0e7389 */ /* 0x00006400000c000b */
[----:B01----:R-:W-:Y:S01]  /*16c60*/  ENDCOLLECTIVE ;  /* 0x000000000000791b */ /* 0x003fe20003800000 */
.L_x_2651:
[----:B------:R-:W-:Y:S01]  /*16c70*/  @!P1 IADD3.X R3, RZ, R6, RZ, P0, !PT ;  /* 0x00000006ff039210 */ /* 0x000fe200007fe4ff */
[----:B------:R-:W-:-:S04]  /*16c80*/  VIADD R6, R4, 0x40 ;  /* 0x0000004004067836 */ /* 0x000fc80000000000 */
        /* <DEDUP_REMOVED lines=10> */
.L_x_2652:
[----:B------:R-:W-:Y:S01]  /*16d30*/  IMAD.MOV.U32 R13, RZ, RZ, R5 ;  /* 0x000000ffff0d7224 */ /* 0x000fe200078e0005 */
[----:B------:R-:W-:Y:S02]  /*16d40*/  MOV R12, 0x5 ;  /* 0x00000005000c7802 */ /* 0x000fe40000000f00 */
[----:B------:R-:W-:-:S13]  /*16d50*/  @!P1 IADD3 R2, P0, R33, R14, RZ ;  /* 0x0000000e21029210 */ /* 0x000fda0007f1e0ff */
[----:B------:R-:W-:Y:S05]  /*16d60*/  WARPSYNC.COLLECTIVE R15, `(.L_x_2653) ;  /* 0x000000000f087348 */ /* 0x000fea0003c00000 */
[----:B------:R0:W1:Y:S02]  /*16d70*/  SHFL.IDX P6, R14, R13, R12, R11 ;  /* 0x0000000c0d0e7389 */ /* 0x00006400000c000b */
[----:B01----:R-:W-:Y:S01]  /*16d80*/  ENDCOLLECTIVE ;  /* 0x000000000000791b */ /* 0x003fe20003800000 */
.L_x_2653:
        /* <DEDUP_REMOVED lines=12> */
.L_x_2654:
[----:B------:R-:W-:Y:S02]  /*16e50*/  IMAD.MOV.U32 R13, RZ, RZ, R5 ;  /* 0x000000ffff0d7224 */ /* 0x000fe400078e0005 */
[----:B------:R-:W-:Y:S01]  /*16e60*/  IMAD.MOV.U32 R12, RZ, RZ, 0x6 ;  /* 0x00000006ff0c7424 */ /* 0x000fe200078e00ff */
[----:B------:R-:W-:-:S13]  /*16e70*/  @!P1 IADD3 R2, P0, R33, R14, RZ ;  /* 0x0000000e21029210 */ /* 0x000fda0007f1e0ff */
[----:B------:R-:W-:Y:S05]  /*16e80*/  WARPSYNC.COLLECTIVE R15, `(.L_x_2655) ;  /* 0x000000000f087348 */ /* 0x000fea0003c00000 */
[----:B------:R0:W1:Y:S02]  /*16e90*/  SHFL.IDX P6, R14, R13, R12, R11 ;  /* 0x0000000c0d0e7389 */ /* 0x00006400000c000b */
[----:B01----:R-:W-:Y:S01]  /*16ea0*/  ENDCOLLECTIVE ;  /* 0x000000000000791b */ /* 0x003fe20003800000 */
.L_x_2655:
        /* <DEDUP_REMOVED lines=12> */
.L_x_2656:
[----:B------:R-:W-:Y:S02]  /*16f70*/  IMAD.MOV.U32 R13, RZ, RZ, R5 ;  /* 0x000000ffff0d7224 */ /* 0x000fe400078e0005 */
[----:B------:R-:W-:Y:S01]  /*16f80*/  IMAD.MOV.U32 R12, RZ, RZ, 0x7 ;  /* 0x00000007ff0c7424 */ /* 0x000fe200078e00ff */
[----:B------:R-:W-:-:S13]  /*16f90*/  @!P1 IADD3 R2, P0, R33, R14, RZ ;  /* 0x0000000e21029210 */ /* 0x000fda0007f1e0ff */
[----:B------:R-:W-:Y:S05]  /*16fa0*/  WARPSYNC.COLLECTIVE R15, `(.L_x_2657) ;  /* 0x000000000f087348 */ /* 0x000fea0003c00000 */
[----:B------:R0:W1:Y:S02]  /*16fb0*/  SHFL.IDX P6, R14, R13, R12, R11 ;  /* 0x0000000c0d0e7389 */ /* 0x00006400000c000b */
[----:B01----:R-:W-:Y:S01]  /*16fc0*/  ENDCOLLECTIVE ;  /* 0x000000000000791b */ /* 0x003fe20003800000 */
.L_x_2657:
[----:B------:R-:W-:-:S05]  /*16fd0*/  @!P1 IADD3.X R3, RZ, R6, RZ, P0, !PT ;  /* 0x00000006ff039210 */ /* 0x000fca00007fe4ff */
        /* <DEDUP_REMOVED lines=9> */
.L_x_2658:
[----:B------:R-:W-:Y:S05]  /*17070*/  BRA `(.L_x_2659) ;  /* 0xffffffb000a87947 */ /* 0x000fea000383ffff */
.L_x_2543:
[----:B0-----:R0:W1:Y:S02]  /*17080*/  SYNCS.PHASECHK.TRANS64.TRYWAIT P0, [R17+URZ+0x22820], R0 ;  /* 0x02282000110075a7 */ /* 0x001064000800017f */
[----:B-1----:R-:W-:Y:S05]  /*17090*/  @!P0 NANOSLEEP.SYNCS 0x989680 ;  /* 0x009896800000895d */ /* 0x002fea0003900000 */
[----:B------:R-:W1:Y:S02]  /*170a0*/  @!P0 SYNCS.PHASECHK.TRANS64 P0, [R17+URZ+0x22820], R0 ;  /* 0x02282000110085a7 */ /* 0x000e64000800007f */
[----:B-1----:R-:W-:Y:S05]  /*170b0*/  @!P0 BRA `(.L_x_2543) ;  /* 0xfffffffc00f08947 */ /* 0x002fea000383ffff */
[----:B------:R-:W-:Y:S05]  /*170c0*/  BRA `(.L_x_2660) ;  /* 0xffffffb400047947 */ /* 0x000fea000383ffff */
.L_x_2547:
[----:B0-----:R0:W1:Y:S02]  /*170d0*/  SYNCS.PHASECHK.TRANS64.TRYWAIT P0, [R0+URZ+0x22880], R28 ;  /* 0x0228801c000075a7 */ /* 0x001064000800017f */
[----:B-1----:R-:W-:Y:S05]  /*170e0*/  @!P0 NANOSLEEP.SYNCS 0x989680 ;  /* 0x009896800000895d */ /* 0x002fea0003900000 */
[----:B------:R-:W1:Y:S02]  /*170f0*/  @!P0 SYNCS.PHASECHK.TRANS64 P0, [R0+URZ+0x22880], R28 ;  /* 0x0228801c000085a7 */ /* 0x000e64000800007f */
[----:B-1----:R-:W-:Y:S05]  /*17100*/  @!P0 BRA `(.L_x_2547) ;  /* 0xfffffffc00f08947 */ /* 0x002fea000383ffff */
[----:B------:R-:W-:Y:S05]  /*17110*/  BRA `(.L_x_2661) ;  /* 0xffffffb800347947 */ /* 0x000fea000383ffff */
.L_x_2548:
        /* <DEDUP_REMOVED lines=8> */
.L_x_2663:
[----:B------:R-:W-:Y:S05]  /*171a0*/  BSYNC B0 ;  /* 0x0000000000007941 */ /* 0x000fea0003800000 */
.L_x_2662:
[----:B------:R-:W-:Y:S01]  /*171b0*/  IMAD.MOV.U32 R13, RZ, RZ, R5 ;  /* 0x000000ffff0d7224 */ /* 0x000fe200078e0005 */
[----:B------:R-:W-:Y:S01]  /*171c0*/  MOV R6, R14 ;  /* 0x0000000e00067202 */ /* 0x000fe20000000f00 */
[----:B------:R-:W-:Y:S02]  /*171d0*/  IMAD.MOV.U32 R12, RZ, RZ, RZ ;  /* 0x000000ffff0c7224 */ /* 0x000fe400078e00ff */
[----:B------:R-:W-:Y:S02]  /*171e0*/  IMAD.MOV.U32 R11, RZ, RZ, 0x181f ;  /* 0x0000181fff0b7424 */ /* 0x000fe400078e00ff */
[----:B------:R-:W-:-:S07]  /*171f0*/  IMAD.MOV.U32 R15, RZ, RZ, -0x1 ;  /* 0xffffffffff0f7424 */ /* 0x000fce00078e00ff */
[----:B------:R-:W-:Y:S05]  /*17200*/  WARPSYNC.COLLECTIVE R15, `(.L_x_2664) ;  /* 0x000000000f087348 */ /* 0x000fea0003c00000 */
[----:B------:R0:W1:Y:S02]  /*17210*/  SHFL.IDX P6, R14, R13, R12, R11 ;  /* 0x0000000c0d0e7389 */ /* 0x00006400000c000b */
[----:B01----:R-:W-:Y:S01]  /*17220*/  ENDCOLLECTIVE ;  /* 0x000000000000791b */ /* 0x003fe20003800000 */
.L_x_2664:
[----:B------:R-:W-:Y:S02]  /*17230*/  IMAD.MOV.U32 R13, RZ, RZ, R20 ;  /* 0x000000ffff0d7224 */ /* 0x000fe400078e0014 */
[----:B------:R-:W-:-:S05]  /*17240*/  IMAD.MOV.U32 R12, RZ, RZ, R14 ;  /* 0x000000ffff0c7224 */ /* 0x000fca00078e000e */
[----:B------:R-:W-:Y:S02]  /*17250*/  IADD3 R2, P0, R33, R12, RZ ;  /* 0x0000000c21027210 */ /* 0x000fe40007f1e0ff */
[----:B------:R-:W-:-:S03]  /*17260*/  MOV R12, 0x1 ;  /* 0x00000001000c7802 */ /* 0x000fc60000000f00 */
[----:B------:R-:W-:-:S08]  /*17270*/  IMAD.X R3, RZ, RZ, R6, P0 ;  /* 0x000000ffff037224 */ /* 0x000fd000000e0606 */
[----:B------:R-:W-:Y:S05]  /*17280*/  WARPSYNC.COLLECTIVE R15, `(.L_x_2665) ;  /* 0x000000000f087348 */ /* 0x000fea0003c00000 */
[----:B------:R0:W1:Y:S02]  /*17290*/  SHFL.IDX P6, R14, R13, R12, R11 ;  /* 0x0000000c0d0e7389 */ /* 0x00006400000c000b */
[----:B01----:R-:W-:Y:S01]  /*172a0*/  ENDCOLLECTIVE ;  /* 0x000000000000791b */ /* 0x003fe20003800000 */
.L_x_2665:
        /* <DEDUP_REMOVED lines=10> */
.L_x_2666:
[----:B------:R-:W-:Y:S02]  /*17350*/  IMAD.MOV.U32 R13, RZ, RZ, R20 ;  /* 0x000000ffff0d7224 */ /* 0x000fe400078e0014 */
[----:B------:R-:W-:Y:S02]  /*17360*/  IMAD.MOV.U32 R12, RZ, RZ, 0x2 ;  /* 0x00000002ff0c7424 */ /* 0x000fe400078e00ff */
[----:B------:R-:W-:-:S07]  /*17370*/  IMAD.MOV.U32 R2, RZ, RZ, R14 ;  /* 0x000000ffff027224 */ /* 0x000fce00078e000e */
[----:B------:R-:W-:Y:S05]  /*17380*/  WARPSYNC.COLLECTIVE R15, `(.L_x_2667) ;  /* 0x000000000f087348 */ /* 0x000fea0003c00000 */
[----:B------:R0:W1:Y:S02]  /*17390*/  SHFL.IDX P6, R14, R13, R12, R11 ;  /* 0x0000000c0d0e7389 */ /* 0x00006400000c000b */
[----:B01----:R-:W-:Y:S01]  /*173a0*/  ENDCOLLECTIVE ;  /* 0x000000000000791b */ /* 0x003fe20003800000 */
.L_x_2667:
        /* <DEDUP_REMOVED lines=11> */
.L_x_2668:
[----:B------:R-:W-:Y:S02]  /*17460*/  IMAD.MOV.U32 R13, RZ, RZ, R20 ;  /* 0x000000ffff0d7224 */ /* 0x000fe400078e0014 */
[----:B------:R-:W-:Y:S01]  /*17470*/  IMAD.MOV.U32 R12, RZ, RZ, 0x3 ;  /* 0x00000003ff0c7424 */ /* 0x000fe200078e00ff */
[----:B------:R-:W-:-:S07]  /*17480*/  MOV R2, R14 ;  /* 0x0000000e00027202 */ /* 0x000fce0000000f00 */
[----:B------:R-:W-:Y:S05]  /*17490*/  WARPSYNC.COLLECTIVE R15, `(.L_x_2669) ;  /* 0x000000000f087348 */ /* 0x000fea0003c00000 */
[----:B------:R0:W1:Y:S02]  /*174a0*/  SHFL.IDX P6, R14, R13, R12, R11 ;  /* 0x0000000c0d0e7389 */ /* 0x00006400000c000b */
[----:B01----:R-:W-:Y:S01]  /*174b0*/  ENDCOLLECTIVE ;  /* 0x000000000000791b */ /* 0x003fe20003800000 */
.L_x_2669:
        /* <DEDUP_REMOVED lines=11> */
.L_x_2670:
[----:B------:R-:W-:Y:S02]  /*17570*/  IMAD.MOV.U32 R13, RZ, RZ, R20 ;  /* 0x000000ffff0d7224 */ /* 0x000fe400078e0014 */
[----:B------:R-:W-:Y:S01]  /*17580*/  IMAD.MOV.U32 R12, RZ, RZ, 0x4 ;  /* 0x00000004ff0c7424 */ /* 0x000fe200078e00ff */
[----:B------:R-:W-:-:S13]  /*17590*/  IADD3 R2, P0, R33, R14, RZ ;  /* 0x0000000e21027210 */ /* 0x000fda0007f1e0ff */
[----:B------:R-:W-:Y:S05]  /*175a0*/  WARPSYNC.COLLECTIVE R15, `(.L_x_2671) ;  /* 0x000000000f087348 */ /* 0x000fea0003c00000 */
[----:B------:R0:W1:Y:S02]  /*175b0*/  SHFL.IDX P6, R14, R13, R12, R11 ;  /* 0x0000000c0d0e7389 */ /* 0x00006400000c000b */
[----:B01----:R-:W-:Y:S01]  /*175c0*/  ENDCOLLECTIVE ;  /* 0x000000000000791b */ /* 0x003fe20003800000 */
.L_x_2671:
        /* <DEDUP_REMOVED lines=10> */
.L_x_2672:
[----:B------:R-:W-:Y:S02]  /*17670*/  IMAD.MOV.U32 R13, RZ, RZ, R20 ;  /* 0x000000ffff0d7224 */ /* 0x000fe400078e0014 */
[----:B------:R-:W-:Y:S02]  /*17680*/  IMAD.MOV.U32 R12, RZ, RZ, 0x5 ;  /* 0x00000005ff0c7424 */ /* 0x000fe400078e00ff */
[----:B------:R-:W-:-:S07]  /*17690*/  IMAD.MOV.U32 R2, RZ, RZ, R14 ;  /* 0x000000ffff027224 */ /* 0x000fce00078e000e */
[----:B------:R-:W-:Y:S05]  /*176a0*/  WARPSYNC.COLLECTIVE R15, `(.L_x_2673) ;  /* 0x000000000f087348 */ /* 0x000fea0003c00000 */
[----:B------:R0:W1:Y:S02]  /*176b0*/  SHFL.IDX P6, R14, R13, R12, R11 ;  /* 0x0000000c0d0e7389 */ /* 0x00006400000c000b */
[----:B01----:R-:W-:Y:S01]  /*176c0*/  ENDCOLLECTIVE ;  /* 0x000000000000791b */ /* 0x003fe20003800000 */
.L_x_2673:
        /* <DEDUP_REMOVED lines=11> */
.L_x_2674:
[----:B------:R-:W-:Y:S01]  /*17780*/  MOV R13, R20 ;  /* 0x00000014000d7202 */ /* 0x000fe20000000f00 */
[----:B------:R-:W-:Y:S01]  /*17790*/  IMAD.MOV.U32 R12, RZ, RZ, 0x6 ;  /* 0x00000006ff0c7424 */ /* 0x000fe200078e00ff */
[----:B------:R-:W-:-:S13]  /*177a0*/  IADD3 R2, P0, R33, R14, RZ ;  /* 0x0000000e21027210 */ /* 0x000fda0007f1e0ff */
[----:B------:R-:W-:Y:S05]  /*177b0*/  WARPSYNC.COLLECTIVE R15, `(.L_x_2675) ;  /* 0x000000000f087348 */ /* 0x000fea0003c00000 */
[----:B------:R0:W1:Y:S02]  /*177c0*/  SHFL.IDX P6, R14, R13, R12, R11 ;  /* 0x0000000c0d0e7389 */ /* 0x00006400000c000b */
[----:B01----:R-:W-:Y:S01]  /*177d0*/  ENDCOLLECTIVE ;  /* 0x000000000000791b */ /* 0x003fe20003800000 */
.L_x_2675:
        /* <DEDUP_REMOVED lines=10> */
.L_x_2676:
[----:B------:R-:W-:Y:S02]  /*17880*/  IMAD.MOV.U32 R13, RZ, RZ, R20 ;  /* 0x000000ffff0d7224 */ /* 0x000fe400078e0014 */
[----:B------:R-:W-:Y:S02]  /*17890*/  IMAD.MOV.U32 R12, RZ, RZ, 0x7 ;  /* 0x00000007ff0c7424 */ /* 0x000fe400078e00ff */
[----:B------:R-:W-:-:S07]  /*178a0*/  IMAD.MOV.U32 R2, RZ, RZ, R14 ;  /* 0x000000ffff027224 */ /* 0x000fce00078e000e */
[----:B------:R-:W-:Y:S05]  /*178b0*/  WARPSYNC.COLLECTIVE R15, `(.L_x_2677) ;  /* 0x000000000f087348 */ /* 0x000fea0003c00000 */
[----:B------:R0:W1:Y:S02]  /*178c0*/  SHFL.IDX P6, R14, R13, R12, R11 ;  /* 0x0000000c0d0e7389 */ /* 0x00006400000c000b */
[----:B01----:R-:W-:Y:S01]  /*178d0*/  ENDCOLLECTIVE ;  /* 0x000000000000791b */ /* 0x003fe20003800000 */
.L_x_2677:
        /* <DEDUP_REMOVED lines=11> */
.L_x_2678:
[----:B------:R-:W-:Y:S02]  /*17990*/  IMAD.MOV.U32 R13, RZ, RZ, R21 ;  /* 0x000000ffff0d7224 */ /* 0x000fe400078e0015 */
[----:B------:R-:W-:Y:S02]  /*179a0*/  IMAD.MOV.U32 R12, RZ, RZ, RZ ;  /* 0x000000ffff0c7224 */ /* 0x000fe400078e00ff */
[----:B------:R-:W-:-:S07]  /*179b0*/  IMAD.MOV.U32 R5, RZ, RZ, R14 ;  /* 0x000000ffff057224 */ /* 0x000fce00078e000e */
[----:B------:R-:W-:Y:S05]  /*179c0*/  WARPSYNC.COLLECTIVE R15, `(.L_x_2679) ;  /* 0x000000000f087348 */ /* 0x000fea0003c00000 */
[----:B------:R0:W1:Y:S02]  /*179d0*/  SHFL.IDX P6, R14, R13, R12, R11 ;  /* 0x0000000c0d0e7389 */ /* 0x00006400000c000b */
[----:B01----:R-:W-:Y:S01]  /*179e0*/  ENDCOLLECTIVE ;  /* 0x000000000000791b */ /* 0x003fe20003800000 */
.L_x_2679:
        /* <DEDUP_REMOVED lines=11> */
.L_x_2680:
[----:B------:R-:W-:Y:S01]  /*17aa0*/  MOV R13, R21 ;  /* 0x00000015000d7202 */ /* 0x000fe20000000f00 */
[----:B------:R-:W-:Y:S02]  /*17ab0*/  IMAD.MOV.U32 R12, RZ, RZ, 0x1 ;  /* 0x00000001ff0c7424 */ /* 0x000fe400078e00ff */
[----:B------:R-:W-:-:S07]  /*17ac0*/  IMAD.MOV.U32 R2, RZ, RZ, R14 ;  /* 0x000000ffff027224 */ /* 0x000fce00078e000e */
[----:B------:R-:W-:Y:S05]  /*17ad0*/  WARPSYNC.COLLECTIVE R15, `(.L_x_2681) ;  /* 0x000000000f087348 */ /* 0x000fea0003c00000 */
[----:B------:R0:W1:Y:S02]  /*17ae0*/  SHFL.IDX P6, R14, R13, R12, R11 ;  /* 0x0000000c0d0e7389 */ /* 0x00006400000c000b */
[----:B01----:R-:W-:Y:S01]  /*17af0*/  ENDCOLLECTIVE ;  /* 0x000000000000791b */ /* 0x003fe20003800000 */
.L_x_2681:
        /* <DEDUP_REMOVED lines=11> */
.L_x_2682:
[----:B------:R-:W-:Y:S01]  /*17bb0*/  IMAD.MOV.U32 R2, RZ, RZ, R14 ;  /* 0x000000ffff027224 */ /* 0x000fe200078e000e */
[----:B------:R-:W-:Y:S06]  /*17bc0*/  BRA `(.L_x_2683) ;  /* 0xffffffb000d87947 */ /* 0x000fec000383ffff */
.L_x_2553:
[----:B---3--:R3:W4:Y:S02]  /*17bd0*/  SYNCS.PHASECHK.TRANS64.TRYWAIT P0, [R0+URZ+0x22840], R28 ;  /* 0x0228401c000075a7 */ /* 0x008724000800017f */
[----:B----4-:R-:W-:Y:S05]  /*17be0*/  @!P0 NANOSLEEP.SYNCS 0x989680 ;  /* 0x009896800000895d */ /* 0x010fea0003900000 */
[----:B------:R-:W4:Y:S02]  /*17bf0*/  @!P0 SYNCS.PHASECHK.TRANS64 P0, [R0+URZ+0x22840], R28 ;  /* 0x0228401c000085a7 */ /* 0x000f24000800007f */
[----:B----4-:R-:W-:Y:S05]  /*17c00*/  @!P0 BRA `(.L_x_2553) ;  /* 0xfffffffc00f08947 */ /* 0x010fea000383ffff */
[----:B------:R-:W-:Y:S05]  /*17c10*/  BRA `(.L_x_2684) ;  /* 0xffffffb400287947 */ /* 0x000fea000383ffff */
.L_x_2554:
        /* <DEDUP_REMOVED lines=8> */
.L_x_2686:
[----:B------:R-:W-:Y:S05]  /*17ca0*/  BSYNC B0 ;  /* 0x0000000000007941 */ /* 0x000fea0003800000 */
.L_x_2685:
        /* <DEDUP_REMOVED lines=8> */
.L_x_2687:
        /* <DEDUP_REMOVED lines=8> */
.L_x_2688:
        /* <DEDUP_REMOVED lines=9> */
.L_x_2689:
[----:B------:R-:W-:Y:S02]  /*17e40*/  IMAD.MOV.U32 R13, RZ, RZ, R10 ;  /* 0x000000ffff0d7224 */ /* 0x000fe400078e000a */
[----:B------:R-:W-:Y:S01]  /*17e50*/  IMAD.MOV.U32 R12, RZ, RZ, 0x2 ;  /* 0x00000002ff0c7424 */ /* 0x000fe200078e00ff */
[----:B------:R-:W-:-:S13]  /*17e60*/  IADD3 R2, P0, R33, R14, RZ ;  /* 0x0000000e21027210 */ /* 0x000fda0007f1e0ff */
[----:B------:R-:W-:Y:S05]  /*17e70*/  WARPSYNC.COLLECTIVE R15, `(.L_x_2690) ;  /* 0x000000000f087348 */ /* 0x000fea0003c00000 */
[----:B------:R0:W1:Y:S02]  /*17e80*/  SHFL.IDX P6, R14, R13, R12, R11 ;  /* 0x0000000c0d0e7389 */ /* 0x00006400000c000b */
[----:B01----:R-:W-:Y:S01]  /*17e90*/  ENDCOLLECTIVE ;  /* 0x000000000000791b */ /* 0x003fe20003800000 */
.L_x_2690:
        /* <DEDUP_REMOVED lines=10> */
.L_x_2691:
[----:B------:R-:W-:Y:S01]  /*17f40*/  MOV R13, R10 ;  /* 0x0000000a000d7202 */ /* 0x000fe20000000f00 */
[----:B------:R-:W-:Y:S02]  /*17f50*/  IMAD.MOV.U32 R12, RZ, RZ, 0x3 ;  /* 0x00000003ff0c7424 */ /* 0x000fe400078e00ff */
[----:B------:R-:W-:-:S07]  /*17f60*/  IMAD.MOV.U32 R2, RZ, RZ, R14 ;  /* 0x000000ffff027224 */ /* 0x000fce00078e000e */
[----:B------:R-:W-:Y:S05]  /*17f70*/  WARPSYNC.COLLECTIVE R15, `(.L_x_2692) ;  /* 0x000000000f087348 */ /* 0x000fea0003c00000 */
[----:B------:R0:W1:Y:S02]  /*17f80*/  SHFL.IDX P6, R14, R13, R12, R11 ;  /* 0x0000000c0d0e7389 */ /* 0x00006400000c000b */
[----:B01----:R-:W-:Y:S01]  /*17f90*/  ENDCOLLECTIVE ;  /* 0x000000000000791b */ /* 0x003fe20003800000 */
.L_x_2692:
        /* <DEDUP_REMOVED lines=11> */
.L_x_2693:
[----:B------:R-:W-:Y:S02]  /*18050*/  IMAD.MOV.U32 R13, RZ, RZ, R10 ;  /* 0x000000ffff0d7224 */ /* 0x000fe400078e000a */
[----:B------:R-:W-:Y:S01]  /*18060*/  IMAD.MOV.U32 R12, RZ, RZ, 0x4 ;  /* 0x00000004ff0c7424 */ /* 0x000fe200078e00ff */
[----:B------:R-:W-:-:S13]  /*18070*/  IADD3 R2, P0, R33, R14, RZ ;  /* 0x0000000e21027210 */ /* 0x000fda0007f1e0ff */
[----:B------:R-:W-:Y:S05]  /*18080*/  WARPSYNC.COLLECTIVE R15, `(.L_x_2694) ;  /* 0x000000000f087348 */ /* 0x000fea0003c00000 */
[----:B------:R0:W1:Y:S02]  /*18090*/  SHFL.IDX P6, R14, R13, R12, R11 ;  /* 0x0000000c0d0e7389 */ /* 0x00006400000c000b */
[----:B01----:R-:W-:Y:S01]  /*180a0*/  ENDCOLLECTIVE ;  /* 0x000000000000791b */ /* 0x003fe20003800000 */
.L_x_2694:
        /* <DEDUP_REMOVED lines=10> */
.L_x_2695:
[----:B------:R-:W-:Y:S02]  /*18150*/  IMAD.MOV.U32 R13, RZ, RZ, R10 ;  /* 0x000000ffff0d7224 */ /* 0x000fe400078e000a */
[----:B------:R-:W-:Y:S01]  /*18160*/  IMAD.MOV.U32 R12, RZ, RZ, 0x5 ;  /* 0x00000005ff0c7424 */ /* 0x000fe200078e00ff */
[----:B------:R-:W-:-:S07]  /*18170*/  MOV R2, R14 ;  /* 0x0000000e00027202 */ /* 0x000fce0000000f00 */
[----:B------:R-:W-:Y:S05]  /*18180*/  WARPSYNC.COLLECTIVE R15, `(.L_x_2696) ;  /* 0x000000000f087348 */ /* 0x000fea0003c00000 */
[----:B------:R0:W1:Y:S02]  /*18190*/  SHFL.IDX P6, R14, R13, R12, R11 ;  /* 0x0000000c0d0e7389 */ /* 0x00006400000c000b */
[----:B01----:R-:W-:Y:S01]  /*181a0*/  ENDCOLLECTIVE ;  /* 0x000000000000791b */ /* 0x003fe20003800000 */
.L_x_2696:
        /* <DEDUP_REMOVED lines=11> */
.L_x_2697:
[----:B------:R-:W-:Y:S02]  /*18260*/  IMAD.MOV.U32 R13, RZ, RZ, R10 ;  /* 0x000000ffff0d7224 */ /* 0x000fe400078e000a */
[----:B------:R-:W-:Y:S01]  /*18270*/  IMAD.MOV.U32 R12, RZ, RZ, 0x6 ;  /* 0x00000006ff0c7424 */ /* 0x000fe200078e00ff */
[----:B------:R-:W-:-:S13]  /*18280*/  IADD3 R2, P0, R33, R14, RZ ;  /* 0x0000000e21027210 */ /* 0x000fda0007f1e0ff */
[----:B------:R-:W-:Y:S05]  /*18290*/  WARPSYNC.COLLECTIVE R15, `(.L_x_2698) ;  /* 0x000000000f087348 */ /* 0x000fea0003c00000 */
[----:B------:R0:W1:Y:S02]  /*182a0*/  SHFL.IDX P6, R14, R13, R12, R11 ;  /* 0x0000000c0d0e7389 */ /* 0x00006400000c000b */
[----:B01----:R-:W-:Y:S01]  /*182b0*/  ENDCOLLECTIVE ;  /* 0x000000000000791b */ /* 0x003fe20003800000 */
.L_x_2698:
        /* <DEDUP_REMOVED lines=10> */
.L_x_2699:
[----:B------:R-:W-:Y:S02]  /*18360*/  IMAD.MOV.U32 R13, RZ, RZ, R10 ;  /* 0x000000ffff0d7224 */ /* 0x000fe400078e000a */
[----:B------:R-:W-:Y:S02]  /*18370*/  IMAD.MOV.U32 R12, RZ, RZ, 0x7 ;  /* 0x00000007ff0c7424 */ /* 0x000fe400078e00ff */
[----:B------:R-:W-:-:S07]  /*18380*/  IMAD.MOV.U32 R2, RZ, RZ, R14 ;  /* 0x000000ffff027224 */ /* 0x000fce00078e000e */
[----:B------:R-:W-:Y:S05]  /*18390*/  WARPSYNC.COLLECTIVE R15, `(.L_x_2700) ;  /* 0x000000000f087348 */ /* 0x000fea0003c00000 */
[----:B------:R0:W1:Y:S02]  /*183a0*/  SHFL.IDX P6, R14, R13, R12, R11 ;  /* 0x0000000c0d0e7389 */ /* 0x00006400000c000b */
[----:B01----:R-:W-:Y:S01]  /*183b0*/  ENDCOLLECTIVE ;  /* 0x000000000000791b */ /* 0x003fe20003800000 */
.L_x_2700:
        /* <DEDUP_REMOVED lines=11> */
.L_x_2701:
[----:B------:R-:W-:Y:S02]  /*18470*/  IMAD.MOV.U32 R13, RZ, RZ, R9 ;  /* 0x000000ffff0d7224 */ /* 0x000fe400078e0009 */
[----:B------:R-:W-:Y:S02]  /*18480*/  IMAD.MOV.U32 R12, RZ, RZ, RZ ;  /* 0x000000ffff0c7224 */ /* 0x000fe400078e00ff */
[----:B------:R-:W-:-:S07]  /*18490*/  IMAD.MOV.U32 R4, RZ, RZ, R14 ;  /* 0x000000ffff047224 */ /* 0x000fce00078e000e */
[----:B------:R-:W-:Y:S05]  /*184a0*/  WARPSYNC.COLLECTIVE R15, `(.L_x_2702) ;  /* 0x000000000f087348 */ /* 0x000fea0003c00000 */
[----:B------:R0:W1:Y:S02]  /*184b0*/  SHFL.IDX P6, R14, R13, R12, R11 ;  /* 0x0000000c0d0e7389 */ /* 0x00006400000c000b */
[----:B01----:R-:W-:Y:S01]  /*184c0*/  ENDCOLLECTIVE ;  /* 0x000000000000791b */ /* 0x003fe20003800000 */
.L_x_2702:
[----:B------:R-:W-:-:S04]  /*184d0*/  IADD3 R2, P0, R33, R4, RZ ;  /* 0x0000000421027210 */ /* 0x000fc80007f1e0ff */
[----:B------:R-:W-:-:S05]  /*184e0*/  IADD3.X R3, RZ, R10, RZ, P0, !PT ;  /* 0x0000000aff037210 */ /* 0x000fca00007fe4ff */
        /* <DEDUP_REMOVED lines=9> */
.L_x_2703:
[----:B------:R-:W-:Y:S02]  /*18580*/  IMAD.MOV.U32 R13, RZ, RZ, R9 ;  /* 0x000000ffff0d7224 */ /* 0x000fe400078e0009 */
[----:B------:R-:W-:Y:S02]  /*18590*/  IMAD.MOV.U32 R12, RZ, RZ, 0x1 ;  /* 0x00000001ff0c7424 */ /* 0x000fe400078e00ff */
[----:B------:R-:W-:-:S07]  /*185a0*/  IMAD.MOV.U32 R2, RZ, RZ, R14 ;  /* 0x000000ffff027224 */ /* 0x000fce00078e000e */
[----:B------:R-:W-:Y:S05]  /*185b0*/  WARPSYNC.COLLECTIVE R15, `(.L_x_2704) ;  /* 0x000000000f087348 */ /* 0x000fea0003c00000 */
[----:B------:R0:W1:Y:S02]  /*185c0*/  SHFL.IDX P6, R14, R13, R12, R11 ;  /* 0x0000000c0d0e7389 */ /* 0x00006400000c000b */
[----:B01----:R-:W-:Y:S01]  /*185d0*/  ENDCOLLECTIVE ;  /* 0x000000000000791b */ /* 0x003fe20003800000 */
.L_x_2704:
        /* <DEDUP_REMOVED lines=11> */
.L_x_2705:
[----:B------:R-:W-:Y:S01]  /*18690*/  IMAD.MOV.U32 R8, RZ, RZ, R14 ;  /* 0x000000ffff087224 */ /* 0x000fe200078e000e */
[----:B------:R-:W-:Y:S06]  /*186a0*/  BRA `(.L_x_2706) ;  /* 0xffffffac00c47947 */ /* 0x000fec000383ffff */
.L_x_2559:
[----:B0-----:R0:W1:Y:S02]  /*186b0*/  SYNCS.PHASECHK.TRANS64.TRYWAIT P2, [R19+URZ+0x22870], R0 ;  /* 0x02287000130075a7 */ /* 0x001064000804017f */
[----:B-1----:R-:W-:Y:S05]  /*186c0*/  @!P2 NANOSLEEP.SYNCS 0x989680 ;  /* 0x009896800000a95d */ /* 0x002fea0003900000 */
[----:B------:R-:W1:Y:S02]  /*186d0*/  @!P2 SYNCS.PHASECHK.TRANS64 P2, [R19+URZ+0x22870], R0 ;  /* 0x022870001300a5a7 */ /* 0x000e64000804007f */
[----:B-1----:R-:W-:Y:S05]  /*186e0*/  @!P2 BRA `(.L_x_2559) ;  /* 0xfffffffc00f0a947 */ /* 0x002fea000383ffff */
[----:B------:R-:W-:Y:S05]  /*186f0*/  BRA `(.L_x_2707) ;  /* 0xffffffb000287947 */ /* 0x000fea000383ffff */
.L_x_2561:
[----:B0-----:R0:W1:Y:S02]  /*18700*/  SYNCS.PHASECHK.TRANS64.TRYWAIT P2, [R19+URZ+0x22860], R2 ;  /* 0x02286002130075a7 */ /* 0x001064000804017f */
[----:B-1----:R-:W-:Y:S05]  /*18710*/  @!P2 NANOSLEEP.SYNCS 0x989680 ;  /* 0x009896800000a95d */ /* 0x002fea0003900000 */
[----:B------:R-:W1:Y:S02]  /*18720*/  @!P2 SYNCS.PHASECHK.TRANS64 P2, [R19+URZ+0x22860], R2 ;  /* 0x022860021300a5a7 */ /* 0x000e64000804007f */
[----:B-1----:R-:W-:Y:S05]  /*18730*/  @!P2 BRA `(.L_x_2561) ;  /* 0xfffffffc00f0a947 */ /* 0x002fea000383ffff */
[----:B------:R-:W-:Y:S05]  /*18740*/  BRA `(.L_x_2708) ;  /* 0xffffffb000387947 */ /* 0x000fea000383ffff */
.L_x_2569:
[----:B--2---:R2:W3:Y:S02]  /*18750*/  SYNCS.PHASECHK.TRANS64.TRYWAIT P2, [R18+URZ+0x22870], R3 ;  /* 0x02287003120075a7 */ /* 0x0044e4000804017f */
[----:B---3--:R-:W-:Y:S05]  /*18760*/  @!P2 NANOSLEEP.SYNCS 0x989680 ;  /* 0x009896800000a95d */ /* 0x008fea0003900000 */
[----:B------:R-:W3:Y:S02]  /*18770*/  @!P2 SYNCS.PHASECHK.TRANS64 P2, [R18+URZ+0x22870], R3 ;  /* 0x022870031200a5a7 */ /* 0x000ee4000804007f */
[----:B---3--:R-:W-:Y:S05]  /*18780*/  @!P2 BRA `(.L_x_2569) ;  /* 0xfffffffc00f0a947 */ /* 0x008fea000383ffff */
[----:B------:R-:W-:Y:S05]  /*18790*/  BRA `(.L_x_2709) ;  /* 0xffffffb400fc7947 */ /* 0x000fea000383ffff */
.L_x_2571:
[----:B0-----:R0:W2:Y:S02]  /*187a0*/  SYNCS.PHASECHK.TRANS64.TRYWAIT P2, [R18+URZ+0x22860], R3 ;  /* 0x02286003120075a7 */ /* 0x0010a4000804017f */
[----:B--2---:R-:W-:Y:S05]  /*187b0*/  @!P2 NANOSLEEP.SYNCS 0x989680 ;  /* 0x009896800000a95d */ /* 0x004fea0003900000 */
[----:B------:R-:W2:Y:S02]  /*187c0*/  @!P2 SYNCS.PHASECHK.TRANS64 P2, [R18+URZ+0x22860], R3 ;  /* 0x022860031200a5a7 */ /* 0x000ea4000804007f */
[----:B--2---:R-:W-:Y:S05]  /*187d0*/  @!P2 BRA `(.L_x_2571) ;  /* 0xfffffffc00f0a947 */ /* 0x004fea000383ffff */
[----:B------:R-:W-:Y:S05]  /*187e0*/  BRA `(.L_x_2710) ;  /* 0xffffffb8000c7947 */ /* 0x000fea000383ffff */
.L_x_2578:
[----:B-1----:R1:W2:Y:S02]  /*187f0*/  SYNCS.PHASECHK.TRANS64.TRYWAIT P0, [R5+URZ+0x22820], R0 ;  /* 0x02282000050075a7 */ /* 0x0022a4000800017f */
[----:B--2---:R-:W-:Y:S05]  /*18800*/  @!P0 NANOSLEEP.SYNCS 0x989680 ;  /* 0x009896800000895d */ /* 0x004fea0003900000 */
[----:B------:R-:W2:Y:S02]  /*18810*/  @!P0 SYNCS.PHASECHK.TRANS64 P0, [R5+URZ+0x22820], R0 ;  /* 0x02282000050085a7 */ /* 0x000ea4000800007f */
[----:B--2---:R-:W-:Y:S05]  /*18820*/  @!P0 BRA `(.L_x_2578) ;  /* 0xfffffffc00f08947 */ /* 0x004fea000383ffff */
[----:B------:R-:W-:Y:S05]  /*18830*/  BRA `(.L_x_2711) ;  /* 0xffffffc000087947 */ /* 0x000fea000383ffff */
.L_x_2579:
        /* <DEDUP_REMOVED lines=11> */
.L_x_2713:
[----:B------:R-:W-:Y:S05]  /*188f0*/  BSYNC B0 ;  /* 0x0000000000007941 */ /* 0x000fea0003800000 */
.L_x_2712:
[----:B------:R-:W-:Y:S05]  /*18900*/  BRA `(.L_x_2714) ;  /* 0xffffffbc00f07947 */ /* 0x000fea000383ffff */
.L_x_2582:
[----:B------:R-:W-:Y:S01]  /*18910*/  BSSY B1, `(.L_x_2715) ;  /* 0x0000006000017945 */ /* 0x000fe20003800000 */
[----:B------:R-:W-:-:S07]  /*18920*/  IMAD.MOV.U32 R15, RZ, RZ, -0x1 ;  /* 0xffffffffff0f7424 */ /* 0x000fce00078e00ff */
[----:B01----:R-:W-:Y:S05]  /*18930*/  WARPSYNC.COLLECTIVE R15, `(.L_x_2716) ;  /* 0x000000000f0c7348 */ /* 0x003fea0003c00000 */
[----:B------:R-:W-:Y:S02]  /*18940*/  ELECT P6, UR62, PT ;  /* 0x00000000003e782f */ /* 0x000fe400038c0000 */
[----:B------:R-:W-:Y:S01]  /*18950*/  MOV R14, UR62 ;  /* 0x0000003e000e7c02 */ /* 0x000fe20008000f00 */
[----:B01----:R-:W-:Y:S10]  /*18960*/  ENDCOLLECTIVE ;  /* 0x000000000000791b */ /* 0x003ff40003800000 */
.L_x_2716:
[----:B------:R-:W-:Y:S05]  /*18970*/  BSYNC B1 ;  /* 0x0000000000017941 */ /* 0x000fea0003800000 */
.L_x_2715:
[----:B------:R-:W-:Y:S05]  /*18980*/  BRA `(.L_x_2717) ;  /* 0xffffffbc00e87947 */ /* 0x000fea000383ffff */
.L_x_2584:
[----:B-1----:R1:W2:Y:S02]  /*18990*/  SYNCS.PHASECHK.TRANS64.TRYWAIT P1, [R3+URZ+0x22840], R2 ;  /* 0x02284002030075a7 */ /* 0x0022a4000802017f */
[----:B--2---:R-:W-:Y:S05]  /*189a0*/  @!P1 NANOSLEEP.SYNCS 0x989680 ;  /* 0x009896800000995d */ /* 0x004fea0003900000 */
[----:B------:R-:W2:Y:S02]  /*189b0*/  @!P1 SYNCS.PHASECHK.TRANS64 P1, [R3+URZ+0x22840], R2 ;  /* 0x02284002030095a7 */ /* 0x000ea4000802007f */
[----:B--2---:R-:W-:Y:S05]  /*189c0*/  @!P1 BRA `(.L_x_2584) ;  /* 0xfffffffc00f09947 */ /* 0x004fea000383ffff */
[----:B------:R-:W-:Y:S05]  /*189d0*/  BRA `(.L_x_2718) ;  /* 0xffffffc000087947 */ /* 0x000fea000383ffff */
.L_x_2586:
[----:B--2---:R2:W3:Y:S02]  /*189e0*/  SYNCS.PHASECHK.TRANS64.TRYWAIT P1, [R29+URZ+0x22840], R0 ;  /* 0x022840001d0075a7 */ /* 0x0044e4000802017f */
[----:B---3--:R-:W-:Y:S05]  /*189f0*/  @!P1 NANOSLEEP.SYNCS 0x989680 ;  /* 0x009896800000995d */ /* 0x008fea0003900000 */
[----:B------:R-:W3:Y:S02]  /*18a00*/  @!P1 SYNCS.PHASECHK.TRANS64 P1, [R29+URZ+0x22840], R0 ;  /* 0x022840001d0095a7 */ /* 0x000ee4000802007f */
[----:B---3--:R-:W-:Y:S05]  /*18a10*/  @!P1 BRA `(.L_x_2586) ;  /* 0xfffffffc00f09947 */ /* 0x008fea000383ffff */
[----:B------:R-:W-:Y:S05]  /*18a20*/  BRA `(.L_x_2719) ;  /* 0xffffffc000147947 */ /* 0x000fea000383ffff */
.L_x_2588:
[----:B---3--:R3:W4:Y:S02]  /*18a30*/  SYNCS.PHASECHK.TRANS64.TRYWAIT P1, [R3+URZ+0x22860], R2 ;  /* 0x02286002030075a7 */ /* 0x008724000802017f */
[----:B----4-:R-:W-:Y:S05]  /*18a40*/  @!P1 NANOSLEEP.SYNCS 0x989680 ;  /* 0x009896800000995d */ /* 0x010fea0003900000 */
[----:B------:R-:W4:Y:S02]  /*18a50*/  @!P1 SYNCS.PHASECHK.TRANS64 P1, [R3+URZ+0x22860], R2 ;  /* 0x02286002030095a7 */ /* 0x000f24000802007f */
[----:B----4-:R-:W-:Y:S05]  /*18a60*/  @!P1 BRA `(.L_x_2588) ;  /* 0xfffffffc00f09947 */ /* 0x010fea000383ffff */
[----:B------:R-:W-:Y:S05]  /*18a70*/  BRA `(.L_x_2720) ;  /* 0xffffffc000107947 */ /* 0x000fea000383ffff */
.L_x_2590:
[----:B----4-:R4:W0:Y:S02]  /*18a80*/  SYNCS.PHASECHK.TRANS64.TRYWAIT P1, [R29+URZ+0x22860], R0 ;  /* 0x022860001d0075a7 */ /* 0x010824000802017f */
[----:B0-----:R-:W-:Y:S05]  /*18a90*/  @!P1 NANOSLEEP.SYNCS 0x989680 ;  /* 0x009896800000995d */ /* 0x001fea0003900000 */
[----:B------:R-:W0:Y:S02]  /*18aa0*/  @!P1 SYNCS.PHASECHK.TRANS64 P1, [R29+URZ+0x22860], R0 ;  /* 0x022860001d0095a7 */ /* 0x000e24000802007f */
[----:B0-----:R-:W-:Y:S05]  /*18ab0*/  @!P1 BRA `(.L_x_2590) ;  /* 0xfffffffc00f09947 */ /* 0x001fea000383ffff */
[----:B------:R-:W-:Y:S05]  /*18ac0*/  BRA `(.L_x_2721) ;  /* 0xffffffc0000c7947 */ /* 0x000fea000383ffff */
.L_x_2592:
[----:B------:R0:W0:Y:S02]  /*18ad0*/  SYNCS.PHASECHK.TRANS64.TRYWAIT P1, [R3+URZ+0x22880], R2 ;  /* 0x02288002030075a7 */ /* 0x000024000802017f */
[----:B0-----:R-:W-:Y:S05]  /*18ae0*/  @!P1 NANOSLEEP.SYNCS 0x989680 ;  /* 0x009896800000995d */ /* 0x001fea0003900000 */
[----:B------:R-:W0:Y:S02]  /*18af0*/  @!P1 SYNCS.PHASECHK.TRANS64 P1, [R3+URZ+0x22880], R2 ;  /* 0x02288002030095a7 */ /* 0x000e24000802007f */
[----:B0-----:R-:W-:Y:S05]  /*18b00*/  @!P1 BRA `(.L_x_2592) ;  /* 0xfffffffc00f09947 */ /* 0x001fea000383ffff */
[----:B------:R-:W-:Y:S05]  /*18b10*/  BRA `(.L_x_2722) ;  /* 0xffffffc000087947 */ /* 0x000fea000383ffff */
.L_x_2723:
        /* <DEDUP_REMOVED lines=14> */
.L_x_3628:


//--------------------- .text._ZN7cutlass13device_kernelIN5flash11enable_sm90INS1_16FlashAttnFwdSm90INS1_25CollectiveMainloopFwdSm90ILi2EN4cute5tupleIJNS5_1CILi1EEES8_S8_EEENS6_IJNS7_ILi128EEENS7_ILi160EEESA_EEELi128ENS_12float_e4m3_tEfNS_4arch4Sm90ELb1ELb0ELb1ELb1ELb1ELb0ELb0ELb1ELb1ELb1ELb0ELb0EEENS1_21CollectiveEpilogueFwdINS6_IJSA_SA_SB_EEES9_NS_10bfloat16_tESF_Li256ELb1ELb1ELb0ELb1EEENS1_36VarlenDynamicPersistentTileSchedulerILi128ELi160ELi256ELi128ELb0ELb1ELb1ELb1ELb1ELb1EEEEEEEEEvNT_6ParamsE --------------------------
	.section	.text._ZN7cutlass13device_kernelIN5flash11enable_sm90INS1_16FlashAttnFwdSm90INS1_25CollectiveMainloopFwdSm90ILi2EN4cute5tupleIJNS5_1CILi1EEES8_S8_EEENS6_IJNS7_ILi128EEENS7_ILi160EEESA_EEELi128ENS_12float_e4m3_tEfNS_4arch4Sm90ELb1ELb0ELb1ELb1ELb1ELb0ELb0ELb1ELb1ELb1ELb0ELb0EEENS1_21CollectiveEpilogueFwdINS6_IJSA_SA_SB_EEES9_NS_10bfloat16_tESF_Li256ELb1ELb1ELb0ELb1EEENS1_36VarlenDynamicPersistentTileSchedulerILi128ELi160ELi256ELi128ELb0ELb1ELb1ELb1ELb1ELb1EEEEEEEEEvNT_6ParamsE,"ax",@progbits
	.align	128
.text._ZN7cutlass13device_kernelIN5flash11enable_sm90INS1_16FlashAttnFwdSm90INS1_25CollectiveMainloopFwdSm90ILi2EN4cute5tupleIJNS5_1CILi1EEES8_S8_EEENS6_IJNS7_ILi128EEENS7_ILi160EEESA_EEELi128ENS_12float_e4m3_tEfNS_4arch4Sm90ELb1ELb0ELb1ELb1ELb1ELb0ELb0ELb1ELb1ELb1ELb0ELb0EEENS1_21CollectiveEpilogueFwdINS6_IJSA_SA_SB_EEES9_NS_10bfloat16_tESF_Li256ELb1ELb1ELb0ELb1EEENS1_36VarlenDynamicPersistentTileSchedulerILi128ELi160ELi256ELi128ELb0ELb1ELb1ELb1ELb1ELb1EEEEEEEEEvNT_6ParamsE:
        .type           _ZN7cutlass13device_kernelIN5flash11enable_sm90INS1_16FlashAttnFwdSm90INS1_25CollectiveMainloopFwdSm90ILi2EN4cute5tupleIJNS5_1CILi1EEES8_S8_EEENS6_IJNS7_ILi128EEENS7_ILi160EEESA_EEELi128ENS_12float_e4m3_tEfNS_4arch4Sm90ELb1ELb0ELb1ELb1ELb1ELb0ELb0ELb1ELb1ELb1ELb0ELb0EEENS1_21CollectiveEpilogueFwdINS6_IJSA_SA_SB_EEES9_NS_10bfloat16_tESF_Li256ELb1ELb1ELb0ELb1EEENS1_36VarlenDynamicPersistentTileSchedulerILi128ELi160ELi256ELi128ELb0ELb1ELb1ELb1ELb1ELb1EEEEEEEEEvNT_6ParamsE,@function
        .size           _ZN7cutlass13device_kernelIN5flash11enable_sm90INS1_16FlashAttnFwdSm90INS1_25CollectiveMainloopFwdSm90ILi2EN4cute5tupleIJNS5_1CILi1EEES8_S8_EEENS6_IJNS7_ILi128EEENS7_ILi160EEESA_EEELi128ENS_12float_e4m3_tEfNS_4arch4Sm90ELb1ELb0ELb1ELb1ELb1ELb0ELb0ELb1ELb1ELb1ELb0ELb0EEENS1_21CollectiveEpilogueFwdINS6_IJSA_SA_SB_EEES9_NS_10bfloat16_tESF_Li256ELb1ELb1ELb0ELb1EEENS1_36VarlenDynamicPersistentTileSchedulerILi128ELi160ELi256ELi128ELb0ELb1ELb1ELb1ELb1ELb1EEEEEEEEEvNT_6ParamsE,(.L_x_3629 - _ZN7cutlass13device_kernelIN5flash11enable_sm90INS1_16FlashAttnFwdSm90INS1_25CollectiveMainloopFwdSm90ILi2EN4cute5tupleIJNS5_1CILi1EEES8_S8_EEENS6_IJNS7_ILi128EEENS7_ILi160EEESA_EEELi128ENS_12float_e4m3_tEfNS_4arch4Sm90ELb1ELb0ELb1ELb1ELb1ELb0ELb0ELb1ELb1ELb1ELb0ELb0EEENS1_21CollectiveEpilogueFwdINS6_IJSA_SA_SB_EEES9_NS_10bfloat16_tESF_Li256ELb1ELb1ELb0ELb1EEENS1_36VarlenDynamicPersistentTileSchedulerILi128ELi160ELi256ELi128ELb0ELb1ELb1ELb1ELb1ELb1EEEEEEEEEvNT_6ParamsE)
        .other          _ZN7cutlass13device_kernelIN5flash11enable_sm90INS1_16FlashAttnFwdSm90INS1_25CollectiveMainloopFwdSm90ILi2EN4cute5tupleIJNS5_1CILi1EEES8_S8_EEENS6_IJNS7_ILi128EEENS7_ILi160EEESA_EEELi128ENS_12float_e4m3_tEfNS_4arch4Sm90ELb1ELb0ELb1ELb1ELb1ELb0ELb0ELb1ELb1ELb1ELb0ELb0EEENS1_21CollectiveEpilogueFwdINS6_IJSA_SA_SB_EEES9_NS_10bfloat16_tESF_Li256ELb1ELb1ELb0ELb1EEENS1_36VarlenDynamicPersistentTileSchedulerILi128ELi160ELi256ELi128ELb0ELb1ELb1ELb1ELb1ELb1EEEEEEEEEvNT_6ParamsE,@"STO_CUDA_ENTRY STV_DEFAULT"
_ZN7cutlass13device_kernelIN5flash11enable_sm90INS1_16FlashAttnFwdSm90INS1_25CollectiveMainloopFwdSm90ILi2EN4cute5tupleIJNS5_1CILi1EEES8_S8_EEENS6_IJNS7_ILi128EEENS7_ILi160EEESA_EEELi128ENS_12float_e4m3_tEfNS_4arch4Sm90ELb1ELb0ELb1ELb1ELb1ELb0ELb0ELb1ELb1ELb1ELb0ELb0EEENS1_21CollectiveEpilogueFwdINS6_IJSA_SA_SB_EEES9_NS_10bfloat16_tESF_Li256ELb1ELb1ELb0ELb1EEENS1_36VarlenDynamicPersistentTileSchedulerILi128ELi160ELi256ELi128ELb0ELb1ELb1ELb1ELb1ELb1EEEEEEEEEvNT_6ParamsE:
        /* <DEDUP_REMOVED lines=45> */
.L_x_2724:
        /* <DEDUP_REMOVED lines=22> */
.L_x_2725:
        /* <DEDUP_REMOVED lines=18> */
.L_x_2726:
        /* <DEDUP_REMOVED lines=22> */
.L_x_2727:
        /* <DEDUP_REMOVED lines=24> */
.L_x_2728:
        /* <DEDUP_REMOVED lines=8> */
.L_x_2730:
        /* <DEDUP_REMOVED lines=38> */
[----:B------:R-:W-:Y:S01]  /*0b10*/  LEA.HI R6, R9, R188, RZ, 0x2 ;  /* 0x000000bc09067211 */ /* 0x000fe200078f10ff */
[----:B------:R-:W-:Y:S01]  /*0b20*/  IMAD R191, R5, 0x40, R4 ;  /* 0x0000004005bf7824 */ /* 0x000fe200078e0204 */
[----:B------:R-:W-:Y:S02]  /*0b30*/  LEA.HI R2, R2, R7, RZ, 0x1 ;  /* 0x0000000702027211 */ /* 0x000fe400078f08ff */
[--C-:B------:R-:W-:Y:S02]  /*0b40*/  SHF.R.S32.HI R8, RZ, 0x2, R6.reuse ;  /* 0x00000002ff087819 */ /* 0x100fe40000011406 */
[----:B------:R-:W-:Y:S02]  /*0b50*/  SHF.R.S32.HI R11, RZ, 0x1f, R6 ;  /* 0x0000001fff0b7819 */ /* 0x000fe40000011406 */
[----:B------:R-:W-:Y:S02]  /*0b60*/  LOP3.LUT R5, R10, 0xfffffffc, RZ, 0xc0, !PT ;  /* 0xfffffffc0a057812 */ /* 0x000fe400078ec0ff */
[----:B------:R-:W-:-:S02]  /*0b70*/  LEA.HI R3, R3, R194, RZ, 0x3 ;  /* 0x000000c203037211 */ /* 0x000fc400078f18ff */
[----:B------:R-:W-:Y:S02]  /*0b80*/  LEA.HI R11, R11, R8, RZ, 0x3 ;  /* 0x000000080b0b7211 */ /* 0x000fe400078f18ff */
[----:B------:R-:W-:Y:S02]  /*0b90*/  SHF.R.S32.HI R189, RZ, 0x7, R0 ;  /* 0x00000007ffbd7819 */ /* 0x000fe40000011400 */
[----:B------:R-:W-:Y:S02]  /*0ba0*/  LOP3.LUT R2, R2, 0x1ffffffe, RZ, 0xc0, !PT ;  /* 0x1ffffffe02027812 */ /* 0x000fe400078ec0ff */
[----:B------:R-:W-:Y:S02]  /*0bb0*/  IADD3 R4, R194, -R5, RZ ;  /* 0x80000005c2047210 */ /* 0x000fe40007ffe0ff */
[----:B------:R-:W-:Y:S01]  /*0bc0*/  LOP3.LUT R5, R3, 0xfffffff8, RZ, 0xc0, !PT ;  /* 0xfffffff803057812 */ /* 0x000fe200078ec0ff */
[----:B------:R-:W-:Y:S01]  /*0bd0*/  IMAD.IADD R2, R7, 0x1, -R2 ;  /* 0x0000000107027824 */ /* 0x000fe200078e0a02 */
[----:B------:R-:W-:-:S02]  /*0be0*/  LOP3.LUT R11, R11, 0xfffffff8, RZ, 0xc0, !PT ;  /* 0xfffffff80b0b7812 */ /* 0x000fc400078ec0ff */
[----:B------:R-:W-:Y:S01]  /*0bf0*/  LEA.HI R9, R9, R188, RZ, 0x5 ;  /* 0x000000bc09097211 */ /* 0x000fe200078f28ff */
[----:B------:R-:W-:Y:S01]  /*0c00*/  IMAD.IADD R22, R194, 0x1, -R5 ;  /* 0x00000001c2167824 */ /* 0x000fe200078e0a05 */
[----:B------:R-:W-:Y:S01]  /*0c10*/  LEA.HI R0, R0, R189, RZ, 0x1 ;  /* 0x000000bd00007211 */ /* 0x000fe200078f08ff */
[----:B------:R-:W-:Y:S01]  /*0c20*/  IMAD.IADD R8, R8, 0x1, -R11 ;  /* 0x0000000108087824 */ /* 0x000fe200078e0a0b */
[----:B------:R-:W-:Y:S01]  /*0c30*/  SHF.R.S32.HI R9, RZ, 0x5, R9 ;  /* 0x00000005ff097819 */ /* 0x000fe20000011409 */
[----:B------:R-:W-:Y:S01]  /*0c40*/  IMAD.SHL.U32 R16, R22, 0x8, RZ ;  /* 0x0000000816107824 */ /* 0x000fe200078e00ff */
[----:B------:R-:W-:Y:S01]  /*0c50*/  LEA.HI R7, R4, R4, RZ, 0x1 ;  /* 0x0000000404077211 */ /* 0x000fe200078f08ff */
[----:B------:R-:W-:Y:S01]  /*0c60*/  IMAD R191, R2, 0x8, R191 ;  /* 0x0000000802bf7824 */ /* 0x000fe200078e02bf */
[----:B------:R-:W-:Y:S01]  /*0c70*/  LOP3.LUT R0, R0, 0x3fffffe, RZ, 0xc0, !PT ;  /* 0x03fffffe00007812 */ /* 0x000fe200078ec0ff */
[----:B------:R-:W-:Y:S01]  /*0c80*/  IMAD R9, R9, 0x10, R8 ;  /* 0x0000001009097824 */ /* 0x000fe200078e0208 */
[----:B------:R-:W-:Y:S01]  /*0c90*/  LOP3.LUT R7, R7, 0x1ffffffe, RZ, 0xc0, !PT ;  /* 0x1ffffffe07077812 */ /* 0x000fe200078ec0ff */
[----:B------:R-:W-:Y:S01]  /*0ca0*/  VIADD R19, R16, 0x40 ;  /* 0x0000004010137836 */ /* 0x000fe20000000000 */
[----:B------:R-:W-:Y:S01]  /*0cb0*/  LOP3.LUT R17, R6, 0x7ffffffc, RZ, 0xc0, !PT ;  /* 0x7ffffffc06117812 */ /* 0x000fe200078ec0ff */
[----:B------:R-:W-:Y:S01]  /*0cc0*/  IMAD.IADD R0, R189, 0x1, -R0 ;  /* 0x00000001bd007824 */ /* 0x000fe200078e0a00 */
[----:B------:R-:W-:Y:S01]  /*0cd0*/  SHF.R.S32.HI R23, RZ, 0x3, R3 ;  /* 0x00000003ff177819 */ /* 0x000fe20000011403 */
[----:B------:R-:W-:Y:S01]  /*0ce0*/  IMAD.IADD R7, R4, 0x1, -R7 ;  /* 0x0000000104077824 */ /* 0x000fe200078e0a07 */
[----:B------:R-:W-:Y:S01]  /*0cf0*/  SHF.R.S32.HI R193, RZ, 0x1f, R16 ;  /* 0x0000001fffc17819 */ /* 0x000fe20000011410 */
[----:B------:R-:W-:Y:S01]  /*0d00*/  IMAD R190, R0, 0x40, R9 ;  /* 0x0000004000be7824 */ /* 0x000fe200078e0209 */
[----:B------:R-:W-:-:S02]  /*0d10*/  SHF.R.S32.HI R192, RZ, 0x1f, R19 ;  /* 0x0000001fffc07819 */ /* 0x000fc40000011413 */
[----:B------:R-:W-:Y:S01]  /*0d20*/  IADD3 R17, R188, -R17, RZ ;  /* 0x80000011bc117210 */ /* 0x000fe20007ffe0ff */
[----:B------:R-:W-:-:S07]  /*0d30*/  IMAD R18, R7, 0x8, R190 ;  /* 0x0000000807127824 */ /* 0x000fce00078e02be */
.L_x_2790:
[----:B012---:R-:W0:Y:S01]  /*0d40*/  LDC.64 R2, c[0x0][0xc88] ;  /* 0x00032200ff027b82 */ /* 0x007e220000000a00 */
        /* <DEDUP_REMOVED lines=13> */
[----:B------:R-:W-:-:S04]  /*0e20*/  @UP0 ULEA UR6, UP2, UR37, UR6, 0x2 ;  /* 0x0000000625060291 */ /* 0x000fc8000f84103f */
[----:B------:R-:W-:Y:S02]  /*0e30*/  @UP0 ULEA.HI.X UR7, UR37, UR7, UR38, 0x2, UP2 ;  /* 0x0000000725070291 */ /* 0x000fe400090f1426 */
[----:B------:R-:W-:Y:S01]  /*0e40*/  @UP1 ULEA UR8, UP0, UR37, UR8, 0x2 ;  /* 0x0000000825081291 */ /* 0x000fe2000f80103f */
[----:B------:R-:W-:-:S03]  /*0e50*/  IMAD.U32 R2, RZ, RZ, UR6 ;  /* 0x00000006ff027e24 */ /* 0x000fc6000f8e00ff */
[----:B------:R-:W-:Y:S01]  /*0e60*/  @UP1 ULEA.HI.X UR9, UR37, UR9, UR38, 0x2, UP0 ;  /* 0x0000000925091291 */ /* 0x000fe200080f1426 */
[----:B------:R-:W-:Y:S01]  /*0e70*/  IMAD.U32 R3, RZ, RZ, UR7 ;  /* 0x00000007ff037e24 */ /* 0x000fe2000f8e00ff */
[----:B------:R-:W-:Y:S01]  /*0e80*/  ULDC.64 UR6, c[0x0][0x418] ;  /* 0x0001060000067ab9 */ /* 0x000fe20000000a00 */
[----:B------:R-:W-:-:S03]  /*0e90*/  IMAD.U32 R4, RZ, RZ, UR8 ;  /* 0x00000008ff047e24 */ /* 0x000fc6000f8e00ff */
[----:B------:R-:W-:Y:S01]  /*0ea0*/  IMAD.U32 R5, RZ, RZ, UR9 ;  /* 0x00000009ff057e24 */ /* 0x000fe2000f8e00ff */
[----:B------:R-:W2:Y:S01]  /*0eb0*/  @P0 LDG.E R2, desc[UR52][R2.64] ;  /* 0x0000003402020981 */ /* 0x000ea2000c1e1900 */
[----:B------:R-:W-:Y:S01]  /*0ec0*/  UISETP.NE.U32.AND UP0, UPT, UR6, URZ, UPT ;  /* 0x0000003f0600728c */ /* 0x000fe2000bf05070 */
[----:B------:R-:W-:Y:S02]  /*0ed0*/  ULDC.64 UR8, c[0x0][0xa20] ;  /* 0x0002880000087ab9 */ /* 0x000fe40000000a00 */
[----:B---3--:R-:W3:Y:S01]  /*0ee0*/  @P2 LDG.E R4, desc[UR52][R4.64] ;  /* 0x0000003404042981 */ /* 0x008ee2000c1e1900 */
[----:B------:R-:W-:Y:S01]  /*0ef0*/  UISETP.NE.AND.EX UP0, UPT, UR7, URZ, UPT, UP0 ;  /* 0x0000003f0700728c */ /* 0x000fe2000bf05300 */
[----:B------:R-:W-:Y:S01]  /*0f00*/  ISETP.NE.U32.AND P1, PT, RZ, UR8, PT ;  /* 0x00000008ff007c0c */ /* 0x000fe2000bf25070 */
[----:B------:R-:W-:Y:S01]  /*0f10*/  ULDC UR6, c[0x0][0x2f0] ;  /* 0x0000bc0000067ab9 */ /* 0x000fe20000000800 */
[----:B------:R-:W-:Y:S01]  /*0f20*/  UMOV UR49, URZ ;  /* 0x0000003f00317c82 */ /* 0x000fe20008000000 */
[----:B------:R-:W-:Y:S01]  /*0f30*/  USEL UR4, UR4, 0x1, UP0 ;  /* 0x0000000104047887 */ /* 0x000fe20008000000 */
[----:B------:R-:W-:-:S03]  /*0f40*/  ISETP.NE.AND.EX P1, PT, RZ, UR9, PT, P1 ;  /* 0x00000009ff007c0c */ /* 0x000fc6000bf25310 */
[----:B------:R-:W-:Y:S01]  /*0f50*/  UIMAD UR4, UR4, UR6, URZ ;  /* 0x00000006040472a4 */ /* 0x000fe2000f8e023f */
[----:B--2---:R-:W-:Y:S02]  /*0f60*/  @P0 R2UR UR49, R2 ;  /* 0x00000000023102ca */ /* 0x004fe400000e0000 */
[----:B---3--:R-:W-:Y:S01]  /*0f70*/  @P2 R2UR UR50, R4 ;  /* 0x00000000043222ca */ /* 0x008fe200000e0000 */
[----:B----4-:R-:W-:-:S14]  /*0f80*/  @P2 BRA `(.L_x_2731) ;  /* 0x0000000000382947 */ /* 0x010fdc0003800000 */
[----:B------:R-:W-:Y:S01]  /*0f90*/  ULDC.64 UR6, c[0x0][0xa00] ;  /* 0x0002800000067ab9 */ /* 0x000fe20000000a00 */
[----:B------:R-:W-:Y:S01]  /*0fa0*/  ULDC UR50, c[0x0][0x288] ;  /* 0x0000a20000327ab9 */ /* 0x000fe20000000800 */
        /* <DEDUP_REMOVED lines=12> */
.L_x_2731:
[----:B------:R-:W-:Y:S01]  /*1070*/  UMOV UR39, UR48 ;  /* 0x0000003000277c82 */ /* 0x000fe20008000000 */
[----:B------:R-:W-:Y:S05]  /*1080*/  @!P1 BRA `(.L_x_2732) ;  /* 0x00000000001c9947 */ /* 0x000fea0003800000 */
[----:B------:R-:W-:-:S04]  /*1090*/  ULEA UR4, UP0, UR37, UR8, 0x2 ;  /* 0x0000000825047291 */ /* 0x000fc8000f80103f */
[----:B------:R-:W-:Y:S02]  /*10a0*/  ULEA.HI.X UR6, UR37, UR9, UR38, 0x2, UP0 ;  /* 0x0000000925067291 */ /* 0x000fe400080f1426 */
[----:B------:R-:W-:-:S04]  /*10b0*/  IMAD.U32 R2, RZ, RZ, UR4 ;  /* 0x00000004ff027e24 */ /* 0x000fc8000f8e00ff */
[----:B------:R-:W-:-:S05]  /*10c0*/  MOV R3, UR6 ;  /* 0x0000000600037c02 */ /* 0x000fca0008000f00 */
[----:B------:R-:W2:Y:S02]  /*10d0*/  LDG.E R2, desc[UR52][R2.64] ;  /* 0x0000003402027981 */ /* 0x000ea4000c1e1900 */
[----:B--2---:R-:W-:Y:S01]  /*10e0*/  R2UR UR4, R2 ;  /* 0x00000000020472ca */ /* 0x004fe200000e0000 */
[----:B------:R-:W-:-:S14]  /*10f0*/  BRA `(.L_x_2733) ;  /* 0x0000000000347947 */ /* 0x000fdc0003800000 */
.L_x_2732:
        /* <DEDUP_REMOVED lines=13> */
.L_x_2733:
[----:B------:R-:W-:Y:S01]  /*11d0*/  UIADD3 UR49, -UR49, UR4, URZ ;  /* 0x0000000431317290 */ /* 0x000fe2000fffe13f */
[----:B------:R-:W-:Y:S01]  /*11e0*/  PLOP3.LUT P0, PT, PT, PT, PT, 0x80, 0x0 ;  /* 0x000000000000781c */ /* 0x000fe20003f0f070 */
[----:B------:R-:W-:Y:S01]  /*11f0*/  USHF.L.U32 UR40, UR5, 0x7, URZ ;  /* 0x0000000705287899 */ /* 0x000fe2000800063f */
[----:B------:R-:W-:Y:S01]  /*1200*/  IMAD.MOV.U32 R0, RZ, RZ, RZ ;  /* 0x000000ffff007224 */ /* 0x000fe200078e00ff */
[----:B------:R-:W-:Y:S01]  /*1210*/  ULDC UR4, c[0x0][0x448] ;  /* 0x0001120000047ab9 */ /* 0x000fe20000000800 */
[----:B------:R-:W-:Y:S01]  /*1220*/  UIADD3 UR7, UR49, 0xa0, -UR50 ;  /* 0x000000a031077890 */ /* 0x000fe2000fffe832 */
[----:B------:R-:W-:Y:S01]  /*1230*/  IMAD.MOV.U32 R2, RZ, RZ, RZ ;  /* 0x000000ffff027224 */ /* 0x000fe200078e00ff */
[----:B------:R-:W-:Y:S01]  /*1240*/  UISETP.NE.AND UP0, UPT, UR4, 0x1, UPT ;  /* 0x000000010400788c */ /* 0x000fe2000bf05270 */
[----:B------:R-:W-:Y:S01]  /*1250*/  CS2R R86, SRZ ;  /* 0x0000000000567805 */ /* 0x000fe2000001ff00 */
[----:B------:R-:W-:Y:S01]  /*1260*/  UIADD3 UR6, UR40, 0x7f, URZ ;  /* 0x0000007f28067890 */ /* 0x000fe2000fffe03f */
[----:B------:R-:W-:Y:S01]  /*1270*/  CS2R R6, SRZ ;  /* 0x0000000000067805 */ /* 0x000fe2000001ff00 */
[----:B------:R-:W-:Y:S01]  /*1280*/  UP2UR UR51, UPR, URZ, 0x1 ;  /* 0x000000013f337883 */ /* 0x000fe20008000000 */
[----:B------:R-:W-:-:S02]  /*1290*/  CS2R R84, SRZ ;  /* 0x0000000000547805 */ /* 0x000fc4000001ff00 */
[----:B------:R-:W-:Y:S02]  /*12a0*/  CS2R R8, SRZ ;  /* 0x0000000000087805 */ /* 0x000fe4000001ff00 */
[----:B------:R-:W-:Y:S02]  /*12b0*/  CS2R R78, SRZ ;  /* 0x00000000004e7805 */ /* 0x000fe4000001ff00 */
[----:B------:R-:W-:Y:S02]  /*12c0*/  CS2R R10, SRZ ;  /* 0x00000000000a7805 */ /* 0x000fe4000001ff00 */
[----:B------:R-:W-:Y:S02]  /*12d0*/  CS2R R76, SRZ ;  /* 0x00000000004c7805 */ /* 0x000fe4000001ff00 */
[----:B------:R-:W-:Y:S01]  /*12e0*/  CS2R R12, SRZ ;  /* 0x00000000000c7805 */ /* 0x000fe2000001ff00 */
[----:B------:R-:W-:Y:S01]  /*12f0*/  @UP0 ULDC UR4, c[0x0][0x44c] ;  /* 0x0001130000040ab9 */ /* 0x000fe20000000800 */
[----:B------:R-:W-:Y:S01]  /*1300*/  @UP0 ULDC UR8, c[0x0][0x450] ;  /* 0x0001140000080ab9 */ /* 0x000fe20000000800 */
[----:B------:R-:W-:Y:S01]  /*1310*/  UIMAD.WIDE.U32 UR4, UR6, UR4, URZ ;  /* 0x00000004060472a5 */ /* 0x000fe2000f8e003f */
[----:B------:R-:W-:Y:S01]  /*1320*/  CS2R R70, SRZ ;  /* 0x0000000000467805 */ /* 0x000fe2000001ff00 */
[----:B------:R-:W-:Y:S01]  /*1330*/  UIADD3 UR4, UR49, 0x9f, URZ ;  /* 0x0000009f31047890 */ /* 0x000fe2000fffe03f */
[----:B------:R-:W-:Y:S01]  /*1340*/  CS2R R14, SRZ ;  /* 0x00000000000e7805 */ /* 0x000fe2000001ff00 */
[----:B------:R-:W-:Y:S01]  /*1350*/  @UP0 USHF.R.U32.HI UR6, URZ, UR8, UR5 ;  /* 0x000000083f060299 */ /* 0x000fe20008011605 */
[----:B------:R-:W-:Y:S01]  /*1360*/  CS2R R68, SRZ ;  /* 0x0000000000447805 */ /* 0x000fe2000001ff00 */
[----:B------:R-:W-:Y:S01]  /*1370*/  UIMAD.WIDE UR4, UR4, 0x66666667, URZ ;  /* 0x66666667040478a5 */ /* 0x000fe2000f8e023f */
[----:B------:R-:W-:Y:S01]  /*1380*/  CS2R R20, SRZ ;  /* 0x0000000000147805 */ /* 0x000fe2000001ff00 */
[----:B------:R-:W-:Y:S01]  /*1390*/  UIADD3 UR6, UR7, UR6, URZ ;  /* 0x0000000607067290 */ /* 0x000fe2000fffe03f */
[----:B------:R-:W-:Y:S01]  /*13a0*/  CS2R R62, SRZ ;  /* 0x00000000003e7805 */ /* 0x000fe2000001ff00 */
[----:B------:R-:W-:Y:S01]  /*13b0*/  USHF.R.U32.HI UR4, URZ, 0x1f, UR5 ;  /* 0x0000001f3f047899 */ /* 0x000fe20008011605 */
[----:B------:R-:W-:Y:S01]  /*13c0*/  CS2R R24, SRZ ;  /* 0x0000000000187805 */ /* 0x000fe2000001ff00 */
[----:B------:R-:W-:Y:S01]  /*13d0*/  UIMAD.WIDE UR6, UR6, 0x66666667, URZ ;  /* 0x66666667060678a5 */ /* 0x000fe2000f8e023f */
[----:B------:R-:W-:Y:S01]  /*13e0*/  CS2R R60, SRZ ;  /* 0x00000000003c7805 */ /* 0x000fe2000001ff00 */
[----:B------:R-:W-:Y:S01]  /*13f0*/  ULEA.HI.SX32 UR4, UR5, UR4, 0x1a ;  /* 0x0000000405047291 */ /* 0x000fe2000f8fd23f */
[----:B------:R-:W-:Y:S01]  /*1400*/  CS2R R28, SRZ ;  /* 0x00000000001c7805 */ /* 0x000fe2000001ff00 */
[----:B------:R-:W-:Y:S01]  /*1410*/  USHF.R.U32.HI UR6, URZ, 0x1f, UR7 ;  /* 0x0000001f3f067899 */ /* 0x000fe20008011607 */
[----:B------:R-:W-:-:S02]  /*1420*/  CS2R R54, SRZ ;  /* 0x0000000000367805 */ /* 0x000fc4000001ff00 */
[----:B------:R-:W-:Y:S02]  /*1430*/  CS2R R26, SRZ ;  /* 0x00000000001a7805 */ /* 0x000fe4000001ff00 */
[----:B------:R-:W-:Y:S01]  /*1440*/  CS2R R52, SRZ ;  /* 0x0000000000347805 */ /* 0x000fe2000001ff00 */
[----:B------:R-:W-:Y:S01]  /*1450*/  ULEA.HI.SX32 UR6, UR7, UR6, 0x1a ;  /* 0x0000000607067291 */ /* 0x000fe2000f8fd23f */
[----:B------:R-:W-:Y:S02]  /*1460*/  CS2R R32, SRZ ;  /* 0x0000000000207805 */ /* 0x000fe4000001ff00 */
[----:B------:R-:W-:Y:S02]  /*1470*/  CS2R R30, SRZ ;  /* 0x00000000001e7805 */ /* 0x000fe4000001ff00 */
[----:B------:R-:W-:Y:S01]  /*1480*/  CS2R R42, SRZ ;  /* 0x00000000002a7805 */ /* 0x000fe2000001ff00 */
[----:B------:R-:W-:Y:S01]  /*1490*/  UISETP.LT.AND UP0, UPT, UR4, UR6, UPT ;  /* 0x000000060400728c */ /* 0x000fe2000bf01270 */
[----:B------:R-:W-:-:S02]  /*14a0*/  CS2R R36, SRZ ;  /* 0x0000000000247805 */ /* 0x000fc4000001ff00 */
[----:B------:R-:W-:Y:S02]  /*14b0*/  CS2R R40, SRZ ;  /* 0x0000000000287805 */ /* 0x000fe4000001ff00 */
[----:B------:R-:W-:Y:S01]  /*14c0*/  CS2R R38, SRZ ;  /* 0x0000000000267805 */ /* 0x000fe2000001ff00 */
[----:B------:R-:W-:Y:S01]  /*14d0*/  USEL UR54, UR4, UR6, UP0 ;  /* 0x0000000604367287 */ /* 0x000fe20008000000 */
[----:B------:R-:W-:Y:S01]  /*14e0*/  IMAD.MOV.U32 R34, RZ, RZ, RZ ;  /* 0x000000ffff227224 */ /* 0x000fe200078e00ff */
[----:B------:R-:W-:Y:S02]  /*14f0*/  CS2R R88, SRZ ;  /* 0x0000000000587805 */ /* 0x000fe4000001ff00 */
[----:B------:R-:W-:Y:S01]  /*1500*/  CS2R R48, SRZ ;  /* 0x0000000000307805 */ /* 0x000fe2000001ff00 */
[----:B------:R-:W-:Y:S01]  /*1510*/  UISETP.GE.AND UP0, UPT, UR54, 0x1, UPT ;  /* 0x000000013600788c */ /* 0x000fe2000bf06270 */
[----:B------:R-:W-:Y:S02]  /*1520*/  CS2R R90, SRZ ;  /* 0x00000000005a7805 */ /* 0x000fe4000001ff00 */
[----:B------:R-:W-:-:S02]  /*1530*/  CS2R R56, SRZ ;  /* 0x0000000000387805 */ /* 0x000fc4000001ff00 */
[----:B------:R-:W-:Y:S01]  /*1540*/  CS2R R92, SRZ ;  /* 0x00000000005c7805 */ /* 0x000fe2000001ff00 */
[----:B------:R-:W-:Y:S01]  /*1550*/  IMAD.MOV.U32 R65, RZ, RZ, RZ ;  /* 0x000000ffff417224 */ /* 0x000fe200078e00ff */
[----:B------:R-:W-:Y:S02]  /*1560*/  CS2R R94, SRZ ;  /* 0x00000000005e7805 */ /* 0x000fe4000001ff00 */
[----:B------:R-:W-:-:S13]  /*1570*/  PLOP3.LUT P1, PT, PT, PT, UP0, 0x80, 0x0 ;  /* 0x000000000000781c */ /* 0x000fda0003f2f008 */
[----:B------:R-:W-:Y:S05]  /*1580*/  @!P1 BRA `(.L_x_2734) ;  /* 0x000000b800d49947 */ /* 0x000fea0003800000 */
        /* <DEDUP_REMOVED lines=31> */
.L_x_2735:
        /* <DEDUP_REMOVED lines=17> */
[----:B------:R-:W-:Y:S02]  /*1890*/  @UP1 UIMAD UR18, UR37, UR11, UR9 ;  /* 0x0000000b251212a4 */ /* 0x000fe4000f8e0209 */
[----:B------:R-:W-:Y:S02]  /*18a0*/  @UP1 USHF.R.S32.HI UR19, URZ, 0x1f, UR48 ;  /* 0x0000001f3f131899 */ /* 0x000fe40008011430 */
[----:B------:R-:W-:Y:S01]  /*18b0*/  @UP1 UIMAD.WIDE.U32 UR12, UR37, UR10, URZ ;  /* 0x0000000a250c12a5 */ /* 0x000fe2000f8e003f */
[----:B------:R-:W-:Y:S02]  /*18c0*/  @UP0 ULDC.64 UR8, c[0x0][0x9b0] ;  /* 0x00026c0000080ab9 */ /* 0x000fe40000000a00 */
        /* <DEDUP_REMOVED lines=14> */
[----:B------:R-:W-:Y:S01]  /*19b0*/  MOV R2, UR6 ;  /* 0x0000000600027c02 */ /* 0x000fe20008000f00 */
        /* <DEDUP_REMOVED lines=18> */
.L_x_2890:
[----:B------:R-:W-:Y:S05]  /*1ae0*/  @!P0 BRA `(.L_x_2737) ;  /* 0x0000000000048947 */ /* 0x000fea0003800000 */
[----:B------:R-:W-:Y:S01]  /*1af0*/  BPT.TRAP 0x1 ;  /* 0x000000040000795c */ /* 0x000fe20000300000 */
.L_x_2737:
[----:B------:R-:W-:Y:S02]  /*1b00*/  IMAD.U32 R2, RZ, RZ, UR44 ;  /* 0x0000002cff027e24 */ /* 0x000fe4000f8e00ff */
[----:B0-----:R-:W-:-:S03]  /*1b10*/  IMAD.U32 R3, RZ, RZ, UR45 ;  /* 0x0000002dff037e24 */ /* 0x001fc6000f8e00ff */
[----:B------:R-:W-:Y:S02]  /*1b20*/  LEA R2, R2, UR43, 0x3 ;  /* 0x0000002b02027c11 */ /* 0x000fe4000f8e18ff */
[----:B------:R-:W-:-:S04]  /*1b30*/  SHF.L.U32 R3, R3, 0x1f, RZ ;  /* 0x0000001f03037819 */ /* 0x000fc800000006ff */
[----:B------:R0:W1:Y:S01]  /*1b40*/  SYNCS.PHASECHK.TRANS64.TRYWAIT P1, [R2+URZ+0x22830], R3 ;  /* 0x02283003020075a7 */ /* 0x000062000802017f */
[----:B------:R-:W-:Y:S05]  /*1b50*/  @!P0 BRA `(.L_x_2738) ;  /* 0x0000000000048947 */ /* 0x000fea0003800000 */
[----:B------:R-:W-:Y:S01]  /*1b60*/  BPT.TRAP 0x1 ;  /* 0x000000040000795c */ /* 0x000fe20000300000 */
.L_x_2738:
[----:B-1----:R-:W-:Y:S05]  /*1b70*/  @P1 BRA `(.L_x_2739) ;  /* 0x0000000000081947 */ /* 0x002fea0003800000 */
[----:B------:R-:W1:Y:S02]  /*1b80*/  SYNCS.PHASECHK.TRANS64.TRYWAIT P1, [R2+URZ+0x22830], R3 ;  /* 0x02283003020075a7 */ /* 0x000e64000802017f */
[----:B-1----:R-:W-:Y:S05]  /*1b90*/  @!P1 BRA `(.L_x_2740) ;  /* 0x0000014c00009947 */ /* 0x002fea0003800000 */
.L_x_2739:
        /* <DEDUP_REMOVED lines=135> */
.L_x_2741:
[----:B------:R-:W-:Y:S01]  /*2410*/  UISETP.NE.AND UP0, UPT, UR51, URZ, UPT ;  /* 0x0000003f3300728c */ /* 0x000fe2000bf05270 */
[C---:B------:R-:W-:Y:S01]  /*2420*/  FMUL.FTZ R20, R0.reuse, R77 ;  /* 0x0000004d00147220 */ /* 0x040fe20000410000 */
[----:B------:R-:W-:Y:S01]  /*2430*/  FMUL.FTZ R7, R0, R58 ;  /* 0x0000003a00077220 */ /* 0x000fe20000410000 */
[----:B------:R-:W-:Y:S01]  /*2440*/  IADD3 R77, R18, UR40, RZ ;  /* 0x00000028124d7c10 */ /* 0x000fe2000fffe0ff */
[C---:B------:R-:W-:Y:S01]  /*2450*/  FMUL.FTZ R14, R0.reuse, R73 ;  /* 0x00000049000e7220 */ /* 0x040fe20000410000 */
[C---:B------:R-:W-:Y:S01]  /*2460*/  FMUL.FTZ R73, R0.reuse, R85 ;  /* 0x0000005500497220 */ /* 0x040fe20000410000 */
[----:B------:R-:W-:Y:S01]  /*2470*/  PLOP3.LUT P1, PT, PT, PT, UP0, 0x80, 0x0 ;  /* 0x000000000000781c */ /* 0x000fe20003f2f008 */
[----:B------:R2:W-:Y:S01]  /*2480*/  MUFU.TANH R85, R7 ;  /* 0x0000000700557308 */ /* 0x0005e20000002400 */
[----:B------:R-:W-:Y:S01]  /*2490*/  PLOP3.LUT P2, PT, PT, PT, UP0, 0x80, 0x0 ;  /* 0x000000000000781c */ /* 0x000fe20003f4f008 */
[C---:B------:R-:W-:Y:S01]  /*24a0*/  FMUL.FTZ R63, R0.reuse, R63 ;  /* 0x0000003f003f7220 */ /* 0x040fe20000410000 */
[----:B------:R-:W-:Y:S01]  /*24b0*/  UMOV UR7, 0xffffff60 ;  /* 0xffffff6000077882 */ /* 0x000fe20000000000 */
[----:B------:R-:W-:Y:S01]  /*24c0*/  @UP0 ULDC UR6, c[0x0][0x44c] ;  /* 0x0001130000060ab9 */ /* 0x000fe20000000800 */
[----:B------:R-:W-:Y:S01]  /*24d0*/  UIMAD UR7, UR54, UR7, 0xa1 ;  /* 0x000000a1360774a4 */ /* 0x000fe2000f8e0207 */
[C---:B------:R-:W-:Y:S01]  /*24e0*/  FMUL.FTZ R86, R0.reuse, R86 ;  /* 0x0000005600567220 */ /* 0x040fe20000410000 */
[C---:B------:R-:W-:Y:S01]  /*24f0*/  FMUL.FTZ R103, R0.reuse, R103 ;  /* 0x0000006700677220 */ /* 0x040fe20000410000 */
[----:B------:R3:W-:Y:S01]  /*2500*/  MUFU.TANH R105, R63 ;  /* 0x0000003f00697308 */ /* 0x0007e20000002400 */
[C---:B------:R-:W-:Y:S01]  /*2510*/  FMUL.FTZ R13, R0.reuse, R72 ;  /* 0x00000048000d7220 */ /* 0x040fe20000410000 */
[C---:B------:R-:W-:Y:S01]  /*2520*/  FMUL.FTZ R90, R0.reuse, R90 ;  /* 0x0000005a005a7220 */ /* 0x040fe20000410000 */
[----:B------:R-:W-:Y:S01]  /*2530*/  FMUL.FTZ R91, R0, R91 ;  /* 0x0000005b005b7220 */ /* 0x000fe20000410000 */
[----:B--2---:R-:W-:Y:S01]  /*2540*/  @P1 IMAD.HI.U32 R7, R77, UR6, RZ ;  /* 0x000000064d071c27 */ /* 0x004fe2000f8e00ff */
[----:B------:R-:W-:-:S03]  /*2550*/  @UP0 ULDC UR6, c[0x0][0x450] ;  /* 0x0001140000060ab9 */ /* 0x000fc60000000800 */
[C---:B------:R-:W-:Y:S01]  /*2560*/  FMUL.FTZ R72, R0.reuse, R81 ;  /* 0x0000005100487220 */ /* 0x040fe20000410000 */
[C---:B------:R-:W-:Y:S01]  /*2570*/  FMUL.FTZ R62, R0.reuse, R62 ;  /* 0x0000003e003e7220 */ /* 0x040fe20000410000 */
[----:B------:R2:W-:Y:S01]  /*2580*/  MUFU.TANH R81, R86 ;  /* 0x0000005600517308 */ /* 0x0005e20000002400 */
[----:B------:R-:W-:Y:S01]  /*2590*/  @P2 SHF.R.U32.HI R77, RZ, UR6, R7 ;  /* 0x00000006ff4d2c19 */ /* 0x000fe20008011607 */
[----:B------:R-:W-:Y:S01]  /*25a0*/  UIMAD UR6, UR54, -0xa0, UR49 ;  /* 0xffffff60360678a4 */ /* 0x000fe2000f8e0231 */
[C---:B------:R-:W-:Y:S01]  /*25b0*/  FMUL.FTZ R67, R0.reuse, R67 ;  /* 0x0000004300437220 */ /* 0x040fe20000410000 */
[C---:B------:R-:W-:Y:S01]  /*25c0*/  FMUL.FTZ R6, R0.reuse, R92 ;  /* 0x0000005c00067220 */ /* 0x040fe20000410000 */
[----:B------:R-:W-:Y:S01]  /*25d0*/  FMUL.FTZ R15, R0, R76 ;  /* 0x0000004c000f7220 */ /* 0x000fe20000410000 */
[----:B---3--:R-:W3:Y:S01]  /*25e0*/  SHFL.IDX PT, R63, R77, 0x1, 0x1c1f ;  /* 0x003c1f004d3f7f89 */ /* 0x008ee200000e0000 */
[----:B------:R-:W-:Y:S01]  /*25f0*/  UIADD3 UR6, UR6, 0xa0, URZ ;  /* 0x000000a006067890 */ /* 0x000fe2000fffe03f */
[----:B------:R-:W-:Y:S01]  /*2600*/  MUFU.TANH R92, R103 ;  /* 0x00000067005c7308 */ /* 0x000fe20000002400 */
[----:B--2---:R-:W-:-:S02]  /*2610*/  IMAD.U32 R86, RZ, RZ, UR7 ;  /* 0x00000007ff567e24 */ /* 0x004fc4000f8e00ff */
[C---:B------:R-:W-:Y:S01]  /*2620*/  FMUL.FTZ R76, R0.reuse, R59 ;  /* 0x0000003b004c7220 */ /* 0x040fe20000410000 */
[C---:B------:R-:W-:Y:S01]  /*2630*/  FMUL.FTZ R94, R0.reuse, R94 ;  /* 0x0000005e005e7220 */ /* 0x040fe20000410000 */
[C---:B------:R-:W-:Y:S01]  /*2640*/  FMUL.FTZ R59, R0.reuse, R64 ;  /* 0x00000040003b7220 */ /* 0x040fe20000410000 */
[----:B------:R-:W-:Y:S02]  /*2650*/  IMAD R86, R17, -0x2, R86 ;  /* 0xfffffffe11567824 */ /* 0x000fe400078e0256 */
[C---:B------:R-:W-:Y:S01]  /*2660*/  FMUL.FTZ R95, R0.reuse, R95 ;  /* 0x0000005f005f7220 */ /* 0x040fe20000410000 */
[C---:B------:R-:W-:Y:S01]  /*2670*/  FMUL.FTZ R99, R0.reuse, R99 ;  /* 0x0000006300637220 */ /* 0x040fe20000410000 */
[----:B------:R2:W-:Y:S01]  /*2680*/  MUFU.TANH R103, R62 ;  /* 0x0000003e00677308 */ /* 0x0005e20000002400 */
[C---:B------:R-:W-:Y:S01]  /*2690*/  FMUL.FTZ R7, R0.reuse, R71 ;  /* 0x0000004700077220 */ /* 0x040fe20000410000 */
[C---:B------:R-:W-:Y:S01]  /*26a0*/  FMUL.FTZ R79, R0.reuse, R79 ;  /* 0x0000004f004f7220 */ /* 0x040fe20000410000 */
[C---:B------:R-:W-:Y:S01]  /*26b0*/  FMUL.FTZ R9, R0.reuse, R96 ;  /* 0x0000006000097220 */ /* 0x040fe20000410000 */
[C---:B------:R-:W-:Y:S01]  /*26c0*/  FMUL.FTZ R98, R0.reuse, R98 ;  /* 0x0000006200627220 */ /* 0x040fe20000410000 */
[C---:B01----:R-:W-:Y:S01]  /*26d0*/  FMUL.FTZ R3, R0.reuse, R88 ;  /* 0x0000005800037220 */ /* 0x043fe20000410000 */
[C---:B------:R-:W-:Y:S01]  /*26e0*/  FMUL.FTZ R102, R0.reuse, R102 ;  /* 0x0000006600667220 */ /* 0x040fe20000410000 */
[C---:B------:R-:W-:Y:S01]  /*26f0*/  FMUL.FTZ R5, R0.reuse, R89 ;  /* 0x0000005900057220 */ /* 0x040fe20000410000 */
[----:B------:R0:W-:Y:S01]  /*2700*/  MUFU.TANH R64, R67 ;  /* 0x0000004300407308 */ /* 0x0001e20000002400 */
[----:B--2---:R-:W-:Y:S01]  /*2710*/  FMUL.FTZ R62, R0, R68 ;  /* 0x00000044003e7220 */ /* 0x004fe20000410000 */
[----:B------:R-:W-:-:S02]  /*2720*/  IMAD.U32 R68, RZ, RZ, UR6 ;  /* 0x00000006ff447e24 */ /* 0x000fc4000f8e00ff */
[C---:B------:R-:W-:Y:S01]  /*2730*/  FMUL.FTZ R74, R0.reuse, R74 ;  /* 0x0000004a004a7220 */ /* 0x040fe20000410000 */
[C---:B------:R-:W-:Y:S01]  /*2740*/  FMUL.FTZ R8, R0.reuse, R93 ;  /* 0x0000005d00087220 */ /* 0x040fe20000410000 */
[C---:B------:R-:W-:Y:S01]  /*2750*/  FMUL.FTZ R12, R0.reuse, R100 ;  /* 0x00000064000c7220 */ /* 0x040fe20000410000 */
[----:B------:R-:W-:Y:S02]  /*2760*/  IMAD R71, R17, -0x2, R68 ;  /* 0xfffffffe11477824 */ /* 0x000fe400078e0244 */
[C---:B------:R-:W-:Y:S01]  /*2770*/  FMUL.FTZ R75, R0.reuse, R75 ;  /* 0x0000004b004b7220 */ /* 0x040fe20000410000 */
[----:B------:R-:W1:Y:S01]  /*2780*/  MUFU.TANH R90, R90 ;  /* 0x0000005a005a7308 */ /* 0x000e620000002400 */
[----:B0-----:R-:W-:Y:S02]  /*2790*/  IMAD.U32 R67, RZ, RZ, UR50 ;  /* 0x00000032ff437e24 */ /* 0x001fe4000f8e00ff */
[C---:B------:R-:W-:Y:S01]  /*27a0*/  FMUL.FTZ R78, R0.reuse, R78 ;  /* 0x0000004e004e7220 */ /* 0x040fe20000410000 */
[C---:B------:R-:W-:Y:S01]  /*27b0*/  FMUL.FTZ R10, R0.reuse, R97 ;  /* 0x00000061000a7220 */ /* 0x040fe20000410000 */
[C---:B------:R-:W-:Y:S01]  /*27c0*/  FMUL.FTZ R82, R0.reuse, R82 ;  /* 0x0000005200527220 */ /* 0x040fe20000410000 */
[C---:B------:R-:W-:Y:S01]  /*27d0*/  FMUL.FTZ R83, R0.reuse, R83 ;  /* 0x0000005300537220 */ /* 0x040fe20000410000 */
[----:B------:R-:W-:Y:S01]  /*27e0*/  IADD3 R86, -R67, UR49, R86 ;  /* 0x0000003143567c10 */ /* 0x000fe2000fffe156 */
        /* <DEDUP_REMOVED lines=20> */
[----:B------:R-:W-:Y:S01]  /*2930*/  SHFL.IDX PT, R77, R77, RZ, 0x1c1f ;  /* 0x001c1fff4d4d7589 */ /* 0x000fe200000e0000 */
[C---:B------:R-:W-:Y:S01]  /*2940*/  FMUL.FTZ R24, R0.reuse, R24 ;  /* 0x0000001800187220 */ /* 0x040fe20000410000 */
[----:B------:R-:W-:Y:S01]  /*2950*/  ULDC UR28, c[0x0][0x988] ;  /* 0x00026200001c7ab9 */ /* 0x000fe20000000800 */
        /* <DEDUP_REMOVED lines=8> */
[----:B------:R-:W-:Y:S01]  /*29e0*/  FMUL.FTZ R29, R0, R29 ;  /* 0x0000001d001d7220 */ /* 0x000fe20000410000 */
[----:B------:R-:W-:Y:S01]  /*29f0*/  R2UR UR11, R2 ;  /* 0x00000000020b72ca */ /* 0x000fe200000e0000 */
[----:B------:R3:W-:Y:S01]  /*2a00*/  MUFU.TANH R99, R79 ;  /* 0x0000004f00637308 */ /* 0x0007e20000002400 */
[----:B------:R-:W-:Y:S01]  /*2a10*/  @UP0 ULDC UR6, c[0x0][0x44c] ;  /* 0x0001130000060ab9 */ /* 0x000fe20000000800 */
[----:B------:R-:W-:Y:S01]  /*2a20*/  @UP0 ULDC UR14, c[0x0][0x450] ;  /* 0x00011400000e0ab9 */ /* 0x000fe20000000800 */
[----:B------:R-:W-:-:S02]  /*2a30*/  UIMAD.WIDE.U32 UR6, UR40, UR6, URZ ;  /* 0x00000006280672a5 */ /* 0x000fc4000f8e003f */
[----:B------:R-:W-:Y:S01]  /*2a40*/  UMOV UR10, UR40 ;  /* 0x00000028000a7c82 */ /* 0x000fe20008000000 */
[----:B------:R-:W-:Y:S02]  /*2a50*/  UIADD3 UR31, UR54, -0x2, URZ ;  /* 0xfffffffe361f7890 */ /* 0x000fe4000fffe03f */
[----:B------:R-:W5:Y:S01]  /*2a60*/  MUFU.TANH R88, R98 ;  /* 0x0000006200587308 */ /* 0x000f620000002400 */
[----:B---3--:R-:W-:Y:S01]  /*2a70*/  VIADDMNMX R79, R63, R86, R71, PT ;  /* 0x000000563f4f7246 */ /* 0x008fe20003800147 */
[C---:B------:R-:W-:Y:S01]  /*2a80*/  FMUL.FTZ R63, R0.reuse, R40 ;  /* 0x00000028003f7220 */ /* 0x040fe20000410000 */
[----:B------:R-:W-:Y:S01]  /*2a90*/  FMUL.FTZ R40, R0, R41 ;  /* 0x0000002900287220 */ /* 0x000fe20000410000 */
[----:B------:R-:W-:Y:S01]  /*2aa0*/  @UP0 USHF.R.U32.HI UR10, URZ, UR14, UR7 ;  /* 0x0000000e3f0a0299 */ /* 0x000fe20008011607 */
[C---:B------:R-:W-:Y:S02]  /*2ab0*/  ISETP.GT.AND P1, PT, R79.reuse, RZ, PT ;  /* 0x000000ff4f00720c */ /* 0x040fe40003f24270 */
[C---:B------:R-:W-:Y:S01]  /*2ac0*/  ISETP.GT.AND P2, PT, R79.reuse, 0x1, PT ;  /* 0x000000014f00780c */ /* 0x040fe20003f44270 */
[----:B------:R2:W3:Y:S01]  /*2ad0*/  MUFU.TANH R89, R102 ;  /* 0x0000006600597308 */ /* 0x0004e20000002400 */
[----:B------:R-:W-:Y:S01]  /*2ae0*/  ISETP.GT.AND P3, PT, R79, 0x8, PT ;  /* 0x000000084f00780c */ /* 0x000fe20003f64270 */
[----:B------:R-:W-:Y:S01]  /*2af0*/  UIADD3 UR6, UR10, UR49, -UR50 ;  /* 0x000000310a067290 */ /* 0x000fe2000fffe832 */
[----:B-1----:R-:W-:-:S02]  /*2b00*/  FSEL R106, R90, -INF , P1 ;  /* 0xff8000005a6a7808 */ /* 0x002fc40000800000 */
[----:B0-----:R-:W-:Y:S01]  /*2b10*/  FSEL R104, R91, -INF , P2 ;  /* 0xff8000005b687808 */ /* 0x001fe20001000000 */
[----:B------:R-:W-:Y:S01]  /*2b20*/  UIMAD.WIDE UR6, UR6, 0x66666667, URZ ;  /* 0x66666667060678a5 */ /* 0x000fe2000f8e023f */
[C---:B------:R-:W-:Y:S01]  /*2b30*/  ISETP.GT.AND P1, PT, R79.reuse, 0x9, PT ;  /* 0x000000094f00780c */ /* 0x040fe20003f24270 */
[----:B------:R0:W-:Y:S01]  /*2b40*/  MUFU.TANH R107, R7 ;  /* 0x00000007006b7308 */ /* 0x0001e20000002400 */
[----:B--2---:R-:W-:Y:S01]  /*2b50*/  FSEL R102, R94, -INF , P3 ;  /* 0xff8000005e667808 */ /* 0x004fe20001800000 */
[----:B------:R-:W-:Y:S01]  /*2b60*/  USHF.R.U32.HI UR6, URZ, 0x1f, UR7 ;  /* 0x0000001f3f067899 */ /* 0x000fe20008011607 */
[----:B------:R-:W-:Y:S02]  /*2b70*/  ISETP.GT.AND P2, PT, R79, 0x10, PT ;  /* 0x000000104f00780c */ /* 0x000fe40003f44270 */
[----:B----4-:R-:W-:Y:S01]  /*2b80*/  FSEL R98, R95, -INF , P1 ;  /* 0xff8000005f627808 */ /* 0x010fe20000800000 */
[----:B------:R-:W-:Y:S01]  /*2b90*/  ULEA.HI.SX32 UR7, UR7, UR6, 0x1a ;  /* 0x0000000607077291 */ /* 0x000fe2000f8fd23f */
[C---:B------:R-:W-:Y:S01]  /*2ba0*/  ISETP.GT.AND P1, PT, R79.reuse, 0x11, PT ;  /* 0x000000114f00780c */ /* 0x040fe20003f24270 */
[----:B------:R1:W2:Y:S01]  /*2bb0*/  MUFU.TANH R93, R74 ;  /* 0x0000004a005d7308 */ /* 0x0002a20000002400 */
[----:B0-----:R-:W-:Y:S01]  /*2bc0*/  FMNMX.FTZ R7, R106, R104, !PT ;  /* 0x000000686a077209 */ /* 0x001fe20007810000 */
[----:B------:R-:W-:Y:S01]  /*2bd0*/  UISETP.LT.AND UP0, UPT, URZ, UR7, UPT ;  /* 0x000000073f00728c */ /* 0x000fe2000bf01270 */
[----:B-----5:R-:W-:Y:S01]  /*2be0*/  FSEL R100, R88, -INF , P2 ;  /* 0xff80000058647808 */ /* 0x020fe20001000000 */
[----:B------:R-:W-:Y:S01]  /*2bf0*/  UIADD3 UR6, UR11, 0x22840, URZ ;  /* 0x000228400b067890 */ /* 0x000fe2000fffe03f */
[----:B------:R-:W-:Y:S01]  /*2c00*/  FMNMX.FTZ R7, R102, R7, !PT ;  /* 0x0000000766077209 */ /* 0x000fe20007810000 */
[----:B------:R-:W-:Y:S01]  /*2c10*/  USEL UR29, URZ, UR7, !UP0 ;  /* 0x000000073f1d7287 */ /* 0x000fe2000c000000 */
[C---:B------:R-:W-:Y:S01]  /*2c20*/  ISETP.GT.AND P2, PT, R79.reuse, 0x18, PT ;  /* 0x000000184f00780c */ /* 0x040fe20003f44270 */
[----:B------:R0:W4:Y:S01]  /*2c30*/  MUFU.TANH R97, R75 ;  /* 0x0000004b00617308 */ /* 0x0001220000002400 */
[----:B------:R-:W-:Y:S01]  /*2c40*/  FMNMX.FTZ R7, R98, R7, !PT ;  /* 0x0000000762077209 */ /* 0x000fe20007810000 */
[----:B-1----:R-:W-:Y:S01]  /*2c50*/  FMUL.FTZ R74, R0, R84 ;  /* 0x00000054004a7220 */ /* 0x002fe20000410000 */
[----:B------:R-:W-:Y:S01]  /*2c60*/  FSEL R96, R96, -INF , P1 ;  /* 0xff80000060607808 */ /* 0x000fe20000800000 */
[----:B------:R-:W-:Y:S01]  /*2c70*/  UISETP.GE.AND UP0, UPT, UR31, UR29, UPT ;  /* 0x0000001d1f00728c */ /* 0x000fe2000bf06270 */
[----:B------:R-:W-:Y:S01]  /*2c80*/  FMNMX.FTZ R7, R100, R7, !PT ;  /* 0x0000000764077209 */ /* 0x000fe20007810000 */
[----:B------:R-:W-:Y:S01]  /*2c90*/  UPRMT UR6, UR41, 0x654, UR6 ;  /* 0x0000065429067896 */ /* 0x000fe20008000006 */
[----:B------:R-:W-:Y:S01]  /*2ca0*/  ISETP.GT.AND P1, PT, R79, 0x19, PT ;  /* 0x000000194f00780c */ /* 0x000fe20003f24270 */
[----:B------:R-:W1:Y:S01]  /*2cb0*/  MUFU.TANH R78, R78 ;  /* 0x0000004e004e7308 */ /* 0x000e620000002400 */
[----:B---3--:R-:W-:Y:S01]  /*2cc0*/  FSEL R94, R89, -INF , P2 ;  /* 0xff800000595e7808 */ /* 0x008fe20001000000 */
[----:B0-----:R-:W-:Y:S01]  /*2cd0*/  FMUL.FTZ R75, R0, R56 ;  /* 0x00000038004b7220 */ /* 0x001fe20000410000 */
[----:B------:R-:W-:Y:S01]  /*2ce0*/  FMNMX.FTZ R7, R96, R7, !PT ;  /* 0x0000000760077209 */ /* 0x000fe20007810000 */
[C---:B------:R-:W-:Y:S01]  /*2cf0*/  FMUL.FTZ R56, R0.reuse, R57 ;  /* 0x0000003900387220 */ /* 0x040fe20000410000 */
[C---:B------:R-:W-:Y:S01]  /*2d00*/  ISETP.GT.AND P2, PT, R79.reuse, 0x20, PT ;  /* 0x000000204f00780c */ /* 0x040fe20003f44270 */
[----:B------:R-:W-:Y:S01]  /*2d10*/  FMUL.FTZ R57, R0, R60 ;  /* 0x0000003c00397220 */ /* 0x000fe20000410000 */
[----:B------:R-:W-:Y:S01]  /*2d20*/  FSEL R92, R92, -INF , P1 ;  /* 0xff8000005c5c7808 */ /* 0x000fe20000800000 */
[----:B------:R0:W3:Y:S01]  /*2d30*/  MUFU.TANH R80, R82 ;  /* 0x0000005200507308 */ /* 0x0000e20000002400 */
[----:B------:R-:W-:Y:S01]  /*2d40*/  FMNMX.FTZ R7, R94, R7, !PT ;  /* 0x000000075e077209 */ /* 0x000fe20007810000 */
[----:B------:R-:W-:Y:S01]  /*2d50*/  FMUL.FTZ R60, R0, R65 ;  /* 0x00000041003c7220 */ /* 0x000fe20000410000 */
[----:B------:R-:W-:Y:S01]  /*2d60*/  ISETP.GT.AND P1, PT, R79, 0x21, PT ;  /* 0x000000214f00780c */ /* 0x000fe20003f24270 */
[----:B------:R-:W-:Y:S01]  /*2d70*/  SYNCS.ARRIVE.TRANS64.RED.A1T0 RZ, [UR6], RZ ;  /* 0x000000ffffff79a7 */ /* 0x000fe20008100406 */
[----:B--2---:R-:W-:-:S02]  /*2d80*/  FSEL R90, R93, -INF , P2 ;  /* 0xff8000005d5a7808 */ /* 0x004fc40001000000 */
[----:B------:R-:W-:Y:S01]  /*2d90*/  FMNMX.FTZ R7, R92, R7, !PT ;  /* 0x000000075c077209 */ /* 0x000fe20007810000 */
[----:B------:R-:W2:Y:S01]  /*2da0*/  MUFU.TANH R83, R83 ;  /* 0x0000005300537308 */ /* 0x000ea20000002400 */
[----:B------:R-:W-:Y:S02]  /*2db0*/  ISETP.GT.AND P2, PT, R79, 0x28, PT ;  /* 0x000000284f00780c */ /* 0x000fe40003f44270 */
[----:B----4-:R-:W-:Y:S02]  /*2dc0*/  FSEL R88, R97, -INF , P1 ;  /* 0xff80000061587808 */ /* 0x010fe40000800000 */
[----:B------:R-:W-:Y:S02]  /*2dd0*/  FMNMX.FTZ R7, R90, R7, !PT ;  /* 0x000000075a077209 */ /* 0x000fe40007810000 */
[----:B------:R-:W-:Y:S01]  /*2de0*/  ISETP.GT.AND P1, PT, R79, 0x29, PT ;  /* 0x000000294f00780c */ /* 0x000fe20003f24270 */
[----:B------:R-:W4:Y:S01]  /*2df0*/  MUFU.TANH R87, R87 ;  /* 0x0000005700577308 */ /* 0x000f220000002400 */
[----:B-1----:R-:W-:-:S02]  /*2e00*/  FSEL R84, R78, -INF , P2 ;  /* 0xff8000004e547808 */ /* 0x002fc40001000000 */
[----:B------:R-:W-:Y:S02]  /*2e10*/  FMNMX.FTZ R7, R88, R7, !PT ;  /* 0x0000000758077209 */ /* 0x000fe40007810000 */
[----:B------:R-:W-:Y:S02]  /*2e20*/  ISETP.GT.AND P2, PT, R79, 0x30, PT ;  /* 0x000000304f00780c */ /* 0x000fe40003f44270 */
[----:B0-----:R-:W-:Y:S01]  /*2e30*/  FSEL R82, R99, -INF , P1 ;  /* 0xff80000063527808 */ /* 0x001fe20000800000 */
[----:B------:R0:W1:Y:S01]  /*2e40*/  MUFU.TANH R101, R76 ;  /* 0x0000004c00657308 */ /* 0x0000620000002400 */
[----:B------:R-:W-:Y:S01]  /*2e50*/  FMNMX.FTZ R7, R84, R7, !PT ;  /* 0x0000000754077209 */ /* 0x000fe20007810000 */
[----:B------:R-:W-:Y:S01]  /*2e60*/  FMUL.FTZ R99, R0, R44 ;  /* 0x0000002c00637220 */ /* 0x000fe20000410000 */
[----:B------:R-:W-:Y:S02]  /*2e70*/  ISETP.GT.AND P1, PT, R79, 0x31, PT ;  /* 0x000000314f00780c */ /* 0x000fe40003f24270 */
[----:B---3--:R-:W-:-:S02]  /*2e80*/  FSEL R80, R80, -INF , P2 ;  /* 0xff80000050507808 */ /* 0x008fc40001000000 */
[----:B------:R-:W-:Y:S01]  /*2e90*/  FMNMX.FTZ R7, R82, R7, !PT ;  /* 0x0000000752077209 */ /* 0x000fe20007810000 */
[----:B------:R4:W-:Y:S01]  /*2ea0*/  MUFU.TANH R65, R70 ;  /* 0x0000004600417308 */ /* 0x0009e20000002400 */
[----:B------:R-:W-:Y:S02]  /*2eb0*/  ISETP.GT.AND P2, PT, R79, 0x38, PT ;  /* 0x000000384f00780c */ /* 0x000fe40003f44270 */
[----:B--2---:R-:W-:Y:S02]  /*2ec0*/  FSEL R78, R83, -INF , P1 ;  /* 0xff800000534e7808 */ /* 0x004fe40000800000 */
[----:B------:R-:W-:Y:S02]  /*2ed0*/  FMNMX.FTZ R7, R80, R7, !PT ;  /* 0x0000000750077209 */ /* 0x000fe40007810000 */
[----:B------:R-:W-:Y:S01]  /*2ee0*/  ISETP.GT.AND P1, PT, R79, 0x39, PT ;  /* 0x000000394f00780c */ /* 0x000fe20003f24270 */
[----:B------:R-:W2:Y:S01]  /*2ef0*/  MUFU.TANH R66, R66 ;  /* 0x0000004200427308 */ /* 0x000ea20000002400 */
[----:B0-----:R-:W-:-:S02]  /*2f00*/  FSEL R76, R81, -INF , P2 ;  /* 0xff800000514c7808 */ /* 0x001fc40001000000 */
[----:B------:R-:W-:Y:S02]  /*2f10*/  FMNMX.FTZ R7, R78, R7, !PT ;  /* 0x000000074e077209 */ /* 0x000fe40007810000 */
[----:B------:R-:W-:Y:S02]  /*2f20*/  ISETP.GT.AND P2, PT, R79, 0x40, PT ;  /* 0x000000404f00780c */ /* 0x000fe40003f44270 */
[----:B----4-:R-:W-:Y:S01]  /*2f30*/  FSEL R70, R87, -INF , P1 ;  /* 0xff80000057467808 */ /* 0x010fe20000800000 */
[----:B------:R0:W3:Y:S01]  /*2f40*/  MUFU.TANH R91, R42 ;  /* 0x0000002a005b7308 */ /* 0x0000e20000002400 */
[----:B------:R-:W-:Y:S01]  /*2f50*/  FMNMX.FTZ R41, R76, R7, !PT ;  /* 0x000000074c297209 */ /* 0x000fe20007810000 */
[----:B------:R-:W-:Y:S01]  /*2f60*/  FMUL.FTZ R7, R0, R54 ;  /* 0x0000003600077220 */ /* 0x000fe20000410000 */
[----:B------:R-:W-:Y:S02]  /*2f70*/  ISETP.GT.AND P1, PT, R79, 0x41, PT ;  /* 0x000000414f00780c */ /* 0x000fe40003f24270 */
[----:B------:R-:W-:-:S02]  /*2f80*/  FSEL R69, R85, -INF , P2 ;  /* 0xff80000055457808 */ /* 0x000fc40001000000 */
[----:B------:R-:W-:Y:S01]  /*2f90*/  ISETP.GT.AND P2, PT, R79, 0x48, PT ;  /* 0x000000484f00780c */ /* 0x000fe20003f44270 */
[----:B------:R4:W-:Y:S01]  /*2fa0*/  MUFU.TANH R83, R7 ;  /* 0x0000000700537308 */ /* 0x0009e20000002400 */
[----:B0-----:R-:W-:Y:S02]  /*2fb0*/  FMNMX.FTZ R42, R70, R41, !PT ;  /* 0x00000029462a7209 */ /* 0x001fe40007810000 */
[----:B-1----:R-:W-:Y:S01]  /*2fc0*/  FSEL R68, R101, -INF , P1 ;  /* 0xff80000065447808 */ /* 0x002fe20000800000 */
[----:B------:R-:W-:Y:S01]  /*2fd0*/  FMUL.FTZ R101, R0, R36 ;  /* 0x0000002400657220 */ /* 0x000fe20000410000 */
[----:B------:R-:W-:Y:S02]  /*2fe0*/  FMNMX.FTZ R41, R69, R42, !PT ;  /* 0x0000002a45297209 */ /* 0x000fe40007810000 */
[----:B------:R-:W-:Y:S01]  /*2ff0*/  ISETP.GT.AND P1, PT, R79, 0x49, PT ;  /* 0x000000494f00780c */ /* 0x000fe20003f24270 */
[----:B------:R2:W-:Y:S01]  /*3000*/  MUFU.TANH R95, R47 ;  /* 0x0000002f005f7308 */ /* 0x0005e20000002400 */
[----:B------:R-:W-:-:S02]  /*3010*/  FSEL R67, R103, -INF , P2 ;  /* 0xff80000067437808 */ /* 0x000fc40001000000 */
[----:B------:R-:W-:Y:S02]  /*3020*/  FMNMX.FTZ R42, R68, R41, !PT ;  /* 0x00000029442a7209 */ /* 0x000fe40007810000 */
[----:B------:R-:W-:Y:S02]  /*3030*/  ISETP.GT.AND P2, PT, R79, 0x50, PT ;  /* 0x000000504f00780c */ /* 0x000fe40003f44270 */
[----:B------:R-:W-:Y:S01]  /*3040*/  FSEL R54, R105, -INF , P1 ;  /* 0xff80000069367808 */ /* 0x000fe20000800000 */
[----:B------:R0:W1:Y:S01]  /*3050*/  MUFU.TANH R89, R43 ;  /* 0x0000002b00597308 */ /* 0x0000620000002400 */
[----:B----4-:R-:W-:Y:S02]  /*3060*/  FMNMX.FTZ R7, R67, R42, !PT ;  /* 0x0000002a43077209 */ /* 0x010fe40007810000 */
[----:B------:R-:W-:Y:S02]  /*3070*/  ISETP.GT.AND P1, PT, R79, 0x51, PT ;  /* 0x000000514f00780c */ /* 0x000fe40003f24270 */
[----:B--2---:R-:W-:-:S02]  /*3080*/  FSEL R47, R66, -INF , P2 ;  /* 0xff800000422f7808 */ /* 0x004fc40001000000 */
[----:B------:R-:W-:Y:S01]  /*3090*/  FMNMX.FTZ R42, R54, R7, !PT ;  /* 0x00000007362a7209 */ /* 0x000fe20007810000 */
[----:B------:R2:W4:Y:S01]  /*30a0*/  MUFU.TANH R93, R46 ;  /* 0x0000002e005d7308 */ /* 0x0005220000002400 */
[C---:B------:R-:W-:Y:S01]  /*30b0*/  ISETP.GT.AND P2, PT, R79.reuse, 0x58, PT ;  /* 0x000000584f00780c */ /* 0x040fe20003f44270 */
[----:B------:R-:W-:Y:S01]  /*30c0*/  FMUL.FTZ R7, R0, R27 ;  /* 0x0000001b00077220 */ /* 0x000fe20000410000 */
[----:B0-----:R-:W-:Y:S02]  /*30d0*/  FSEL R43, R64, -INF , P1 ;  /* 0xff800000402b7808 */ /* 0x001fe40000800000 */
[----:B------:R-:W-:-:S03]  /*30e0*/  ISETP.GT.AND P1, PT, R79, 0x59, PT ;  /* 0x000000594f00780c */ /* 0x000fc60003f24270 */
[----:B------:R-:W-:Y:S01]  /*30f0*/  MUFU.TANH R97, R50 ;  /* 0x0000003200617308 */ /* 0x000fe20000002400 */
[----:B--2---:R-:W-:Y:S02]  /*3100*/  FMNMX.FTZ R46, R47, R42, !PT ;  /* 0x0000002a2f2e7209 */ /* 0x004fe40007810000 */
[----:B------:R-:W-:Y:S02]  /*3110*/  FSEL R42, R65, -INF , P2 ;  /* 0xff800000412a7808 */ /* 0x000fe40001000000 */
[----:B------:R-:W-:Y:S02]  /*3120*/  FMNMX.FTZ R27, R43, R46, !PT ;  /* 0x0000002e2b1b7209 */ /* 0x000fe40007810000 */
[----:B------:R-:W-:Y:S01]  /*3130*/  ISETP.GT.AND P2, PT, R79, 0x60, PT ;  /* 0x000000604f00780c */ /* 0x000fe20003f44270 */
[----:B------:R0:W-:Y:S01]  /*3140*/  MUFU.TANH R66, R26 ;  /* 0x0000001a00427308 */ /* 0x0001e20000002400 */
[----:B------:R-:W-:Y:S02]  /*3150*/  FSEL R41, R107, -INF , P1 ;  /* 0xff8000006b297808 */ /* 0x000fe40000800000 */
[----:B------:R-:W-:-:S02]  /*3160*/  FMNMX.FTZ R46, R42, R27, !PT ;  /* 0x0000001b2a2e7209 */ /* 0x000fc40007810000 */
[----:B------:R-:W-:Y:S02]  /*3170*/  ISETP.GT.AND P1, PT, R79, 0x61, PT ;  /* 0x000000614f00780c */ /* 0x000fe40003f24270 */
[----:B---3--:R-:W-:Y:S01]  /*3180*/  FSEL R27, R91, -INF , P2 ;  /* 0xff8000005b1b7808 */ /* 0x008fe20001000000 */
[----:B------:R2:W3:Y:S01]  /*3190*/  MUFU.TANH R81, R51 ;  /* 0x0000003300517308 */ /* 0x0004e20000002400 */
[----:B------:R-:W-:Y:S01]  /*31a0*/  FMNMX.FTZ R46, R41, R46, !PT ;  /* 0x0000002e292e7209 */ /* 0x000fe20007810000 */
[----:B0-----:R-:W-:Y:S01]  /*31b0*/  FMUL.FTZ R26, R0, R30 ;  /* 0x0000001e001a7220 */ /* 0x001fe20000410000 */
[----:B------:R-:W-:Y:S02]  /*31c0*/  ISETP.GT.AND P2, PT, R79, 0x68, PT ;  /* 0x000000684f00780c */ /* 0x000fe40003f44270 */
[----:B-1----:R-:W-:Y:S02]  /*31d0*/  FSEL R30, R89, -INF , P1 ;  /* 0xff800000591e7808 */ /* 0x002fe40000800000 */
[----:B------:R-:W-:Y:S01]  /*31e0*/  ISETP.GT.AND P1, PT, R79, 0x69, PT ;  /* 0x000000694f00780c */ /* 0x000fe20003f24270 */
[----:B------:R0:W-:Y:S01]  /*31f0*/  MUFU.TANH R65, R7 ;  /* 0x0000000700417308 */ /* 0x0001e20000002400 */
[----:B--2---:R-:W-:-:S02]  /*3200*/  FMNMX.FTZ R51, R27, R46, !PT ;  /* 0x0000002e1b337209 */ /* 0x004fc40007810000 */
[----:B------:R-:W-:Y:S01]  /*3210*/  FSEL R46, R95, -INF , P1 ;  /* 0xff8000005f2e7808 */ /* 0x000fe20000800000 */
[----:B------:R-:W-:Y:S01]  /*3220*/  FMUL.FTZ R95, R0, R37 ;  /* 0x00000025005f7220 */ /* 0x000fe20000410000 */
[----:B------:R-:W-:Y:S02]  /*3230*/  FMNMX.FTZ R50, R30, R51, !PT ;  /* 0x000000331e327209 */ /* 0x000fe40007810000 */
[----:B------:R-:W-:Y:S01]  /*3240*/  ISETP.GT.AND P1, PT, R79, 0x71, PT ;  /* 0x000000714f00780c */ /* 0x000fe20003f24270 */
[----:B------:R-:W1:Y:S01]  /*3250*/  MUFU.TANH R55, R55 ;  /* 0x0000003700377308 */ /* 0x000e620000002400 */
[----:B0-----:R-:W-:Y:S01]  /*3260*/  FMUL.FTZ R7, R0, R31 ;  /* 0x0000001f00077220 */ /* 0x001fe20000410000 */
[----:B----4-:R-:W-:Y:S02]  /*3270*/  FSEL R31, R93, -INF , P2 ;  /* 0xff8000005d1f7808 */ /* 0x010fe40001000000 */
[----:B------:R-:W-:Y:S02]  /*3280*/  ISETP.GT.AND P2, PT, R79, 0x70, PT ;  /* 0x000000704f00780c */ /* 0x000fe40003f44270 */
[----:B------:R-:W-:-:S02]  /*3290*/  FMNMX.FTZ R51, R31, R50, !PT ;  /* 0x000000321f337209 */ /* 0x000fc40007810000 */
[----:B------:R0:W2:Y:S01]  /*32a0*/  MUFU.TANH R85, R26 ;  /* 0x0000001a00557308 */ /* 0x0000a20000002400 */
[----:B---3--:R-:W-:Y:S02]  /*32b0*/  FSEL R50, R81, -INF , P1 ;  /* 0xff80000051327808 */ /* 0x008fe40000800000 */
[----:B------:R-:W-:Y:S02]  /*32c0*/  FMNMX.FTZ R51, R46, R51, !PT ;  /* 0x000000332e337209 */ /* 0x000fe40007810000 */
[----:B------:R-:W-:-:S03]  /*32d0*/  ISETP.GT.AND P1, PT, R79, 0x79, PT ;  /* 0x000000794f00780c */ /* 0x000fc60003f24270 */
[----:B------:R3:W4:Y:S01]  /*32e0*/  MUFU.TANH R87, R7 ;  /* 0x0000000700577308 */ /* 0x0007220000002400 */
[C---:B0-----:R-:W-:Y:S01]  /*32f0*/  FMUL.FTZ R26, R0.reuse, R34 ;  /* 0x00000022001a7220 */ /* 0x041fe20000410000 */
[----:B------:R-:W-:Y:S01]  /*3300*/  FSEL R34, R97, -INF , P2 ;  /* 0xff80000061227808 */ /* 0x000fe20001000000 */
[----:B------:R-:W-:Y:S01]  /*3310*/  FMUL.FTZ R97, R0, R32 ;  /* 0x0000002000617220 */ /* 0x000fe20000410000 */
[----:B------:R-:W-:Y:S02]  /*3320*/  ISETP.GT.AND P2, PT, R79, 0x78, PT ;  /* 0x000000784f00780c */ /* 0x000fe40003f44270 */
[----:B-1----:R-:W-:Y:S02]  /*3330*/  FSEL R55, R55, -INF , P1 ;  /* 0xff80000037377808 */ /* 0x002fe40000800000 */
[----:B------:R0:W1:Y:S01]  /*3340*/  MUFU.TANH R89, R26 ;  /* 0x0000001a00597308 */ /* 0x0000620000002400 */
[----:B---3--:R-:W-:Y:S02]  /*3350*/  FMNMX.FTZ R7, R34, R51, !PT ;  /* 0x0000003322077209 */ /* 0x008fe40007810000 */
[----:B------:R-:W-:-:S02]  /*3360*/  FSEL R51, R83, -INF , P2 ;  /* 0xff80000053337808 */ /* 0x000fc40001000000 */
[----:B------:R-:W-:Y:S02]  /*3370*/  FMNMX.FTZ R64, R50, R7, !PT ;  /* 0x0000000732407209 */ /* 0x000fe40007810000 */
[----:B------:R-:W-:Y:S01]  /*3380*/  ISETP.GT.AND P2, PT, R79, 0x80, PT ;  /* 0x000000804f00780c */ /* 0x000fe20003f44270 */
[----:B------:R3:W5:Y:S01]  /*3390*/  MUFU.TANH R83, R35 ;  /* 0x0000002300537308 */ /* 0x0007620000002400 */
[----:B------:R-:W-:Y:S02]  /*33a0*/  FMNMX.FTZ R64, R51, R64, !PT ;  /* 0x0000004033407209 */ /* 0x000fe40007810000 */
[----:B------:R-:W-:Y:S02]  /*33b0*/  ISETP.GT.AND P1, PT, R79, 0x81, PT ;  /* 0x000000814f00780c */ /* 0x000fe40003f24270 */
[----:B------:R-:W-:Y:S02]  /*33c0*/  FSEL R66, R66, -INF , P2 ;  /* 0xff80000042427808 */ /* 0x000fe40001000000 */
[----:B------:R-:W-:Y:S01]  /*33d0*/  FMNMX.FTZ R7, R55, R64, !PT ;  /* 0x0000004037077209 */ /* 0x000fe20007810000 */
[----:B------:R-:W5:Y:S01]  /*33e0*/  MUFU.TANH R91, R38 ;  /* 0x00000026005b7308 */ /* 0x000f620000002400 */
[----:B------:R-:W-:-:S02]  /*33f0*/  ISETP.GT.AND P2, PT, R79, 0x88, PT ;  /* 0x000000884f00780c */ /* 0x000fc40003f44270 */
[----:B------:R-:W-:Y:S02]  /*3400*/  FSEL R65, R65, -INF , P1 ;  /* 0xff80000041417808 */ /* 0x000fe40000800000 */
[----:B0-----:R-:W-:Y:S01]  /*3410*/  FMNMX.FTZ R26, R66, R7, !PT ;  /* 0x00000007421a7209 */ /* 0x001fe20007810000 */
[----:B------:R-:W-:Y:S01]  /*3420*/  FMUL.FTZ R7, R0, R39 ;  /* 0x0000002700077220 */ /* 0x000fe20000410000 */
[----:B------:R-:W-:Y:S01]  /*3430*/  ISETP.GT.AND P1, PT, R79, 0x89, PT ;  /* 0x000000894f00780c */ /* 0x000fe20003f24270 */
[----:B------:R0:W-:Y:S01]  /*3440*/  MUFU.TANH R111, R24 ;  /* 0x00000018006f7308 */ /* 0x0001e20000002400 */
[----:B--2---:R-:W-:Y:S02]  /*3450*/  FSEL R64, R85, -INF , P2 ;  /* 0xff80000055407808 */ /* 0x004fe40001000000 */
[----:B---3--:R-:W-:Y:S02]  /*3460*/  FMNMX.FTZ R35, R65, R26, !PT ;  /* 0x0000001a41237209 */ /* 0x008fe40007810000 */
[----:B------:R-:W-:-:S02]  /*3470*/  ISETP.GT.AND P2, PT, R79, 0x90, PT ;  /* 0x000000904f00780c */ /* 0x000fc40003f44270 */
[----:B----4-:R-:W-:Y:S01]  /*3480*/  FSEL R39, R87, -INF , P1 ;  /* 0xff80000057277808 */ /* 0x010fe20000800000 */
[----:B------:R2:W3:Y:S01]  /*3490*/  MUFU.TANH R85, R7 ;  /* 0x0000000700557308 */ /* 0x0004e20000002400 */
[----:B------:R-:W-:Y:S01]  /*34a0*/  FMNMX.FTZ R26, R64, R35, !PT ;  /* 0x00000023401a7209 */ /* 0x000fe20007810000 */
[----:B0-----:R-:W-:Y:S01]  /*34b0*/  IMAD.U32 R24, RZ, RZ, UR28 ;  /* 0x0000001cff187e24 */ /* 0x001fe2000f8e00ff */
[----:B------:R-:W-:Y:S02]  /*34c0*/  ISETP.GT.AND P1, PT, R79, 0x91, PT ;  /* 0x000000914f00780c */ /* 0x000fe40003f24270 */
[----:B-1----:R-:W-:Y:S02]  /*34d0*/  FSEL R38, R89, -INF , P2 ;  /* 0xff80000059267808 */ /* 0x002fe40001000000 */
[----:B------:R-:W-:Y:S01]  /*34e0*/  FMNMX.FTZ R81, R39, R26, !PT ;  /* 0x0000001a27517209 */ /* 0x000fe20007810000 */
[----:B------:R0:W-:Y:S01]  /*34f0*/  MUFU.TANH R112, R25 ;  /* 0x0000001900707308 */ /* 0x0001e20000002400 */
[----:B------:R-:W-:-:S02]  /*3500*/  ISETP.GT.AND P2, PT, R79, 0x98, PT ;  /* 0x000000984f00780c */ /* 0x000fc40003f44270 */
[----:B-----5:R-:W-:Y:S02]  /*3510*/  FSEL R35, R83, -INF , P1 ;  /* 0xff80000053237808 */ /* 0x020fe40000800000 */
[----:B------:R-:W-:Y:S02]  /*3520*/  FMNMX.FTZ R26, R38, R81, !PT ;  /* 0x00000051261a7209 */ /* 0x000fe40007810000 */
[----:B------:R-:W-:Y:S01]  /*3530*/  ISETP.GT.AND P1, PT, R79, 0x99, PT ;  /* 0x000000994f00780c */ /* 0x000fe20003f24270 */
[----:B------:R-:W1:Y:S01]  /*3540*/  MUFU.TANH R3, R3 ;  /* 0x0000000300037308 */ /* 0x000e620000002400 */
[----:B------:R-:W-:Y:S02]  /*3550*/  FSEL R44, R91, -INF , P2 ;  /* 0xff8000005b2c7808 */ /* 0x000fe40001000000 */
[----:B--2---:R-:W-:Y:S02]  /*3560*/  FMNMX.FTZ R7, R35, R26, !PT ;  /* 0x0000001a23077209 */ /* 0x004fe40007810000 */
[----:B---3--:R-:W-:Y:S01]  /*3570*/  FSEL R26, R85, -INF , P1 ;  /* 0xff800000551a7808 */ /* 0x008fe20000800000 */
[----:B------:R-:W-:Y:S01]  /*3580*/  FMUL.FTZ R85, R0, R33 ;  /* 0x0000002100557220 */ /* 0x000fe20000410000 */
[----:B------:R-:W-:Y:S01]  /*3590*/  FMNMX.FTZ R7, R44, R7, !PT ;  /* 0x000000072c077209 */ /* 0x000fe20007810000 */
[----:B------:R-:W2:Y:S03]  /*35a0*/  MUFU.TANH R5, R5 ;  /* 0x0000000500057308 */ /* 0x000ea60000002400 */
[----:B------:R-:W-:-:S05]  /*35b0*/  FMNMX.FTZ R7, R26, R7, !PT ;  /* 0x000000071a077209 */ /* 0x000fca0007810000 */
[----:B------:R-:W3:Y:S01]  /*35c0*/  SHFL.BFLY PT, R108, R7, 0x2, 0x1f ;  /* 0x0c401f00076c7f89 */ /* 0x000ee200000e0000 */
[----:B------:R-:W4:Y:S08]  /*35d0*/  MUFU.TANH R6, R6 ;  /* 0x0000000600067308 */ /* 0x000f300000002400 */
[----:B------:R-:W5:Y:S08]  /*35e0*/  MUFU.TANH R8, R8 ;  /* 0x0000000800087308 */ /* 0x000f700000002400 */
[----:B------:R-:W5:Y:S01]  /*35f0*/  MUFU.TANH R9, R9 ;  /* 0x0000000900097308 */ /* 0x000f620000002400 */
[----:B---3--:R-:W-:-:S07]  /*3600*/  FMNMX.FTZ R108, R7, R108, !PT ;  /* 0x0000006c076c7209 */ /* 0x008fce0007810000 */
[----:B------:R-:W-:Y:S01]  /*3610*/  MUFU.TANH R10, R10 ;  /* 0x0000000a000a7308 */ /* 0x000fe20000002400 */
[----:B------:R-:W3:Y:S07]  /*3620*/  SHFL.BFLY PT, R7, R108, 0x1, 0x1f ;  /* 0x0c201f006c077f89 */ /* 0x000eee00000e0000 */
[----:B------:R1:W-:Y:S08]  /*3630*/  MUFU.TANH R103, R45 ;  /* 0x0000002d00677308 */ /* 0x0003f00000002400 */
[----:B------:R2:W-:Y:S08]  /*3640*/  MUFU.TANH R105, R48 ;  /* 0x0000003000697308 */ /* 0x0005f00000002400 */
[----:B------:R-:W5:Y:S01]  /*3650*/  MUFU.TANH R12, R12 ;  /* 0x0000000c000c7308 */ /* 0x000f620000002400 */
[----:B---3--:R-:W-:-:S04]  /*3660*/  FMNMX.FTZ R7, R108, R7, !PT ;  /* 0x000000076c077209 */ /* 0x008fc80007810000 */
[C---:B------:R-:W-:Y:S01]  /*3670*/  FSETP.NEU.FTZ.AND P1, PT, R7.reuse, -INF , PT ;  /* 0xff8000000700780b */ /* 0x040fe20003f3d000 */
[----:B0-----:R-:W-:-:S02]  /*3680*/  FFMA.FTZ R25, R7, R24, -8 ;  /* 0xc100000007197423 */ /* 0x001fc40000010018 */
[----:B------:R-:W0:Y:S03]  /*3690*/  MUFU.TANH R11, R11 ;  /* 0x0000000b000b7308 */ /* 0x000e260000002400 */
[----:B------:R-:W-:-:S05]  /*36a0*/  FSEL R25, R25, RZ, P1 ;  /* 0x000000ff19197208 */ /* 0x000fca0000800000 */
[----:B------:R3:W-:Y:S01]  /*36b0*/  MUFU.TANH R110, R53 ;  /* 0x00000035006e7308 */ /* 0x0007e20000002400 */
[----:B------:R-:W-:-:S01]  /*36c0*/  FFMA.FTZ R33, R98, UR28, -R25 ;  /* 0x0000001c62217c23 */ /* 0x000fc20008010819 */
[----:B------:R-:W-:Y:S01]  /*36d0*/  VIADDMNMX R98, R77, R86, R71, PT ;  /* 0x000000564d627246 */ /* 0x000fe20003800147 */
[----:B------:R-:W-:-:S01]  /*36e0*/  FFMA.FTZ R92, R92, UR28, -R25 ;  /* 0x0000001c5c5c7c23 */ /* 0x000fc20008010819 */
[--C-:B------:R-:W-:Y:S01]  /*36f0*/  FFMA.FTZ R90, R90, UR28, -R25.reuse ;  /* 0x0000001c5a5a7c23 */ /* 0x100fe20008010819 */
[----:B------:R-:W-:-:S01]  /*3700*/  FFMA.FTZ R82, R82, UR28, -R25 ;  /* 0x0000001c52527c23 */ /* 0x000fc20008010819 */
[----:B------:R-:W-:Y:S01]  /*3710*/  ISETP.GT.AND P1, PT, R98, RZ, PT ;  /* 0x000000ff6200720c */ /* 0x000fe20003f24270 */
[----:B------:R-:W-:-:S01]  /*3720*/  FFMA.FTZ R24, R106, UR28, -R25 ;  /* 0x0000001c6a187c23 */ /* 0x000fc20008010819 */
[C---:B------:R-:W-:Y:S01]  /*3730*/  ISETP.GT.AND P2, PT, R98.reuse, 0x1, PT ;  /* 0x000000016200780c */ /* 0x040fe20003f44270 */
[----:B------:R-:W0:Y:S01]  /*3740*/  MUFU.TANH R13, R13 ;  /* 0x0000000d000d7308 */ /* 0x000e220000002400 */
[----:B------:R-:W-:Y:S01]  /*3750*/  ISETP.GT.AND P3, PT, R98, 0x8, PT ;  /* 0x000000086200780c */ /* 0x000fe20003f64270 */
[--C-:B------:R-:W-:Y:S01]  /*3760*/  FFMA.FTZ R32, R100, UR28, -R25.reuse ;  /* 0x0000001c64207c23 */ /* 0x100fe20008010819 */
[----:B-1----:R-:W-:Y:S01]  /*3770*/  FSEL R45, R3, -INF , P1 ;  /* 0xff800000032d7808 */ /* 0x002fe20000800000 */
[--C-:B------:R-:W-:Y:S01]  /*3780*/  FFMA.FTZ R3, R96, UR28, -R25.reuse ;  /* 0x0000001c60037c23 */ /* 0x100fe20008010819 */
[----:B--2---:R-:W-:Y:S01]  /*3790*/  FSEL R48, R5, -INF , P2 ;  /* 0xff80000005307808 */ /* 0x004fe20001000000 */
[--C-:B------:R-:W-:Y:S01]  /*37a0*/  FFMA.FTZ R5, R94, UR28, -R25.reuse ;  /* 0x0000001c5e057c23 */ /* 0x100fe20008010819 */
[----:B----4-:R-:W-:Y:S01]  /*37b0*/  FSEL R37, R6, -INF , P3 ;  /* 0xff80000006257808 */ /* 0x010fe20001800000 */
[----:B------:R1:W-:Y:S01]  /*37c0*/  MUFU.TANH R107, R49 ;  /* 0x00000031006b7308 */ /* 0x0003e20000002400 */
[----:B------:R-:W-:Y:S01]  /*37d0*/  ISETP.GT.AND P1, PT, R98, 0x9, PT ;  /* 0x000000096200780c */ /* 0x000fe20003f24270 */
[--C-:B------:R-:W-:Y:S01]  /*37e0*/  FFMA.FTZ R47, R47, UR28, -R25.reuse ;  /* 0x0000001c2f2f7c23 */ /* 0x100fe20008010819 */
[----:B------:R-:W-:Y:S01]  /*37f0*/  FMNMX.FTZ R6, R45, R48, !PT ;  /* 0x000000302d067209 */ /* 0x000fe20007810000 */
[--C-:B------:R-:W-:Y:S01]  /*3800*/  FFMA.FTZ R42, R42, UR28, -R25.reuse ;  /* 0x0000001c2a2a7c23 */ /* 0x100fe20008010819 */
[----:B------:R-:W-:Y:S01]  /*3810*/  ISETP.GT.AND P2, PT, R98, 0x10, PT ;  /* 0x000000106200780c */ /* 0x000fe20003f44270 */
[--C-:B------:R-:W-:Y:S01]  /*3820*/  FFMA.FTZ R41, R41, UR28, -R25.reuse ;  /* 0x0000001c29297c23 */ /* 0x100fe20008010819 */
[----:B-----5:R-:W-:Y:S01]  /*3830*/  FSEL R36, R8, -INF , P1 ;  /* 0xff80000008247808 */ /* 0x020fe20000800000 */
[----:B------:R-:W2:Y:S01]  /*3840*/  MUFU.TANH R14, R14 ;  /* 0x0000000e000e7308 */ /* 0x000ea20000002400 */
[----:B---3--:R-:W-:Y:S01]  /*3850*/  FMNMX.FTZ R53, R37, R6, !PT ;  /* 0x0000000625357209 */ /* 0x008fe20007810000 */
[--C-:B------:R-:W-:Y:S01]  /*3860*/  FFMA.FTZ R27, R27, UR28, -R25.reuse ;  /* 0x0000001c1b1b7c23 */ /* 0x100fe20008010819 */
[----:B------:R-:W-:Y:S01]  /*3870*/  ISETP.GT.AND P1, PT, R98, 0x11, PT ;  /* 0x000000116200780c */ /* 0x000fe20003f24270 */
[--C-:B------:R-:W-:Y:S01]  /*3880*/  FFMA.FTZ R30, R30, UR28, -R25.reuse ;  /* 0x0000001c1e1e7c23 */ /* 0x100fe20008010819 */
[----:B-1----:R-:W-:Y:S01]  /*3890*/  FSEL R49, R9, -INF , P2 ;  /* 0xff80000009317808 */ /* 0x002fe20001000000 */
[--C-:B------:R-:W-:Y:S01]  /*38a0*/  FFMA.FTZ R31, R31, UR28, -R25.reuse ;  /* 0x0000001c1f1f7c23 */ /* 0x100fe20008010819 */
[----:B------:R-:W-:Y:S01]  /*38b0*/  FMNMX.FTZ R6, R36, R53, !PT ;  /* 0x0000003524067209 */ /* 0x000fe20007810000 */
[----:B------:R1:W-:Y:S01]  /*38c0*/  MUFU.TANH R109, R52 ;  /* 0x00000034006d7308 */ /* 0x0003e20000002400 */
[----:B------:R-:W-:Y:S01]  /*38d0*/  ISETP.GT.AND P2, PT, R98, 0x18, PT ;  /* 0x000000186200780c */ /* 0x000fe20003f44270 */
[--C-:B------:R-:W-:Y:S01]  /*38e0*/  FFMA.FTZ R46, R46, UR28, -R25.reuse ;  /* 0x0000001c2e2e7c23 */ /* 0x100fe20008010819 */
[----:B------:R-:W-:Y:S01]  /*38f0*/  FMNMX.FTZ R9, R49, R6, !PT ;  /* 0x0000000631097209 */ /* 0x000fe20007810000 */
[--C-:B------:R-:W-:Y:S01]  /*3900*/  FFMA.FTZ R34, R34, UR28, -R25.reuse ;  /* 0x0000001c22227c23 */ /* 0x100fe20008010819 */
[----:B------:R-:W-:Y:S01]  /*3910*/  FSEL R53, R12, -INF , P2 ;  /* 0xff8000000c357808 */ /* 0x000fe20001000000 */
[--C-:B------:R-:W-:Y:S01]  /*3920*/  FFMA.FTZ R55, R55, UR28, -R25.reuse ;  /* 0x0000001c37377c23 */ /* 0x100fe20008010819 */
[----:B------:R-:W-:Y:S01]  /*3930*/  ISETP.GT.AND P2, PT, R98, 0x20, PT ;  /* 0x000000206200780c */ /* 0x000fe20003f44270 */
[----:B------:R-:W3:Y:S01]  /*3940*/  MUFU.TANH R15, R15 ;  /* 0x0000000f000f7308 */ /* 0x000ee20000002400 */
[----:B-1----:R-:W-:Y:S01]  /*3950*/  FSEL R52, R10, -INF , P1 ;  /* 0xff8000000a347808 */ /* 0x002fe20000800000 */
[--C-:B------:R-:W-:Y:S01]  /*3960*/  FFMA.FTZ R64, R64, UR28, -R25.reuse ;  /* 0x0000001c40407c23 */ /* 0x100fe20008010819 */
[----:B------:R-:W-:Y:S01]  /*3970*/  ISETP.GT.AND P1, PT, R98, 0x19, PT ;  /* 0x000000196200780c */ /* 0x000fe20003f24270 */
[--C-:B------:R-:W-:Y:S01]  /*3980*/  FFMA.FTZ R39, R39, UR28, -R25.reuse ;  /* 0x0000001c27277c23 */ /* 0x100fe20008010819 */
[----:B------:R-:W-:Y:S01]  /*3990*/  FMNMX.FTZ R8, R52, R9, !PT ;  /* 0x0000000934087209 */ /* 0x000fe20007810000 */
[--C-:B------:R-:W-:Y:S01]  /*39a0*/  FFMA.FTZ R9, R88, UR28, -R25.reuse ;  /* 0x0000001c58097c23 */ /* 0x100fe20008010819 */
[----:B0-----:R-:W-:Y:S01]  /*39b0*/  FSEL R71, R11, -INF , P1 ;  /* 0xff8000000b477808 */ /* 0x001fe20000800000 */
[----:B------:R-:W0:Y:S01]  /*39c0*/  MUFU.TANH R20, R20 ;  /* 0x0000001400147308 */ /* 0x000e220000002400 */
[----:B------:R-:W-:Y:S01]  /*39d0*/  FMNMX.FTZ R10, R53, R8, !PT ;  /* 0x00000008350a7209 */ /* 0x000fe20007810000 */
[--C-:B------:R-:W-:Y:S01]  /*39e0*/  FFMA.FTZ R38, R38, UR28, -R25.reuse ;  /* 0x0000001c26267c23 */ /* 0x100fe20008010819 */
[----:B------:R-:W-:Y:S01]  /*39f0*/  ISETP.GT.AND P1, PT, R98, 0x21, PT ;  /* 0x000000216200780c */ /* 0x000fe20003f24270 */
[--C-:B------:R-:W-:Y:S01]  /*3a00*/  FFMA.FTZ R35, R35, UR28, -R25.reuse ;  /* 0x0000001c23237c23 */ /* 0x100fe20008010819 */
[----:B------:R-:W-:Y:S01]  /*3a10*/  FSEL R77, R13, -INF , P2 ;  /* 0xff8000000d4d7808 */ /* 0x000fe20001000000 */
[--C-:B------:R-:W-:Y:S01]  /*3a20*/  FFMA.FTZ R44, R44, UR28, -R25.reuse ;  /* 0x0000001c2c2c7c23 */ /* 0x100fe20008010819 */
[----:B------:R-:W-:Y:S01]  /*3a30*/  FMNMX.FTZ R10, R71, R10, !PT ;  /* 0x0000000a470a7209 */ /* 0x000fe20007810000 */
[----:B------:R-:W1:Y:S01]  /*3a40*/  MUFU.TANH R21, R21 ;  /* 0x0000001500157308 */ /* 0x000e620000002400 */
[----:B------:R-:W-:Y:S01]  /*3a50*/  ISETP.GT.AND P2, PT, R98, 0x28, PT ;  /* 0x000000286200780c */ /* 0x000fe20003f44270 */
[--C-:B------:R-:W-:Y:S01]  /*3a60*/  FFMA.FTZ R26, R26, UR28, -R25.reuse ;  /* 0x0000001c1a1a7c23 */ /* 0x100fe20008010819 */
[----:B--2---:R-:W-:Y:S01]  /*3a70*/  FSEL R79, R14, -INF , P1 ;  /* 0xff8000000e4f7808 */ /* 0x004fe20000800000 */
[----:B------:R-:W-:Y:S01]  /*3a80*/  FFMA.FTZ R14, R84, UR28, -R25 ;  /* 0x0000001c540e7c23 */ /* 0x000fe20008010819 */
[----:B------:R-:W-:-:S02]  /*3a90*/  FMNMX.FTZ R10, R77, R10, !PT ;  /* 0x0000000a4d0a7209 */ /* 0x000fc40007810000 */
[C---:B------:R-:W-:Y:S01]  /*3aa0*/  ISETP.GT.AND P1, PT, R98.reuse, 0x29, PT ;  /* 0x000000296200780c */ /* 0x040fe20003f24270 */
[----:B------:R-:W2:Y:S01]  /*3ab0*/  MUFU.TANH R72, R72 ;  /* 0x0000004800487308 */ /* 0x000ea20000002400 */
[----:B---3--:R-:W-:Y:S02]  /*3ac0*/  FSEL R81, R15, -INF , P2 ;  /* 0xff8000000f517808 */ /* 0x008fe40001000000 */
[----:B------:R-:W-:Y:S02]  /*3ad0*/  FMNMX.FTZ R10, R79, R10, !PT ;  /* 0x0000000a4f0a7209 */ /* 0x000fe40007810000 */
[----:B------:R-:W-:Y:S02]  /*3ae0*/  ISETP.GT.AND P2, PT, R98, 0x30, PT ;  /* 0x000000306200780c */ /* 0x000fe40003f44270 */
[----:B0-----:R-:W-:Y:S01]  /*3af0*/  FSEL R83, R20, -INF , P1 ;  /* 0xff80000014537808 */ /* 0x001fe20000800000 */
[----:B------:R-:W0:Y:S01]  /*3b00*/  MUFU.TANH R74, R74 ;  /* 0x0000004a004a7308 */ /* 0x000e220000002400 */
[----:B------:R-:W-:-:S02]  /*3b10*/  FMNMX.FTZ R12, R81, R10, !PT ;  /* 0x0000000a510c7209 */ /* 0x000fc40007810000 */
[----:B------:R-:W-:Y:S02]  /*3b20*/  ISETP.GT.AND P1, PT, R98, 0x31, PT ;  /* 0x000000316200780c */ /* 0x000fe40003f24270 */
[----:B-1----:R-:W-:Y:S01]  /*3b30*/  FSEL R84, R21, -INF , P2 ;  /* 0xff80000015547808 */ /* 0x002fe20001000000 */
[--C-:B------:R-:W-:Y:S01]  /*3b40*/  FFMA.FTZ R21, R70, UR28, -R25.reuse ;  /* 0x0000001c46157c23 */ /* 0x100fe20008010819 */
[----:B------:R-:W-:Y:S01]  /*3b50*/  FMNMX.FTZ R11, R83, R12, !PT ;  /* 0x0000000c530b7209 */ /* 0x000fe20007810000 */
[----:B------:R-:W1:Y:S01]  /*3b60*/  MUFU.TANH R73, R73 ;  /* 0x0000004900497308 */ /* 0x000e620000002400 */
[----:B------:R-:W-:Y:S01]  /*3b70*/  ISETP.GT.AND P2, PT, R98, 0x38, PT ;  /* 0x000000386200780c */ /* 0x000fe20003f44270 */
[----:B------:R-:W-:Y:S01]  /*3b80*/  FFMA.FTZ R12, R80, UR28, -R25 ;  /* 0x0000001c500c7c23 */ /* 0x000fe20008010819 */
[----:B--2---:R-:W-:Y:S02]  /*3b90*/  FSEL R72, R72, -INF , P1 ;  /* 0xff80000048487808 */ /* 0x004fe40000800000 */
[----:B------:R-:W-:-:S02]  /*3ba0*/  FMNMX.FTZ R13, R84, R11, !PT ;  /* 0x0000000b540d7209 */ /* 0x000fc40007810000 */
[----:B------:R-:W-:Y:S01]  /*3bb0*/  ISETP.GT.AND P1, PT, R98, 0x39, PT ;  /* 0x000000396200780c */ /* 0x000fe20003f24270 */
[----:B------:R-:W2:Y:S01]  /*3bc0*/  MUFU.TANH R75, R75 ;  /* 0x0000004b004b7308 */ /* 0x000ea20000002400 */
[----:B0-----:R-:W-:Y:S02]  /*3bd0*/  FSEL R74, R74, -INF , P2 ;  /* 0xff8000004a4a7808 */ /* 0x001fe40001000000 */
[----:B------:R-:W-:Y:S02]  /*3be0*/  FMNMX.FTZ R13, R72, R13, !PT ;  /* 0x0000000d480d7209 */ /* 0x000fe40007810000 */
[----:B------:R-:W-:-:S03]  /*3bf0*/  ISETP.GT.AND P2, PT, R98, 0x40, PT ;  /* 0x000000406200780c */ /* 0x000fc60003f44270 */
[----:B------:R-:W0:Y:S01]  /*3c00*/  MUFU.TANH R56, R56 ;  /* 0x0000003800387308 */ /* 0x000e220000002400 */
[----:B-1----:R-:W-:Y:S02]  /*3c10*/  FSEL R73, R73, -INF , P1 ;  /* 0xff80000049497808 */ /* 0x002fe40000800000 */
[----:B------:R-:W-:-:S05]  /*3c20*/  ISETP.GT.AND P1, PT, R98, 0x41, PT ;  /* 0x000000416200780c */ /* 0x000fca0003f24270 */
[----:B------:R-:W1:Y:S01]  /*3c30*/  MUFU.TANH R57, R57 ;  /* 0x0000003900397308 */ /* 0x000e620000002400 */
[----:B--2---:R-:W-:Y:S02]  /*3c40*/  FSEL R75, R75, -INF , P2 ;  /* 0xff8000004b4b7808 */ /* 0x004fe40001000000 */
[----:B------:R-:W-:-:S05]  /*3c50*/  ISETP.GT.AND P2, PT, R98, 0x48, PT ;  /* 0x000000486200780c */ /* 0x000fca0003f44270 */
[----:B------:R-:W2:Y:S01]  /*3c60*/  MUFU.TANH R58, R58 ;  /* 0x0000003a003a7308 */ /* 0x000ea20000002400 */
[----:B0-----:R-:W-:Y:S02]  /*3c70*/  FSEL R56, R56, -INF , P1 ;  /* 0xff80000038387808 */ /* 0x001fe40000800000 */
[----:B------:R-:W-:-:S05]  /*3c80*/  ISETP.GT.AND P1, PT, R98, 0x49, PT ;  /* 0x000000496200780c */ /* 0x000fca0003f24270 */
[----:B------:R0:W-:Y:S08]  /*3c90*/  MUFU.EX2 R10, R14 ;  /* 0x0000000e000a7308 */ /* 0x0001f00000000800 */
[----:B------:R-:W3:Y:S01]  /*3ca0*/  MUFU.TANH R59, R59 ;  /* 0x0000003b003b7308 */ /* 0x000ee20000002400 */
[----:B0-----:R-:W-:Y:S01]  /*3cb0*/  FMNMX.FTZ R14, R74, R13, !PT ;  /* 0x0000000d4a0e7209 */ /* 0x001fe20007810000 */
[----:B------:R-:W-:Y:S01]  /*3cc0*/  FFMA.FTZ R13, R78, UR28, -R25 ;  /* 0x0000001c4e0d7c23 */ /* 0x000fe20008010819 */
[----:B-1----:R-:W-:-:S02]  /*3cd0*/  FSEL R78, R57, -INF , P2 ;  /* 0xff800000394e7808 */ /* 0x002fc40001000000 */
[----:B------:R-:W-:Y:S02]  /*3ce0*/  FMNMX.FTZ R14, R73, R14, !PT ;  /* 0x0000000e490e7209 */ /* 0x000fe40007810000 */
[----:B------:R-:W-:Y:S01]  /*3cf0*/  ISETP.GT.AND P2, PT, R98, 0x50, PT ;  /* 0x000000506200780c */ /* 0x000fe20003f44270 */
[----:B------:R-:W0:Y:S01]  /*3d00*/  MUFU.TANH R60, R60 ;  /* 0x0000003c003c7308 */ /* 0x000e220000002400 */
[----:B------:R-:W-:Y:S01]  /*3d10*/  FMNMX.FTZ R15, R75, R14, !PT ;  /* 0x0000000e4b0f7209 */ /* 0x000fe20007810000 */
[----:B------:R-:W-:Y:S01]  /*3d20*/  FFMA.FTZ R14, R76, UR28, -R25 ;  /* 0x0000001c4c0e7c23 */ /* 0x000fe20008010819 */
[----:B--2---:R-:W-:Y:S02]  /*3d30*/  FSEL R86, R58, -INF , P1 ;  /* 0xff8000003a567808 */ /* 0x004fe40000800000 */
[----:B------:R-:W-:Y:S02]  /*3d40*/  FMNMX.FTZ R15, R56, R15, !PT ;  /* 0x0000000f380f7209 */ /* 0x000fe40007810000 */
[----:B------:R-:W-:Y:S01]  /*3d50*/  ISETP.GT.AND P1, PT, R98, 0x51, PT ;  /* 0x000000516200780c */ /* 0x000fe20003f24270 */
[----:B------:R-:W1:Y:S01]  /*3d60*/  MUFU.TANH R62, R62 ;  /* 0x0000003e003e7308 */ /* 0x000e620000002400 */
[----:B------:R-:W-:-:S02]  /*3d70*/  FMNMX.FTZ R15, R78, R15, !PT ;  /* 0x0000000f4e0f7209 */ /* 0x000fc40007810000 */
[----:B---3--:R-:W-:Y:S02]  /*3d80*/  FSEL R87, R59, -INF , P2 ;  /* 0xff8000003b577808 */ /* 0x008fe40001000000 */
[----:B------:R-:W-:Y:S01]  /*3d90*/  FMNMX.FTZ R20, R86, R15, !PT ;  /* 0x0000000f56147209 */ /* 0x000fe20007810000 */
[----:B------:R-:W-:Y:S01]  /*3da0*/  FFMA.FTZ R15, R69, UR28, -R25 ;  /* 0x0000001c450f7c23 */ /* 0x000fe20008010819 */
[----:B------:R-:W-:Y:S01]  /*3db0*/  ISETP.GT.AND P2, PT, R98, 0x58, PT ;  /* 0x000000586200780c */ /* 0x000fe20003f44270 */
[----:B------:R-:W-:Y:S01]  /*3dc0*/  MUFU.TANH R61, R61 ;  /* 0x0000003d003d7308 */ /* 0x000fe20000002400 */
[----:B0-----:R-:W-:Y:S02]  /*3dd0*/  FSEL R89, R60, -INF , P1 ;  /* 0xff8000003c597808 */ /* 0x001fe40000800000 */
[----:B------:R-:W-:Y:S02]  /*3de0*/  FMNMX.FTZ R20, R87, R20, !PT ;  /* 0x0000001457147209 */ /* 0x000fe40007810000 */
[----:B------:R-:W-:-:S02]  /*3df0*/  ISETP.GT.AND P1, PT, R98, 0x59, PT ;  /* 0x000000596200780c */ /* 0x000fc40003f24270 */
[----:B------:R-:W-:Y:S01]  /*3e00*/  FMNMX.FTZ R20, R89, R20, !PT ;  /* 0x0000001459147209 */ /* 0x000fe20007810000 */
[----:B------:R-:W0:Y:S01]  /*3e10*/  MUFU.TANH R63, R63 ;  /* 0x0000003f003f7308 */ /* 0x000e220000002400 */
[----:B-1----:R-:W-:Y:S02]  /*3e20*/  FSEL R91, R62, -INF , P2 ;  /* 0xff8000003e5b7808 */ /* 0x002fe40001000000 */
[----:B------:R-:W-:Y:S02]  /*3e30*/  ISETP.GT.AND P2, PT, R98, 0x60, PT ;  /* 0x000000606200780c */ /* 0x000fe40003f44270 */
[----:B------:R-:W-:-:S03]  /*3e40*/  FMNMX.FTZ R57, R91, R20, !PT ;  /* 0x000000145b397209 */ /* 0x000fc60007810000 */
[----:B------:R-:W-:Y:S08]  /*3e50*/  MUFU.TANH R40, R40 ;  /* 0x0000002800287308 */ /* 0x000ff00000002400 */
[----:B------:R-:W1:Y:S01]  /*3e60*/  MUFU.TANH R99, R99 ;  /* 0x0000006300637308 */ /* 0x000e620000002400 */
[----:B0-----:R-:W-:Y:S02]  /*3e70*/  FSEL R93, R63, -INF , P2 ;  /* 0xff8000003f5d7808 */ /* 0x001fe40001000000 */
[----:B------:R-:W-:-:S05]  /*3e80*/  ISETP.GT.AND P2, PT, R98, 0x68, PT ;  /* 0x000000686200780c */ /* 0x000fca0003f44270 */
[----:B------:R0:W-:Y:S08]  /*3e90*/  MUFU.EX2 R6, R92 ;  /* 0x0000005c00067308 */ /* 0x0001f00000000800 */
[----:B------:R2:W-:Y:S01]  /*3ea0*/  MUFU.EX2 R8, R90 ;  /* 0x0000005a00087308 */ /* 0x0005e20000000800 */
[----:B0-----:R-:W-:Y:S01]  /*3eb0*/  FSEL R92, R61, -INF , P1 ;  /* 0xff8000003d5c7808 */ /* 0x001fe20000800000 */
[----:B------:R-:W-:Y:S01]  /*3ec0*/  FFMA.FTZ R61, R68, UR28, -R25 ;  /* 0x0000001c443d7c23 */ /* 0x000fe20008010819 */
[----:B------:R-:W-:-:S02]  /*3ed0*/  ISETP.GT.AND P1, PT, R98, 0x61, PT ;  /* 0x000000616200780c */ /* 0x000fc40003f24270 */
[----:B------:R-:W-:Y:S02]  /*3ee0*/  FMNMX.FTZ R20, R92, R57, !PT ;  /* 0x000000395c147209 */ /* 0x000fe40007810000 */
[----:B-1----:R-:W-:Y:S01]  /*3ef0*/  FSEL R60, R99, -INF , P2 ;  /* 0xff800000633c7808 */ /* 0x002fe20001000000 */
[----:B------:R0:W1:Y:S01]  /*3f00*/  MUFU.TANH R113, R28 ;  /* 0x0000001c00717308 */ /* 0x0000620000002400 */
[----:B--2---:R-:W-:Y:S01]  /*3f10*/  FSEL R90, R40, -INF , P1 ;  /* 0xff800000285a7808 */ /* 0x004fe20000800000 */
[--C-:B------:R-:W-:Y:S01]  /*3f20*/  FFMA.FTZ R40, R67, UR28, -R25.reuse ;  /* 0x0000001c43287c23 */ /* 0x100fe20008010819 */
[----:B------:R-:W-:Y:S02]  /*3f30*/  FMNMX.FTZ R57, R93, R20, !PT ;  /* 0x000000145d397209 */ /* 0x000fe40007810000 */
[----:B------:R-:W-:Y:S02]  /*3f40*/  ISETP.GT.AND P1, PT, R98, 0x69, PT ;  /* 0x000000696200780c */ /* 0x000fe40003f24270 */
[----:B------:R-:W-:Y:S01]  /*3f50*/  FMNMX.FTZ R57, R90, R57, !PT ;  /* 0x000000395a397209 */ /* 0x000fe20007810000 */
[----:B------:R-:W-:Y:S01]  /*3f60*/  MUFU.EX2 R20, R61 ;  /* 0x0000003d00147308 */ /* 0x000fe20000000800 */
[----:B------:R-:W-:Y:S01]  /*3f70*/  ISETP.GT.AND P2, PT, R98, 0x70, PT ;  /* 0x000000706200780c */ /* 0x000fe20003f44270 */
[----:B0-----:R-:W-:Y:S01]  /*3f80*/  FFMA.FTZ R28, R102, UR28, -R25 ;  /* 0x0000001c661c7c23 */ /* 0x001fe20008010819 */
[----:B------:R-:W-:-:S02]  /*3f90*/  FSEL R58, R103, -INF , P1 ;  /* 0xff800000673a7808 */ /* 0x000fc40000800000 */
[----:B------:R-:W-:Y:S02]  /*3fa0*/  FMNMX.FTZ R57, R60, R57, !PT ;  /* 0x000000393c397209 */ /* 0x000fe40007810000 */
[----:B------:R-:W-:Y:S01]  /*3fb0*/  ISETP.GT.AND P1, PT, R98, 0x71, PT ;  /* 0x000000716200780c */ /* 0x000fe20003f24270 */
[----:B------:R0:W2:Y:S01]  /*3fc0*/  MUFU.TANH R114, R29 ;  /* 0x0000001d00727308 */ /* 0x0000a20000002400 */
[----:B------:R-:W-:Y:S02]  /*3fd0*/  FSEL R59, R105, -INF , P2 ;  /* 0xff800000693b7808 */ /* 0x000fe40001000000 */
[----:B------:R-:W-:Y:S01]  /*3fe0*/  FMNMX.FTZ R68, R58, R57, !PT ;  /* 0x000000393a447209 */ /* 0x000fe20007810000 */
[----:B------:R-:W-:-:S01]  /*3ff0*/  FFMA.FTZ R57, R54, UR28, -R25 ;  /* 0x0000001c36397c23 */ /* 0x000fc20008010819 */
[----:B------:R-:W-:Y:S02]  /*4000*/  ISETP.GT.AND P2, PT, R98, 0x78, PT ;  /* 0x000000786200780c */ /* 0x000fe40003f44270 */
[----:B------:R-:W-:Y:S01]  /*4010*/  FSEL R62, R107, -INF , P1 ;  /* 0xff8000006b3e7808 */ /* 0x000fe20000800000 */
[----:B------:R-:W3:Y:S01]  /*4020*/  MUFU.TANH R97, R97 ;  /* 0x0000006100617308 */ /* 0x000ee20000002400 */
[----:B------:R-:W-:Y:S01]  /*4030*/  FMNMX.FTZ R63, R59, R68, !PT ;  /* 0x000000443b3f7209 */ /* 0x000fe20007810000 */
[----:B0-----:R-:W-:Y:S01]  /*4040*/  FFMA.FTZ R29, R104, UR28, -R25 ;  /* 0x0000001c681d7c23 */ /* 0x001fe20008010819 */
[----:B------:R-:W-:-:S02]  /*4050*/  ISETP.GT.AND P1, PT, R98, 0x79, PT ;  /* 0x000000796200780c */ /* 0x000fc40003f24270 */
[----:B------:R-:W-:Y:S02]  /*4060*/  FSEL R61, R109, -INF , P2 ;  /* 0xff8000006d3d7808 */ /* 0x000fe40001000000 */
[----:B------:R-:W-:Y:S01]  /*4070*/  FMNMX.FTZ R54, R62, R63, !PT ;  /* 0x0000003f3e367209 */ /* 0x000fe20007810000 */
[----:B------:R-:W0:Y:S01]  /*4080*/  MUFU.TANH R85, R85 ;  /* 0x0000005500557308 */ /* 0x000e220000002400 */
[----:B------:R-:W-:Y:S02]  /*4090*/  ISETP.GT.AND P2, PT, R98, 0x80, PT ;  /* 0x000000806200780c */ /* 0x000fe40003f44270 */
[----:B------:R-:W-:Y:S02]  /*40a0*/  FSEL R63, R110, -INF , P1 ;  /* 0xff8000006e3f7808 */ /* 0x000fe40000800000 */
[----:B------:R-:W-:Y:S02]  /*40b0*/  FMNMX.FTZ R54, R61, R54, !PT ;  /* 0x000000363d367209 */ /* 0x000fe40007810000 */
[----:B------:R-:W-:Y:S01]  /*40c0*/  ISETP.GT.AND P1, PT, R98, 0x81, PT ;  /* 0x000000816200780c */ /* 0x000fe20003f24270 */
[----:B------:R-:W4:Y:S01]  /*40d0*/  MUFU.TANH R101, R101 ;  /* 0x0000006500657308 */ /* 0x000f220000002400 */
[----:B------:R-:W-:-:S02]  /*40e0*/  FSEL R68, R111, -INF , P2 ;  /* 0xff8000006f447808 */ /* 0x000fc40001000000 */
[----:B------:R-:W-:Y:S01]  /*40f0*/  FMNMX.FTZ R69, R63, R54, !PT ;  /* 0x000000363f457209 */ /* 0x000fe20007810000 */
[----:B------:R-:W-:-:S01]  /*4100*/  FFMA.FTZ R54, R43, UR28, -R25 ;  /* 0x0000001c2b367c23 */ /* 0x000fc20008010819 */
[----:B------:R-:W-:Y:S02]  /*4110*/  ISETP.GT.AND P2, PT, R98, 0x88, PT ;  /* 0x000000886200780c */ /* 0x000fe40003f44270 */
[----:B------:R-:W-:Y:S01]  /*4120*/  FSEL R67, R112, -INF , P1 ;  /* 0xff80000070437808 */ /* 0x000fe20000800000 */
[----:B------:R-:W5:Y:S01]  /*4130*/  MUFU.TANH R95, R95 ;  /* 0x0000005f005f7308 */ /* 0x000f620000002400 */
[----:B------:R-:W-:Y:S02]  /*4140*/  FMNMX.FTZ R70, R68, R69, !PT ;  /* 0x0000004544467209 */ /* 0x000fe40007810000 */
[----:B------:R-:W-:Y:S02]  /*4150*/  ISETP.GT.AND P1, PT, R98, 0x89, PT ;  /* 0x000000896200780c */ /* 0x000fe40003f24270 */
[----:B-1----:R-:W-:-:S02]  /*4160*/  FSEL R43, R113, -INF , P2 ;  /* 0xff800000712b7808 */ /* 0x002fc40001000000 */
[----:B------:R-:W-:Y:S01]  /*4170*/  FMNMX.FTZ R70, R67, R70, !PT ;  /* 0x0000004643467209 */ /* 0x000fe20007810000 */
[----:B------:R5:W-:Y:S01]  /*4180*/  MUFU.EX2 R11, R82 ;  /* 0x00000052000b7308 */ /* 0x000be20000000800 */
[----:B------:R-:W-:Y:S02]  /*4190*/  ISETP.GT.AND P2, PT, R98, 0x90, PT ;  /* 0x000000906200780c */ /* 0x000fe40003f44270 */
[----:B--2---:R-:W-:Y:S02]  /*41a0*/  FSEL R69, R114, -INF , P1 ;  /* 0xff80000072457808 */ /* 0x004fe40000800000 */
[----:B------:R-:W-:Y:S02]  /*41b0*/  FMNMX.FTZ R76, R43, R70, !PT ;  /* 0x000000462b4c7209 */ /* 0x000fe40007810000 */
[----:B---3--:R-:W-:Y:S01]  /*41c0*/  FSEL R70, R97, -INF , P2 ;  /* 0xff80000061467808 */ /* 0x008fe20001000000 */
[----:B------:R-:W-:Y:S01]  /*41d0*/  MUFU.EX2 R24, R24 ;  /* 0x0000001800187308 */ /* 0x000fe20000000800 */
[----:B------:R-:W-:-:S02]  /*41e0*/  ISETP.GT.AND P1, PT, R98, 0x91, PT ;  /* 0x000000916200780c */ /* 0x000fc40003f24270 */
[----:B------:R-:W-:Y:S02]  /*41f0*/  FMNMX.FTZ R97, R69, R76, !PT ;  /* 0x0000004c45617209 */ /* 0x000fe40007810000 */
[----:B------:R-:W-:Y:S02]  /*4200*/  ISETP.GT.AND P2, PT, R98, 0x98, PT ;  /* 0x000000986200780c */ /* 0x000fe40003f44270 */
[----:B0-----:R-:W-:Y:S01]  /*4210*/  FSEL R76, R85, -INF , P1 ;  /* 0xff800000554c7808 */ /* 0x001fe20000800000 */
[----:B------:R-:W-:-:S01]  /*4220*/  FFMA.FTZ R85, R50, UR28, -R25 ;  /* 0x0000001c32557c23 */ /* 0x000fc20008010819 */
[----:B------:R-:W-:Y:S01]  /*4230*/  FMNMX.FTZ R97, R70, R97, !PT ;  /* 0x0000006146617209 */ /* 0x000fe20007810000 */
[----:B------:R-:W-:-:S01]  /*4240*/  FFMA.FTZ R50, R51, UR28, -R25 ;  /* 0x0000001c33327c23 */ /* 0x000fc20008010819 */
[----:B------:R-:W-:Y:S01]  /*4250*/  ISETP.GT.AND P1, PT, R98, 0x99, PT ;  /* 0x000000996200780c */ /* 0x000fe20003f24270 */
[----:B------:R-:W-:-:S01]  /*4260*/  FFMA.FTZ R51, R66, UR28, -R25 ;  /* 0x0000001c42337c23 */ /* 0x000fc20008010819 */
[----:B----4-:R-:W-:Y:S01]  /*4270*/  FSEL R80, R101, -INF , P2 ;  /* 0xff80000065507808 */ /* 0x010fe20001000000 */
[----:B------:R-:W-:-:S01]  /*4280*/  FFMA.FTZ R66, R65, UR28, -R25 ;  /* 0x0000001c41427c23 */ /* 0x000fc20008010819 */
[----:B------:R-:W-:Y:S01]  /*4290*/  FMNMX.FTZ R97, R76, R97, !PT ;  /* 0x000000614c617209 */ /* 0x000fe20007810000 */
[----:B------:R-:W-:Y:S01]  /*42a0*/  IMAD.U32 R65, RZ, RZ, UR28 ;  /* 0x0000001cff417e24 */ /* 0x000fe2000f8e00ff */
[----:B-----5:R-:W-:Y:S01]  /*42b0*/  FSEL R82, R95, -INF , P1 ;  /* 0xff8000005f527808 */ /* 0x020fe20000800000 */
        /* <DEDUP_REMOVED lines=13> */
[----:B0-----:R-:W-:-:S07]  /*4390*/  FMNMX.FTZ R88, R94, R95, !PT ;  /* 0x0000005f5e587209 */ /* 0x001fce0007810000 */
[----:B------:R-:W-:Y:S01]  /*43a0*/  MUFU.EX2 R13, R13 ;  /* 0x0000000d000d7308 */ /* 0x000fe20000000800 */
[C---:B------:R-:W-:Y:S01]  /*43b0*/  FSETP.NEU.FTZ.AND P1, PT, R88.reuse, -INF , PT ;  /* 0xff8000005800780b */ /* 0x040fe20003f3d000 */
[----:B------:R-:W-:-:S06]  /*43c0*/  FFMA.FTZ R65, R88, R65, -8 ;  /* 0xc100000058417423 */ /* 0x000fcc0000010041 */
[----:B------:R-:W-:Y:S01]  /*43d0*/  MUFU.EX2 R14, R14 ;  /* 0x0000000e000e7308 */ /* 0x000fe20000000800 */
[----:B------:R-:W-:Y:S02]  /*43e0*/  FSEL R94, R65, RZ, P1 ;  /* 0x000000ff415e7208 */ /* 0x000fe40000800000 */
[----:B------:R-:W-:-:S03]  /*43f0*/  PLOP3.LUT P1, PT, PT, PT, UP0, 0x80, 0x0 ;  /* 0x000000000000781c */ /* 0x000fc60003f2f008 */
        /* <DEDUP_REMOVED lines=31> */
[----:B0-----:R-:W-:-:S01]  /*45f0*/  FADD.FTZ R84, R45, R48 ;  /* 0x000000302d547221 */ /* 0x001fc20000010000 */
        /* <DEDUP_REMOVED lines=14> */
[----:B------:R3:W-:Y:S08]  /*46e0*/  MUFU.EX2 R100, R79 ;  /* 0x0000004f00647308 */ /* 0x0007f00000000800 */
[----:B------:R-:W4:Y:S01]  /*46f0*/  MUFU.EX2 R37, R37 ;  /* 0x0000002500257308 */ /* 0x000f220000000800 */
[----:B---3--:R-:W-:-:S07]  /*4700*/  FADD.FTZ R79, R24, R29 ;  /* 0x0000001d184f7221 */ /* 0x008fce0000010000 */
[----:B------:R-:W-:Y:S08]  /*4710*/  MUFU.EX2 R98, R71 ;  /* 0x0000004700627308 */ /* 0x000ff00000000800 */
[----:B------:R3:W-:Y:S08]  /*4720*/  MUFU.EX2 R71, R86 ;  /* 0x0000005600477308 */ /* 0x0007f00000000800 */
[----:B------:R-:W5:Y:S01]  /*4730*/  MUFU.EX2 R53, R53 ;  /* 0x0000003500357308 */ /* 0x000f620000000800 */
[----:B---3--:R-:W-:-:S01]  /*4740*/  FADD.FTZ R86, R28, R79 ;  /* 0x0000004f1c567221 */ /* 0x008fc20000010000 */
[----:B-1----:R-:W-:Y:S01]  /*4750*/  FADD.FTZ R79, R65, R84 ;  /* 0x00000054414f7221 */ /* 0x002fe20000010000 */
[----:B--2---:R-:W-:-:S03]  /*4760*/  F2FP.SATFINITE.E4M3.F32.PACK_AB_MERGE_C R65, R96, R65, RZ ;  /* 0x000000416041723e */ /* 0x004fc600048070ff */
[----:B------:R-:W-:Y:S01]  /*4770*/  FADD.FTZ R79, R96, R79 ;  /* 0x0000004f604f7221 */ /* 0x000fe20000010000 */
[----:B------:R-:W-:Y:S01]  /*4780*/  F2FP.SATFINITE.E4M3.F32.PACK_AB_MERGE_C R184, R48, R45, R65 ;  /* 0x0000002d30b8723e */ /* 0x000fe20004807041 */
[----:B------:R1:W-:Y:S02]  /*4790*/  MUFU.EX2 R102, R83 ;  /* 0x0000005300667308 */ /* 0x0003e40000000800 */
[----:B0-----:R-:W-:-:S04]  /*47a0*/  FADD.FTZ R2, R36, R79 ;  /* 0x0000004f24027221 */ /* 0x001fc80000010000 */
[----:B----4-:R-:W-:Y:S02]  /*47b0*/  FADD.FTZ R2, R37, R2 ;  /* 0x0000000225027221 */ /* 0x010fe40000010000 */
[----:B------:R-:W0:Y:S01]  /*47c0*/  MUFU.EX2 R77, R77 ;  /* 0x0000004d004d7308 */ /* 0x000e220000000800 */
[----:B-1----:R-:W-:-:S01]  /*47d0*/  FADD.FTZ R83, R33, R86 ;  /* 0x0000005621537221 */ /* 0x002fc20000010000 */
[----:B-----5:R-:W-:Y:S01]  /*47e0*/  FADD.FTZ R25, R53, R2 ;  /* 0x0000000235197221 */ /* 0x020fe20000010000 */
[----:B------:R-:W-:Y:S02]  /*47f0*/  F2FP.SATFINITE.E4M3.F32.PACK_AB_MERGE_C R53, R98, R53, RZ ;  /* 0x000000356235723e */ /* 0x000fe400048070ff */
[----:B------:R-:W-:Y:S01]  /*4800*/  CS2R R86, SRZ ;  /* 0x0000000000567805 */ /* 0x000fe2000001ff00 */
[----:B------:R-:W-:-:S01]  /*4810*/  FADD.FTZ R84, R32, R83 ;  /* 0x0000005320547221 */ /* 0x000fc20000010000 */
[----:B------:R-:W-:Y:S01]  /*4820*/  FADD.FTZ R2, R98, R25 ;  /* 0x0000001962027221 */ /* 0x000fe20000010000 */
[----:B------:R-:W-:Y:S01]  /*4830*/  F2FP.SATFINITE.E4M3.F32.PACK_AB_MERGE_C R186, R37, R36, R53 ;  /* 0x0000002425ba723e */ /* 0x000fe20004807035 */
[----:B------:R-:W1:Y:S01]  /*4840*/  MUFU.EX2 R81, R81 ;  /* 0x0000005100517308 */ /* 0x000e620000000800 */
[----:B------:R-:W-:-:S01]  /*4850*/  FADD.FTZ R84, R3, R84 ;  /* 0x0000005403547221 */ /* 0x000fc20000010000 */
[----:B------:R-:W-:-:S03]  /*4860*/  CS2R R36, SRZ ;  /* 0x0000000000247805 */ /* 0x000fc6000001ff00 */
[----:B------:R-:W-:-:S03]  /*4870*/  FADD.FTZ R79, R5, R84 ;  /* 0x00000054054f7221 */ /* 0x000fc60000010000 */
[----:B------:R-:W2:Y:S01]  /*4880*/  MUFU.EX2 R49, R49 ;  /* 0x0000003100317308 */ /* 0x000ea20000000800 */
[----:B------:R-:W-:-:S04]  /*4890*/  FADD.FTZ R79, R6, R79 ;  /* 0x0000004f064f7221 */ /* 0x000fc80000010000 */
[----:B------:R-:W-:Y:S01]  /*48a0*/  FADD.FTZ R84, R8, R79 ;  /* 0x0000004f08547221 */ /* 0x000fe20000010000 */
[----:B0-----:R-:W-:-:S02]  /*48b0*/  FADD.FTZ R79, R77, R2 ;  /* 0x000000024d4f7221 */ /* 0x001fc40000010000 */
[----:B------:R-:W0:Y:S01]  /*48c0*/  MUFU.EX2 R72, R72 ;  /* 0x0000004800487308 */ /* 0x000e220000000800 */
[----:B------:R-:W-:-:S01]  /*48d0*/  FADD.FTZ R83, R9, R84 ;  /* 0x0000005409537221 */ /* 0x000fc20000010000 */
[----:B------:R-:W-:-:S03]  /*48e0*/  FADD.FTZ R2, R100, R79 ;  /* 0x0000004f64027221 */ /* 0x000fc60000010000 */
[----:B------:R-:W-:Y:S01]  /*48f0*/  FADD.FTZ R84, R10, R83 ;  /* 0x000000530a547221 */ /* 0x000fe20000010000 */
[----:B-1----:R-:W-:-:S01]  /*4900*/  FADD.FTZ R79, R81, R2 ;  /* 0x00000002514f7221 */ /* 0x002fc20000010000 */
[----:B------:R-:W-:Y:S01]  /*4910*/  F2FP.SATFINITE.E4M3.F32.PACK_AB_MERGE_C R81, R102, R81, RZ ;  /* 0x000000516651723e */ /* 0x000fe200048070ff */
[----:B------:R-:W1:Y:S01]  /*4920*/  MUFU.EX2 R74, R74 ;  /* 0x0000004a004a7308 */ /* 0x000e620000000800 */
[----:B------:R-:W-:-:S01]  /*4930*/  FADD.FTZ R83, R11, R84 ;  /* 0x000000540b537221 */ /* 0x000fc20000010000 */
[----:B------:R-:W-:Y:S01]  /*4940*/  FADD.FTZ R2, R102, R79 ;  /* 0x0000004f66027221 */ /* 0x000fe20000010000 */
[----:B------:R-:W-:-:S03]  /*4950*/  F2FP.SATFINITE.E4M3.F32.PACK_AB_MERGE_C R180, R100, R77, R81 ;  /* 0x0000004d64b4723e */ /* 0x000fc60004807051 */
[----:B--2---:R-:W-:Y:S02]  /*4960*/  FADD.FTZ R79, R49, R2 ;  /* 0x00000002314f7221 */ /* 0x004fe40000010000 */
[----:B------:R-:W-:Y:S02]  /*4970*/  MUFU.EX2 R21, R21 ;  /* 0x0000001500157308 */ /* 0x000fe40000000800 */
[----:B0-----:R-:W-:-:S06]  /*4980*/  FADD.FTZ R79, R72, R79 ;  /* 0x0000004f484f7221 */ /* 0x001fcc0000010000 */
[----:B------:R-:W0:Y:S01]  /*4990*/  MUFU.EX2 R73, R73 ;  /* 0x0000004900497308 */ /* 0x000e220000000800 */
[----:B-1----:R-:W-:-:S01]  /*49a0*/  FADD.FTZ R2, R74, R79 ;  /* 0x0000004f4a027221 */ /* 0x002fc20000010000 */
[----:B------:R-:W-:-:S04]  /*49b0*/  F2FP.SATFINITE.E4M3.F32.PACK_AB_MERGE_C R79, R33, R28, RZ ;  /* 0x0000001c214f723e */ /* 0x000fc800048070ff */
[----:B------:R-:W-:Y:S02]  /*49c0*/  F2FP.SATFINITE.E4M3.F32.PACK_AB_MERGE_C R185, R29, R24, R79 ;  /* 0x000000181db9723e */ /* 0x000fe4000480704f */
[----:B------:R-:W1:Y:S08]  /*49d0*/  MUFU.EX2 R15, R15 ;  /* 0x0000000f000f7308 */ /* 0x000e700000000800 */
[----:B------:R2:W-:Y:S08]  /*49e0*/  MUFU.EX2 R25, R58 ;  /* 0x0000003a00197308 */ /* 0x0005f00000000800 */
[----:B------:R-:W3:Y:S01]  /*49f0*/  MUFU.EX2 R75, R75 ;  /* 0x0000004b004b7308 */ /* 0x000ee20000000800 */
[----:B--2---:R-:W-:-:S04]  /*4a00*/  FADD.FTZ R58, R12, R83 ;  /* 0x000000530c3a7221 */ /* 0x004fc80000010000 */
[----:B------:R-:W-:-:S03]  /*4a10*/  FADD.FTZ R83, R13, R58 ;  /* 0x0000003a0d537221 */ /* 0x000fc60000010000 */
[----:B------:R-:W2:Y:S01]  /*4a20*/  MUFU.EX2 R56, R56 ;  /* 0x0000003800387308 */ /* 0x000ea20000000800 */
[----:B------:R-:W-:-:S01]  /*4a30*/  FADD.FTZ R58, R14, R83 ;  /* 0x000000530e3a7221 */ /* 0x000fc20000010000 */
[----:B------:R-:W-:Y:S01]  /*4a40*/  F2FP.SATFINITE.E4M3.F32.PACK_AB_MERGE_C R83, R6, R5, RZ ;  /* 0x000000050653723e */ /* 0x000fe200048070ff */
[----:B0-----:R-:W-:-:S01]  /*4a50*/  FADD.FTZ R6, R73, R2 ;  /* 0x0000000249067221 */ /* 0x001fc20000010000 */
[C---:B------:R-:W-:Y:S01]  /*4a60*/  F2FP.SATFINITE.E4M3.F32.PACK_AB_MERGE_C R14, R21.reuse, R14, RZ ;  /* 0x0000000e150e723e */ /* 0x040fe200048070ff */
[----:B------:R-:W-:-:S01]  /*4a70*/  FADD.FTZ R58, R21, R58 ;  /* 0x0000003a153a7221 */ /* 0x000fc20000010000 */
[----:B------:R-:W-:Y:S02]  /*4a80*/  F2FP.SATFINITE.E4M3.F32.PACK_AB_MERGE_C R187, R3, R32, R83 ;  /* 0x0000002003bb723e */ /* 0x000fe40004807053 */
[----:B------:R-:W0:Y:S01]  /*4a90*/  MUFU.EX2 R40, R40 ;  /* 0x0000002800287308 */ /* 0x000e220000000800 */
[----:B-1----:R-:W-:-:S01]  /*4aa0*/  FADD.FTZ R33, R15, R58 ;  /* 0x0000003a0f217221 */ /* 0x002fc20000010000 */
[----:B---3--:R-:W-:Y:S01]  /*4ab0*/  FADD.FTZ R5, R75, R6 ;  /* 0x000000064b057221 */ /* 0x008fe20000010000 */
[----:B------:R-:W-:-:S02]  /*4ac0*/  F2FP.SATFINITE.E4M3.F32.PACK_AB_MERGE_C R183, R13, R12, R14 ;  /* 0x0000000c0db7723e */ /* 0x000fc4000480700e */
[----:B------:R-:W-:Y:S01]  /*4ad0*/  FADD.FTZ R33, R20, R33 ;  /* 0x0000002114217221 */ /* 0x000fe20000010000 */
[----:B------:R-:W-:Y:S02]  /*4ae0*/  F2FP.SATFINITE.E4M3.F32.PACK_AB_MERGE_C R73, R73, R74, RZ ;  /* 0x0000004a4949723e */ /* 0x000fe400048070ff */
[----:B------:R-:W1:Y:S01]  /*4af0*/  MUFU.EX2 R78, R78 ;  /* 0x0000004e004e7308 */ /* 0x000e620000000800 */
[----:B--2---:R-:W-:-:S01]  /*4b00*/  FADD.FTZ R5, R56, R5 ;  /* 0x0000000538057221 */ /* 0x004fc20000010000 */
[----:B------:R-:W-:Y:S02]  /*4b10*/  F2FP.SATFINITE.E4M3.F32.PACK_AB_MERGE_C R182, R72, R49, R73 ;  /* 0x0000003148b6723e */ /* 0x000fe40004807049 */
[----:B------:R-:W-:Y:S02]  /*4b20*/  CS2R R72, SRZ ;  /* 0x0000000000487805 */ /* 0x000fe4000001ff00 */
[----:B------:R-:W-:Y:S02]  /*4b30*/  CS2R R48, SRZ ;  /* 0x0000000000307805 */ /* 0x000fe4000001ff00 */
[----:B------:R-:W2:Y:S01]  /*4b40*/  MUFU.EX2 R57, R57 ;  /* 0x0000003900397308 */ /* 0x000ea20000000800 */
[----:B0-----:R-:W-:-:S01]  /*4b50*/  FADD.FTZ R28, R40, R33 ;  /* 0x00000021281c7221 */ /* 0x001fc20000010000 */
[----:B------:R-:W-:-:S04]  /*4b60*/  F2FP.SATFINITE.E4M3.F32.PACK_AB_MERGE_C R33, R11, R10, RZ ;  /* 0x0000000a0b21723e */ /* 0x000fc800048070ff */
[----:B------:R-:W-:Y:S02]  /*4b70*/  F2FP.SATFINITE.E4M3.F32.PACK_AB_MERGE_C R181, R9, R8, R33 ;  /* 0x0000000809b5723e */ /* 0x000fe40004807021 */
[----:B------:R-:W-:Y:S01]  /*4b80*/  CS2R R32, SRZ ;  /* 0x0000000000207805 */ /* 0x000fe2000001ff00 */
[----:B------:R-:W0:Y:S01]  /*4b90*/  MUFU.EX2 R47, R47 ;  /* 0x0000002f002f7308 */ /* 0x000e220000000800 */
[----:B-1----:R-:W-:-:S04]  /*4ba0*/  FADD.FTZ R6, R78, R5 ;  /* 0x000000054e067221 */ /* 0x002fc80000010000 */
[C---:B------:R-:W-:Y:S01]  /*4bb0*/  FADD.FTZ R5, R71.reuse, R6 ;  /* 0x0000000647057221 */ /* 0x040fe20000010000 */
[----:B------:R-:W-:Y:S02]  /*4bc0*/  F2FP.SATFINITE.E4M3.F32.PACK_AB_MERGE_C R71, R71, R78, RZ ;  /* 0x0000004e4747723e */ /* 0x000fe400048070ff */
[----:B------:R-:W-:Y:S01]  /*4bd0*/  CS2R R78, SRZ ;  /* 0x00000000004e7805 */ /* 0x000fe2000001ff00 */
[----:B------:R-:W1:Y:S01]  /*4be0*/  MUFU.EX2 R52, R52 ;  /* 0x0000003400347308 */ /* 0x000e620000000800 */
[----:B--2---:R-:W-:-:S01]  /*4bf0*/  FADD.FTZ R28, R57, R28 ;  /* 0x0000001c391c7221 */ /* 0x004fc20000010000 */
[----:B------:R-:W-:Y:S02]  /*4c00*/  F2FP.SATFINITE.E4M3.F32.PACK_AB_MERGE_C R40, R57, R40, RZ ;  /* 0x000000283928723e */ /* 0x000fe400048070ff */
[----:B------:R-:W-:Y:S02]  /*4c10*/  F2FP.SATFINITE.E4M3.F32.PACK_AB_MERGE_C R176, R56, R75, R71 ;  /* 0x0000004b38b0723e */ /* 0x000fe40004807047 */
[----:B------:R-:W-:-:S02]  /*4c20*/  CS2R R74, SRZ ;  /* 0x00000000004a7805 */ /* 0x000fc4000001ff00 */
[----:B------:R-:W-:Y:S02]  /*4c30*/  F2FP.SATFINITE.E4M3.F32.PACK_AB_MERGE_C R177, R20, R15, R40 ;  /* 0x0000000f14b1723e */ /* 0x000fe40004807028 */
[----:B------:R-:W-:Y:S01]  /*4c40*/  CS2R R56, SRZ ;  /* 0x0000000000387805 */ /* 0x000fe2000001ff00 */
[----:B------:R-:W2:Y:S01]  /*4c50*/  MUFU.EX2 R54, R54 ;  /* 0x0000003600367308 */ /* 0x000ea20000000800 */
[----:B0-----:R-:W-:-:S01]  /*4c60*/  FADD.FTZ R11, R47, R28 ;  /* 0x0000001c2f0b7221 */ /* 0x001fc20000010000 */
[----:B------:R-:W-:-:S06]  /*4c70*/  CS2R R28, SRZ ;  /* 0x00000000001c7805 */ /* 0x000fcc000001ff00 */
        /* <DEDUP_REMOVED lines=12> */
[----:B------:R-:W-:Y:S02]  /*4d40*/  F2FP.SATFINITE.E4M3.F32.PACK_AB_MERGE_C R42, R41, R42, RZ ;  /* 0x0000002a292a723e */ /* 0x000fe400048070ff */
[----:B------:R-:W-:Y:S02]  /*4d50*/  CS2R R40, SRZ ;  /* 0x0000000000287805 */ /* 0x000fe4000001ff00 */
[----:B------:R-:W-:Y:S02]  /*4d60*/  F2FP.SATFINITE.E4M3.F32.PACK_AB_MERGE_C R179, R54, R47, R42 ;  /* 0x0000002f36b3723e */ /* 0x000fe4000480702a */
[----:B------:R-:W0:Y:S01]  /*4d70*/  MUFU.EX2 R93, R93 ;  /* 0x0000005d005d7308 */ /* 0x000e220000000800 */
[C---:B-1----:R-:W-:Y:S01]  /*4d80*/  F2FP.SATFINITE.E4M3.F32.PACK_AB_MERGE_C R91, R92.reuse, R91, RZ ;  /* 0x0000005b5c5b723e */ /* 0x042fe200048070ff */
[----:B------:R-:W-:-:S03]  /*4d90*/  FADD.FTZ R92, R92, R3 ;  /* 0x000000035c5c7221 */ /* 0x000fc60000010000 */
[----:B------:R-:W-:Y:S02]  /*4da0*/  F2FP.SATFINITE.E4M3.F32.PACK_AB_MERGE_C R178, R89, R52, R91 ;  /* 0x0000003459b2723e */ /* 0x000fe4000480705b */
[----:B------:R-:W-:Y:S01]  /*4db0*/  CS2R R52, SRZ ;  /* 0x0000000000347805 */ /* 0x000fe2000001ff00 */
        /* <DEDUP_REMOVED lines=12> */
[----:B------:R-:W-:-:S03]  /*4e80*/  F2FP.SATFINITE.E4M3.F32.PACK_AB_MERGE_C R60, R25, R60, RZ ;  /* 0x0000003c193c723e */ /* 0x000fc600048070ff */
[----:B------:R-:W-:Y:S01]  /*4e90*/  FADD.FTZ R8, R25, R8 ;  /* 0x0000000819087221 */ /* 0x000fe20000010000 */
[----:B------:R-:W-:Y:S02]  /*4ea0*/  F2FP.SATFINITE.E4M3.F32.PACK_AB_MERGE_C R172, R90, R93, R60 ;  /* 0x0000005d5aac723e */ /* 0x000fe4000480703c */
[----:B------:R-:W-:Y:S01]  /*4eb0*/  CS2R R24, SRZ ;  /* 0x0000000000187805 */ /* 0x000fe2000001ff00 */
[----:B------:R-:W1:Y:S01]  /*4ec0*/  MUFU.EX2 R59, R59 ;  /* 0x0000003b003b7308 */ /* 0x000e620000000800 */
[----:B--2---:R-:W-:-:S01]  /*4ed0*/  FADD.FTZ R5, R46, R5 ;  /* 0x000000052e057221 */ /* 0x004fc20000010000 */
[----:B------:R-:W-:Y:S02]  /*4ee0*/  F2FP.SATFINITE.E4M3.F32.PACK_AB_MERGE_C R31, R46, R31, RZ ;  /* 0x0000001f2e1f723e */ /* 0x000fe400048070ff */
[----:B------:R-:W-:Y:S02]  /*4ef0*/  CS2R R46, SRZ ;  /* 0x00000000002e7805 */ /* 0x000fe4000001ff00 */
[----:B------:R-:W-:-:S02]  /*4f00*/  F2FP.SATFINITE.E4M3.F32.PACK_AB_MERGE_C R173, R30, R27, R31 ;  /* 0x0000001b1ead723e */ /* 0x000fc4000480701f */
        /* <DEDUP_REMOVED lines=18> */
[----:B------:R-:W-:Y:S01]  /*5030*/  CS2R R84, SRZ ;  /* 0x0000000000547805 */ /* 0x000fe2000001ff00 */
[----:B------:R-:W0:Y:S01]  /*5040*/  MUFU.EX2 R68, R68 ;  /* 0x0000004400447308 */ /* 0x000e220000000800 */
[----:B-1----:R-:W-:-:S01]  /*5050*/  FADD.FTZ R9, R2, R5 ;  /* 0x0000000502097221 */ /* 0x002fc20000010000 */
[----:B------:R-:W-:-:S04]  /*5060*/  F2FP.SATFINITE.E4M3.F32.PACK_AB_MERGE_C R61, R2, R61, RZ ;  /* 0x0000003d023d723e */ /* 0x000fc800048070ff */
[----:B------:R-:W-:Y:S02]  /*5070*/  F2FP.SATFINITE.E4M3.F32.PACK_AB_MERGE_C R174, R62, R59, R61 ;  /* 0x0000003b3eae723e */ /* 0x000fe4000480703d */
[----:B------:R-:W-:Y:S01]  /*5080*/  CS2R R62, SRZ ;  /* 0x00000000003e7805 */ /* 0x000fe2000001ff00 */
[----:B------:R-:W1:Y:S01]  /*5090*/  MUFU.EX2 R66, R66 ;  /* 0x0000004200427308 */ /* 0x000e620000000800 */
[----:B--2---:R-:W-:-:S01]  /*50a0*/  FADD.FTZ R11, R51, R10 ;  /* 0x0000000a330b7221 */ /* 0x004fc20000010000 */
[----:B------:R-:W-:Y:S02]  /*50b0*/  CS2R R60, SRZ ;  /* 0x00000000003c7805 */ /* 0x000fe4000001ff00 */
[----:B------:R-:W-:-:S04]  /*50c0*/  CS2R R58, SRZ ;  /* 0x00000000003a7805 */ /* 0x000fc8000001ff00 */
        /* <DEDUP_REMOVED lines=14> */
[----:B------:R-:W-:Y:S02]  /*51b0*/  CS2R R64, SRZ ;  /* 0x0000000000407805 */ /* 0x000fe4000001ff00 */
[----:B------:R-:W-:Y:S01]  /*51c0*/  CS2R R50, SRZ ;  /* 0x0000000000327805 */ /* 0x000fe2000001ff00 */
[----:B------:R-:W2:Y:S01]  /*51d0*/  MUFU.EX2 R38, R38 ;  /* 0x0000002600267308 */ /* 0x000ea20000000800 */
[----:B0-----:R-:W-:-:S01]  /*51e0*/  FADD.FTZ R11, R6, R11 ;  /* 0x0000000b060b7221 */ /* 0x001fc20000010000 */
[----:B------:R-:W-:-:S04]  /*51f0*/  F2FP.SATFINITE.E4M3.F32.PACK_AB_MERGE_C R43, R6, R43, RZ ;  /* 0x0000002b062b723e */ /* 0x000fc800048070ff */
[----:B------:R-:W-:Y:S02]  /*5200*/  F2FP.SATFINITE.E4M3.F32.PACK_AB_MERGE_C R168, R67, R68, R43 ;  /* 0x0000004443a8723e */ /* 0x000fe4000480702b */
[----:B------:R-:W-:Y:S01]  /*5210*/  CS2R R68, SRZ ;  /* 0x0000000000447805 */ /* 0x000fe2000001ff00 */
[----:B------:R0:W3:Y:S01]  /*5220*/  MUFU.EX2 R3, R76 ;  /* 0x0000004c00037308 */ /* 0x0000e20000000800 */
[----:B-1----:R-:W-:-:S01]  /*5230*/  FADD.FTZ R2, R70, R11 ;  /* 0x0000000b46027221 */ /* 0x002fc20000010000 */
[----:B------:R-:W-:Y:S02]  /*5240*/  CS2R R66, SRZ ;  /* 0x0000000000427805 */ /* 0x000fe4000001ff00 */
[----:B------:R-:W-:-:S04]  /*5250*/  CS2R R42, SRZ ;  /* 0x00000000002a7805 */ /* 0x000fc8000001ff00 */
[----:B------:R-:W1:Y:S01]  /*5260*/  MUFU.EX2 R35, R35 ;  /* 0x0000002300237308 */ /* 0x000e620000000800 */
[----:B--2---:R-:W-:-:S01]  /*5270*/  FADD.FTZ R6, R38, R39 ;  /* 0x0000002726067221 */ /* 0x004fc20000010000 */
[----:B0-----:R-:W-:-:S06]  /*5280*/  CS2R R76, SRZ ;  /* 0x00000000004c7805 */ /* 0x001fcc000001ff00 */
[----:B------:R-:W-:Y:S01]  /*5290*/  MUFU.EX2 R80, R80 ;  /* 0x0000005000507308 */ /* 0x000fe20000000800 */
[----:B---3--:R-:W-:-:S07]  /*52a0*/  FADD.FTZ R11, R3, R2 ;  /* 0x00000002030b7221 */ /* 0x008fce0000010000 */
[----:B------:R0:W2:Y:S01]  /*52b0*/  MUFU.EX2 R5, R82 ;  /* 0x0000005200057308 */ /* 0x0000a20000000800 */
[----:B-1----:R-:W-:-:S07]  /*52c0*/  FADD.FTZ R13, R35, R6 ;  /* 0x00000006230d7221 */ /* 0x002fce0000010000 */
[----:B------:R-:W1:Y:S01]  /*52d0*/  MUFU.EX2 R44, R44 ;  /* 0x0000002c002c7308 */ /* 0x000e620000000800 */
[----:B0-----:R-:W-:-:S07]  /*52e0*/  CS2R R82, SRZ ;  /* 0x0000000000527805 */ /* 0x001fce000001ff00 */
[----:B------:R0:W3:Y:S01]  /*52f0*/  MUFU.EX2 R9, R26 ;  /* 0x0000001a00097308 */ /* 0x0000e20000000800 */
[----:B--2---:R-:W-:Y:S01]  /*5300*/  F2FP.SATFINITE.E4M3.F32.PACK_AB_MERGE_C R6, R5, R80, RZ ;  /* 0x000000500506723e */ /* 0x004fe200048070ff */
[----:B------:R-:W-:-:S03]  /*5310*/  FADD.FTZ R80, R80, R11 ;  /* 0x0000000b50507221 */ /* 0x000fc60000010000 */
[----:B------:R-:W-:Y:S01]  /*5320*/  F2FP.SATFINITE.E4M3.F32.PACK_AB_MERGE_C R170, R3, R70, R6 ;  /* 0x0000004603aa723e */ /* 0x000fe20004807006 */
[----:B------:R-:W-:-:S01]  /*5330*/  FADD.FTZ R3, R5, R80 ;  /* 0x0000005005037221 */ /* 0x000fc20000010000 */
[----:B------:R-:W-:Y:S02]  /*5340*/  CS2R R80, SRZ ;  /* 0x0000000000507805 */ /* 0x000fe4000001ff00 */
[----:B------:R-:W-:Y:S01]  /*5350*/  CS2R R70, SRZ ;  /* 0x0000000000467805 */ /* 0x000fe2000001ff00 */
[----:B-1----:R-:W-:Y:S01]  /*5360*/  FADD.FTZ R2, R44, R13 ;  /* 0x0000000d2c027221 */ /* 0x002fe20000010000 */
[----:B0-----:R-:W-:Y:S02]  /*5370*/  CS2R R26, SRZ ;  /* 0x00000000001a7805 */ /* 0x001fe4000001ff00 */
[C---:B---3--:R-:W-:Y:S01]  /*5380*/  F2FP.SATFINITE.E4M3.F32.PACK_AB_MERGE_C R8, R9.reuse, R44, RZ ;  /* 0x0000002c0908723e */ /* 0x048fe200048070ff */
[----:B------:R-:W-:-:S01]  /*5390*/  FADD.FTZ R2, R9, R2 ;  /* 0x0000000209027221 */ /* 0x000fc20000010000 */
[----:B------:R-:W-:-:S02]  /*53a0*/  CS2R R44, SRZ ;  /* 0x00000000002c7805 */ /* 0x000fc4000001ff00 */
[----:B------:R-:W-:Y:S02]  /*53b0*/  F2FP.SATFINITE.E4M3.F32.PACK_AB_MERGE_C R171, R35, R38, R8 ;  /* 0x0000002623ab723e */ /* 0x000fe40004807008 */
        /* <DEDUP_REMOVED lines=8> */
[----:B------:R-:W-:-:S06]  /*5440*/  ULDC UR28, c[0x0][0x988] ;  /* 0x00026200001c7ab9 */ /* 0x000fcc0000000800 */
.L_x_2753:
[----:B------:R-:W-:Y:S01]  /*5450*/  ISETP.NE.AND P2, PT, RZ, UR42, PT ;  /* 0x0000002aff007c0c */ /* 0x000fe2000bf45270 */
[----:B------:R-:W-:-:S04]  /*5460*/  UISETP.NE.AND UP0, UPT, UR30, 0x1, UPT ;  /* 0x000000011e00788c */ /* 0x000fc8000bf05270 */
[----:B------:R-:W-:-:S04]  /*5470*/  USEL UR45, URZ, 0x1, UP0 ;  /* 0x000000013f2d7887 */ /* 0x000fc80008000000 */
[----:B------:R-:W-:-:S04]  /*5480*/  ULOP3.LUT UR45, UR32, UR45, URZ, 0x3c, !UPT ;  /* 0x0000002d202d7292 */ /* 0x000fc8000f8e3c3f */
[----:B------:R-:W-:Y:S08]  /*5490*/  @P2 BRA `(.L_x_2743) ;  /* 0x0000000000382947 */ /* 0x000ff00003800000 */
[----:B------:R-:W-:Y:S05]  /*54a0*/  @!P0 BRA `(.L_x_2744) ;  /* 0x0000000000048947 */ /* 0x000fea0003800000 */
[----:B------:R-:W-:Y:S01]  /*54b0*/  BPT.TRAP 0x1 ;  /* 0x000000040000795c */ /* 0x000fe20000300000 */
.L_x_2744:
[----:B------:R-:W-:Y:S01]  /*54c0*/  UIADD3 UR6, UR30, 0x1, URZ ;  /* 0x000000011e067890 */ /* 0x000fe2000fffe03f */
[----:B------:R-:W-:-:S03]  /*54d0*/  MOV R7, UR45 ;  /* 0x0000002d00077c02 */ /* 0x000fc60008000f00 */
[----:B------:R-:W-:Y:S01]  /*54e0*/  UISETP.NE.AND UP0, UPT, UR6, 0x2, UPT ;  /* 0x000000020600788c */ /* 0x000fe2000bf05270 */
[----:B------:R-:W-:-:S03]  /*54f0*/  SHF.L.U32 R7, R7, 0x1f, RZ ;  /* 0x0000001f07077819 */ /* 0x000fc600000006ff */
[----:B------:R-:W-:-:S04]  /*5500*/  USEL UR6, UR6, URZ, UP0 ;  /* 0x0000003f06067287 */ /* 0x000fc80008000000 */
[----:B------:R-:W-:-:S09]  /*5510*/  ULEA UR6, UR6, UR43, 0x3 ;  /* 0x0000002b06067291 */ /* 0x000fd2000f8e183f */
[----:B------:R0:W1:Y:S01]  /*5520*/  SYNCS.PHASECHK.TRANS64.TRYWAIT P1, [UR6+0x22830], R7 ;  /* 0x02283007ff0075a7 */ /* 0x0000620008020146 */
[----:B------:R-:W-:Y:S05]  /*5530*/  @!P0 BRA `(.L_x_2745) ;  /* 0x0000000000048947 */ /* 0x000fea0003800000 */
[----:B------:R-:W-:Y:S01]  /*5540*/  BPT.TRAP 0x1 ;  /* 0x000000040000795c */ /* 0x000fe20000300000 */
.L_x_2745:
[----:B-1----:R-:W-:Y:S05]  /*5550*/  @P1 BRA `(.L_x_2743) ;  /* 0x0000000000081947 */ /* 0x002fea0003800000 */
[----:B------:R-:W1:Y:S02]  /*5560*/  SYNCS.PHASECHK.TRANS64.TRYWAIT P1, [UR6+0x22830], R7 ;  /* 0x02283007ff0075a7 */ /* 0x000e640008020146 */
[----:B-1----:R-:W-:Y:S05]  /*5570*/  @!P1 BRA `(.L_x_2746) ;  /* 0x00000110009c9947 */ /* 0x002fea0003800000 */
.L_x_2743:
        /* <DEDUP_REMOVED lines=132> */
.L_x_2748:
[----:B------:R-:W-:Y:S01]  /*5dc0*/  ULEA UR6, UR30, UR43, 0x3 ;  /* 0x0000002b1e067291 */ /* 0x000fe2000f8e183f */
[----:B------:R-:W-:-:S05]  /*5dd0*/  IMAD.U32 R7, RZ, RZ, UR32 ;  /* 0x00000020ff077e24 */ /* 0x000fca000f8e00ff */
[----:B------:R-:W-:-:S04]  /*5de0*/  SHF.L.U32 R7, R7, 0x1f, RZ ;  /* 0x0000001f07077819 */ /* 0x000fc800000006ff */
[----:B------:R0:W1:Y:S01]  /*5df0*/  SYNCS.PHASECHK.TRANS64.TRYWAIT P1, [UR6+0x22850], R7 ;  /* 0x02285007ff0075a7 */ /* 0x0000620008020146 */
[----:B------:R-:W-:Y:S05]  /*5e00*/  @!P0 BRA `(.L_x_2749) ;  /* 0x0000000000048947 */ /* 0x000fea0003800000 */
[----:B------:R-:W-:Y:S01]  /*5e10*/  BPT.TRAP 0x1 ;  /* 0x000000040000795c */ /* 0x000fe20000300000 */
.L_x_2749:
[----:B-1----:R-:W-:Y:S05]  /*5e20*/  @P1 BRA `(.L_x_2747) ;  /* 0x0000000000081947 */ /* 0x002fea0003800000 */
[----:B------:R-:W1:Y:S02]  /*5e30*/  SYNCS.PHASECHK.TRANS64.TRYWAIT P1, [UR6+0x22850], R7 ;  /* 0x02285007ff0075a7 */ /* 0x000e640008020146 */
[----:B-1----:R-:W-:Y:S05]  /*5e40*/  @!P1 BRA `(.L_x_2750) ;  /* 0x0000010800809947 */ /* 0x002fea0003800000 */
.L_x_2747:
        /* <DEDUP_REMOVED lines=36> */
.L_x_2751:
[----:B------:R-:W-:Y:S01]  /*6090*/  UISETP.NE.AND UP0, UPT, UR51, URZ, UPT ;  /* 0x0000003f3300728c */ /* 0x000fe2000bf05270 */
[C---:B------:R-:W-:Y:S01]  /*60a0*/  FMUL.FTZ R168, R0.reuse, R152 ;  /* 0x0000009800a87220 */ /* 0x040fe20000410000 */
[C---:B------:R-:W-:Y:S01]  /*60b0*/  FMUL.FTZ R152, R0.reuse, R153 ;  /* 0x0000009900987220 */ /* 0x040fe20000410000 */
[C---:B------:R-:W-:Y:S01]  /*60c0*/  FMUL.FTZ R153, R0.reuse, R156 ;  /* 0x0000009c00997220 */ /* 0x040fe20000410000 */
[C---:B------:R-:W-:Y:S01]  /*60d0*/  FMUL.FTZ R156, R0.reuse, R160 ;  /* 0x000000a0009c7220 */ /* 0x040fe20000410000 */
[C---:B------:R-:W-:Y:S01]  /*60e0*/  FMUL.FTZ R160, R0.reuse, R137 ;  /* 0x0000008900a07220 */ /* 0x040fe20000410000 */
[----:B------:R-:W-:Y:S01]  /*60f0*/  PLOP3.LUT P1, PT, PT, PT, UP0, 0x80, 0x0 ;  /* 0x000000000000781c */ /* 0x000fe20003f2f008 */
[----:B------:R-:W-:Y:S01]  /*6100*/  FMUL.FTZ R137, R0, R146 ;  /* 0x0000009200897220 */ /* 0x000fe20000410000 */
[----:B------:R-:W-:Y:S01]  /*6110*/  PLOP3.LUT P2, PT, PT, PT, UP0, 0x80, 0x0 ;  /* 0x000000000000781c */ /* 0x000fe20003f4f008 */
[----:B------:R-:W-:Y:S02]  /*6120*/  VIADD R146, R18, UR40 ;  /* 0x0000002812927c36 */ /* 0x000fe40008000000 */
[C---:B------:R-:W-:Y:S01]  /*6130*/  FMUL.FTZ R13, R0.reuse, R166 ;  /* 0x000000a6000d7220 */ /* 0x040fe20000410000 */
[----:B------:R-:W-:Y:S01]  /*6140*/  @UP0 ULDC UR6, c[0x0][0x44c] ;  /* 0x0001130000060ab9 */ /* 0x000fe20000000800 */
[C---:B------:R-:W-:Y:S01]  /*6150*/  FMUL.FTZ R166, R0.reuse, R124 ;  /* 0x0000007c00a67220 */ /* 0x040fe20000410000 */
[C---:B------:R-:W-:Y:S01]  /*6160*/  FMUL.FTZ R10, R0.reuse, R159 ;  /* 0x0000009f000a7220 */ /* 0x040fe20000410000 */
[C---:B------:R-:W-:Y:S01]  /*6170*/  FMUL.FTZ R159, R0.reuse, R136 ;  /* 0x00000088009f7220 */ /* 0x040fe20000410000 */
[C---:B------:R-:W-:Y:S01]  /*6180*/  FMUL.FTZ R136, R0.reuse, R143 ;  /* 0x0000008f00887220 */ /* 0x040fe20000410000 */
[----:B------:R-:W-:Y:S01]  /*6190*/  FMUL.FTZ R143, R0, R144 ;  /* 0x00000090008f7220 */ /* 0x000fe20000410000 */
[----:B------:R-:W-:-:S02]  /*61a0*/  IMAD.MOV.U32 R144, RZ, RZ, -0x2 ;  /* 0xfffffffeff907424 */ /* 0x000fc400078e00ff */
[----:B------:R-:W-:Y:S01]  /*61b0*/  FMUL.FTZ R171, R0, R133 ;  /* 0x0000008500ab7220 */ /* 0x000fe20000410000 */
[----:B------:R-:W-:Y:S01]  /*61c0*/  @P1 IMAD.HI.U32 R124, R146, UR6, RZ ;  /* 0x00000006927c1c27 */ /* 0x000fe2000f8e00ff */
[----:B------:R-:W-:Y:S01]  /*61d0*/  @UP0 ULDC UR6, c[0x0][0x450] ;  /* 0x0001140000060ab9 */ /* 0x000fe20000000800 */
[----:B------:R-:W1:Y:S02]  /*61e0*/  MUFU.TANH R168, R168 ;  /* 0x000000a800a87308 */ /* 0x000e640000002400 */
[C---:B0-----:R-:W-:Y:S01]  /*61f0*/  FMUL.FTZ R7, R0.reuse, R154 ;  /* 0x0000009a00077220 */ /* 0x041fe20000410000 */
[----:B------:R-:W-:Y:S01]  /*6200*/  IMAD.U32 R133, RZ, RZ, UR50 ;  /* 0x00000032ff857e24 */ /* 0x000fe2000f8e00ff */
[----:B------:R-:W-:Y:S01]  /*6210*/  @P2 SHF.R.U32.HI R146, RZ, UR6, R124 ;  /* 0x00000006ff922c19 */ /* 0x000fe2000801167c */
[C---:B------:R-:W-:Y:S01]  /*6220*/  FMUL.FTZ R124, R0.reuse, R131 ;  /* 0x00000083007c7220 */ /* 0x040fe20000410000 */
[----:B------:R-:W-:Y:S01]  /*6230*/  UMOV UR6, 0x1 ;  /* 0x0000000100067882 */ /* 0x000fe20000000000 */
[C---:B------:R-:W-:Y:S01]  /*6240*/  FMUL.FTZ R154, R0.reuse, R157 ;  /* 0x0000009d009a7220 */ /* 0x040fe20000410000 */
[----:B------:R-:W-:Y:S01]  /*6250*/  UIMAD UR6, UR31, -0xa0, UR6 ;  /* 0xffffff601f0678a4 */ /* 0x000fe2000f8e0206 */
[----:B------:R-:W0:Y:S01]  /*6260*/  SHFL.IDX PT, R131, R146, RZ, 0x1c1f ;  /* 0x001c1fff92837589 */ /* 0x000e2200000e0000 */
[----:B------:R-:W2:Y:S01]  /*6270*/  MUFU.TANH R152, R152 ;  /* 0x0000009800987308 */ /* 0x000ea20000002400 */
[C---:B------:R-:W-:Y:S01]  /*6280*/  FMUL.FTZ R8, R0.reuse, R155 ;  /* 0x0000009b00087220 */ /* 0x040fe20000410000 */
[C---:B------:R-:W-:Y:S01]  /*6290*/  FMUL.FTZ R155, R0.reuse, R161 ;  /* 0x000000a1009b7220 */ /* 0x040fe20000410000 */
[----:B------:R-:W-:Y:S01]  /*62a0*/  FMUL.FTZ R11, R0, R162 ;  /* 0x000000a2000b7220 */ /* 0x000fe20000410000 */
[----:B------:R-:W-:-:S02]  /*62b0*/  IMAD R144, R17, R144, UR6 ;  /* 0x0000000611907e24 */ /* 0x000fc4000f8e0290 */
[C---:B------:R-:W-:Y:S01]  /*62c0*/  FMUL.FTZ R162, R0.reuse, R149 ;  /* 0x0000009500a27220 */ /* 0x040fe20000410000 */
[C---:B------:R-:W-:Y:S01]  /*62d0*/  FMUL.FTZ R157, R0.reuse, R164 ;  /* 0x000000a4009d7220 */ /* 0x040fe20000410000 */
[C---:B------:R-:W-:Y:S01]  /*62e0*/  FMUL.FTZ R170, R0.reuse, R125 ;  /* 0x0000007d00aa7220 */ /* 0x040fe20000410000 */
[----:B------:R-:W3:Y:S01]  /*62f0*/  MUFU.TANH R153, R153 ;  /* 0x0000009900997308 */ /* 0x000ee20000002400 */
[----:B------:R-:W-:Y:S01]  /*6300*/  IADD3 R144, -R133, UR49, R144 ;  /* 0x0000003185907c10 */ /* 0x000fe2000fffe190 */
        /* <DEDUP_REMOVED lines=13> */
[----:B0-----:R-:W-:Y:S01]  /*63e0*/  IMAD.IADD R131, R144, 0x1, R131 ;  /* 0x0000000190837824 */ /* 0x001fe200078e0283 */
[----:B------:R-:W0:Y:S01]  /*63f0*/  MUFU.TANH R156, R156 ;  /* 0x0000009c009c7308 */ /* 0x000e220000002400 */
[C---:B------:R-:W-:Y:S01]  /*6400*/  FMUL.FTZ R148, R0.reuse, R148 ;  /* 0x0000009400947220 */ /* 0x040fe20000410000 */
[C---:B------:R-:W-:Y:S01]  /*6410*/  FMUL.FTZ R15, R0.reuse, R138 ;  /* 0x0000008a000f7220 */ /* 0x040fe20000410000 */
[C---:B------:R-:W-:Y:S01]  /*6420*/  FMUL.FTZ R138, R0.reuse, R147 ;  /* 0x00000093008a7220 */ /* 0x040fe20000410000 */
[C---:B------:R-:W-:Y:S01]  /*6430*/  ISETP.GT.AND P1, PT, R131.reuse, RZ, PT ;  /* 0x000000ff8300720c */ /* 0x040fe20003f24270 */
[C---:B------:R-:W-:Y:S01]  /*6440*/  FMUL.FTZ R140, R0.reuse, R150 ;  /* 0x00000096008c7220 */ /* 0x040fe20000410000 */
[C---:B------:R-:W-:Y:S01]  /*6450*/  ISETP.GT.AND P2, PT, R131.reuse, 0x1, PT ;  /* 0x000000018300780c */ /* 0x040fe20003f44270 */
[----:B------:R-:W-:Y:S01]  /*6460*/  FMUL.FTZ R150, R0, R120 ;  /* 0x0000007800967220 */ /* 0x000fe20000410000 */
[----:B-1----:R-:W-:Y:S01]  /*6470*/  FSEL R149, R168, -INF , P1 ;  /* 0xff800000a8957808 */ /* 0x002fe20000800000 */
[----:B------:R-:W1:Y:S01]  /*6480*/  MUFU.TANH R155, R155 ;  /* 0x0000009b009b7308 */ /* 0x000e620000002400 */
[----:B------:R-:W-:Y:S01]  /*6490*/  ISETP.GT.AND P1, PT, R131, 0x8, PT ;  /* 0x000000088300780c */ /* 0x000fe20003f24270 */
[----:B------:R-:W-:Y:S01]  /*64a0*/  FMUL.FTZ R164, R0, R121 ;  /* 0x0000007900a47220 */ /* 0x000fe20000410000 */
[----:B--2---:R-:W-:Y:S01]  /*64b0*/  FSEL R151, R152, -INF , P2 ;  /* 0xff80000098977808 */ /* 0x004fe20001000000 */
[C---:B------:R-:W-:Y:S01]  /*64c0*/  FMUL.FTZ R104, R0.reuse, R104 ;  /* 0x0000006800687220 */ /* 0x040fe20000410000 */
[----:B------:R-:W-:Y:S01]  /*64d0*/  FMNMX.FTZ R132, R149, R5, !PT ;  /* 0x0000000595847209 */ /* 0x000fe20007810000 */
[C---:B------:R-:W-:Y:S01]  /*64e0*/  FMUL.FTZ R152, R0.reuse, R105 ;  /* 0x0000006900987220 */ /* 0x040fe20000410000 */
[----:B------:R-:W-:Y:S01]  /*64f0*/  ISETP.GT.AND P2, PT, R131, 0x9, PT ;  /* 0x000000098300780c */ /* 0x000fe20003f44270 */
[----:B------:R-:W2:Y:S01]  /*6500*/  MUFU.TANH R157, R157 ;  /* 0x0000009d009d7308 */ /* 0x000ea20000002400 */
[----:B---3--:R-:W-:Y:S01]  /*6510*/  FSEL R153, R153, -INF , P1 ;  /* 0xff80000099997808 */ /* 0x008fe20000800000 */
[C---:B------:R-:W-:Y:S01]  /*6520*/  FMUL.FTZ R105, R0.reuse, R107 ;  /* 0x0000006b00697220 */ /* 0x040fe20000410000 */
[----:B------:R-:W-:Y:S01]  /*6530*/  FMNMX.FTZ R132, R151, R132, !PT ;  /* 0x0000008497847209 */ /* 0x000fe20007810000 */
[C---:B------:R-:W-:Y:S01]  /*6540*/  FMUL.FTZ R120, R0.reuse, R123 ;  /* 0x0000007b00787220 */ /* 0x040fe20000410000 */
[----:B------:R-:W-:Y:S01]  /*6550*/  ISETP.GT.AND P1, PT, R131, 0x10, PT ;  /* 0x000000108300780c */ /* 0x000fe20003f24270 */
[----:B------:R-:W-:Y:S01]  /*6560*/  FMUL.FTZ R128, R0, R128 ;  /* 0x0000008000807220 */ /* 0x000fe20000410000 */
[----:B----4-:R-:W-:Y:S01]  /*6570*/  FSEL R163, R154, -INF , P2 ;  /* 0xff8000009aa37808 */ /* 0x010fe20001000000 */
[----:B------:R-:W3:Y:S01]  /*6580*/  MUFU.TANH R158, R158 ;  /* 0x0000009e009e7308 */ /* 0x000ee20000002400 */
        /* <DEDUP_REMOVED lines=10> */
[----:B-1----:R-:W-:Y:S01]  /*6630*/  FSEL R169, R155, -INF , P2 ;  /* 0xff8000009ba97808 */ /* 0x002fe20001000000 */
[C---:B------:R-:W-:Y:S01]  /*6640*/  FMUL.FTZ R122, R0.reuse, R127 ;  /* 0x0000007f007a7220 */ /* 0x040fe20000410000 */
[----:B------:R-:W-:Y:S01]  /*6650*/  FMNMX.FTZ R132, R167, R132, !PT ;  /* 0x00000084a7847209 */ /* 0x000fe20007810000 */
[C---:B------:R-:W-:Y:S01]  /*6660*/  FMUL.FTZ R127, R0.reuse, R134 ;  /* 0x00000086007f7220 */ /* 0x040fe20000410000 */
[----:B------:R-:W-:Y:S01]  /*6670*/  ISETP.GT.AND P2, PT, R131, 0x19, PT ;  /* 0x000000198300780c */ /* 0x000fe20003f44270 */
[----:B------:R-:W1:Y:S01]  /*6680*/  MUFU.TANH R160, R160 ;  /* 0x000000a000a07308 */ /* 0x000e620000002400 */
[----:B--2---:R-:W-:Y:S01]  /*6690*/  FSEL R165, R157, -INF , P1 ;  /* 0xff8000009da57808 */ /* 0x004fe20000800000 */
[C---:B------:R-:W-:Y:S01]  /*66a0*/  FMUL.FTZ R109, R0.reuse, R109 ;  /* 0x0000006d006d7220 */ /* 0x040fe20000410000 */
[----:B------:R-:W-:Y:S01]  /*66b0*/  FMNMX.FTZ R132, R169, R132, !PT ;  /* 0x00000084a9847209 */ /* 0x000fe20007810000 */
[C---:B------:R-:W-:Y:S01]  /*66c0*/  FMUL.FTZ R112, R0.reuse, R112 ;  /* 0x0000007000707220 */ /* 0x040fe20000410000 */
[----:B------:R-:W-:Y:S01]  /*66d0*/  ISETP.GT.AND P1, PT, R131, 0x20, PT ;  /* 0x000000208300780c */ /* 0x000fe20003f24270 */
[----:B------:R-:W-:Y:S01]  /*66e0*/  FMUL.FTZ R108, R0, R108 ;  /* 0x0000006c006c7220 */ /* 0x000fe20000410000 */
[----:B---3--:R-:W-:Y:S01]  /*66f0*/  FSEL R157, R158, -INF , P2 ;  /* 0xff8000009e9d7808 */ /* 0x008fe20001000000 */
[----:B------:R-:W2:Y:S01]  /*6700*/  MUFU.TANH R161, R161 ;  /* 0x000000a100a17308 */ /* 0x000ea20000002400 */
[----:B------:R-:W-:Y:S01]  /*6710*/  FMNMX.FTZ R132, R165, R132, !PT ;  /* 0x00000084a5847209 */ /* 0x000fe20007810000 */
[C---:B------:R-:W-:Y:S01]  /*6720*/  FMUL.FTZ R88, R0.reuse, R88 ;  /* 0x0000005800587220 */ /* 0x040fe20000410000 */
[----:B------:R-:W-:Y:S01]  /*6730*/  ISETP.GT.AND P2, PT, R131, 0x21, PT ;  /* 0x000000218300780c */ /* 0x000fe20003f44270 */
[C---:B------:R-:W-:Y:S01]  /*6740*/  FMUL.FTZ R113, R0.reuse, R113 ;  /* 0x0000007100717220 */ /* 0x040fe20000410000 */
[----:B0-----:R-:W-:Y:S01]  /*6750*/  FSEL R159, R159, -INF , P1 ;  /* 0xff8000009f9f7808 */ /* 0x001fe20000800000 */
[C---:B------:R-:W-:Y:S01]  /*6760*/  FMUL.FTZ R116, R0.reuse, R116 ;  /* 0x0000007400747220 */ /* 0x040fe20000410000 */
[----:B------:R-:W-:Y:S01]  /*6770*/  FMNMX.FTZ R132, R157, R132, !PT ;  /* 0x000000849d847209 */ /* 0x000fe20007810000 */
[----:B------:R-:W0:Y:S01]  /*6780*/  MUFU.TANH R141, R141 ;  /* 0x0000008d008d7308 */ /* 0x000e220000002400 */
[----:B------:R-:W-:Y:S01]  /*6790*/  ISETP.GT.AND P1, PT, R131, 0x28, PT ;  /* 0x000000288300780c */ /* 0x000fe20003f24270 */
[----:B------:R-:W-:Y:S01]  /*67a0*/  FMUL.FTZ R90, R0, R90 ;  /* 0x0000005a005a7220 */ /* 0x000fe20000410000 */
        /* <DEDUP_REMOVED lines=11> */
[C---:B------:R-:W-:Y:S01]  /*6860*/  FMUL.FTZ R99, R0.reuse, R99 ;  /* 0x0000006300637220 */ /* 0x040fe20000410000 */
[----:B------:R-:W-:Y:S01]  /*6870*/  FMNMX.FTZ R132, R147, R132, !PT ;  /* 0x0000008493847209 */ /* 0x000fe20007810000 */
[----:B------:R-:W2:Y:S01]  /*6880*/  MUFU.TANH R142, R142 ;  /* 0x0000008e008e7308 */ /* 0x000ea20000002400 */
[----:B0-----:R-:W-:Y:S01]  /*6890*/  FSEL R145, R141, -INF , P2 ;  /* 0xff8000008d917808 */ /* 0x001fe20001000000 */
[----:B------:R-:W-:Y:S01]  /*68a0*/  FMUL.FTZ R103, R0, R103 ;  /* 0x0000006700677220 */ /* 0x000fe20000410000 */
[----:B------:R-:W-:Y:S01]  /*68b0*/  ISETP.GT.AND P2, PT, R131, 0x31, PT ;  /* 0x000000318300780c */ /* 0x000fe20003f44270 */
[----:B------:R-:W-:Y:S01]  /*68c0*/  ULEA UR6, UR44, UR43, 0x3 ;  /* 0x0000002b2c067291 */ /* 0x000fe2000f8e183f */
[----:B------:R-:W-:-:S03]  /*68d0*/  FMNMX.FTZ R132, R145, R132, !PT ;  /* 0x0000008491847209 */ /* 0x000fc60007810000 */
[----:B------:R-:W0:Y:S01]  /*68e0*/  MUFU.TANH R148, R148 ;  /* 0x0000009400947308 */ /* 0x000e220000002400 */
[----:B-1----:R-:W-:Y:S01]  /*68f0*/  FSEL R143, R143, -INF , P1 ;  /* 0xff8000008f8f7808 */ /* 0x002fe20000800000 */
[----:B------:R-:W-:Y:S01]  /*6900*/  UIADD3 UR6, UR6, 0x22840, URZ ;  /* 0x0002284006067890 */ /* 0x000fe2000fffe03f */
[----:B------:R-:W-:Y:S02]  /*6910*/  ISETP.GT.AND P1, PT, R131, 0x38, PT ;  /* 0x000000388300780c */ /* 0x000fe40003f24270 */
[----:B------:R-:W-:Y:S01]  /*6920*/  FMNMX.FTZ R107, R143, R132, !PT ;  /* 0x000000848f6b7209 */ /* 0x000fe20007810000 */
[----:B------:R-:W-:Y:S02]  /*6930*/  UPRMT UR6, UR41, 0x654, UR6 ;  /* 0x0000065429067896 */ /* 0x000fe40008000006 */
[----:B------:R-:W1:Y:S01]  /*6940*/  MUFU.TANH R162, R162 ;  /* 0x000000a200a27308 */ /* 0x000e620000002400 */
[----:B--2---:R-:W-:Y:S02]  /*6950*/  FSEL R142, R142, -INF , P2 ;  /* 0xff8000008e8e7808 */ /* 0x004fe40001000000 */
[----:B------:R-:W-:-:S04]  /*6960*/  ISETP.GT.AND P2, PT, R131, 0x39, PT ;  /* 0x000000398300780c */ /* 0x000fc80003f44270 */
[----:B------:R-:W-:Y:S01]  /*6970*/  SYNCS.ARRIVE.TRANS64.RED.A1T0 RZ, [UR6], RZ ;  /* 0x000000ffffff79a7 */ /* 0x000fe20008100406 */
[----:B------:R-:W2:Y:S01]  /*6980*/  MUFU.TANH R150, R150 ;  /* 0x0000009600967308 */ /* 0x000ea20000002400 */
[----:B0-----:R-:W-:Y:S02]  /*6990*/  FSEL R141, R148, -INF , P1 ;  /* 0xff800000948d7808 */ /* 0x001fe40000800000 */
[----:B------:R-:W-:-:S05]  /*69a0*/  ISETP.GT.AND P1, PT, R131, 0x40, PT ;  /* 0x000000408300780c */ /* 0x000fca0003f24270 */
[----:B------:R-:W0:Y:S01]  /*69b0*/  MUFU.TANH R164, R164 ;  /* 0x000000a400a47308 */ /* 0x000e220000002400 */
[----:B-1----:R-:W-:Y:S02]  /*69c0*/  FSEL R135, R162, -INF , P2 ;  /* 0xff800000a2877808 */ /* 0x002fe40001000000 */
[----:B------:R-:W-:-:S05]  /*69d0*/  ISETP.GT.AND P2, PT, R131, 0x41, PT ;  /* 0x000000418300780c */ /* 0x000fca0003f44270 */
[----:B------:R1:W-:Y:S01]  /*69e0*/  MUFU.TANH R168, R104 ;  /* 0x0000006800a87308 */ /* 0x0003e20000002400 */
[----:B--2---:R-:W-:Y:S02]  /*69f0*/  FSEL R134, R150, -INF , P1 ;  /* 0xff80000096867808 */ /* 0x004fe40000800000 */
[----:B------:R-:W-:-:S05]  /*6a00*/  ISETP.GT.AND P1, PT, R131, 0x48, PT ;  /* 0x000000488300780c */ /* 0x000fca0003f24270 */
[----:B------:R-:W2:Y:S01]  /*6a10*/  MUFU.TANH R166, R166 ;  /* 0x000000a600a67308 */ /* 0x000ea20000002400 */
[----:B-1----:R-:W-:Y:S01]  /*6a20*/  FMUL.FTZ R104, R0, R106 ;  /* 0x0000006a00687220 */ /* 0x002fe20000410000 */
[----:B------:R-:W-:Y:S02]  /*6a30*/  FMNMX.FTZ R106, R142, R107, !PT ;  /* 0x0000006b8e6a7209 */ /* 0x000fe40007810000 */
[----:B0-----:R-:W-:Y:S02]  /*6a40*/  FSEL R133, R164, -INF , P2 ;  /* 0xff800000a4857808 */ /* 0x001fe40001000000 */
[----:B------:R-:W-:Y:S02]  /*6a50*/  FMNMX.FTZ R106, R141, R106, !PT ;  /* 0x0000006a8d6a7209 */ /* 0x000fe40007810000 */
[----:B------:R-:W0:Y:S01]  /*6a60*/  MUFU.TANH R170, R170 ;  /* 0x000000aa00aa7308 */ /* 0x000e220000002400 */
[----:B------:R-:W-:Y:S02]  /*6a70*/  ISETP.GT.AND P2, PT, R131, 0x49, PT ;  /* 0x000000498300780c */ /* 0x000fe40003f44270 */
[----:B------:R-:W-:-:S04]  /*6a80*/  FMNMX.FTZ R107, R135, R106, !PT ;  /* 0x0000006a876b7209 */ /* 0x000fc80007810000 */
[----:B------:R-:W-:Y:S01]  /*6a90*/  FMNMX.FTZ R106, R134, R107, !PT ;  /* 0x0000006b866a7209 */ /* 0x000fe20007810000 */
[----:B------:R-:W-:Y:S01]  /*6aa0*/  MUFU.TANH R128, R128 ;  /* 0x0000008000807308 */ /* 0x000fe20000002400 */
[----:B--2---:R-:W-:Y:S01]  /*6ab0*/  FSEL R132, R166, -INF , P1 ;  /* 0xff800000a6847808 */ /* 0x004fe20000800000 */
[C---:B------:R-:W-:Y:S01]  /*6ac0*/  FMUL.FTZ R107, R0.reuse, R117 ;  /* 0x00000075006b7220 */ /* 0x040fe20000410000 */
[----:B------:R-:W-:Y:S01]  /*6ad0*/  ISETP.GT.AND P1, PT, R131, 0x50, PT ;  /* 0x000000508300780c */ /* 0x000fe20003f24270 */
[----:B------:R-:W-:-:S04]  /*6ae0*/  FMUL.FTZ R166, R0, R118 ;  /* 0x0000007600a67220 */ /* 0x000fc80000410000 */
        /* <DEDUP_REMOVED lines=12> */
[----:B------:R-:W1:Y:S01]  /*6bb0*/  MUFU.TANH R152, R152 ;  /* 0x0000009800987308 */ /* 0x000e620000002400 */
[----:B--2---:R-:W-:Y:S02]  /*6bc0*/  FSEL R112, R128, -INF , P1 ;  /* 0xff80000080707808 */ /* 0x004fe40000800000 */
[----:B------:R-:W-:-:S05]  /*6bd0*/  ISETP.GT.AND P1, PT, R131, 0x58, PT ;  /* 0x000000588300780c */ /* 0x000fca0003f24270 */
[----:B------:R2:W-:Y:S08]  /*6be0*/  MUFU.TANH R160, R107 ;  /* 0x0000006b00a07308 */ /* 0x0005f00000002400 */
[----:B------:R4:W5:Y:S01]  /*6bf0*/  MUFU.TANH R154, R108 ;  /* 0x0000006c009a7308 */ /* 0x0009620000002400 */
[----:B--2---:R-:W-:Y:S01]  /*6c00*/  FMNMX.FTZ R107, R112, R109, !PT ;  /* 0x0000006d706b7209 */ /* 0x004fe20007810000 */
[----:B------:R-:W-:Y:S01]  /*6c10*/  FMUL.FTZ R109, R0, R89 ;  /* 0x00000059006d7220 */ /* 0x000fe20000410000 */
[----:B0-----:R-:W-:-:S02]  /*6c20*/  FSEL R89, R130, -INF , P1 ;  /* 0xff80000082597808 */ /* 0x001fc40000800000 */
[----:B------:R-:W-:-:S03]  /*6c30*/  ISETP.GT.AND P1, PT, R131, 0x60, PT ;  /* 0x000000608300780c */ /* 0x000fc60003f24270 */
[----:B------:R0:W-:Y:S01]  /*6c40*/  MUFU.TANH R162, R88 ;  /* 0x0000005800a27308 */ /* 0x0001e20000002400 */
[----:B----4-:R-:W-:Y:S02]  /*6c50*/  FMNMX.FTZ R108, R106, R107, !PT ;  /* 0x0000006b6a6c7209 */ /* 0x010fe40007810000 */
[----:B---3--:R-:W-:Y:S02]  /*6c60*/  FSEL R107, R171, -INF , P2 ;  /* 0xff800000ab6b7808 */ /* 0x008fe40001000000 */
[----:B------:R-:W-:Y:S02]  /*6c70*/  FMNMX.FTZ R108, R89, R108, !PT ;  /* 0x0000006c596c7209 */ /* 0x000fe40007810000 */
[----:B------:R-:W-:Y:S01]  /*6c80*/  ISETP.GT.AND P2, PT, R131, 0x61, PT ;  /* 0x000000618300780c */ /* 0x000fe20003f44270 */
[----:B------:R2:W3:Y:S01]  /*6c90*/  MUFU.TANH R148, R113 ;  /* 0x0000007100947308 */ /* 0x0004e20000002400 */
[----:B0-----:R-:W-:Y:S01]  /*6ca0*/  FMUL.FTZ R88, R0, R92 ;  /* 0x0000005c00587220 */ /* 0x001fe20000410000 */
[----:B------:R-:W-:-:S02]  /*6cb0*/  FSEL R92, R168, -INF , P1 ;  /* 0xff800000a85c7808 */ /* 0x000fc40000800000 */
[----:B------:R-:W-:-:S04]  /*6cc0*/  ISETP.GT.AND P1, PT, R131, 0x68, PT ;  /* 0x000000688300780c */ /* 0x000fc80003f24270 */
[----:B------:R0:W4:Y:S01]  /*6cd0*/  MUFU.TANH R150, R116 ;  /* 0x0000007400967308 */ /* 0x0001220000002400 */
[----:B--2---:R-:W-:Y:S02]  /*6ce0*/  FMNMX.FTZ R113, R107, R108, !PT ;  /* 0x0000006c6b717209 */ /* 0x004fe40007810000 */
[----:B-1----:R-:W-:Y:S02]  /*6cf0*/  FSEL R108, R152, -INF , P2 ;  /* 0xff800000986c7808 */ /* 0x002fe40001000000 */
[----:B------:R-:W-:Y:S02]  /*6d00*/  FMNMX.FTZ R113, R92, R113, !PT ;  /* 0x000000715c717209 */ /* 0x000fe40007810000 */
[----:B------:R-:W-:Y:S01]  /*6d10*/  ISETP.GT.AND P2, PT, R131, 0x69, PT ;  /* 0x000000698300780c */ /* 0x000fe20003f44270 */
[----:B------:R1:W2:Y:S01]  /*6d20*/  MUFU.TANH R130, R109 ;  /* 0x0000006d00827308 */ /* 0x0002a20000002400 */
[----:B0-----:R-:W-:Y:S01]  /*6d30*/  FMUL.FTZ R116, R0, R93 ;  /* 0x0000005d00747220 */ /* 0x001fe20000410000 */
[----:B-----5:R-:W-:-:S02]  /*6d40*/  FSEL R93, R154, -INF , P1 ;  /* 0xff8000009a5d7808 */ /* 0x020fc40000800000 */
[----:B------:R-:W-:Y:S02]  /*6d50*/  FMNMX.FTZ R128, R108, R113, !PT ;  /* 0x000000716c807209 */ /* 0x000fe40007810000 */
[----:B------:R-:W-:Y:S02]  /*6d60*/  ISETP.GT.AND P1, PT, R131, 0x70, PT ;  /* 0x000000708300780c */ /* 0x000fe40003f24270 */
[----:B------:R-:W-:Y:S01]  /*6d70*/  FMNMX.FTZ R128, R93, R128, !PT ;  /* 0x000000805d807209 */ /* 0x000fe20007810000 */
[----:B------:R0:W5:Y:S01]  /*6d80*/  MUFU.TANH R164, R88 ;  /* 0x0000005800a47308 */ /* 0x0001620000002400 */
[----:B-1----:R-:W-:Y:S02]  /*6d90*/  FSEL R109, R156, -INF , P2 ;  /* 0xff8000009c6d7808 */ /* 0x002fe40001000000 */
[----:B------:R-:W-:Y:S02]  /*6da0*/  ISETP.GT.AND P2, PT, R131, 0x71, PT ;  /* 0x000000718300780c */ /* 0x000fe40003f44270 */
[----:B------:R-:W-:-:S02]  /*6db0*/  FMNMX.FTZ R129, R109, R128, !PT ;  /* 0x000000806d817209 */ /* 0x000fc40007810000 */
[----:B---3--:R-:W-:Y:S01]  /*6dc0*/  FSEL R113, R148, -INF , P2 ;  /* 0xff80000094717808 */ /* 0x008fe20001000000 */
[----:B------:R1:W3:Y:S01]  /*6dd0*/  MUFU.TANH R152, R116 ;  /* 0x0000007400987308 */ /* 0x0002e20000002400 */
[----:B0-----:R-:W-:Y:S01]  /*6de0*/  FMUL.FTZ R88, R0, R96 ;  /* 0x0000006000587220 */ /* 0x001fe20000410000 */
[----:B------:R-:W-:Y:S01]  /*6df0*/  FSEL R96, R158, -INF , P1 ;  /* 0xff8000009e607808 */ /* 0x000fe20000800000 */
[----:B------:R-:W-:Y:S01]  /*6e00*/  FMUL.FTZ R148, R0, R101 ;  /* 0x0000006500947220 */ /* 0x000fe20000410000 */
[C---:B------:R-:W-:Y:S02]  /*6e10*/  ISETP.GT.AND P1, PT, R131.reuse, 0x78, PT ;  /* 0x000000788300780c */ /* 0x040fe40003f24270 */
[----:B------:R-:W-:Y:S02]  /*6e20*/  ISETP.GT.AND P2, PT, R131, 0x79, PT ;  /* 0x000000798300780c */ /* 0x000fe40003f44270 */
[----:B------:R0:W3:Y:S01]  /*6e30*/  MUFU.TANH R154, R88 ;  /* 0x00000058009a7308 */ /* 0x0000e20000002400 */
[----:B-1----:R-:W-:Y:S01]  /*6e40*/  FMNMX.FTZ R116, R96, R129, !PT ;  /* 0x0000008160747209 */ /* 0x002fe20007810000 */
[----:B------:R-:W-:Y:S01]  /*6e50*/  FMUL.FTZ R129, R0, R97 ;  /* 0x0000006100817220 */ /* 0x000fe20000410000 */
[----:B----4-:R-:W-:-:S02]  /*6e60*/  FSEL R97, R150, -INF , P1 ;  /* 0xff80000096617808 */ /* 0x010fc40000800000 */
[----:B------:R-:W-:Y:S02]  /*6e70*/  FMNMX.FTZ R128, R113, R116, !PT ;  /* 0x0000007471807209 */ /* 0x000fe40007810000 */
[----:B------:R-:W-:Y:S01]  /*6e80*/  ISETP.GT.AND P1, PT, R131, 0x80, PT ;  /* 0x000000808300780c */ /* 0x000fe20003f24270 */
[----:B------:R3:W1:Y:S01]  /*6e90*/  MUFU.TANH R150, R129 ;  /* 0x0000008100967308 */ /* 0x0006620000002400 */
[----:B------:R-:W-:Y:S01]  /*6ea0*/  FSEL R116, R160, -INF , P2 ;  /* 0xff800000a0747808 */ /* 0x000fe20001000000 */
[C---:B0-----:R-:W-:Y:S01]  /*6eb0*/  FMUL.FTZ R88, R0.reuse, R100 ;  /* 0x0000006400587220 */ /* 0x041fe20000410000 */
[----:B------:R-:W-:Y:S01]  /*6ec0*/  FMNMX.FTZ R161, R97, R128, !PT ;  /* 0x0000008061a17209 */ /* 0x000fe20007810000 */
[----:B------:R-:W-:Y:S01]  /*6ed0*/  FMUL.FTZ R160, R0, R110 ;  /* 0x0000006e00a07220 */ /* 0x000fe20000410000 */
[C---:B------:R-:W-:Y:S02]  /*6ee0*/  ISETP.GT.AND P2, PT, R131.reuse, 0x81, PT ;  /* 0x000000818300780c */ /* 0x040fe40003f44270 */
[----:B------:R-:W-:Y:S01]  /*6ef0*/  FSEL R100, R162, -INF , P1 ;  /* 0xff800000a2647808 */ /* 0x000fe20000800000 */
[----:B------:R0:W4:Y:S01]  /*6f00*/  MUFU.TANH R156, R88 ;  /* 0x00000058009c7308 */ /* 0x0001220000002400 */
[----:B------:R-:W-:Y:S01]  /*6f10*/  FMNMX.FTZ R161, R116, R161, !PT ;  /* 0x000000a174a17209 */ /* 0x000fe20007810000 */
[C---:B------:R-:W-:Y:S01]  /*6f20*/  FMUL.FTZ R162, R0.reuse, R114 ;  /* 0x0000007200a27220 */ /* 0x040fe20000410000 */
[C---:B------:R-:W-:Y:S01]  /*6f30*/  ISETP.GT.AND P1, PT, R131.reuse, 0x88, PT ;  /* 0x000000888300780c */ /* 0x040fe20003f24270 */
[----:B------:R-:W-:Y:S01]  /*6f40*/  FMUL.FTZ R114, R0, R119 ;  /* 0x0000007700727220 */ /* 0x000fe20000410000 */
[----:B--2---:R-:W-:Y:S01]  /*6f50*/  FSEL R128, R130, -INF , P2 ;  /* 0xff80000082807808 */ /* 0x004fe20001000000 */
[----:B------:R-:W-:Y:S01]  /*6f60*/  IMAD.U32 R119, RZ, RZ, UR28 ;  /* 0x0000001cff777e24 */ /* 0x000fe2000f8e00ff */
[----:B------:R-:W-:Y:S01]  /*6f70*/  FMNMX.FTZ R161, R100, R161, !PT ;  /* 0x000000a164a17209 */ /* 0x000fe20007810000 */
[----:B------:R-:W2:Y:S01]  /*6f80*/  MUFU.TANH R148, R148 ;  /* 0x0000009400947308 */ /* 0x000ea20000002400 */
[----:B------:R-:W-:-:S02]  /*6f90*/  ISETP.GT.AND P2, PT, R131, 0x89, PT ;  /* 0x000000898300780c */ /* 0x000fc40003f44270 */
[----:B-----5:R-:W-:Y:S01]  /*6fa0*/  FSEL R101, R164, -INF , P1 ;  /* 0xff800000a4657808 */ /* 0x020fe20000800000 */
[----:B------:R-:W-:Y:S01]  /*6fb0*/  FMUL.FTZ R164, R0, R115 ;  /* 0x0000007300a47220 */ /* 0x000fe20000410000 */
[----:B------:R-:W-:Y:S01]  /*6fc0*/  FMNMX.FTZ R130, R128, R161, !PT ;  /* 0x000000a180827209 */ /* 0x000fe20007810000 */
[----:B------:R-:W-:Y:S01]  /*6fd0*/  FMUL.FTZ R115, R0, R102 ;  /* 0x0000006600737220 */ /* 0x000fe20000410000 */
[----:B------:R-:W-:Y:S01]  /*6fe0*/  ISETP.GT.AND P1, PT, R131, 0x90, PT ;  /* 0x000000908300780c */ /* 0x000fe20003f24270 */
[----:B------:R-:W5:Y:S01]  /*6ff0*/  MUFU.TANH R7, R7 ;  /* 0x0000000700077308 */ /* 0x000f620000002400 */
[----:B---3--:R-:W-:Y:S02]  /*7000*/  FSEL R129, R152, -INF , P2 ;  /* 0xff80000098817808 */ /* 0x008fe40001000000 */
[----:B0-----:R-:W-:Y:S02]  /*7010*/  FMNMX.FTZ R88, R101, R130, !PT ;  /* 0x0000008265587209 */ /* 0x001fe40007810000 */
[----:B------:R-:W-:-:S02]  /*7020*/  ISETP.GT.AND P2, PT, R131, 0x91, PT ;  /* 0x000000918300780c */ /* 0x000fc40003f44270 */
[----:B------:R-:W-:Y:S01]  /*7030*/  FSEL R130, R154, -INF , P1 ;  /* 0xff8000009a827808 */ /* 0x000fe20000800000 */
[----:B------:R-:W0:Y:S01]  /*7040*/  MUFU.TANH R8, R8 ;  /* 0x0000000800087308 */ /* 0x000e220000002400 */
[----:B------:R-:W-:Y:S02]  /*7050*/  FMNMX.FTZ R161, R129, R88, !PT ;  /* 0x0000005881a17209 */ /* 0x000fe40007810000 */
[C---:B------:R-:W-:Y:S02]  /*7060*/  ISETP.GT.AND P1, PT, R131.reuse, 0x98, PT ;  /* 0x000000988300780c */ /* 0x040fe40003f24270 */
[----:B-1----:R-:W-:Y:S02]  /*7070*/  FSEL R110, R150, -INF , P2 ;  /* 0xff800000966e7808 */ /* 0x002fe40001000000 */
[----:B------:R-:W-:Y:S01]  /*7080*/  FMNMX.FTZ R171, R130, R161, !PT ;  /* 0x000000a182ab7209 */ /* 0x000fe20007810000 */
[----:B------:R-:W-:Y:S01]  /*7090*/  FMUL.FTZ R161, R0, R111 ;  /* 0x0000006f00a17220 */ /* 0x000fe20000410000 */
[----:B------:R-:W-:Y:S01]  /*70a0*/  ISETP.GT.AND P2, PT, R131, 0x99, PT ;  /* 0x000000998300780c */ /* 0x000fe20003f44270 */
[----:B------:R-:W1:Y:S01]  /*70b0*/  MUFU.TANH R9, R9 ;  /* 0x0000000900097308 */ /* 0x000e620000002400 */
[----:B----4-:R-:W-:-:S02]  /*70c0*/  FSEL R111, R156, -INF , P1 ;  /* 0xff8000009c6f7808 */ /* 0x010fc40000800000 */
[----:B------:R-:W-:Y:S02]  /*70d0*/  FMNMX.FTZ R88, R110, R171, !PT ;  /* 0x000000ab6e587209 */ /* 0x000fe40007810000 */
[----:B--2---:R-:W-:Y:S02]  /*70e0*/  FSEL R131, R148, -INF , P2 ;  /* 0xff80000094837808 */ /* 0x004fe40001000000 */
[----:B------:R-:W-:Y:S01]  /*70f0*/  FMNMX.FTZ R88, R111, R88, !PT ;  /* 0x000000586f587209 */ /* 0x000fe20007810000 */
[----:B------:R-:W2:Y:S03]  /*7100*/  MUFU.TANH R10, R10 ;  /* 0x0000000a000a7308 */ /* 0x000ea60000002400 */
[----:B------:R-:W-:-:S05]  /*7110*/  FMNMX.FTZ R88, R131, R88, !PT ;  /* 0x0000005883587209 */ /* 0x000fca0007810000 */
[----:B------:R-:W3:Y:S01]  /*7120*/  SHFL.BFLY PT, R171, R88, 0x2, 0x1f ;  /* 0x0c401f0058ab7f89 */ /* 0x000ee200000e0000 */
[----:B------:R-:W4:Y:S08]  /*7130*/  MUFU.TANH R11, R11 ;  /* 0x0000000b000b7308 */ /* 0x000f300000002400 */
[----:B------:R-:W4:Y:S08]  /*7140*/  MUFU.TANH R12, R12 ;  /* 0x0000000c000c7308 */ /* 0x000f300000002400 */
[----:B------:R-:W4:Y:S01]  /*7150*/  MUFU.TANH R13, R13 ;  /* 0x0000000d000d7308 */ /* 0x000f220000002400 */
[----:B---3--:R-:W-:-:S07]  /*7160*/  FMNMX.FTZ R171, R88, R171, !PT ;  /* 0x000000ab58ab7209 */ /* 0x008fce0007810000 */
[----:B------:R-:W3:Y:S01]  /*7170*/  MUFU.TANH R14, R14 ;  /* 0x0000000e000e7308 */ /* 0x000ee20000002400 */
[----:B------:R-:W5:Y:S07]  /*7180*/  SHFL.BFLY PT, R88, R171, 0x1, 0x1f ;  /* 0x0c201f00ab587f89 */ /* 0x000f6e00000e0000 */
[----:B------:R-:W3:Y:S08]  /*7190*/  MUFU.TANH R15, R15 ;  /* 0x0000000f000f7308 */ /* 0x000ef00000002400 */
[----:B------:R-:W3:Y:S08]  /*71a0*/  MUFU.TANH R20, R20 ;  /* 0x0000001400147308 */ /* 0x000ef00000002400 */
[----:B------:R-:W3:Y:S01]  /*71b0*/  MUFU.TANH R21, R21 ;  /* 0x0000001500157308 */ /* 0x000ee20000002400 */
[----:B-----5:R-:W-:-:S02]  /*71c0*/  FMNMX.FTZ R88, R171, R88, !PT ;  /* 0x00000058ab587209 */ /* 0x020fc40007810000 */
        /* <DEDUP_REMOVED lines=14> */
[----:B-----5:R-:W-:-:S01]  /*72b0*/  FFMA.FTZ R146, R157, UR28, -R102 ;  /* 0x0000001c9d927c23 */ /* 0x020fc20008010866 */
[--C-:B------:R-:W-:Y:S01]  /*72c0*/  FFMA.FTZ R159, R159, UR28, -R102.reuse ;  /* 0x0000001c9f9f7c23 */ /* 0x100fe20008010866 */
[----:B------:R-:W-:-:S01]  /*72d0*/  FFMA.FTZ R107, R107, UR28, -R102 ;  /* 0x0000001c6b6b7c23 */ /* 0x000fc20008010866 */
[----:B0-----:R-:W-:-:S02]  /*72e0*/  IMAD.IADD R163, R144, 0x1, R171 ;  /* 0x0000000190a37824 */ /* 0x001fc400078e02ab */
[----:B------:R-:W-:-:S01]  /*72f0*/  FFMA.FTZ R119, R151, UR28, -R102 ;  /* 0x0000001c97777c23 */ /* 0x000fc20008010866 */
[--C-:B------:R-:W-:Y:S01]  /*7300*/  FFMA.FTZ R150, R167, UR28, -R102.reuse ;  /* 0x0000001ca7967c23 */ /* 0x100fe20008010866 */
[----:B------:R-:W-:-:S01]  /*7310*/  FFMA.FTZ R151, R169, UR28, -R102 ;  /* 0x0000001ca9977c23 */ /* 0x000fc20008010866 */
[----:B------:R-:W0:Y:S01]  /*7320*/  MUFU.TANH R140, R140 ;  /* 0x0000008c008c7308 */ /* 0x000e220000002400 */
[----:B------:R-:W-:Y:S01]  /*7330*/  ISETP.GT.AND P2, PT, R163, RZ, PT ;  /* 0x000000ffa300720c */ /* 0x000fe20003f44270 */
[--C-:B------:R-:W-:Y:S01]  /*7340*/  FFMA.FTZ R165, R165, UR28, -R102.reuse ;  /* 0x0000001ca5a57c23 */ /* 0x100fe20008010866 */
[----:B------:R-:W-:Y:S01]  /*7350*/  ISETP.GT.AND P3, PT, R163, 0x1, PT ;  /* 0x00000001a300780c */ /* 0x000fe20003f64270 */
[--C-:B------:R-:W-:Y:S01]  /*7360*/  FFMA.FTZ R132, R132, UR28, -R102.reuse ;  /* 0x0000001c84847c23 */ /* 0x100fe20008010866 */
[----:B------:R-:W-:Y:S01]  /*7370*/  FSEL R153, R7, -INF , P2 ;  /* 0xff80000007997808 */ /* 0x000fe20001000000 */
[--C-:B------:R-:W-:Y:S01]  /*7380*/  FFMA.FTZ R117, R117, UR28, -R102.reuse ;  /* 0x0000001c75757c23 */ /* 0x100fe20008010866 */
[----:B------:R-:W-:Y:S01]  /*7390*/  ISETP.GT.AND P2, PT, R163, 0x8, PT ;  /* 0x00000008a300780c */ /* 0x000fe20003f44270 */
[----:B------:R-:W5:Y:S01]  /*73a0*/  MUFU.TANH R139, R139 ;  /* 0x0000008b008b7308 */ /* 0x000f620000002400 */
        /* <DEDUP_REMOVED lines=12> */
[----:B--2---:R-:W-:Y:S01]  /*7470*/  FSEL R10, R10, -INF , P3 ;  /* 0xff8000000a0a7808 */ /* 0x004fe20001800000 */
[--C-:B------:R-:W-:Y:S01]  /*7480*/  FFMA.FTZ R97, R97, UR28, -R102.reuse ;  /* 0x0000001c61617c23 */ /* 0x100fe20008010866 */
[----:B------:R-:W-:Y:S01]  /*7490*/  FMNMX.FTZ R7, R144, R7, !PT ;  /* 0x0000000790077209 */ /* 0x000fe20007810000 */
[----:B------:R-:W2:Y:S01]  /*74a0*/  MUFU.TANH R120, R120 ;  /* 0x0000007800787308 */ /* 0x000ea20000002400 */
[----:B------:R-:W-:Y:S01]  /*74b0*/  ISETP.GT.AND P3, PT, R163, 0x11, PT ;  /* 0x00000011a300780c */ /* 0x000fe20003f64270 */
[--C-:B------:R-:W-:Y:S01]  /*74c0*/  FFMA.FTZ R116, R116, UR28, -R102.reuse ;  /* 0x0000001c74747c23 */ /* 0x100fe20008010866 */
[----:B----4-:R-:W-:Y:S01]  /*74d0*/  FSEL R11, R11, -INF , P2 ;  /* 0xff8000000b0b7808 */ /* 0x010fe20001000000 */
[--C-:B------:R-:W-:Y:S01]  /*74e0*/  FFMA.FTZ R100, R100, UR28, -R102.reuse ;  /* 0x0000001c64647c23 */ /* 0x100fe20008010866 */
[----:B------:R-:W-:Y:S01]  /*74f0*/  FMNMX.FTZ R152, R10, R7, !PT ;  /* 0x000000070a987209 */ /* 0x000fe20007810000 */
[--C-:B------:R-:W-:Y:S01]  /*7500*/  FFMA.FTZ R101, R101, UR28, -R102.reuse ;  /* 0x0000001c65657c23 */ /* 0x100fe20008010866 */
[----:B------:R-:W-:Y:S01]  /*7510*/  ISETP.GT.AND P2, PT, R163, 0x18, PT ;  /* 0x00000018a300780c */ /* 0x000fe20003f44270 */
[----:B------:R-:W4:Y:S01]  /*7520*/  MUFU.TANH R123, R123 ;  /* 0x0000007b007b7308 */ /* 0x000f220000002400 */
[----:B------:R-:W-:Y:S01]  /*7530*/  FSEL R12, R12, -INF , P3 ;  /* 0xff8000000c0c7808 */ /* 0x000fe20001800000 */
[--C-:B------:R-:W-:Y:S01]  /*7540*/  FFMA.FTZ R110, R110, UR28, -R102.reuse ;  /* 0x0000001c6e6e7c23 */ /* 0x100fe20008010866 */
[----:B------:R-:W-:Y:S01]  /*7550*/  FMNMX.FTZ R7, R11, R152, !PT ;  /* 0x000000980b077209 */ /* 0x000fe20007810000 */
[----:B------:R-:W-:Y:S01]  /*7560*/  FFMA.FTZ R111, R111, UR28, -R102 ;  /* 0x0000001c6f6f7c23 */ /* 0x000fe20008010866 */
[----:B------:R-:W-:-:S02]  /*7570*/  ISETP.GT.AND P3, PT, R163, 0x19, PT ;  /* 0x00000019a300780c */ /* 0x000fc40003f64270 */
[----:B------:R-:W-:Y:S01]  /*7580*/  FSEL R152, R13, -INF , P2 ;  /* 0xff8000000d987808 */ /* 0x000fe20001000000 */
[----:B------:R-:W4:Y:S01]  /*7590*/  MUFU.TANH R122, R122 ;  /* 0x0000007a007a7308 */ /* 0x000f220000002400 */
[----:B------:R-:W-:Y:S02]  /*75a0*/  FMNMX.FTZ R7, R12, R7, !PT ;  /* 0x000000070c077209 */ /* 0x000fe40007810000 */
[C---:B------:R-:W-:Y:S02]  /*75b0*/  ISETP.GT.AND P2, PT, R163.reuse, 0x20, PT ;  /* 0x00000020a300780c */ /* 0x040fe40003f44270 */
[----:B---3--:R-:W-:Y:S02]  /*75c0*/  FSEL R14, R14, -INF , P3 ;  /* 0xff8000000e0e7808 */ /* 0x008fe40001800000 */
[----:B------:R-:W-:Y:S01]  /*75d0*/  FMNMX.FTZ R7, R152, R7, !PT ;  /* 0x0000000798077209 */ /* 0x000fe20007810000 */
[----:B------:R-:W3:Y:S01]  /*75e0*/  MUFU.TANH R125, R125 ;  /* 0x0000007d007d7308 */ /* 0x000ee20000002400 */
[----:B------:R-:W-:-:S02]  /*75f0*/  ISETP.GT.AND P3, PT, R163, 0x21, PT ;  /* 0x00000021a300780c */ /* 0x000fc40003f64270 */
[----:B------:R-:W-:Y:S02]  /*7600*/  FSEL R15, R15, -INF , P2 ;  /* 0xff8000000f0f7808 */ /* 0x000fe40001000000 */
[----:B------:R-:W-:Y:S02]  /*7610*/  FMNMX.FTZ R156, R14, R7, !PT ;  /* 0x000000070e9c7209 */ /* 0x000fe40007810000 */
[----:B------:R-:W-:Y:S01]  /*7620*/  ISETP.GT.AND P2, PT, R163, 0x28, PT ;  /* 0x00000028a300780c */ /* 0x000fe20003f44270 */
[----:B------:R-:W3:Y:S01]  /*7630*/  MUFU.TANH R124, R124 ;  /* 0x0000007c007c7308 */ /* 0x000ee20000002400 */
[----:B------:R-:W-:Y:S02]  /*7640*/  FSEL R20, R20, -INF , P3 ;  /* 0xff80000014147808 */ /* 0x000fe40001800000 */
[----:B------:R-:W-:Y:S02]  /*7650*/  FMNMX.FTZ R7, R15, R156, !PT ;  /* 0x0000009c0f077209 */ /* 0x000fe40007810000 */
[----:B------:R-:W-:-:S02]  /*7660*/  ISETP.GT.AND P3, PT, R163, 0x29, PT ;  /* 0x00000029a300780c */ /* 0x000fc40003f64270 */
[----:B------:R-:W-:Y:S01]  /*7670*/  FSEL R147, R21, -INF , P2 ;  /* 0xff80000015937808 */ /* 0x000fe20001000000 */
[----:B------:R-:W3:Y:S01]  /*7680*/  MUFU.TANH R127, R127 ;  /* 0x0000007f007f7308 */ /* 0x000ee20000002400 */
[----:B------:R-:W-:Y:S02]  /*7690*/  FMNMX.FTZ R156, R20, R7, !PT ;  /* 0x00000007149c7209 */ /* 0x000fe40007810000 */
[----:B------:R-:W-:Y:S02]  /*76a0*/  ISETP.GT.AND P2, PT, R163, 0x30, PT ;  /* 0x00000030a300780c */ /* 0x000fe40003f44270 */
[----:B------:R-:W-:Y:S02]  /*76b0*/  FSEL R136, R136, -INF , P3 ;  /* 0xff80000088887808 */ /* 0x000fe40001800000 */
[----:B------:R-:W-:Y:S01]  /*76c0*/  FMNMX.FTZ R7, R147, R156, !PT ;  /* 0x0000009c93077209 */ /* 0x000fe20007810000 */
[----:B------:R0:W-:Y:S01]  /*76d0*/  MUFU.EX2 R21, R155 ;  /* 0x0000009b00157308 */ /* 0x0001e20000000800 */
[----:B------:R-:W-:-:S02]  /*76e0*/  ISETP.GT.AND P3, PT, R163, 0x31, PT ;  /* 0x00000031a300780c */ /* 0x000fc40003f64270 */
[----:B------:R-:W-:Y:S02]  /*76f0*/  FSEL R137, R137, -INF , P2 ;  /* 0xff80000089897808 */ /* 0x000fe40001000000 */
[----:B------:R-:W-:Y:S02]  /*7700*/  FMNMX.FTZ R158, R136, R7, !PT ;  /* 0x00000007889e7209 */ /* 0x000fe40007810000 */
[----:B------:R-:W-:Y:S01]  /*7710*/  ISETP.GT.AND P2, PT, R163, 0x38, PT ;  /* 0x00000038a300780c */ /* 0x000fe20003f44270 */
[----:B------:R5:W-:Y:S01]  /*7720*/  MUFU.EX2 R156, R145 ;  /* 0x00000091009c7308 */ /* 0x000be20000000800 */
[----:B------:R-:W-:Y:S01]  /*7730*/  FSEL R138, R138, -INF , P3 ;  /* 0xff8000008a8a7808 */ /* 0x000fe20001800000 */
[----:B0-----:R-:W-:Y:S01]  /*7740*/  FFMA.FTZ R155, R143, UR28, -R102 ;  /* 0x0000001c8f9b7c23 */ /* 0x001fe20008010866 */
[----:B------:R-:W-:Y:S02]  /*7750*/  FMNMX.FTZ R7, R137, R158, !PT ;  /* 0x0000009e89077209 */ /* 0x000fe40007810000 */
[----:B------:R-:W-:-:S02]  /*7760*/  ISETP.GT.AND P3, PT, R163, 0x39, PT ;  /* 0x00000039a300780c */ /* 0x000fc40003f64270 */
[----:B------:R-:W-:Y:S01]  /*7770*/  FSEL R143, R140, -INF , P2 ;  /* 0xff8000008c8f7808 */ /* 0x000fe20001000000 */
[----:B------:R-:W0:Y:S01]  /*7780*/  MUFU.TANH R126, R126 ;  /* 0x0000007e007e7308 */ /* 0x000e220000002400 */
[----:B------:R-:W-:Y:S01]  /*7790*/  FMNMX.FTZ R158, R138, R7, !PT ;  /* 0x000000078a9e7209 */ /* 0x000fe20007810000 */
[----:B-----5:R-:W-:Y:S01]  /*77a0*/  FFMA.FTZ R145, R142, UR28, -R102 ;  /* 0x0000001c8e917c23 */ /* 0x020fe20008010866 */
[----:B------:R-:W-:Y:S02]  /*77b0*/  ISETP.GT.AND P2, PT, R163, 0x40, PT ;  /* 0x00000040a300780c */ /* 0x000fe40003f44270 */
[----:B------:R-:W-:Y:S02]  /*77c0*/  FSEL R139, R139, -INF , P3 ;  /* 0xff8000008b8b7808 */ /* 0x000fe40001800000 */
[----:B------:R-:W-:Y:S01]  /*77d0*/  FMNMX.FTZ R158, R143, R158, !PT ;  /* 0x0000009e8f9e7209 */ /* 0x000fe20007810000 */
[----:B------:R5:W-:Y:S01]  /*77e0*/  MUFU.EX2 R140, R155 ;  /* 0x0000009b008c7308 */ /* 0x000be20000000800 */
[----:B------:R-:W-:-:S02]  /*77f0*/  ISETP.GT.AND P3, PT, R163, 0x41, PT ;  /* 0x00000041a300780c */ /* 0x000fc40003f64270 */
[----:B-1----:R-:W-:Y:S02]  /*7800*/  FSEL R142, R121, -INF , P2 ;  /* 0xff800000798e7808 */ /* 0x002fe40001000000 */
[----:B------:R-:W-:Y:S02]  /*7810*/  FMNMX.FTZ R7, R139, R158, !PT ;  /* 0x0000009e8b077209 */ /* 0x000fe40007810000 */
[----:B------:R-:W-:Y:S01]  /*7820*/  ISETP.GT.AND P2, PT, R163, 0x48, PT ;  /* 0x00000048a300780c */ /* 0x000fe20003f44270 */
[----:B------:R-:W-:Y:S01]  /*7830*/  MUFU.TANH R104, R104 ;  /* 0x0000006800687308 */ /* 0x000fe20000002400 */
[----:B--2---:R-:W-:Y:S01]  /*7840*/  FSEL R120, R120, -INF , P3 ;  /* 0xff80000078787808 */ /* 0x004fe20001800000 */
[----:B-----5:R-:W-:Y:S01]  /*7850*/  FFMA.FTZ R155, R141, UR28, -R102 ;  /* 0x0000001c8d9b7c23 */ /* 0x020fe20008010866 */
[----:B------:R-:W-:Y:S02]  /*7860*/  FMNMX.FTZ R7, R142, R7, !PT ;  /* 0x000000078e077209 */ /* 0x000fe40007810000 */
[----:B------:R-:W-:-:S02]  /*7870*/  ISETP.GT.AND P3, PT, R163, 0x49, PT ;  /* 0x00000049a300780c */ /* 0x000fc40003f64270 */
[----:B----4-:R-:W-:Y:S01]  /*7880*/  FSEL R141, R123, -INF , P2 ;  /* 0xff8000007b8d7808 */ /* 0x010fe20001000000 */
[----:B------:R-:W1:Y:S01]  /*7890*/  MUFU.TANH R105, R105 ;  /* 0x0000006900697308 */ /* 0x000e620000002400 */
[----:B------:R-:W-:Y:S02]  /*78a0*/  FMNMX.FTZ R158, R120, R7, !PT ;  /* 0x00000007789e7209 */ /* 0x000fe40007810000 */
[----:B------:R-:W-:Y:S02]  /*78b0*/  ISETP.GT.AND P2, PT, R163, 0x50, PT ;  /* 0x00000050a300780c */ /* 0x000fe40003f44270 */
[----:B------:R-:W-:Y:S02]  /*78c0*/  FSEL R122, R122, -INF , P3 ;  /* 0xff8000007a7a7808 */ /* 0x000fe40001800000 */
[----:B------:R-:W-:Y:S01]  /*78d0*/  FMNMX.FTZ R7, R141, R158, !PT ;  /* 0x0000009e8d077209 */ /* 0x000fe20007810000 */
[----:B------:R2:W-:Y:S01]  /*78e0*/  MUFU.EX2 R121, R145 ;  /* 0x0000009100797308 */ /* 0x0005e20000000800 */
[----:B------:R-:W-:-:S02]  /*78f0*/  ISETP.GT.AND P3, PT, R163, 0x51, PT ;  /* 0x00000051a300780c */ /* 0x000fc40003f64270 */
[----:B---3--:R-:W-:Y:S02]  /*7900*/  FSEL R125, R125, -INF , P2 ;  /* 0xff8000007d7d7808 */ /* 0x008fe40001000000 */
[----:B------:R-:W-:Y:S02]  /*7910*/  FMNMX.FTZ R168, R122, R7, !PT ;  /* 0x000000077aa87209 */ /* 0x000fe40007810000 */
[----:B------:R-:W-:Y:S01]  /*7920*/  ISETP.GT.AND P2, PT, R163, 0x58, PT ;  /* 0x00000058a300780c */ /* 0x000fe20003f44270 */
[----:B------:R-:W3:Y:S01]  /*7930*/  MUFU.TANH R160, R160 ;  /* 0x000000a000a07308 */ /* 0x000ee20000002400 */
[----:B------:R-:W-:Y:S01]  /*7940*/  FSEL R124, R124, -INF , P3 ;  /* 0xff8000007c7c7808 */ /* 0x000fe20001800000 */
[----:B--2---:R-:W-:Y:S01]  /*7950*/  FFMA.FTZ R145, R134, UR28, -R102 ;  /* 0x0000001c86917c23 */ /* 0x004fe20008010866 */
[----:B------:R-:W-:Y:S02]  /*7960*/  FMNMX.FTZ R7, R125, R168, !PT ;  /* 0x000000a87d077209 */ /* 0x000fe40007810000 */
[----:B------:R-:W-:-:S02]  /*7970*/  ISETP.GT.AND P3, PT, R163, 0x59, PT ;  /* 0x00000059a300780c */ /* 0x000fc40003f64270 */
[----:B------:R-:W-:Y:S01]  /*7980*/  FSEL R134, R127, -INF , P2 ;  /* 0xff8000007f867808 */ /* 0x000fe20001000000 */
[----:B------:R-:W2:Y:S01]  /*7990*/  MUFU.TANH R161, R161 ;  /* 0x000000a100a17308 */ /* 0x000ea20000002400 */
[----:B------:R-:W-:Y:S02]  /*79a0*/  FMNMX.FTZ R7, R124, R7, !PT ;  /* 0x000000077c077209 */ /* 0x000fe40007810000 */
[C---:B------:R-:W-:Y:S02]  /*79b0*/  ISETP.GT.AND P2, PT, R163.reuse, 0x60, PT ;  /* 0x00000060a300780c */ /* 0x040fe40003f44270 */
[----:B0-----:R-:W-:Y:S02]  /*79c0*/  FSEL R126, R126, -INF , P3 ;  /* 0xff8000007e7e7808 */ /* 0x001fe40001800000 */
[----:B------:R-:W-:Y:S01]  /*79d0*/  FMNMX.FTZ R7, R134, R7, !PT ;  /* 0x0000000786077209 */ /* 0x000fe20007810000 */
[----:B------:R0:W-:Y:S01]  /*79e0*/  MUFU.EX2 R123, R155 ;  /* 0x0000009b007b7308 */ /* 0x0001e20000000800 */
[----:B------:R-:W-:-:S02]  /*79f0*/  ISETP.GT.AND P3, PT, R163, 0x61, PT ;  /* 0x00000061a300780c */ /* 0x000fc40003f64270 */
[----:B------:R-:W-:Y:S02]  /*7a00*/  FMNMX.FTZ R168, R126, R7, !PT ;  /* 0x000000077ea87209 */ /* 0x000fe40007810000 */
[----:B-1----:R-:W-:Y:S02]  /*7a10*/  FSEL R105, R105, -INF , P3 ;  /* 0xff80000069697808 */ /* 0x002fe40001800000 */
[----:B------:R-:W-:Y:S01]  /*7a20*/  ISETP.GT.AND P3, PT, R163, 0x69, PT ;  /* 0x00000069a300780c */ /* 0x000fe20003f64270 */
[----:B------:R-:W-:Y:S01]  /*7a30*/  MUFU.TANH R162, R162 ;  /* 0x000000a200a27308 */ /* 0x000fe20000002400 */
[----:B0-----:R-:W-:-:S01]  /*7a40*/  FFMA.FTZ R155, R133, UR28, -R102 ;  /* 0x0000001c859b7c23 */ /* 0x001fc20008010866 */
[----:B------:R-:W-:Y:S02]  /*7a50*/  FSEL R133, R104, -INF , P2 ;  /* 0xff80000068857808 */ /* 0x000fe40001000000 */
[----:B------:R-:W-:Y:S02]  /*7a60*/  ISETP.GT.AND P2, PT, R163, 0x68, PT ;  /* 0x00000068a300780c */ /* 0x000fe40003f44270 */
[----:B------:R-:W-:-:S02]  /*7a70*/  FMNMX.FTZ R168, R133, R168, !PT ;  /* 0x000000a885a87209 */ /* 0x000fc40007810000 */
[----:B------:R-:W0:Y:S02]  /*7a80*/  MUFU.TANH R164, R164 ;  /* 0x000000a400a47308 */ /* 0x000e240000002400 */
[----:B------:R-:W-:-:S06]  /*7a90*/  FMNMX.FTZ R168, R105, R168, !PT ;  /* 0x000000a869a87209 */ /* 0x000fcc0007810000 */
[----:B------:R-:W-:Y:S08]  /*7aa0*/  MUFU.TANH R166, R166 ;  /* 0x000000a600a67308 */ /* 0x000ff00000002400 */
[----:B------:R3:W-:Y:S08]  /*7ab0*/  MUFU.EX2 R158, R135 ;  /* 0x00000087009e7308 */ /* 0x0007f00000000800 */
[----:B------:R-:W1:Y:S01]  /*7ac0*/  MUFU.TANH R114, R114 ;  /* 0x0000007200727308 */ /* 0x000e620000002400 */
[----:B---3--:R-:W-:-:S02]  /*7ad0*/  FSEL R135, R160, -INF , P2 ;  /* 0xff800000a0877808 */ /* 0x008fc40001000000 */
[----:B------:R-:W-:Y:S02]  /*7ae0*/  ISETP.GT.AND P2, PT, R163, 0x70, PT ;  /* 0x00000070a300780c */ /* 0x000fe40003f44270 */
[----:B------:R-:W-:-:S03]  /*7af0*/  FMNMX.FTZ R168, R135, R168, !PT ;  /* 0x000000a887a87209 */ /* 0x000fc60007810000 */
[----:B------:R2:W-:Y:S08]  /*7b00*/  MUFU.EX2 R127, R145 ;  /* 0x00000091007f7308 */ /* 0x0005f00000000800 */
[----:B------:R-:W-:Y:S01]  /*7b10*/  MUFU.TANH R90, R90 ;  /* 0x0000005a005a7308 */ /* 0x000fe20000002400 */
[----:B--2---:R-:W-:Y:S01]  /*7b20*/  FSEL R145, R161, -INF , P3 ;  /* 0xff800000a1917808 */ /* 0x004fe20001800000 */
[----:B------:R-:W-:Y:S01]  /*7b30*/  FFMA.FTZ R161, R106, UR28, -R102 ;  /* 0x0000001c6aa17c23 */ /* 0x000fe20008010866 */
[----:B------:R-:W-:-:S02]  /*7b40*/  ISETP.GT.AND P3, PT, R163, 0x71, PT ;  /* 0x00000071a300780c */ /* 0x000fc40003f64270 */
[----:B------:R-:W-:Y:S02]  /*7b50*/  FMNMX.FTZ R168, R145, R168, !PT ;  /* 0x000000a891a87209 */ /* 0x000fe40007810000 */
[----:B0-----:R-:W-:Y:S01]  /*7b60*/  FSEL R157, R164, -INF , P3 ;  /* 0xff800000a49d7808 */ /* 0x001fe20001800000 */
[----:B------:R0:W-:Y:S01]  /*7b70*/  MUFU.EX2 R104, R155 ;  /* 0x0000009b00687308 */ /* 0x0001e20000000800 */
[----:B------:R-:W-:-:S04]  /*7b80*/  ISETP.GT.AND P3, PT, R163, 0x79, PT ;  /* 0x00000079a300780c */ /* 0x000fc80003f64270 */
[----:B-1----:R-:W-:Y:S02]  /*7b90*/  FSEL R114, R114, -INF , P3 ;  /* 0xff80000072727808 */ /* 0x002fe40001800000 */
[C---:B------:R-:W-:Y:S01]  /*7ba0*/  ISETP.GT.AND P3, PT, R163.reuse, 0x81, PT ;  /* 0x00000081a300780c */ /* 0x040fe20003f64270 */
[----:B------:R-:W1:Y:S01]  /*7bb0*/  MUFU.TANH R91, R91 ;  /* 0x0000005b005b7308 */ /* 0x000e620000002400 */
[----:B0-----:R-:W-:Y:S02]  /*7bc0*/  FSEL R155, R162, -INF , P2 ;  /* 0xff800000a29b7808 */ /* 0x001fe40001000000 */
[----:B------:R-:W-:Y:S02]  /*7bd0*/  ISETP.GT.AND P2, PT, R163, 0x78, PT ;  /* 0x00000078a300780c */ /* 0x000fe40003f44270 */
[----:B------:R-:W-:-:S03]  /*7be0*/  FMNMX.FTZ R168, R155, R168, !PT ;  /* 0x000000a89ba87209 */ /* 0x000fc60007810000 */
[----:B------:R-:W0:Y:S01]  /*7bf0*/  MUFU.TANH R94, R94 ;  /* 0x0000005e005e7308 */ /* 0x000e220000002400 */
[----:B------:R-:W-:-:S07]  /*7c00*/  FMNMX.FTZ R168, R157, R168, !PT ;  /* 0x000000a89da87209 */ /* 0x000fce0007810000 */
[----:B------:R2:W-:Y:S01]  /*7c10*/  MUFU.EX2 R13, R159 ;  /* 0x0000009f000d7308 */ /* 0x0005e20000000800 */
[----:B-1----:R-:W-:Y:S02]  /*7c20*/  FSEL R91, R91, -INF , P3 ;  /* 0xff8000005b5b7808 */ /* 0x002fe40001800000 */
[----:B------:R-:W-:-:S05]  /*7c30*/  ISETP.GT.AND P3, PT, R163, 0x89, PT ;  /* 0x00000089a300780c */ /* 0x000fca0003f64270 */
[----:B------:R-:W1:Y:S01]  /*7c40*/  MUFU.TANH R95, R95 ;  /* 0x0000005f005f7308 */ /* 0x000e620000002400 */
[----:B--2---:R-:W-:Y:S02]  /*7c50*/  FSEL R159, R166, -INF , P2 ;  /* 0xff800000a69f7808 */ /* 0x004fe40001000000 */
[----:B------:R-:W-:Y:S02]  /*7c60*/  ISETP.GT.AND P2, PT, R163, 0x80, PT ;  /* 0x00000080a300780c */ /* 0x000fe40003f44270 */
[----:B------:R-:W-:Y:S02]  /*7c70*/  FMNMX.FTZ R7, R159, R168, !PT ;  /* 0x000000a89f077209 */ /* 0x000fe40007810000 */
[----:B------:R-:W-:Y:S01]  /*7c80*/  FSEL R90, R90, -INF , P2 ;  /* 0xff8000005a5a7808 */ /* 0x000fe20001000000 */
[----:B------:R-:W2:Y:S01]  /*7c90*/  MUFU.TANH R98, R98 ;  /* 0x0000006200627308 */ /* 0x000ea20000002400 */
[----:B------:R-:W-:Y:S02]  /*7ca0*/  FMNMX.FTZ R7, R114, R7, !PT ;  /* 0x0000000772077209 */ /* 0x000fe40007810000 */
[----:B------:R-:W-:-:S02]  /*7cb0*/  ISETP.GT.AND P2, PT, R163, 0x88, PT ;  /* 0x00000088a300780c */ /* 0x000fc40003f44270 */
[----:B------:R-:W-:Y:S02]  /*7cc0*/  FMNMX.FTZ R106, R90, R7, !PT ;  /* 0x000000075a6a7209 */ /* 0x000fe40007810000 */
[----:B0-----:R-:W-:Y:S01]  /*7cd0*/  FSEL R94, R94, -INF , P2 ;  /* 0xff8000005e5e7808 */ /* 0x001fe20001000000 */
[----:B------:R-:W0:Y:S01]  /*7ce0*/  MUFU.TANH R99, R99 ;  /* 0x0000006300637308 */ /* 0x000e220000002400 */
[----:B------:R-:W-:Y:S02]  /*7cf0*/  FMNMX.FTZ R7, R91, R106, !PT ;  /* 0x0000006a5b077209 */ /* 0x000fe40007810000 */
[----:B------:R-:W-:Y:S02]  /*7d00*/  ISETP.GT.AND P2, PT, R163, 0x90, PT ;  /* 0x00000090a300780c */ /* 0x000fe40003f44270 */
[----:B-1----:R-:W-:Y:S02]  /*7d10*/  FSEL R95, R95, -INF , P3 ;  /* 0xff8000005f5f7808 */ /* 0x002fe40001800000 */
[----:B------:R-:W-:Y:S01]  /*7d20*/  FMNMX.FTZ R160, R94, R7, !PT ;  /* 0x000000075ea07209 */ /* 0x000fe20007810000 */
[----:B------:R-:W1:Y:S01]  /*7d30*/  MUFU.TANH R115, R115 ;  /* 0x0000007300737308 */ /* 0x000e620000002400 */
[----:B------:R-:W-:-:S02]  /*7d40*/  ISETP.GT.AND P3, PT, R163, 0x91, PT ;  /* 0x00000091a300780c */ /* 0x000fc40003f64270 */
[----:B--2---:R-:W-:Y:S02]  /*7d50*/  FSEL R106, R98, -INF , P2 ;  /* 0xff800000626a7808 */ /* 0x004fe40001000000 */
[----:B------:R-:W-:Y:S02]  /*7d60*/  FMNMX.FTZ R7, R95, R160, !PT ;  /* 0x000000a05f077209 */ /* 0x000fe40007810000 */
[----:B------:R-:W-:Y:S01]  /*7d70*/  ISETP.GT.AND P2, PT, R163, 0x98, PT ;  /* 0x00000098a300780c */ /* 0x000fe20003f44270 */
[----:B------:R-:W2:Y:S01]  /*7d80*/  MUFU.TANH R103, R103 ;  /* 0x0000006700677308 */ /* 0x000ea20000002400 */
[----:B0-----:R-:W-:Y:S02]  /*7d90*/  FSEL R99, R99, -INF , P3 ;  /* 0xff80000063637808 */ /* 0x001fe40001800000 */
[----:B------:R-:W-:Y:S02]  /*7da0*/  FMNMX.FTZ R160, R106, R7, !PT ;  /* 0x000000076aa07209 */ /* 0x000fe40007810000 */
[----:B------:R-:W-:-:S02]  /*7db0*/  ISETP.GT.AND P3, PT, R163, 0x99, PT ;  /* 0x00000099a300780c */ /* 0x000fc40003f64270 */
[----:B------:R-:W-:Y:S01]  /*7dc0*/  FMNMX.FTZ R160, R99, R160, !PT ;  /* 0x000000a063a07209 */ /* 0x000fe20007810000 */
[----:B------:R0:W-:Y:S01]  /*7dd0*/  MUFU.EX2 R98, R107 ;  /* 0x0000006b00627308 */ /* 0x0001e20000000800 */
[----:B-1----:R-:W-:-:S04]  /*7de0*/  FSEL R115, R115, -INF , P2 ;  /* 0xff80000073737808 */ /* 0x002fc80001000000 */
[----:B------:R-:W-:-:S03]  /*7df0*/  FMNMX.FTZ R160, R115, R160, !PT ;  /* 0x000000a073a07209 */ /* 0x000fc60007810000 */
[----:B------:R1:W-:Y:S01]  /*7e00*/  MUFU.EX2 R9, R165 ;  /* 0x000000a500097308 */ /* 0x0003e20000000800 */
[----:B--2---:R-:W-:Y:S01]  /*7e10*/  FSEL R103, R103, -INF , P3 ;  /* 0xff80000067677808 */ /* 0x004fe20001800000 */
[--C-:B0-----:R-:W-:Y:S01]  /*7e20*/  FFMA.FTZ R107, R108, UR28, -R102.reuse ;  /* 0x0000001c6c6b7c23 */ /* 0x101fe20008010866 */
        /* <DEDUP_REMOVED lines=11> */
[----:B0-----:R-:W-:-:S07]  /*7ee0*/  FMNMX.FTZ R162, R160, R7, !PT ;  /* 0x00000007a0a27209 */ /* 0x001fce0007810000 */
[----:B------:R-:W-:Y:S01]  /*7ef0*/  MUFU.EX2 R149, R149 ;  /* 0x0000009500957308 */ /* 0x000fe20000000800 */
[----:B------:R-:W-:Y:S01]  /*7f00*/  MOV R160, UR28 ;  /* 0x0000001c00a07c02 */ /* 0x000fe20008000f00 */
[----:B------:R-:W0:Y:S06]  /*7f10*/  SHFL.BFLY PT, R7, R162, 0x1, 0x1f ;  /* 0x0c201f00a2077f89 */ /* 0x000e2c00000e0000 */
        /* <DEDUP_REMOVED lines=199> */
.L_x_2752:
        /* <DEDUP_REMOVED lines=116> */
.L_x_2742:
[----:B------:R-:W-:-:S13]  /*92d0*/  ISETP.LE.AND P1, PT, RZ, UR31, PT ;  /* 0x0000001fff007c0c */ /* 0x000fda000bf23270 */
[----:B------:R-:W-:Y:S05]  /*92e0*/  @!P1 BRA `(.L_x_2754) ;  /* 0x0000003000c49947 */ /* 0x000fea0003800000 */
[----:B------:R-:W-:Y:S01]  /*92f0*/  IMAD.MOV.U32 R6, RZ, RZ, R7 ;  /* 0x000000ffff067224 */ /* 0x000fe200078e0007 */
[----:B------:R-:W-:Y:S01]  /*9300*/  UMOV UR30, UR45 ;  /* 0x0000002d001e7c82 */ /* 0x000fe20008000000 */
[----:B------:R-:W-:Y:S01]  /*9310*/  IMAD.MOV.U32 R5, RZ, RZ, R88 ;  /* 0x000000ffff057224 */ /* 0x000fe200078e0058 */
[----:B------:R-:W-:Y:S01]  /*9320*/  UMOV UR29, UR44 ;  /* 0x0000002c001d7c82 */ /* 0x000fe20008000000 */
[----:B------:R-:W-:-:S05]  /*9330*/  ULDC UR28, c[0x0][0x988] ;  /* 0x00026200001c7ab9 */ /* 0x000fca0000000800 */
.L_x_2765:
        /* <DEDUP_REMOVED lines=9> */
.L_x_2756:
[----:B------:R-:W-:Y:S01]  /*93d0*/  ULEA UR6, UR44, UR43, 0x3 ;  /* 0x0000002b2c067291 */ /* 0x000fe2000f8e183f */
[----:B------:R-:W-:-:S05]  /*93e0*/  IMAD.U32 R7, RZ, RZ, UR45 ;  /* 0x0000002dff077e24 */ /* 0x000fca000f8e00ff */
[----:B------:R-:W-:-:S04]  /*93f0*/  SHF.L.U32 R7, R7, 0x1f, RZ ;  /* 0x0000001f07077819 */ /* 0x000fc800000006ff */
[----:B------:R0:W1:Y:S01]  /*9400*/  SYNCS.PHASECHK.TRANS64.TRYWAIT P1, [UR6+0x22830], R7 ;  /* 0x02283007ff0075a7 */ /* 0x0000620008020146 */
[----:B------:R-:W-:Y:S05]  /*9410*/  @!P0 BRA `(.L_x_2757) ;  /* 0x0000000000048947 */ /* 0x000fea0003800000 */
[----:B------:R-:W-:Y:S01]  /*9420*/  BPT.TRAP 0x1 ;  /* 0x000000040000795c */ /* 0x000fe20000300000 */
.L_x_2757:
[----:B-1----:R-:W-:Y:S05]  /*9430*/  @P1 BRA `(.L_x_2755) ;  /* 0x0000000000081947 */ /* 0x002fea0003800000 */
[----:B------:R-:W1:Y:S02]  /*9440*/  SYNCS.PHASECHK.TRANS64.TRYWAIT P1, [UR6+0x22830], R7 ;  /* 0x02283007ff0075a7 */ /* 0x000e640008020146 */
[----:B-1----:R-:W-:Y:S05]  /*9450*/  @!P1 BRA `(.L_x_2758) ;  /* 0x000000d400149947 */ /* 0x002fea0003800000 */
.L_x_2755:
        /* <DEDUP_REMOVED lines=129> */
.L_x_2760:
[----:B------:R-:W-:Y:S01]  /*9c70*/  ULEA UR6, UR29, UR43, 0x3 ;  /* 0x0000002b1d067291 */ /* 0x000fe2000f8e183f */
[----:B------:R-:W-:-:S05]  /*9c80*/  IMAD.U32 R7, RZ, RZ, UR30 ;  /* 0x0000001eff077e24 */ /* 0x000fca000f8e00ff */
[----:B------:R-:W-:-:S04]  /*9c90*/  SHF.L.U32 R7, R7, 0x1f, RZ ;  /* 0x0000001f07077819 */ /* 0x000fc800000006ff */
[----:B------:R0:W1:Y:S01]  /*9ca0*/  SYNCS.PHASECHK.TRANS64.TRYWAIT P1, [UR6+0x22850], R7 ;  /* 0x02285007ff0075a7 */ /* 0x0000620008020146 */
[----:B------:R-:W-:Y:S05]  /*9cb0*/  @!P0 BRA `(.L_x_2761) ;  /* 0x0000000000048947 */ /* 0x000fea0003800000 */
[----:B------:R-:W-:Y:S01]  /*9cc0*/  BPT.TRAP 0x1 ;  /* 0x000000040000795c */ /* 0x000fe20000300000 */
.L_x_2761:
[----:B-1----:R-:W-:Y:S05]  /*9cd0*/  @P1 BRA `(.L_x_2759) ;  /* 0x0000000000081947 */ /* 0x002fea0003800000 */
[----:B------:R-:W1:Y:S02]  /*9ce0*/  SYNCS.PHASECHK.TRANS64.TRYWAIT P1, [UR6+0x22850], R7 ;  /* 0x02285007ff0075a7 */ /* 0x000e640008020146 */
[----:B-1----:R-:W-:Y:S05]  /*9cf0*/  @!P1 BRA `(.L_x_2762) ;  /* 0x000000cc00049947 */ /* 0x002fea0003800000 */
.L_x_2759:
        /* <DEDUP_REMOVED lines=36> */
.L_x_2763:
        /* <DEDUP_REMOVED lines=504> */
.L_x_2764:
        /* <DEDUP_REMOVED lines=116> */
.L_x_2754:
[----:B------:R-:W-:Y:S06]  /*c600*/  BAR.ARV 0x8, 0x180 ;  /* 0x0206000000007b1d */ /* 0x000fec0000002000 */
[----:B------:R-:W-:Y:S05]  /*c610*/  @!P0 BRA `(.L_x_2766) ;  /* 0x0000000000048947 */ /* 0x000fea0003800000 */
[----:B------:R-:W-:Y:S01]  /*c620*/  BPT.TRAP 0x1 ;  /* 0x000000040000795c */ /* 0x000fe20000300000 */
.L_x_2766:
[----:B------:R-:W-:Y:S01]  /*c630*/  ULEA UR9, UR44, UR43, 0x3 ;  /* 0x0000002b2c097291 */ /* 0x000fe2000f8e183f */
[----:B------:R-:W-:-:S05]  /*c640*/  IMAD.U32 R0, RZ, RZ, UR45 ;  /* 0x0000002dff007e24 */ /* 0x000fca000f8e00ff */
[----:B------:R-:W-:-:S04]  /*c650*/  SHF.L.U32 R0, R0, 0x1f, RZ ;  /* 0x0000001f00007819 */ /* 0x000fc800000006ff */
[----:B------:R0:W1:Y:S01]  /*c660*/  SYNCS.PHASECHK.TRANS64.TRYWAIT P1, [UR9+0x22850], R0 ;  /* 0x02285000ff0075a7 */ /* 0x0000620008020149 */
[----:B------:R-:W-:Y:S05]  /*c670*/  @!P0 BRA `(.L_x_2767) ;  /* 0x0000000000048947 */ /* 0x000fea0003800000 */
[----:B------:R-:W-:Y:S01]  /*c680*/  BPT.TRAP 0x1 ;  /* 0x000000040000795c */ /* 0x000fe20000300000 */
.L_x_2767:
[----:B-1----:R-:W-:Y:S05]  /*c690*/  @P1 BRA `(.L_x_2768) ;  /* 0x0000000000081947 */ /* 0x002fea0003800000 */
[----:B------:R-:W1:Y:S02]  /*c6a0*/  SYNCS.PHASECHK.TRANS64.TRYWAIT P1, [UR9+0x22850], R0 ;  /* 0x02285000ff0075a7 */ /* 0x000e640008020149 */
[----:B-1----:R-:W-:Y:S05]  /*c6b0*/  @!P1 BRA `(.L_x_2769) ;  /* 0x000000a000ac9947 */ /* 0x002fea0003800000 */
.L_x_2768:
        /* <DEDUP_REMOVED lines=38> */
[----:B------:R-:W-:Y:S01]  /*c920*/  UIADD3 UR4, UR8, 0x300, URZ ;  /* 0x0000030008047890 */ /* 0x000fe2000fffe03f */
[----:B------:R-:W-:Y:S02]  /*c930*/  WARPGROUP.DEPBAR.LE gsb0, 0x0 ;  /* 0x00008000000079c5 */ /* 0x000fe40000010000 */
[----:B------:R-:W-:-:S06]  /*c940*/  WARPGROUP.ARRIVE ;  /* 0x00000000000079c5 */ /* 0x000fcc0000000000 */
[----:B------:R-:W-:Y:S01]  /*c950*/  QGMMA.64x128x32.F32.E4M3.E4M3 R24, R176, gdesc[UR4], R24, gsb0 ;  /* 0x01e00004b0187df3 */ /* 0x000fe20008000818 */
[----:B------:R-:W-:Y:S01]  /*c960*/  UMOV UR6, UR4 ;  /* 0x0000000400067c82 */ /* 0x000fe20008000000 */
[----:B------:R-:W-:Y:S01]  /*c970*/  UMOV UR7, 0xc0000010 ;  /* 0xc000001000077882 */ /* 0x000fe20000000000 */
        /* <DEDUP_REMOVED lines=20> */
[----:B------:R0:W-:Y:S01]  /*cac0*/  @P1 MUFU.RCP R3, R5 ;  /* 0x0000000500031308 */ /* 0x0001e20000001000 */
[----:B------:R-:W-:Y:S01]  /*cad0*/  FSETP.NE.FTZ.AND P1, PT, R10, RZ, PT ;  /* 0x000000ff0a00720b */ /* 0x000fe20003f35000 */
[----:B------:R-:W-:Y:S01]  /*cae0*/  IMAD.MOV.U32 R9, RZ, RZ, RZ ;  /* 0x000000ffff097224 */ /* 0x000fe200078e00ff */
[----:B------:R-:W-:Y:S02]  /*caf0*/  WARPGROUP.DEPBAR.LE gsb0, 0x0 ;  /* 0x00008000000079c5 */ /* 0x000fe40000010000 */
[----:B------:R-:W-:-:S06]  /*cb00*/  WARPGROUP.ARRIVE ;  /* 0x00000000000079c5 */ /* 0x000fcc0000000000 */
[----:B------:R-:W-:Y:S01]  /*cb10*/  QGMMA.64x128x32.F32.E4M3.E4M3 R24, R168, gdesc[UR4], R24, gsb0 ;  /* 0x01e00004a8187df3 */ /* 0x000fe20008000818 */
[----:B------:R-:W1:Y:S08]  /*cb20*/  @P2 MUFU.LG2 R4, R11 ;  /* 0x0000000b00042308 */ /* 0x000e700000000c00 */
[----:B------:R-:W3:Y:S01]  /*cb30*/  @P3 MUFU.LG2 R8, R12 ;  /* 0x0000000c00083308 */ /* 0x000ee20000000c00 */
[----:B------:R-:W-:-:S07]  /*cb40*/  MOV R13, UR28 ;  /* 0x0000001c000d7c02 */ /* 0x000fce0008000f00 */
[----:B------:R-:W4:Y:S01]  /*cb50*/  @P1 MUFU.RCP R9, R10 ;  /* 0x0000000a00091308 */ /* 0x000f220000001000 */
[----:B------:R-:W-:Y:S02]  /*cb60*/  IMAD.U32 R14, RZ, RZ, UR28 ;  /* 0x0000001cff0e7e24 */ /* 0x000fe4000f8e00ff */
[----:B0-----:R-:W-:Y:S01]  /*cb70*/  @P2 FMUL.FTZ R5, R13, 0.69314718246459960938 ;  /* 0x3f3172180d052820 */ /* 0x001fe20000410000 */
[----:B-1----:R-:W-:Y:S01]  /*cb80*/  @P2 FMUL.FTZ R4, R4, 0.69314718246459960938 ;  /* 0x3f31721804042820 */ /* 0x002fe20000410000 */
[----:B------:R-:W-:Y:S01]  /*cb90*/  @P3 FMUL.FTZ R13, R14, 0.69314718246459960938 ;  /* 0x3f3172180e0d3820 */ /* 0x000fe20000410000 */
[----:B------:R-:W-:Y:S02]  /*cba0*/  IMAD.MOV.U32 R2, RZ, RZ, -0x800000 ;  /* 0xff800000ff027424 */ /* 0x000fe400078e00ff */
[----:B---3--:R-:W-:Y:S01]  /*cbb0*/  @P3 FMUL.FTZ R8, R8, 0.69314718246459960938 ;  /* 0x3f31721808083820 */ /* 0x008fe20000410000 */
[----:B------:R-:W-:Y:S02]  /*cbc0*/  IMAD.MOV.U32 R0, RZ, RZ, -0x800000 ;  /* 0xff800000ff007424 */ /* 0x000fe400078e00ff */
[----:B------:R-:W-:Y:S01]  /*cbd0*/  @P2 FFMA.FTZ R2, R5, R88, R4 ;  /* 0x0000005805022223 */ /* 0x000fe20000010004 */
[-C--:B--2---:R-:W-:Y:S01]  /*cbe0*/  FMUL.FTZ R3, R3, R6.reuse ;  /* 0x0000000603037220 */ /* 0x084fe20000410000 */
[----:B------:R-:W-:Y:S01]  /*cbf0*/  @P3 FFMA.FTZ R0, R13, R7, R8 ;  /* 0x000000070d003223 */ /* 0x000fe20000010008 */
[----:B----4-:R-:W-:Y:S01]  /*cc00*/  FMUL.FTZ R4, R9, R6 ;  /* 0x0000000609047220 */ /* 0x010fe20000410000 */
[----:B------:R-:W-:-:S02]  /*cc10*/  WARPGROUP.DEPBAR.LE gsb0, 0x0 ;  /* 0x00008000000079c5 */ /* 0x000fc40000010000 */
[----:B------:R-:W-:Y:S05]  /*cc20*/  @!P0 BRA `(.L_x_2770) ;  /* 0x0000000000048947 */ /* 0x000fea0003800000 */
[----:B------:R-:W-:Y:S01]  /*cc30*/  BPT.TRAP 0x1 ;  /* 0x000000040000795c */ /* 0x000fe20000300000 */
.L_x_2770:
        /* <DEDUP_REMOVED lines=74> */
.L_x_2734:
        /* <DEDUP_REMOVED lines=24> */
[----:B------:R-:W-:Y:S01]  /*d260*/  UISETP.NE.AND.EX UP0, UPT, UR7, URZ, UPT, UP0 ;  /* 0x0000003f0700728c */ /* 0x000fe2000bf05300 */
[----:B------:R-:W-:Y:S02]  /*d270*/  F2FP.BF16.F32.PACK_AB R11, R78, R11 ;  /* 0x0000000b4e0b723e */ /* 0x000fe400000010ff */
[----:B------:R-:W-:Y:S01]  /*d280*/  F2FP.BF16.F32.PACK_AB R10, R79, R10 ;  /* 0x0000000a4f0a723e */ /* 0x000fe200000010ff */
[----:B------:R-:W-:Y:S01]  /*d290*/  ULDC.64 UR6, c[0x0][0xc00] ;  /* 0x0003000000067ab9 */ /* 0x000fe20000000a00 */
[----:B0-----:R-:W-:Y:S01]  /*d2a0*/  LOP3.LUT P0, R4, R50, 0x3, RZ, 0xc0, !PT ;  /* 0x0000000332047812 */ /* 0x001fe2000780c0ff */
[----:B------:R-:W-:Y:S01]  /*d2b0*/  UIMAD.WIDE UR6, UR37, 0x4, UR6 ;  /* 0x00000004250678a5 */ /* 0x000fe2000f8e0206 */
[----:B------:R-:W-:-:S02]  /*d2c0*/  F2FP.BF16.F32.PACK_AB R26, R55, R26 ;  /* 0x0000001a371a723e */ /* 0x000fc400000010ff */
[----:B------:R-:W-:Y:S02]  /*d2d0*/  ISETP.EQ.OR P0, PT, R4, 0x3, !P0 ;  /* 0x000000030400780c */ /* 0x000fe40004702670 */
[----:B------:R-:W-:Y:S02]  /*d2e0*/  F2FP.BF16.F32.PACK_AB R9, R84, R9 ;  /* 0x000000095409723e */ /* 0x000fe400000010ff */
[----:B------:R-:W-:Y:S02]  /*d2f0*/  SEL R58, R11, R10, P0 ;  /* 0x0000000a0b3a7207 */ /* 0x000fe40000000000 */
[----:B------:R-:W-:Y:S02]  /*d300*/  SEL R55, R10, R11, P0 ;  /* 0x0000000b0a377207 */ /* 0x000fe40000000000 */
[----:B------:R-:W-:Y:S02]  /*d310*/  F2FP.BF16.F32.PACK_AB R8, R85, R8 ;  /* 0x000000085508723e */ /* 0x000fe400000010ff */
[----:B------:R-:W-:-:S02]  /*d320*/  F2FP.BF16.F32.PACK_AB R38, R38, R49 ;  /* 0x000000312626723e */ /* 0x000fc400000010ff */
[----:B------:R-:W-:Y:S02]  /*d330*/  F2FP.BF16.F32.PACK_AB R39, R39, R34 ;  /* 0x000000222727723e */ /* 0x000fe400000010ff */
[----:B------:R-:W-:Y:S02]  /*d340*/  F2FP.BF16.F32.PACK_AB R25, R62, R25 ;  /* 0x000000193e19723e */ /* 0x000fe400000010ff */
[----:B------:R-:W-:Y:S02]  /*d350*/  F2FP.BF16.F32.PACK_AB R24, R63, R24 ;  /* 0x000000183f18723e */ /* 0x000fe400000010ff */
[----:B------:R-:W-:Y:S02]  /*d360*/  F2FP.BF16.F32.PACK_AB R13, R76, R13 ;  /* 0x0000000d4c0d723e */ /* 0x000fe400000010ff */
        /* <DEDUP_REMOVED lines=8> */
[----:B------:R-:W-:-:S02]  /*d3f0*/  IADD3 R61, P1, R6, 0x40, RZ ;  /* 0x00000040063d7810 */ /* 0x000fc40007f3e0ff */
[----:B------:R-:W-:Y:S02]  /*d400*/  IADD3 R63, P2, R6, 0x60, RZ ;  /* 0x00000060063f7810 */ /* 0x000fe40007f5e0ff */
[----:B------:R-:W-:Y:S02]  /*d410*/  LOP3.LUT R10, R61, 0x380, RZ, 0xc0, !PT ;  /* 0x000003803d0a7812 */ /* 0x000fe400078ec0ff */
[----:B------:R-:W-:Y:S02]  /*d420*/  SEL R46, R9, R8, P0 ;  /* 0x00000008092e7207 */ /* 0x000fe40000000000 */
[----:B------:R-:W-:Y:S02]  /*d430*/  SHF.R.U64 R10, R10, 0x3, RZ ;  /* 0x000000030a0a7819 */ /* 0x000fe400000012ff */
[----:B------:R-:W-:Y:S02]  /*d440*/  SEL R45, R8, R9, P0 ;  /* 0x00000009082d7207 */ /* 0x000fe40000000000 */
[----:B------:R-:W-:-:S02]  /*d450*/  IADD3 R67, P4, R6, 0x4020, RZ ;  /* 0x0000402006437810 */ /* 0x000fc40007f9e0ff */
[----:B------:R-:W-:Y:S02]  /*d460*/  F2FP.BF16.F32.PACK_AB R27, R54, R27 ;  /* 0x0000001b361b723e */ /* 0x000fe400000010ff */
[----:B------:R-:W-:Y:S02]  /*d470*/  LOP3.LUT R9, R6, 0x380, RZ, 0xc0, !PT ;  /* 0x0000038006097812 */ /* 0x000fe400078ec0ff */
[----:B------:R-:W-:Y:S02]  /*d480*/  F2FP.BF16.F32.PACK_AB R32, R53, R32 ;  /* 0x000000203520723e */ /* 0x000fe400000010ff */
[----:B------:R-:W-:Y:S02]  /*d490*/  SEL R44, R13, R12, P0 ;  /* 0x0000000c0d2c7207 */ /* 0x000fe40000000000 */
[----:B------:R-:W-:Y:S01]  /*d4a0*/  SEL R43, R12, R13, P0 ;  /* 0x0000000d0c2b7207 */ /* 0x000fe20000000000 */
[----:B------:R-:W-:Y:S01]  /*d4b0*/  IMAD.X R13, RZ, RZ, R7, P4 ;  /* 0x000000ffff0d7224 */ /* 0x000fe200020e0607 */
[----:B------:R-:W-:-:S02]  /*d4c0*/  SEL R50, R38, R39, P0 ;  /* 0x0000002726327207 */ /* 0x000fc40000000000 */
[----:B------:R-:W-:Y:S02]  /*d4d0*/  SEL R54, R25, R24, P0 ;  /* 0x0000001819367207 */ /* 0x000fe40000000000 */
[----:B------:R-:W-:Y:S01]  /*d4e0*/  SEL R51, R24, R25, P0 ;  /* 0x0000001918337207 */ /* 0x000fe20000000000 */
[----:B------:R-:W-:Y:S01]  /*d4f0*/  IMAD.X R25, RZ, RZ, R7, P1 ;  /* 0x000000ffff197224 */ /* 0x000fe200008e0607 */
[----:B------:R-:W-:Y:S02]  /*d500*/  IADD3 R59, P6, R6, 0x20, RZ ;  /* 0x00000020063b7810 */ /* 0x000fe40007fde0ff */
[----:B------:R-:W-:Y:S02]  /*d510*/  SEL R39, R39, R38, P0 ;  /* 0x0000002627277207 */ /* 0x000fe40000000000 */
[----:B------:R-:W-:Y:S02]  /*d520*/  LOP3.LUT R12, R63, 0x380, RZ, 0xc0, !PT ;  /* 0x000003803f0c7812 */ /* 0x000fe400078ec0ff */
[----:B------:R-:W-:-:S02]  /*d530*/  LOP3.LUT R24, R10, R61, RZ, 0x3c, !PT ;  /* 0x0000003d0a187212 */ /* 0x000fc400078e3cff */
[----:B------:R-:W-:Y:S02]  /*d540*/  F2FP.BF16.F32.PACK_AB R29, R60, R29 ;  /* 0x0000001d3c1d723e */ /* 0x000fe400000010ff */
[----:B------:R-:W-:Y:S02]  /*d550*/  SEL R42, R37, R36, P0 ;  /* 0x00000024252a7207 */ /* 0x000fe40000000000 */
[----:B------:R-:W-:Y:S02]  /*d560*/  SEL R38, R31, R30, P0 ;  /* 0x0000001e1f267207 */ /* 0x000fe40000000000 */
[----:B------:R-:W-:Y:S02]  /*d570*/  LOP3.LUT R10, R67, 0x380, RZ, 0xc0, !PT ;  /* 0x00000380430a7812 */ /* 0x000fe400078ec0ff */
[----:B------:R-:W-:Y:S02]  /*d580*/  SEL R37, R36, R37, P0 ;  /* 0x0000002524257207 */ /* 0x000fe40000000000 */
[----:B------:R-:W-:-:S02]  /*d590*/  SEL R31, R30, R31, P0 ;  /* 0x0000001f1e1f7207 */ /* 0x000fc40000000000 */
[----:B------:R-:W-:Y:S02]  /*d5a0*/  SHF.R.U64 R9, R9, 0x3, RZ ;  /* 0x0000000309097819 */ /* 0x000fe400000012ff */
[----:B------:R-:W-:Y:S02]  /*d5b0*/  F2FP.BF16.F32.PACK_AB R21, R68, R21 ;  /* 0x000000154415723e */ /* 0x000fe400000010ff */
[----:B------:R-:W-:Y:S02]  /*d5c0*/  F2FP.BF16.F32.PACK_AB R20, R69, R20 ;  /* 0x000000144514723e */ /* 0x000fe400000010ff */
[----:B------:R-:W-:Y:S02]  /*d5d0*/  SEL R36, R33, R32, P0 ;  /* 0x0000002021247207 */ /* 0x000fe40000000000 */
[----:B------:R-:W-:Y:S02]  /*d5e0*/  SEL R30, R27, R26, P0 ;  /* 0x0000001a1b1e7207 */ /* 0x000fe40000000000 */
[----:B------:R-:W-:Y:S01]  /*d5f0*/  SEL R49, R26, R27, P0 ;  /* 0x0000001b1a317207 */ /* 0x000fe20000000000 */
[----:B------:R-:W-:Y:S01]  /*d600*/  IMAD.X R27, RZ, RZ, R7, P6 ;  /* 0x000000ffff1b7224 */ /* 0x000fe200030e0607 */
[----:B------:R-:W-:-:S02]  /*d610*/  F2FP.BF16.F32.PACK_AB R56, R56, R65 ;  /* 0x000000413838723e */ /* 0x000fc400000010ff */
[----:B------:R-:W-:Y:S02]  /*d620*/  SEL R33, R32, R33, P0 ;  /* 0x0000002120217207 */ /* 0x000fe40000000000 */
[----:B------:R-:W-:Y:S02]  /*d630*/  SHF.R.U64 R12, R12, 0x3, RZ ;  /* 0x000000030c0c7819 */ /* 0x000fe400000012ff */
[----:B------:R-:W-:Y:S02]  /*d640*/  F2FP.BF16.F32.PACK_AB R94, R94, R95 ;  /* 0x0000005f5e5e723e */ /* 0x000fe400000010ff */
[----:B------:R-:W-:Y:S02]  /*d650*/  F2FP.BF16.F32.PACK_AB R93, R92, R93 ;  /* 0x0000005d5c5d723e */ /* 0x000fe400000010ff */
[----:B------:R-:W-:Y:S02]  /*d660*/  F2FP.BF16.F32.PACK_AB R57, R48, R57 ;  /* 0x000000393039723e */ /* 0x000fe400000010ff */
[----:B------:R-:W-:-:S02]  /*d670*/  SEL R32, R29, R28, P0 ;  /* 0x0000001c1d207207 */ /* 0x000fc40000000000 */
[C---:B------:R-:W-:Y:S02]  /*d680*/  IADD3 R65, P3, R6.reuse, 0x4000, RZ ;  /* 0x0000400006417810 */ /* 0x040fe40007f7e0ff */
[C---:B------:R-:W-:Y:S02]  /*d690*/  IADD3 R69, P5, R6.reuse, 0x4040, RZ ;  /* 0x0000404006457810 */ /* 0x040fe40007fbe0ff */
[----:B------:R-:W-:Y:S02]  /*d6a0*/  IADD3 R62, P6, R6, 0x4060, RZ ;  /* 0x00004060063e7810 */ /* 0x000fe40007fde0ff */
[----:B------:R-:W-:Y:S01]  /*d6b0*/  SHF.R.U64 R10, R10, 0x3, RZ ;  /* 0x000000030a0a7819 */ /* 0x000fe200000012ff */
[----:B------:R-:W-:Y:S01]  /*d6c0*/  IMAD.X R11, RZ, RZ, R7, P5 ;  /* 0x000000ffff0b7224 */ /* 0x000fe200028e0607 */
[----:B------:R-:W-:Y:S02]  /*d6d0*/  F2FP.BF16.F32.PACK_AB R90, R90, R91 ;  /* 0x0000005b5a5a723e */ /* 0x000fe400000010ff */
[----:B------:R-:W-:-:S02]  /*d6e0*/  F2FP.BF16.F32.PACK_AB R89, R88, R89 ;  /* 0x000000595859723e */ /* 0x000fc400000010ff */
[----:B------:R-:W-:Y:S02]  /*d6f0*/  SEL R29, R28, R29, P0 ;  /* 0x0000001d1c1d7207 */ /* 0x000fe40000000000 */
[----:B------:R-:W-:Y:S01]  /*d700*/  LOP3.LUT R6, R9, R6, RZ, 0x3c, !PT ;  /* 0x0000000609067212 */ /* 0x000fe200078e3cff */
[--C-:B------:R-:W-:Y:S01]  /*d710*/  IMAD.X R9, RZ, RZ, R7.reuse, P6 ;  /* 0x000000ffff097224 */ /* 0x100fe200030e0607 */
[----:B------:R-:W-:Y:S02]  /*d720*/  SEL R28, R21, R20, P0 ;  /* 0x00000014151c7207 */ /* 0x000fe40000000000 */
[----:B------:R-:W-:Y:S01]  /*d730*/  SEL R41, R20, R21, P0 ;  /* 0x0000001514297207 */ /* 0x000fe20000000000 */
[----:B------:R-:W-:Y:S01]  /*d740*/  IMAD.X R21, RZ, RZ, R7, P2 ;  /* 0x000000ffff157224 */ /* 0x000fe200010e0607 */
[----:B------:R-:W-:Y:S02]  /*d750*/  LOP3.LUT R20, R12, R63, RZ, 0x3c, !PT ;  /* 0x0000003f0c147212 */ /* 0x000fe400078e3cff */
[----:B------:R-:W-:-:S02]  /*d760*/  SEL R34, R94, R93, P0 ;  /* 0x0000005d5e227207 */ /* 0x000fc40000000000 */
[----:B------:R-:W-:Y:S02]  /*d770*/  SEL R48, R56, R57, P0 ;  /* 0x0000003938307207 */ /* 0x000fe40000000000 */
[----:B------:R-:W-:Y:S02]  /*d780*/  LOP3.LUT R52, R69, 0x380, RZ, 0xc0, !PT ;  /* 0x0000038045347812 */ /* 0x000fe400078ec0ff */
[----:B------:R-:W-:Y:S02]  /*d790*/  LOP3.LUT R12, R10, R67, RZ, 0x3c, !PT ;  /* 0x000000430a0c7212 */ /* 0x000fe400078e3cff */
[----:B------:R-:W-:Y:S02]  /*d7a0*/  SEL R93, R93, R94, P0 ;  /* 0x0000005e5d5d7207 */ /* 0x000fe40000000000 */
[----:B------:R-:W-:Y:S02]  /*d7b0*/  SEL R40, R90, R89, P0 ;  /* 0x000000595a287207 */ /* 0x000fe40000000000 */
[----:B------:R-:W-:-:S02]  /*d7c0*/  SEL R57, R57, R56, P0 ;  /* 0x0000003839397207 */ /* 0x000fc40000000000 */
[----:B------:R-:W-:Y:S02]  /*d7d0*/  MOV R67, R6 ;  /* 0x0000000600437202 */ /* 0x000fe40000000f00 */
[----:B------:R-:W-:Y:S02]  /*d7e0*/  F2FP.BF16.F32.PACK_AB R15, R70, R15 ;  /* 0x0000000f460f723e */ /* 0x000fe400000010ff */
[----:B------:R-:W-:Y:S02]  /*d7f0*/  F2FP.BF16.F32.PACK_AB R14, R71, R14 ;  /* 0x0000000e470e723e */ /* 0x000fe400000010ff */
[----:B------:R-:W-:Y:S02]  /*d800*/  SEL R89, R89, R90, P0 ;  /* 0x0000005a59597207 */ /* 0x000fe40000000000 */
[----:B------:R-:W-:Y:S02]  /*d810*/  SHF.R.U64 R52, R52, 0x3, RZ ;  /* 0x0000000334347819 */ /* 0x000fe400000012ff */
[----:B------:R-:W-:-:S02]  /*d820*/  SEL R56, R15, R14, P0 ;  /* 0x0000000e0f387207 */ /* 0x000fc40000000000 */
[----:B------:R-:W-:Y:S02]  /*d830*/  SEL R53, R14, R15, P0 ;  /* 0x0000000f0e357207 */ /* 0x000fe40000000000 */
[----:B------:R-:W-:Y:S02]  /*d840*/  SEL R60, R86, R87, P0 ;  /* 0x00000057563c7207 */ /* 0x000fe40000000000 */
[----:B------:R-:W-:Y:S02]  /*d850*/  SEL R87, R87, R86, P0 ;  /* 0x0000005657577207 */ /* 0x000fe40000000000 */
[----:B------:R-:W-:Y:S02]  /*d860*/  LOP3.LUT R8, R59, 0x380, RZ, 0xc0, !PT ;  /* 0x000003803b087812 */ /* 0x000fe400078ec0ff */
[----:B------:R-:W-:Y:S02]  /*d870*/  LOP3.LUT R10, R52, R69, RZ, 0x3c, !PT ;  /* 0x00000045340a7212 */ /* 0x000fe400078e3cff */
[----:B------:R-:W-:-:S02]  /*d880*/  MOV R64, R20 ;  /* 0x0000001400407202 */ /* 0x000fc40000000f00 */
[----:B------:R-:W-:Y:S02]  /*d890*/  IADD3.X R15, RZ, R7, RZ, P3, !PT ;  /* 0x00000007ff0f7210 */ /* 0x000fe40001ffe4ff */
[----:B------:R-:W-:Y:S02]  /*d8a0*/  SHF.R.U64 R8, R8, 0x3, RZ ;  /* 0x0000000308087819 */ /* 0x000fe400000012ff */
[----:B------:R-:W-:Y:S02]  /*d8b0*/  MOV R61, R10 ;  /* 0x0000000a003d7202 */ /* 0x000fe40000000f00 */
[----:B------:R-:W-:Y:S02]  /*d8c0*/  LOP3.LUT R26, R8, R59, RZ, 0x3c, !PT ;  /* 0x0000003b081a7212 */ /* 0x000fe400078e3cff */
[----:B------:R-:W-:Y:S02]  /*d8d0*/  LOP3.LUT R8, R65, 0x380, RZ, 0xc0, !PT ;  /* 0x0000038041087812 */ /* 0x000fe400078ec0ff */
[----:B------:R-:W-:-:S02]  /*d8e0*/  LOP3.LUT R59, R62, 0x380, RZ, 0xc0, !PT ;  /* 0x000003803e3b7812 */ /* 0x000fc400078ec0ff */
[----:B------:R-:W-:Y:S02]  /*d8f0*/  SHF.R.U64 R8, R8, 0x3, RZ ;  /* 0x0000000308087819 */ /* 0x000fe400000012ff */
[----:B------:R-:W-:Y:S02]  /*d900*/  SHF.R.U64 R59, R59, 0x3, RZ ;  /* 0x000000033b3b7819 */ /* 0x000fe400000012ff */
[----:B------:R-:W-:Y:S02]  /*d910*/  LOP3.LUT R14, R8, R65, RZ, 0x3c, !PT ;  /* 0x00000041080e7212 */ /* 0x000fe400078e3cff */
[----:B------:R-:W-:Y:S02]  /*d920*/  LOP3.LUT R8, R59, R62, RZ, 0x3c, !PT ;  /* 0x0000003e3b087212 */ /* 0x000fe400078e3cff */
[----:B------:R-:W-:Y:S02]  /*d930*/  MOV R63, R14 ;  /* 0x0000000e003f7202 */ /* 0x000fe40000000f00 */
[----:B------:R-:W-:-:S02]  /*d940*/  MOV R59, R8 ;  /* 0x00000008003b7202 */ /* 0x000fc40000000f00 */
[----:B------:R-:W-:Y:S02]  /*d950*/  MOV R62, R12 ;  /* 0x0000000c003e7202 */ /* 0x000fe40000000f00 */
[----:B------:R-:W-:Y:S02]  /*d960*/  MOV R66, R26 ;  /* 0x0000001a00427202 */ /* 0x000fe40000000f00 */
[----:B------:R-:W-:Y:S02]  /*d970*/  MOV R65, R24 ;  /* 0x0000001800417202 */ /* 0x000fe40000000f00 */
[----:B------:R-:W-:Y:S01]  /*d980*/  PLOP3.LUT P2, PT, PT, PT, UP0, 0x80, 0x0 ;  /* 0x000000000000781c */ /* 0x000fe20003f4f008 */
[----:B------:R-:W-:Y:S01]  /*d990*/  ULDC UR8, c[0x0][0xa88] ;  /* 0x0002a20000087ab9 */ /* 0x000fe20000000800 */
[----:B--2---:R-:W-:Y:S01]  /*d9a0*/  LOP3.LUT R6, R35, 0x2, RZ, 0x3c, !PT ;  /* 0x0000000223067812 */ /* 0x004fe200078e3cff */
[----:B------:R-:W-:Y:S04]  /*d9b0*/  SHFL.IDX PT, R34, R34, R35, 0x1c1f ;  /* 0x001c1f2322227589 */ /* 0x000fe800000e0000 */
[----:B------:R-:W0:Y:S04]  /*d9c0*/  SHFL.IDX PT, R93, R93, R6, 0x1c1f ;  /* 0x001c1f065d5d7589 */ /* 0x000e2800000e0000 */
[----:B------:R-:W-:Y:S04]  /*d9d0*/  SHFL.IDX PT, R48, R48, R35, 0x1c1f ;  /* 0x001c1f2330307589 */ /* 0x000fe800000e0000 */
[----:B------:R-:W1:Y:S04]  /*d9e0*/  SHFL.IDX PT, R57, R57, R6, 0x1c1f ;  /* 0x001c1f0639397589 */ /* 0x000e6800000e0000 */
[----:B------:R-:W-:Y:S04]  /*d9f0*/  SHFL.IDX PT, R40, R40, R35, 0x1c1f ;  /* 0x001c1f2328287589 */ /* 0x000fe800000e0000 */
[----:B------:R-:W2:Y:S04]  /*da00*/  SHFL.IDX PT, R89, R89, R6, 0x1c1f ;  /* 0x001c1f0659597589 */ /* 0x000ea800000e0000 */
[----:B------:R-:W-:Y:S04]  /*da10*/  SHFL.IDX PT, R50, R50, R35, 0x1c1f ;  /* 0x001c1f2332327589 */ /* 0x000fe800000e0000 */
[----:B------:R-:W3:Y:S01]  /*da20*/  SHFL.IDX PT, R39, R39, R6, 0x1c1f ;  /* 0x001c1f0627277589 */ /* 0x000ee200000e0000 */
        /* <DEDUP_REMOVED lines=8> */
[----:B--2---:R-:W-:-:S02]  /*dab0*/  SEL R12, R40, R89, P0 ;  /* 0x00000059280c7207 */ /* 0x004fc40000000000 */
[----:B------:R-:W-:Y:S01]  /*dac0*/  SEL R14, R89, R40, P0 ;  /* 0x00000028590e7207 */ /* 0x000fe20000000000 */
[----:B------:R-:W-:Y:S04]  /*dad0*/  SHFL.IDX PT, R36, R36, R35, 0x1c1f ;  /* 0x001c1f2324247589 */ /* 0x000fe800000e0000 */
[----:B------:R-:W2:Y:S01]  /*dae0*/  SHFL.IDX PT, R33, R33, R6, 0x1c1f ;  /* 0x001c1f0621217589 */ /* 0x000ea200000e0000 */
[----:B---3--:R-:W-:Y:S02]  /*daf0*/  SEL R13, R50, R39, P0 ;  /* 0x00000027320d7207 */ /* 0x008fe40000000000 */
[----:B------:R-:W-:Y:S01]  /*db00*/  SEL R15, R39, R50, P0 ;  /* 0x00000032270f7207 */ /* 0x000fe20000000000 */
[----:B------:R2:W-:Y:S04]  /*db10*/  SHFL.IDX PT, R21, R30, R35, 0x1c1f ;  /* 0x001c1f231e157589 */ /* 0x0005e800000e0000 */
[----:B------:R-:W3:Y:S01]  /*db20*/  SHFL.IDX PT, R52, R49, R6, 0x1c1f ;  /* 0x001c1f0631347589 */ /* 0x000ee200000e0000 */
[----:B0-----:R-:W-:-:S02]  /*db30*/  SEL R24, R42, R37, P0 ;  /* 0x000000252a187207 */ /* 0x001fc40000000000 */
[----:B------:R-:W-:Y:S01]  /*db40*/  SEL R26, R37, R42, P0 ;  /* 0x0000002a251a7207 */ /* 0x000fe20000000000 */
[----:B------:R-:W-:Y:S04]  /*db50*/  SHFL.IDX PT, R32, R32, R35, 0x1c1f ;  /* 0x001c1f2320207589 */ /* 0x000fe800000e0000 */
[----:B------:R-:W-:Y:S01]  /*db60*/  SHFL.IDX PT, R54, R54, R35, 0x1c1f ;  /* 0x001c1f2336367589 */ /* 0x000fe200000e0000 */
[----:B-1----:R-:W-:Y:S02]  /*db70*/  SEL R25, R38, R31, P0 ;  /* 0x0000001f26197207 */ /* 0x002fe40000000000 */
[----:B------:R-:W-:Y:S01]  /*db80*/  SEL R27, R31, R38, P0 ;  /* 0x000000261f1b7207 */ /* 0x000fe20000000000 */
[----:B------:R3:W0:Y:S04]  /*db90*/  SHFL.IDX PT, R7, R29, R6, 0x1c1f ;  /* 0x001c1f061d077589 */ /* 0x00062800000e0000 */
[----:B------:R-:W1:Y:S01]  /*dba0*/  SHFL.IDX PT, R51, R51, R6, 0x1c1f ;  /* 0x001c1f0633337589 */ /* 0x000e6200000e0000 */
[----:B--2---:R-:W-:-:S03]  /*dbb0*/  SEL R30, R33, R36, P0 ;  /* 0x00000024211e7207 */ /* 0x004fc60000000000 */
[----:B------:R2:W-:Y:S04]  /*dbc0*/  SHFL.IDX PT, R20, R28, R35, 0x1c1f ;  /* 0x001c1f231c147589 */ /* 0x0005e800000e0000 */
[----:B------:R-:W-:Y:S01]  /*dbd0*/  SHFL.IDX PT, R44, R44, R35, 0x1c1f ;  /* 0x001c1f232c2c7589 */ /* 0x000fe200000e0000 */
[----:B---3--:R-:W-:Y:S02]  /*dbe0*/  SEL R29, R21, R52, P0 ;  /* 0x00000034151d7207 */ /* 0x008fe40000000000 */
[----:B------:R-:W-:Y:S01]  /*dbf0*/  SEL R31, R52, R21, P0 ;  /* 0x00000015341f7207 */ /* 0x000fe20000000000 */
[----:B------:R-:W-:Y:S01]  /*dc00*/  SHFL.IDX PT, R56, R56, R35, 0x1c1f ;  /* 0x001c1f2338387589 */ /* 0x000fe200000e0000 */
[----:B--2---:R-:W-:-:S03]  /*dc10*/  SEL R28, R36, R33, P0 ;  /* 0x00000021241c7207 */ /* 0x004fc60000000000 */
[----:B------:R-:W2:Y:S04]  /*dc20*/  SHFL.IDX PT, R41, R41, R6, 0x1c1f ;  /* 0x001c1f0629297589 */ /* 0x000ea800000e0000 */
[----:B------:R-:W3:Y:S01]  /*dc30*/  SHFL.IDX PT, R43, R43, R6, 0x1c1f ;  /* 0x001c1f062b2b7589 */ /* 0x000ee200000e0000 */
[----:B0-----:R-:W-:Y:S02]  /*dc40*/  SEL R36, R32, R7, P0 ;  /* 0x0000000720247207 */ /* 0x001fe40000000000 */
[----:B------:R-:W-:Y:S01]  /*dc50*/  SEL R38, R7, R32, P0 ;  /* 0x0000002007267207 */ /* 0x000fe20000000000 */
[----:B------:R-:W0:Y:S01]  /*dc60*/  SHFL.IDX PT, R53, R53, R6, 0x1c1f ;  /* 0x001c1f0635357589 */ /* 0x000e2200000e0000 */
[----:B-1----:R-:W-:Y:S01]  /*dc70*/  SEL R37, R54, R51, P0 ;  /* 0x0000003336257207 */ /* 0x002fe20000000000 */
[----:B------:R-:W-:Y:S01]  /*dc80*/  IMAD.U32 R7, RZ, RZ, UR7 ;  /* 0x00000007ff077e24 */ /* 0x000fe2000f8e00ff */
[----:B------:R-:W-:Y:S01]  /*dc90*/  SEL R39, R51, R54, P0 ;  /* 0x0000003633277207 */ /* 0x000fe20000000000 */
[----:B------:R-:W-:Y:S06]  /*dca0*/  BAR.SYNC.DEFER_BLOCKING 0x1, 0x100 ;  /* 0x0044000000007b1d */ /* 0x000fec0000010000 */
[----:B------:R-:W-:Y:S04]  /*dcb0*/  SHFL.IDX PT, R58, R58, R35, 0x1c1f ;  /* 0x001c1f233a3a7589 */ /* 0x000fe800000e0000 */
[----:B------:R-:W1:Y:S01]  /*dcc0*/  SHFL.IDX PT, R55, R55, R6, 0x1c1f ;  /* 0x001c1f0637377589 */ /* 0x000e6200000e0000 */
[----:B--2---:R-:W-:-:S02]  /*dcd0*/  SEL R32, R20, R41, P0 ;  /* 0x0000002914207207 */ /* 0x004fc40000000000 */
[----:B------:R-:W-:Y:S01]  /*dce0*/  SEL R34, R41, R20, P0 ;  /* 0x0000001429227207 */ /* 0x000fe20000000000 */
[----:B------:R-:W-:Y:S01]  /*dcf0*/  SHFL.IDX PT, R46, R46, R35, 0x1c1f ;  /* 0x001c1f232e2e7589 */ /* 0x000fe200000e0000 */
[----:B---3--:R-:W-:Y:S02]  /*dd00*/  SEL R40, R44, R43, P0 ;  /* 0x0000002b2c287207 */ /* 0x008fe40000000000 */
[----:B------:R-:W-:Y:S01]  /*dd10*/  SEL R42, R43, R44, P0 ;  /* 0x0000002c2b2a7207 */ /* 0x000fe20000000000 */
[----:B------:R2:W-:Y:S01]  /*dd20*/  SHFL.IDX PT, R60, R60, R35, 0x1c1f ;  /* 0x001c1f233c3c7589 */ /* 0x0005e200000e0000 */
[----:B0-----:R-:W-:-:S03]  /*dd30*/  SEL R33, R56, R53, P0 ;  /* 0x0000003538217207 */ /* 0x001fc60000000000 */
[----:B------:R-:W0:Y:S04]  /*dd40*/  SHFL.IDX PT, R45, R45, R6, 0x1c1f ;  /* 0x001c1f062d2d7589 */ /* 0x000e2800000e0000 */
[----:B------:R3:W4:Y:S01]  /*dd50*/  SHFL.IDX PT, R87, R87, R6, 0x1c1f ;  /* 0x001c1f0657577589 */ /* 0x00072200000e0000 */
[----:B--2---:R-:W-:-:S03]  /*dd60*/  SEL R35, R53, R56, P0 ;  /* 0x0000003835237207 */ /* 0x004fc60000000000 */
[----:B------:R0:W-:Y:S04]  /*dd70*/  STSM.16.M88.4 [R67], R8 ;  /* 0x0000000843007844 */ /* 0x0001e80000000200 */
[----:B------:R-:W-:Y:S01]  /*dd80*/  STSM.16.M88.4 [R66], R12 ;  /* 0x0000000c42007844 */ /* 0x000fe20000000200 */
[----:B-1----:R-:W-:Y:S01]  /*dd90*/  SEL R41, R58, R55, P0 ;  /* 0x000000373a297207 */ /* 0x002fe20000000000 */
[----:B---3--:R-:W-:Y:S01]  /*dda0*/  IMAD.U32 R6, RZ, RZ, UR6 ;  /* 0x00000006ff067e24 */ /* 0x008fe2000f8e00ff */
[----:B------:R-:W-:Y:S01]  /*ddb0*/  SEL R43, R55, R58, P0 ;  /* 0x0000003a372b7207 */ /* 0x000fe20000000000 */
[----:B------:R-:W-:Y:S01]  /*ddc0*/  STSM.16.M88.4 [R65], R24 ;  /* 0x0000001841007844 */ /* 0x000fe20000000200 */
[----:B------:R-:W-:-:S03]  /*ddd0*/  ULDC.64 UR6, c[0x0][0xc08] ;  /* 0x0003020000067ab9 */ /* 0x000fc60000000a00 */
[----:B------:R-:W-:Y:S01]  /*dde0*/  STSM.16.M88.4 [R64], R28 ;  /* 0x0000001c40007844 */ /* 0x000fe20000000200 */
[----:B0-----:R-:W-:-:S03]  /*ddf0*/  SEL R8, R46, R45, P0 ;  /* 0x0000002d2e087207 */ /* 0x001fc60000000000 */
[----:B------:R-:W-:Y:S01]  /*de00*/  STSM.16.M88.4 [R63], R36 ;  /* 0x000000243f007844 */ /* 0x000fe20000000200 */
[----:B------:R-:W-:Y:S02]  /*de10*/  SEL R10, R45, R46, P0 ;  /* 0x0000002e2d0a7207 */ /* 0x000fe40000000000 */
[----:B----4-:R-:W-:Y:S01]  /*de20*/  SEL R9, R60, R87, P0 ;  /* 0x000000573c097207 */ /* 0x010fe20000000000 */
[----:B------:R-:W-:Y:S01]  /*de30*/  STSM.16.M88.4 [R62], R32 ;  /* 0x000000203e007844 */ /* 0x000fe20000000200 */
[----:B------:R-:W-:Y:S01]  /*de40*/  SEL R11, R87, R60, P0 ;  /* 0x0000003c570b7207 */ /* 0x000fe20000000000 */
[----:B------:R-:W-:Y:S01]  /*de50*/  UISETP.NE.U32.AND UP1, UPT, UR6, URZ, UPT ;  /* 0x0000003f0600728c */ /* 0x000fe2000bf25070 */
[----:B------:R-:W0:Y:S01]  /*de60*/  LDC R46, c[0x0][0xbe8] ;  /* 0x0002fa00ff2e7b82 */ /* 0x000e220000000800 */
[----:B------:R-:W-:Y:S04]  /*de70*/  STSM.16.M88.4 [R61], R40 ;  /* 0x000000283d007844 */ /* 0x000fe80000000200 */
[----:B------:R1:W-:Y:S03]  /*de80*/  STSM.16.M88.4 [R59], R8 ;  /* 0x000000083b007844 */ /* 0x0003e60000000200 */
[----:B------:R-:W-:Y:S01]  /*de90*/  BAR.SYNC.DEFER_BLOCKING 0x1, 0x100 ;  /* 0x0044000000007b1d */ /* 0x000fe20000010000 */
[----:B------:R-:W-:-:S06]  /*dea0*/  UISETP.NE.AND.EX UP1, UPT, UR7, URZ, UPT, UP1 ;  /* 0x0000003f0700728c */ /* 0x000fcc000bf25310 */
[----:B------:R-:W-:-:S05]  /*deb0*/  PLOP3.LUT P0, PT, PT, PT, UP1, 0x80, 0x0 ;  /* 0x000000000000781c */ /* 0x000fca0003f0f018 */
[----:B------:R-:W-:-:S04]  /*dec0*/  @UP1 ULEA UR6, UP2, UR37, UR6, 0x2 ;  /* 0x0000000625061291 */ /* 0x000fc8000f84103f */
[----:B------:R-:W-:Y:S01]  /*ded0*/  @UP1 ULEA.HI.X UR7, UR37, UR7, UR38, 0x2, UP2 ;  /* 0x0000000725071291 */ /* 0x000fe200090f1426 */
[----:B-1----:R-:W-:Y:S02]  /*dee0*/  IMAD.U32 R9, RZ, RZ, UR8 ;  /* 0x00000008ff097e24 */ /* 0x002fe4000f8e00ff */
[----:B------:R-:W-:-:S03]  /*def0*/  IMAD.U32 R10, RZ, RZ, UR6 ;  /* 0x00000006ff0a7e24 */ /* 0x000fc6000f8e00ff */
[----:B------:R-:W-:Y:S01]  /*df00*/  IMAD.U32 R11, RZ, RZ, UR7 ;  /* 0x00000007ff0b7e24 */ /* 0x000fe2000f8e00ff */
[----:B------:R-:W2:Y:S01]  /*df10*/  @P2 LDG.E R12, desc[UR52][R6.64] ;  /* 0x00000034060c2981 */ /* 0x000ea2000c1e1900 */
[----:B0-----:R-:W-:Y:S01]  /*df20*/  ISETP.NE.AND P1, PT, R46, 0x1, PT ;  /* 0x000000012e00780c */ /* 0x001fe20003f25270 */
[----:B------:R-:W-:Y:S02]  /*df30*/  UMOV UR4, URZ ;  /* 0x0000003f00047c82 */ /* 0x000fe40008000000 */
[----:B------:R0:W5:Y:S10]  /*df40*/  @P0 LDG.E R9, desc[UR52][R10.64] ;  /* 0x000000340a090981 */ /* 0x000174000c1e1900 */
[----:B------:R-:W1:Y:S08]  /*df50*/  @P1 LDC R13, c[0x0][0xbec] ;  /* 0x0002fb00ff0d1b82 */ /* 0x000e700000000800 */
[----:B------:R-:W3:Y:S01]  /*df60*/  @P1 LDC R14, c[0x0][0xbf0] ;  /* 0x0002fc00ff0e1b82 */ /* 0x000ee20000000800 */
[----:B--2---:R-:W-:Y:S01]  /*df70*/  @P2 R2UR UR4, R12 ;  /* 0x000000000c0422ca */ /* 0x004fe200000e0000 */
[----:B01-3--:R-:W-:-:S14]  /*df80*/  @P0 BRA `(.L_x_2773) ;  /* 0x0000000000100947 */ /* 0x00bfdc0003800000 */
[----:B------:R-:W-:Y:S05]  /*df90*/  @!P2 BRA `(.L_x_2773) ;  /* 0x00000000000ca947 */ /* 0x000fea0003800000 */
[----:B------:R-:W2:Y:S04]  /*dfa0*/  LDG.E R8, desc[UR52][R6.64] ;  /* 0x0000003406087981 */ /* 0x000ea8000c1e1900 */
[----:B-----5:R-:W2:Y:S02]  /*dfb0*/  LDG.E R9, desc[UR52][R6.64+0x4] ;  /* 0x0000043406097981 */ /* 0x020ea4000c1e1900 */
[----:B--2---:R-:W-:-:S07]  /*dfc0*/  IADD3 R9, -R8, R9, RZ ;  /* 0x0000000908097210 */ /* 0x004fce0007ffe1ff */
.L_x_2773:
[----:B------:R-:W-:Y:S01]  /*dfd0*/  USHF.R.S32.HI UR14, URZ, 0x1f, UR39 ;  /* 0x0000001f3f0e7899 */ /* 0x000fe20008011427 */
[----:B------:R-:W-:Y:S01]  /*dfe0*/  VIADD R8, R18, UR40 ;  /* 0x0000002812087c36 */ /* 0x000fe20008000000 */
[----:B------:R-:W-:Y:S01]  /*dff0*/  ULDC.64 UR12, c[0x0][0xb90] ;  /* 0x0002e400000c7ab9 */ /* 0x000fe20000000a00 */
[----:B------:R-:W-:Y:S01]  /*e000*/  USHF.R.S32.HI UR9, URZ, 0x1f, UR4 ;  /* 0x0000001f3f097899 */ /* 0x000fe20008011404 */
[----:B------:R-:W-:Y:S01]  /*e010*/  VIADD R24, R190, UR40 ;  /* 0x00000028be187c36 */ /* 0x000fe20008000000 */
[----:B------:R-:W-:Y:S01]  /*e020*/  UIMAD UR10, UR14, UR12, URZ ;  /* 0x0000000c0e0a72a4 */ /* 0x000fe2000f8e023f */
[----:B------:R-:W-:Y:S01]  /*e030*/  @P1 IMAD.HI.U32 R7, R8, R13, RZ ;  /* 0x0000000d08071227 */ /* 0x000fe200078e00ff */
[----:B------:R-:W-:Y:S01]  /*e040*/  UMOV UR8, UR4 ;  /* 0x0000000400087c82 */ /* 0x000fe20008000000 */
[----:B------:R-:W-:Y:S01]  /*e050*/  USEL UR38, UR38, URZ, !UP0 ;  /* 0x0000003f26267287 */ /* 0x000fe2000c000000 */
[----:B------:R-:W0:Y:S01]  /*e060*/  @P1 LDC R49, c[0x0][0xbf0] ;  /* 0x0002fc00ff311b82 */ /* 0x000e220000000800 */
        /* <DEDUP_REMOVED lines=16> */
[----:B-----5:R-:W-:Y:S01]  /*e170*/  IMAD R53, R9, R46, RZ ;  /* 0x0000002e09357224 */ /* 0x020fe200078e02ff */
[----:B------:R-:W-:Y:S01]  /*e180*/  IADD3 R6, P2, R6, UR6, RZ ;  /* 0x0000000606067c10 */ /* 0x000fe2000ff5e0ff */
[----:B------:R-:W-:Y:S01]  /*e190*/  ULDC.64 UR10, c[0x0][0xaa0] ;  /* 0x0002a800000a7ab9 */ /* 0x000fe20000000a00 */
[----:B------:R-:W-:Y:S01]  /*e1a0*/  IMAD.U32 R10, RZ, RZ, UR8 ;  /* 0x00000008ff0a7e24 */ /* 0x000fe2000f8e00ff */
[----:B------:R-:W-:Y:S01]  /*e1b0*/  SHF.R.S32.HI R8, RZ, 0x1f, R11 ;  /* 0x0000001fff087819 */ /* 0x000fe2000001140b */
[----:B------:R-:W-:Y:S01]  /*e1c0*/  IMAD.X R9, RZ, RZ, R5, P3 ;  /* 0x000000ffff097224 */ /* 0x000fe200018e0605 */
[----:B------:R-:W-:-:S02]  /*e1d0*/  IADD3 R15, P0, R4, 0x1000, RZ ;  /* 0x00001000040f7810 */ /* 0x000fc40007f1e0ff */
[----:B------:R-:W-:Y:S01]  /*e1e0*/  IADD3.X R7, R7, UR7, R10, P2, !PT ;  /* 0x0000000707077c10 */ /* 0x000fe200097fe40a */
[----:B------:R-:W-:Y:S01]  /*e1f0*/  ULDC.64 UR6, c[0x0][0xb88] ;  /* 0x0002e20000067ab9 */ /* 0x000fe20000000a00 */
[----:B------:R-:W-:Y:S01]  /*e200*/  LOP3.LUT R10, R13, 0x380, RZ, 0xc0, !PT ;  /* 0x000003800d0a7812 */ /* 0x000fe200078ec0ff */
[----:B------:R-:W-:Y:S01]  /*e210*/  IMAD R14, R8, UR6, RZ ;  /* 0x00000006080e7c24 */ /* 0x000fe2000f8e02ff */
[----:B------:R-:W-:Y:S01]  /*e220*/  LOP3.LUT R12, R15, 0x380, RZ, 0xc0, !PT ;  /* 0x000003800f0c7812 */ /* 0x000fe200078ec0ff */
[C---:B------:R-:W-:Y:S01]  /*e230*/  IMAD.WIDE.U32 R6, R11.reuse, UR6, R6 ;  /* 0x000000060b067c25 */ /* 0x040fe2000f8e0006 */
[----:B------:R-:W-:Y:S02]  /*e240*/  SHF.R.U64 R8, R10, 0x3, RZ ;  /* 0x000000030a087819 */ /* 0x000fe400000012ff */
[----:B------:R-:W-:Y:S01]  /*e250*/  SHF.R.U64 R12, R12, 0x3, RZ ;  /* 0x000000030c0c7819 */ /* 0x000fe200000012ff */
[----:B------:R-:W-:Y:S01]  /*e260*/  IMAD R21, R11, UR7, R14 ;  /* 0x000000070b157c24 */ /* 0x000fe2000f8e020e */
[----:B------:R-:W-:Y:S01]  /*e270*/  LOP3.LUT R8, R8, R13, RZ, 0x3c, !PT ;  /* 0x0000000d08087212 */ /* 0x000fe200078e3cff */
[----:B------:R-:W-:Y:S01]  /*e280*/  ULDC.64 UR6, c[0x0][0xb50] ;  /* 0x0002d40000067ab9 */ /* 0x000fe20000000a00 */
[----:B------:R-:W-:Y:S01]  /*e290*/  LOP3.LUT R12, R12, R15, RZ, 0x3c, !PT ;  /* 0x0000000f0c0c7212 */ /* 0x000fe200078e3cff */
[----:B------:R-:W-:Y:S01]  /*e2a0*/  IMAD.IADD R13, R7, 0x1, R21 ;  /* 0x00000001070d7824 */ /* 0x000fe200078e0215 */
[----:B------:R-:W-:-:S02]  /*e2b0*/  LEA R14, P4, R6, UR6, 0x2 ;  /* 0x00000006060e7c11 */ /* 0x000fc4000f8810ff */
[----:B------:R-:W-:Y:S02]  /*e2c0*/  IADD3 R11, P2, R4, 0x3000, RZ ;  /* 0x00003000040b7810 */ /* 0x000fe40007f5e0ff */
[----:B------:R-:W-:Y:S01]  /*e2d0*/  LEA.HI.X R15, R6, UR7, R13, 0x2, P4 ;  /* 0x00000007060f7c11 */ /* 0x000fe2000a0f140d */
[----:B------:R-:W-:Y:S01]  /*e2e0*/  SHFL.IDX PT, R20, R14, RZ, 0x1c1f ;  /* 0x001c1fff0e147589 */ /* 0x000fe200000e0000 */
[----:B------:R-:W-:Y:S01]  /*e2f0*/  LOP3.LUT R7, R11, 0x380, RZ, 0xc0, !PT ;  /* 0x000003800b077812 */ /* 0x000fe200078ec0ff */
[--C-:B------:R-:W-:Y:S01]  /*e300*/  IMAD.X R13, RZ, RZ, R5.reuse, P0 ;  /* 0x000000ffff0d7224 */ /* 0x100fe200000e0605 */
[----:B------:R-:W-:Y:S01]  /*e310*/  LOP3.LUT P0, RZ, R188, 0x3, RZ, 0xc0, !PT ;  /* 0x00000003bcff7812 */ /* 0x000fe2000780c0ff */
[----:B------:R-:W1:Y:S01]  /*e320*/  SHFL.IDX PT, R21, R15, RZ, 0x1c1f ;  /* 0x001c1fff0f157589 */ /* 0x000e6200000e0000 */
[----:B------:R-:W-:Y:S01]  /*e330*/  SHF.R.U64 R6, R7, 0x3, RZ ;  /* 0x0000000307067819 */ /* 0x000fe200000012ff */
[----:B------:R-:W-:Y:S01]  /*e340*/  IMAD.X R7, RZ, RZ, R5, P2 ;  /* 0x000000ffff077224 */ /* 0x000fe200010e0605 */
[CC--:B------:R-:W-:Y:S01]  /*e350*/  ISETP.GE.OR P2, PT, R24.reuse, R53.reuse, P0 ;  /* 0x000000351800720c */ /* 0x0c0fe20000746670 */
[----:B------:R-:W-:Y:S01]  /*e360*/  SHFL.IDX PT, R44, R14, 0x1, 0x1c1f ;  /* 0x003c1f000e2c7f89 */ /* 0x000fe200000e0000 */
[----:B------:R-:W-:Y:S01]  /*e370*/  IADD3 R10, R24, 0x8, RZ ;  /* 0x00000008180a7810 */ /* 0x000fe20007ffe0ff */
[----:B------:R-:W-:Y:S01]  /*e380*/  UIMAD UR8, UR9, UR10, URZ ;  /* 0x0000000a090872a4 */ /* 0x000fe2000f8e023f */
[----:B------:R-:W-:Y:S01]  /*e390*/  IADD3 R41, P6, R4, 0x4000, RZ ;  /* 0x0000400004297810 */ /* 0x000fe20007fde0ff */
[----:B------:R-:W2:Y:S01]  /*e3a0*/  SHFL.IDX PT, R45, R15, 0x1, 0x1c1f ;  /* 0x003c1f000f2d7f89 */ /* 0x000ea200000e0000 */
[----:B------:R-:W-:Y:S01]  /*e3b0*/  ISETP.GE.OR P0, PT, R10, R53, P0 ;  /* 0x000000350a00720c */ /* 0x000fe20000706670 */
[----:B------:R-:W-:Y:S01]  /*e3c0*/  UIMAD.WIDE.U32 UR6, UR4, UR10, URZ ;  /* 0x0000000a040672a5 */ /* 0x000fe2000f8e003f */
[----:B------:R-:W-:-:S02]  /*e3d0*/  IADD3 R37, P5, R4, 0x5000, RZ ;  /* 0x0000500004257810 */ /* 0x000fc40007fbe0ff */
[----:B------:R-:W-:Y:S02]  /*e3e0*/  IADD3 R33, P4, R4, 0x6000, RZ ;  /* 0x0000600004217810 */ /* 0x000fe40007f9e0ff */
[----:B------:R-:W-:Y:S02]  /*e3f0*/  LOP3.LUT R6, R6, R11, RZ, 0x3c, !PT ;  /* 0x0000000b06067212 */ /* 0x000fe400078e3cff */
[C---:B------:R-:W-:Y:S01]  /*e400*/  LOP3.LUT R25, R4.reuse, 0x380, RZ, 0xc0, !PT ;  /* 0x0000038004197812 */ /* 0x040fe200078ec0ff */
[----:B-1----:R1:W-:Y:S01]  /*e410*/  @!P2 ST.E desc[UR52][R20.64], R2 ;  /* 0x000000021400a985 */ /* 0x0023e2000c101934 */
[----:B------:R-:W-:Y:S01]  /*e420*/  UIMAD UR8, UR4, UR11, UR8 ;  /* 0x0000000b040872a4 */ /* 0x000fe2000f8e0208 */
[----:B------:R-:W-:Y:S02]  /*e430*/  IADD3 R11, P3, R4, 0x7000, RZ ;  /* 0x00007000040b7810 */ /* 0x000fe40007f7e0ff */
[----:B------:R-:W-:Y:S01]  /*e440*/  ULDC.64 UR10, c[0x0][0xae8] ;  /* 0x0002ba00000a7ab9 */ /* 0x000fe20000000a00 */
[----:B------:R-:W-:-:S02]  /*e450*/  LOP3.LUT R40, R41, 0x380, RZ, 0xc0, !PT ;  /* 0x0000038029287812 */ /* 0x000fc400078ec0ff */
[----:B------:R-:W-:Y:S01]  /*e460*/  LOP3.LUT R36, R37, 0x380, RZ, 0xc0, !PT ;  /* 0x0000038025247812 */ /* 0x000fe200078ec0ff */
[----:B--2---:R2:W-:Y:S01]  /*e470*/  @!P0 ST.E desc[UR52][R44.64], R0 ;  /* 0x000000002c008985 */ /* 0x0045e2000c101934 */
[----:B------:R-:W-:Y:S02]  /*e480*/  LOP3.LUT R32, R33, 0x380, RZ, 0xc0, !PT ;  /* 0x0000038021207812 */ /* 0x000fe400078ec0ff */
[----:B------:R-:W-:Y:S01]  /*e490*/  SHF.R.U64 R25, R25, 0x3, RZ ;  /* 0x0000000319197819 */ /* 0x000fe200000012ff */
[----:B-1----:R-:W1:Y:S01]  /*e4a0*/  @P1 LDC R21, c[0x0][0xbec] ;  /* 0x0002fb00ff151b82 */ /* 0x002e620000000800 */
[----:B------:R-:W-:Y:S01]  /*e4b0*/  UIADD3 UR7, UR7, UR8, URZ ;  /* 0x0000000807077290 */ /* 0x000fe2000fffe03f */
[----:B------:R-:W-:Y:S01]  /*e4c0*/  LOP3.LUT R10, R11, 0x380, RZ, 0xc0, !PT ;  /* 0x000003800b0a7812 */ /* 0x000fe200078ec0ff */
[----:B------:R-:W-:Y:S01]  /*e4d0*/  UIMAD UR4, UR14, UR10, URZ ;  /* 0x0000000a0e0472a4 */ /* 0x000fe2000f8e023f */
[----:B------:R-:W-:Y:S01]  /*e4e0*/  SHF.R.U64 R40, R40, 0x3, RZ ;  /* 0x0000000328287819 */ /* 0x000fe200000012ff */
[----:B------:R-:W-:Y:S01]  /*e4f0*/  IMAD.X R29, RZ, RZ, R5, P3 ;  /* 0x000000ffff1d7224 */ /* 0x000fe200018e0605 */
[----:B------:R-:W-:Y:S01]  /*e500*/  SHF.R.U64 R36, R36, 0x3, RZ ;  /* 0x0000000324247819 */ /* 0x000fe200000012ff */
[----:B--2---:R-:W-:Y:S01]  /*e510*/  IMAD R0, R22, 0x20, R23 ;  /* 0x0000002016007824 */ /* 0x004fe200078e0217 */
[----:B------:R-:W-:Y:S01]  /*e520*/  UIMAD UR4, UR39, UR11, UR4 ;  /* 0x0000000b270472a4 */ /* 0x000fe2000f8e0204 */
[----:B------:R-:W-:Y:S01]  /*e530*/  SHF.R.U64 R32, R32, 0x3, RZ ;  /* 0x0000000320207819 */ /* 0x000fe200000012ff */
[----:B------:R-:W-:Y:S01]  /*e540*/  UIMAD.WIDE.U32 UR6, UR39, UR10, UR6 ;  /* 0x0000000a270672a5 */ /* 0x000fe2000f8e0006 */
[----:B------:R-:W-:Y:S01]  /*e550*/  LOP3.LUT R24, R25, R4, RZ, 0x3c, !PT ;  /* 0x0000000419187212 */ /* 0x000fe200078e3cff */
[----:B------:R-:W-:Y:S01]  /*e560*/  ULDC.64 UR8, c[0x0][0xaf0] ;  /* 0x0002bc0000087ab9 */ /* 0x000fe20000000a00 */
[----:B------:R-:W-:Y:S01]  /*e570*/  IADD3 R2, R0, UR40, RZ ;  /* 0x0000002800027c10 */ /* 0x000fe2000fffe0ff */
[----:B------:R-:W-:Y:S01]  /*e580*/  UIADD3 UR7, UR7, UR4, URZ ;  /* 0x0000000407077290 */ /* 0x000fe2000fffe03f */
[----:B------:R-:W-:Y:S01]  /*e590*/  SHF.R.U64 R4, R10, 0x3, RZ ;  /* 0x000000030a047819 */ /* 0x000fe200000012ff */
[----:B------:R-:W-:Y:S01]  /*e5a0*/  UIMAD UR4, UR38, UR8, URZ ;  /* 0x00000008260472a4 */ /* 0x000fe2000f8e023f */
[----:B------:R-:W-:Y:S01]  /*e5b0*/  LOP3.LUT R40, R40, R41, RZ, 0x3c, !PT ;  /* 0x0000002928287212 */ /* 0x000fe200078e3cff */
[----:B------:R-:W-:Y:S01]  /*e5c0*/  IMAD.MOV.U32 R45, RZ, RZ, R2 ;  /* 0x000000ffff2d7224 */ /* 0x000fe200078e0002 */
[----:B------:R-:W-:Y:S01]  /*e5d0*/  LOP3.LUT R36, R36, R37, RZ, 0x3c, !PT ;  /* 0x0000002524247212 */ /* 0x000fe200078e3cff */
[--C-:B------:R-:W-:Y:S01]  /*e5e0*/  IMAD.MOV.U32 R25, RZ, RZ, R5.reuse ;  /* 0x000000ffff197224 */ /* 0x100fe200078e0005 */
[----:B------:R-:W-:Y:S01]  /*e5f0*/  LOP3.LUT R32, R32, R33, RZ, 0x3c, !PT ;  /* 0x0000002120207212 */ /* 0x000fe200078e3cff */
[----:B------:R-:W5:Y:S01]  /*e600*/  LD.E.128 R12, desc[UR52][R12.64] ;  /* 0x000000340c0c7980 */ /* 0x000f62000c101d00 */
[----:B-1----:R-:W-:Y:S01]  /*e610*/  @P1 IMAD.HI.U32 R0, R2, R21, RZ ;  /* 0x0000001502001227 */ /* 0x002fe200078e00ff */
[----:B------:R-:W-:Y:S01]  /*e620*/  UIMAD UR4, UR37, UR9, UR4 ;  /* 0x00000009250472a4 */ /* 0x000fe2000f8e0204 */
[----:B------:R-:W-:Y:S01]  /*e630*/  LOP3.LUT R28, R4, R11, RZ, 0x3c, !PT ;  /* 0x0000000b041c7212 */ /* 0x000fe200078e3cff */
[----:B------:R-:W-:Y:S01]  /*e640*/  UIMAD.WIDE.U32 UR6, UR37, UR8, UR6 ;  /* 0x00000008250672a5 */ /* 0x000fe2000f8e0006 */
[--C-:B------:R-:W-:Y:S01]  /*e650*/  IMAD.X R41, RZ, RZ, R5.reuse, P6 ;  /* 0x000000ffff297224 */ /* 0x100fe200030e0605 */
[----:B0-----:R-:W-:Y:S01]  /*e660*/  @P1 SHF.R.U32.HI R45, RZ, R49, R0 ;  /* 0x00000031ff2d1219 */ /* 0x001fe20000011600 */
[--C-:B------:R-:W-:Y:S01]  /*e670*/  IMAD.X R37, RZ, RZ, R5.reuse, P5 ;  /* 0x000000ffff257224 */ /* 0x100fe200028e0605 */
[----:B------:R-:W-:Y:S01]  /*e680*/  UIADD3 UR4, UR7, UR4, URZ ;  /* 0x0000000407047290 */ /* 0x000fe2000fffe03f */
[----:B------:R-:W-:Y:S01]  /*e690*/  IMAD.X R33, RZ, RZ, R5, P4 ;  /* 0x000000ffff217224 */ /* 0x000fe200020e0605 */
[--C-:B------:R-:W-:Y:S01]  /*e6a0*/  SHF.R.S32.HI R0, RZ, 0x1f, R45.reuse ;  /* 0x0000001fff007819 */ /* 0x100fe2000001142d */
[----:B------:R-:W-:Y:S01]  /*e6b0*/  IMAD.MOV R49, RZ, RZ, -R45 ;  /* 0x000000ffff317224 */ /* 0x000fe200078e0a2d */
[----:B------:R-:W-:Y:S01]  /*e6c0*/  ULDC.64 UR8, c[0x0][0xae0] ;  /* 0x0002b80000087ab9 */ /* 0x000fe20000000a00 */
[----:B------:R-:W-:Y:S01]  /*e6d0*/  IMAD.U32 R21, RZ, RZ, UR7 ;  /* 0x00000007ff157e24 */ /* 0x000fe2000f8e00ff */
[----:B------:R-:W5:Y:S01]  /*e6e0*/  LD.E.128 R24, desc[UR52][R24.64] ;  /* 0x0000003418187980 */ /* 0x000f62000c101d00 */
[----:B------:R-:W-:-:S02]  /*e6f0*/  IMAD R0, R0, UR8, RZ ;  /* 0x0000000800007c24 */ /* 0x000fc4000f8e02ff */
[----:B------:R-:W-:Y:S01]  /*e700*/  IMAD R49, R46, R49, R2 ;  /* 0x000000312e317224 */ /* 0x000fe200078e0202 */
[----:B------:R-:W5:Y:S01]  /*e710*/  LD.E.128 R8, desc[UR52][R8.64] ;  /* 0x0000003408087980 */ /* 0x000f62000c101d00 */
[----:B------:R-:W-:Y:S01]  /*e720*/  IMAD.U32 R20, RZ, RZ, UR6 ;  /* 0x00000006ff147e24 */ /* 0x000fe2000f8e00ff */
[----:B------:R-:W-:Y:S01]  /*e730*/  ULDC.64 UR6, c[0x0][0xad8] ;  /* 0x0002b60000067ab9 */ /* 0x000fe20000000a00 */
[----:B------:R-:W-:Y:S01]  /*e740*/  IMAD.U32 R21, RZ, RZ, UR4 ;  /* 0x00000004ff157e24 */ /* 0x000fe2000f8e00ff */
[----:B------:R-:W5:Y:S01]  /*e750*/  LD.E.128 R4, desc[UR52][R6.64] ;  /* 0x0000003406047980 */ /* 0x000f62000c101d00 */
[C---:B------:R-:W-:Y:S01]  /*e760*/  IMAD R51, R45.reuse, UR9, R0 ;  /* 0x000000092d337c24 */ /* 0x040fe2000f8e0200 */
[----:B------:R-:W-:Y:S02]  /*e770*/  SHF.R.S32.HI R0, RZ, 0x1f, R49 ;  /* 0x0000001fff007819 */ /* 0x000fe40000011431 */
[----:B------:R-:W5:Y:S01]  /*e780*/  LD.E.128 R40, desc[UR52][R40.64] ;  /* 0x0000003428287980 */ /* 0x000f62000c101d00 */
[----:B------:R-:W-:-:S03]  /*e790*/  IMAD.WIDE.U32 R20, R45, UR8, R20 ;  /* 0x000000082d147c25 */ /* 0x000fc6000f8e0014 */
[----:B------:R-:W5:Y:S04]  /*e7a0*/  LD.E.128 R36, desc[UR52][R36.64] ;  /* 0x0000003424247980 */ /* 0x000f68000c101d00 */
[----:B------:R-:W5:Y:S04]  /*e7b0*/  LD.E.128 R32, desc[UR52][R32.64] ;  /* 0x0000003420207980 */ /* 0x000f68000c101d00 */
[----:B------:R-:W5:Y:S01]  /*e7c0*/  LD.E.128 R28, desc[UR52][R28.64] ;  /* 0x000000341c1c7980 */ /* 0x000f62000c101d00 */
        /* <DEDUP_REMOVED lines=8> */
[----:B------:R-:W-:Y:S02]  /*e850*/  VIADD R46, R23, UR40 ;  /* 0x00000028172e7c36 */ /* 0x000fe40008000000 */
[C---:B------:R-:W-:Y:S02]  /*e860*/  IMAD R45, R49.reuse, UR7, R2 ;  /* 0x00000007312d7c24 */ /* 0x040fe4000f8e0202 */
[----:B------:R-:W-:Y:S01]  /*e870*/  IMAD.WIDE.U32 R20, R49, UR6, R20 ;  /* 0x0000000631147c25 */ /* 0x000fe2000f8e0014 */
[C---:B------:R-:W-:Y:S01]  /*e880*/  ISETP.GE.AND P2, PT, R46.reuse, R53, PT ;  /* 0x000000352e00720c */ /* 0x040fe20003f46270 */
[----:B------:R-:W-:Y:S02]  /*e890*/  ULDC.64 UR6, c[0x0][0xa80] ;  /* 0x0002a00000067ab9 */ /* 0x000fe40000000a00 */
[----:B------:R-:W-:Y:S01]  /*e8a0*/  VIADD R0, R46, 0x20 ;  /* 0x000000202e007836 */ /* 0x000fe20000000000 */
[----:B------:R-:W-:Y:S01]  /*e8b0*/  LEA R44, P3, R20, UR6, 0x1 ;  /* 0x00000006142c7c11 */ /* 0x000fe2000f8608ff */
[----:B------:R-:W-:Y:S01]  /*e8c0*/  IMAD.IADD R21, R21, 0x1, R45 ;  /* 0x0000000115157824 */ /* 0x000fe200078e022d */
[----:B------:R-:W-:-:S02]  /*e8d0*/  IADD3 R3, R3, 0x22820, RZ ;  /* 0x0002282003037810 */ /* 0x000fc40007ffe0ff */
        /* <DEDUP_REMOVED lines=19> */
.L_x_2775:
[----:B------:R-:W-:Y:S05]  /*ea10*/  BSYNC B1 ;  /* 0x0000000000017941 */ /* 0x000fea0003800000 */
.L_x_2774:
        /* <DEDUP_REMOVED lines=13> */
.L_x_2777:
[----:B------:R-:W-:Y:S05]  /*eaf0*/  BSYNC B1 ;  /* 0x0000000000017941 */ /* 0x000fea0003800000 */
.L_x_2776:
[----:B----4-:R4:W0:Y:S01]  /*eb00*/  SHFL.IDX PT, R0, R45, 0x2, 0x181f ;  /* 0x00581f002d007f89 */ /* 0x01082200000e0000 */
[----:B------:R-:W-:Y:S03]  /*eb10*/  BSSY B1, `(.L_x_2778) ;  /* 0x000000c000017945 */ /* 0x000fe60003800000 */
[----:B---3-5:R4:W3:Y:S01]  /*eb20*/  SHFL.IDX PT, R12, R44, 0x2, 0x181f ;  /* 0x00581f002c0c7f89 */ /* 0x0288e200000e0000 */
[----:B------:R-:W-:Y:S05]  /*eb30*/  @P1 BRA `(.L_x_2779) ;  /* 0x0000000000241947 */ /* 0x000fea0003800000 */
[----:B------:R-:W-:Y:S02]  /*eb40*/  ULDC UR4, c[0x0][0xac8] ;  /* 0x0002b20000047ab9 */ /* 0x000fe40000000800 */
[----:B------:R-:W-:Y:S02]  /*eb50*/  ISETP.GE.AND P2, PT, R16, UR4, PT ;  /* 0x0000000410007c0c */ /* 0x000fe4000bf46270 */
[----:B------:R-:W-:-:S11]  /*eb60*/  ISETP.GE.AND P3, PT, R19, UR4, PT ;  /* 0x0000000413007c0c */ /* 0x000fd6000bf66270 */
[CC--:B---3--:R-:W-:Y:S02]  /*eb70*/  @!P2 LEA R2, P0, R16.reuse, R12.reuse, 0x1 ;  /* 0x0000000c1002a211 */ /* 0x0c8fe400078008ff */
[C---:B------:R-:W-:Y:S02]  /*eb80*/  @!P3 LEA R12, P1, R19.reuse, R12, 0x1 ;  /* 0x0000000c130cb211 */ /* 0x040fe400078208ff */
[-C--:B0-----:R-:W-:Y:S02]  /*eb90*/  @!P2 LEA.HI.X R3, R16, R0.reuse, R193, 0x1, P0 ;  /* 0x000000001003a211 */ /* 0x081fe400000f0cc1 */
[----:B------:R-:W-:-:S03]  /*eba0*/  @!P3 LEA.HI.X R13, R19, R0, R192, 0x1, P1 ;  /* 0x00000000130db211 */ /* 0x000fc600008f0cc0 */
[----:B------:R0:W-:Y:S04]  /*ebb0*/  @!P2 ST.E.128 desc[UR52][R2.64], R8 ;  /* 0x000000080200a985 */ /* 0x0001e8000c101d34 */
[----:B------:R0:W-:Y:S02]  /*ebc0*/  @!P3 ST.E.128 desc[UR52][R12.64], R32 ;  /* 0x000000200c00b985 */ /* 0x0001e4000c101d34 */
.L_x_2779:
[----:B------:R-:W-:Y:S05]  /*ebd0*/  BSYNC B1 ;  /* 0x0000000000017941 */ /* 0x000fea0003800000 */
.L_x_2778:
[----:B0-----:R-:W-:Y:S01]  /*ebe0*/  VIADD R0, R46, 0x60 ;  /* 0x000000602e007836 */ /* 0x001fe20000000000 */
[----:B--2-4-:R-:W4:Y:S04]  /*ebf0*/  SHFL.IDX PT, R45, R45, 0x3, 0x181f ;  /* 0x00781f002d2d7f89 */ /* 0x014f2800000e0000 */
[----:B------:R-:W-:Y:S01]  /*ec00*/  ISETP.GE.AND P0, PT, R0, R53, PT ;  /* 0x000000350000720c */ /* 0x000fe20003f06270 */
[----:B------:R-:W0:-:S12]  /*ec10*/  SHFL.IDX PT, R44, R44, 0x3, 0x181f ;  /* 0x00781f002c2c7f89 */ /* 0x000e1800000e0000 */
[----:B------:R-:W-:Y:S05]  /*ec20*/  @P0 BRA `(.L_x_2780) ;  /* 0x0000000c00080947 */ /* 0x000fea0003800000 */
[----:B------:R-:W-:Y:S02]  /*ec30*/  ULDC UR4, c[0x0][0xac8] ;  /* 0x0002b20000047ab9 */ /* 0x000fe40000000800 */
[----:B------:R-:W-:-:S13]  /*ec40*/  ISETP.GE.AND P1, PT, R16, UR4, PT ;  /* 0x0000000410007c0c */ /* 0x000fda000bf26270 */
[----:B0-----:R-:W-:-:S04]  /*ec50*/  @!P1 LEA R2, P0, R16, R44, 0x1 ;  /* 0x0000002c10029211 */ /* 0x001fc800078008ff */
[----:B----4-:R-:W-:Y:S02]  /*ec60*/  @!P1 LEA.HI.X R3, R16, R45, R193, 0x1, P0 ;  /* 0x0000002d10039211 */ /* 0x010fe400000f0cc1 */
[----:B------:R-:W-:-:S03]  /*ec70*/  ISETP.GE.AND P0, PT, R19, UR4, PT ;  /* 0x0000000413007c0c */ /* 0x000fc6000bf06270 */
[----:B------:R0:W-:Y:S10]  /*ec80*/  @!P1 ST.E.128 desc[UR52][R2.64], R4 ;  /* 0x0000000402009985 */ /* 0x0001f4000c101d34 */
[----:B------:R-:W-:Y:S05]  /*ec90*/  @P0 BRA `(.L_x_2780) ;  /* 0x0000000800ec0947 */ /* 0x000fea0003800000 */
[----:B0-----:R-:W-:-:S04]  /*eca0*/  LEA R2, P0, R19, R44, 0x1 ;  /* 0x0000002c13027211 */ /* 0x001fc800078008ff */
[----:B------:R-:W-:-:S05]  /*ecb0*/  LEA.HI.X R3, R19, R45, R192, 0x1, P0 ;  /* 0x0000002d13037211 */ /* 0x000fca00000f0cc0 */
[----:B------:R0:W-:Y:S01]  /*ecc0*/  ST.E.128 desc[UR52][R2.64], R28 ;  /* 0x0000001c02007985 */ /* 0x0001e2000c101d34 */
[----:B------:R-:W-:Y:S05]  /*ecd0*/  BRA `(.L_x_2780) ;  /* 0x0000000800dc7947 */ /* 0x000fea0003800000 */
.L_x_2772:
        /* <DEDUP_REMOVED lines=32> */
[----:B--2---:R-:W-:-:S07]  /*eee0*/  IADD3 R0, -R5, R0, RZ ;  /* 0x0000000005007210 */ /* 0x004fce0007ffe1ff */
.L_x_2781:
[----:B------:R-:W-:Y:S01]  /*eef0*/  USEL UR37, UR37, URZ, !UP0 ;  /* 0x0000003f25257287 */ /* 0x000fe2000c000000 */
[----:B------:R-:W-:Y:S01]  /*ef00*/  BSSY B1, `(.L_x_2782) ;  /* 0x000002c000017945 */ /* 0x000fe20003800000 */
[----:B------:R-:W-:-:S03]  /*ef10*/  USEL UR38, UR38, URZ, !UP0 ;  /* 0x0000003f26267287 */ /* 0x000fc6000c000000 */
[----:B------:R-:W-:Y:S09]  /*ef20*/  @P1 BRA `(.L_x_2783) ;  /* 0x0000000000a41947 */ /* 0x000ff20003800000 */
        /* <DEDUP_REMOVED lines=25> */
[----:B------:R-:W-:-:S03]  /*f0c0*/  IMAD.U32 R6, RZ, RZ, UR8 ;  /* 0x00000008ff067e24 */ /* 0x000fc6000f8e00ff */
[--C-:B------:R-:W-:Y:S01]  /*f0d0*/  SHF.R.S32.HI R3, RZ, 0x1f, R2.reuse ;  /* 0x0000001fff037819 */ /* 0x100fe20000011402 */
[----:B------:R-:W-:Y:S01]  /*f0e0*/  IMAD.MOV R5, RZ, RZ, -R2 ;  /* 0x000000ffff057224 */ /* 0x000fe200078e0a02 */
[----:B------:R-:W-:-:S03]  /*f0f0*/  IADD3 R2, P1, R2, UR6, RZ ;  /* 0x0000000602027c10 */ /* 0x000fc6000ff3e0ff */
[----:B------:R-:W-:Y:S01]  /*f100*/  IMAD R5, R7, R5, R4 ;  /* 0x0000000507057224 */ /* 0x000fe200078e0204 */
[----:B------:R-:W-:Y:S01]  /*f110*/  IADD3.X R3, R3, UR7, R6, P1, !PT ;  /* 0x0000000703037c10 */ /* 0x000fe20008ffe406 */
[----:B------:R-:W-:-:S03]  /*f120*/  ULDC.64 UR6, c[0x0][0xb50] ;  /* 0x0002d40000067ab9 */ /* 0x000fc60000000a00 */
[----:B------:R-:W-:Y:S01]  /*f130*/  SHF.R.S32.HI R4, RZ, 0x1f, R5 ;  /* 0x0000001fff047819 */ /* 0x000fe20000011405 */
[----:B------:R-:W-:-:S04]  /*f140*/  IMAD.WIDE.U32 R2, R5, UR12, R2 ;  /* 0x0000000c05027c25 */ /* 0x000fc8000f8e0002 */
[----:B------:R-:W-:-:S04]  /*f150*/  IMAD R4, R4, UR12, RZ ;  /* 0x0000000c04047c24 */ /* 0x000fc8000f8e02ff */
[----:B------:R-:W-:Y:S01]  /*f160*/  IMAD R7, R5, UR13, R4 ;  /* 0x0000000d05077c24 */ /* 0x000fe2000f8e0204 */
[----:B------:R-:W-:-:S03]  /*f170*/  LEA R4, P1, R2, UR6, 0x2 ;  /* 0x0000000602047c11 */ /* 0x000fc6000f8210ff */
[----:B------:R-:W-:-:S05]  /*f180*/  IMAD.IADD R3, R3, 0x1, R7 ;  /* 0x0000000103037824 */ /* 0x000fca00078e0207 */
[----:B------:R-:W-:Y:S01]  /*f190*/  LEA.HI.X R5, R2, UR7, R3, 0x2, P1 ;  /* 0x0000000702057c11 */ /* 0x000fe200088f1403 */
[----:B------:R-:W-:-:S05]  /*f1a0*/  IMAD.MOV.U32 R3, RZ, RZ, -0x800000 ;  /* 0xff800000ff037424 */ /* 0x000fca00078e00ff */
[----:B------:R0:W-:Y:S02]  /*f1b0*/  STG.E desc[UR52][R4.64], R3 ;  /* 0x0000000304007986 */ /* 0x0001e4000c101934 */
.L_x_2783:
[----:B------:R-:W-:Y:S05]  /*f1c0*/  BSYNC B1 ;  /* 0x0000000000017941 */ /* 0x000fea0003800000 */
.L_x_2782:
[----:B0-----:R-:W0:Y:S01]  /*f1d0*/  @P0 LDC R3, c[0x0][0xbf0] ;  /* 0x0002fc00ff030b82 */ /* 0x001e220000000800 */
[----:B------:R-:W-:Y:S01]  /*f1e0*/  ULDC.64 UR12, c[0x0][0xaa0] ;  /* 0x0002a800000c7ab9 */ /* 0x000fe20000000a00 */
[----:B------:R-:W-:Y:S01]  /*f1f0*/  IMAD R2, R22, 0x20, R23 ;  /* 0x0000002016027824 */ /* 0x000fe200078e0217 */
        /* <DEDUP_REMOVED lines=8> */
[----:B------:R-:W-:Y:S01]  /*f280*/  UIMAD UR4, UR10, UR12, URZ ;  /* 0x0000000c0a0472a4 */ /* 0x000fe2000f8e023f */
[----:B------:R-:W-:Y:S01]  /*f290*/  MOV R5, R6 ;  /* 0x0000000600057202 */ /* 0x000fe20000000f00 */
[----:B------:R-:W-:Y:S02]  /*f2a0*/  UIMAD.WIDE.U32 UR6, UR39, UR12, UR6 ;  /* 0x0000000c270672a5 */ /* 0x000fe4000f8e0006 */
[----:B------:R-:W-:Y:S01]  /*f2b0*/  UIMAD UR4, UR39, UR13, UR4 ;  /* 0x0000000d270472a4 */ /* 0x000fe2000f8e0204 */
[----:B------:R-:W-:-:S03]  /*f2c0*/  ULDC.64 UR8, c[0x0][0xaf0] ;  /* 0x0002bc0000087ab9 */ /* 0x000fc60000000a00 */
[----:B------:R-:W-:Y:S02]  /*f2d0*/  UIADD3 UR7, UR7, UR4, URZ ;  /* 0x0000000407077290 */ /* 0x000fe4000fffe03f */
[----:B------:R-:W-:Y:S01]  /*f2e0*/  UIMAD UR4, UR38, UR8, URZ ;  /* 0x00000008260472a4 */ /* 0x000fe2000f8e023f */
[----:B0-----:R-:W-:Y:S01]  /*f2f0*/  @P0 SHF.R.U32.HI R5, RZ, R3, R2 ;  /* 0x00000003ff050219 */ /* 0x001fe20000011602 */
        /* <DEDUP_REMOVED lines=8> */
[----:B------:R-:W-:Y:S02]  /*f380*/  IMAD R7, R11, R7, R6 ;  /* 0x000000070b077224 */ /* 0x000fe400078e0206 */
[----:B------:R-:W-:Y:S01]  /*f390*/  IMAD.U32 R2, RZ, RZ, UR6 ;  /* 0x00000006ff027e24 */ /* 0x000fe2000f8e00ff */
[----:B------:R-:W-:Y:S01]  /*f3a0*/  ULDC.64 UR6, c[0x0][0xad8] ;  /* 0x0002b60000067ab9 */ /* 0x000fe20000000a00 */
[----:B------:R-:W-:Y:S02]  /*f3b0*/  IMAD.U32 R3, RZ, RZ, UR4 ;  /* 0x00000004ff037e24 */ /* 0x000fe4000f8e00ff */
[C---:B------:R-:W-:Y:S01]  /*f3c0*/  IMAD R9, R5.reuse, UR9, R4 ;  /* 0x0000000905097c24 */ /* 0x040fe2000f8e0204 */
[----:B------:R-:W-:Y:S01]  /*f3d0*/  SHF.R.S32.HI R4, RZ, 0x1f, R7 ;  /* 0x0000001fff047819 */ /* 0x000fe20000011407 */
[----:B------:R-:W-:-:S04]  /*f3e0*/  IMAD.WIDE.U32 R2, R5, UR8, R2 ;  /* 0x0000000805027c25 */ /* 0x000fc8000f8e0002 */
        /* <DEDUP_REMOVED lines=13> */
[----:B------:R-:W-:Y:S02]  /*f4c0*/  LEA.HI.X R5, R2, UR7, R3, 0x1, P3 ;  /* 0x0000000702057c11 */ /* 0x000fe400098f0c03 */
[----:B------:R0:W1:Y:S02]  /*f4d0*/  SHFL.IDX PT, R2, R4, RZ, 0x181f ;  /* 0x00181fff04027589 */ /* 0x00006400000e0000 */
[----:B------:R-:W-:-:S02]  /*f4e0*/  ISETP.GE.AND P0, PT, R0, R11, PT ;  /* 0x0000000b0000720c */ /* 0x000fc40003f06270 */
        /* <DEDUP_REMOVED lines=11> */
.L_x_2785:
[----:B------:R-:W-:Y:S05]  /*f5a0*/  BSYNC B1 ;  /* 0x0000000000017941 */ /* 0x000fea0003800000 */
.L_x_2784:
        /* <DEDUP_REMOVED lines=13> */
.L_x_2787:
[----:B------:R-:W-:Y:S05]  /*f680*/  BSYNC B1 ;  /* 0x0000000000017941 */ /* 0x000fea0003800000 */
.L_x_2786:
        /* <DEDUP_REMOVED lines=13> */
.L_x_2789:
[----:B------:R-:W-:Y:S05]  /*f760*/  BSYNC B1 ;  /* 0x0000000000017941 */ /* 0x000fea0003800000 */
.L_x_2788:
        /* <DEDUP_REMOVED lines=14> */
.L_x_2780:
[----:B------:R-:W-:Y:S05]  /*f850*/  BSYNC B0 ;  /* 0x0000000000007941 */ /* 0x000fea0003800000 */
.L_x_2771:
[----:B------:R-:W-:Y:S02]  /*f860*/  ULDC UR4, c[0x0][0xc3c] ;  /* 0x00030f0000047ab9 */ /* 0x000fe40000000800 */
[----:B------:R-:W-:-:S13]  /*f870*/  ISETP.GE.AND P0, PT, R47, UR4, PT ;  /* 0x000000042f007c0c */ /* 0x000fda000bf06270 */
[----:B------:R-:W-:Y:S05]  /*f880*/  @!P0 BRA `(.L_x_2790) ;  /* 0xffffff14002c8947 */ /* 0x000fea000383ffff */
[----:B------:R-:W-:Y:S05]  /*f890*/  EXIT ;  /* 0x000000000000794d */ /* 0x000fea0003800000 */
.L_x_2729:
        /* <DEDUP_REMOVED lines=48> */
[----:B-1----:R-:W-:-:S05]  /*fba0*/  IMAD R4, R4, R9, RZ ;  /* 0x0000000904047224 */ /* 0x002fca00078e02ff */
[----:B0-----:R-:W-:Y:S02]  /*fbb0*/  ISETP.GT.AND P6, PT, R4, R7, PT ;  /* 0x000000070400720c */ /* 0x001fe40003fc4270 */
[----:B------:R-:W-:-:S11]  /*fbc0*/  MOV R3, R4 ;  /* 0x0000000400037202 */ /* 0x000fd60000000f00 */
[----:B------:R-:W-:Y:S05]  /*fbd0*/  @P6 BRA `(.L_x_2792) ;  /* 0x0000000000946947 */ /* 0x000fea0003800000 */
[----:B------:R-:W-:Y:S01]  /*fbe0*/  IMAD.MOV.U32 R4, RZ, RZ, R3 ;  /* 0x000000ffff047224 */ /* 0x000fe200078e0003 */
[----:B------:R-:W-:Y:S01]  /*fbf0*/  UMOV UR4, URZ ;  /* 0x0000003f00047c82 */ /* 0x000fe20008000000 */
[----:B------:R-:W-:-:S05]  /*fc00*/  ULDC UR5, c[0x0][0xc3c] ;  /* 0x00030f0000057ab9 */ /* 0x000fca0000000800 */
.L_x_2796:
        /* <DEDUP_REMOVED lines=12> */
.L_x_2795:
[----:B------:R-:W-:Y:S05]  /*fcd0*/  BSYNC B0 ;  /* 0x0000000000007941 */ /* 0x000fea0003800000 */
.L_x_2794:
        /* <DEDUP_REMOVED lines=17> */
[----:B0-----:R-:W-:-:S05]  /*fdf0*/  IMAD R3, R10, R9, RZ ;  /* 0x000000090a037224 */ /* 0x001fca00078e02ff */
[----:B------:R-:W-:-:S04]  /*fe00*/  IADD3 R4, R3, R4, RZ ;  /* 0x0000000403047210 */ /* 0x000fc80007ffe0ff */
[----:B------:R-:W-:-:S13]  /*fe10*/  ISETP.GT.AND P6, PT, R4, R7, PT ;  /* 0x000000070400720c */ /* 0x000fda0003fc4270 */
[----:B------:R-:W-:Y:S05]  /*fe20*/  @!P6 BRA `(.L_x_2796) ;  /* 0xfffffffc0078e947 */ /* 0x000fea000383ffff */
.L_x_2792:
[----:B------:R-:W-:-:S04]  /*fe30*/  IMAD.IADD R13, R4, 0x1, -R3 ;  /* 0x00000001040d7824 */ /* 0x000fc800078e0a03 */
[----:B------:R-:W-:-:S05]  /*fe40*/  IMAD R2, R8, R9, R13 ;  /* 0x0000000908027224 */ /* 0x000fca00078e020d */
[----:B------:R-:W-:-:S13]  /*fe50*/  ISETP.GT.AND P0, PT, R2, R7, PT ;  /* 0x000000070200720c */ /* 0x000fda0003f04270 */
[----:B------:R-:W-:Y:S02]  /*fe60*/  VOTEU.ANY UR7, UPT, !P0 ;  /* 0x0000000000077886 */ /* 0x000fe400040e0100 */
[----:B------:R-:W-:-:S04]  /*fe70*/  UPOPC UR6, UR7 ;  /* 0x00000007000672bf */ /* 0x000fc80008000000 */
[----:B------:R-:W-:-:S03]  /*fe80*/  UIADD3 UR40, UR6, UR4, URZ ;  /* 0x0000000406287290 */ /* 0x000fc6000fffe03f */
[----:B------:R-:W-:Y:S02]  /*fe90*/  ULDC.64 UR4, c[0x0][0xc90] ;  /* 0x0003240000047ab9 */ /* 0x000fe40000000a00 */
[----:B------:R-:W-:-:S06]  /*fea0*/  UIMAD.WIDE UR4, UR40, 0x4, UR4 ;  /* 0x00000004280478a5 */ /* 0x000fcc000f8e0204 */
[----:B------:R-:W-:Y:S02]  /*feb0*/  IMAD.U32 R2, RZ, RZ, UR4 ;  /* 0x00000004ff027e24 */ /* 0x000fe4000f8e00ff */
[----:B------:R-:W-:-:S05]  /*fec0*/  IMAD.U32 R3, RZ, RZ, UR5 ;  /* 0x00000005ff037e24 */ /* 0x000fca000f8e00ff */
[----:B------:R-:W2:Y:S01]  /*fed0*/  LDG.E R6, desc[UR52][R2.64] ;  /* 0x0000003402067981 */ /* 0x000ea2000c1e1900 */
[----:B------:R-:W-:Y:S01]  /*fee0*/  IMAD.U32 R15, RZ, RZ, UR6 ;  /* 0x00000006ff0f7e24 */ /* 0x000fe2000f8e00ff */
[----:B------:R-:W-:-:S04]  /*fef0*/  ISETP.NE.AND P0, PT, RZ, UR7, PT ;  /* 0x00000007ff007c0c */ /* 0x000fc8000bf05270 */
        /* <DEDUP_REMOVED lines=8> */
[----:B------:R-:W-:-:S06]  /*ff80*/  UIADD3 UR4, UR6, -0x1, URZ ;  /* 0xffffffff06047890 */ /* 0x000fcc000fffe03f */
[----:B0-----:R-:W-:-:S05]  /*ff90*/  IMAD.U32 R11, RZ, RZ, UR4 ;  /* 0x00000004ff0b7e24 */ /* 0x001fca000f8e00ff */
[----:B------:R2:W3:Y:S02]  /*ffa0*/  SHFL.IDX PT, R16, R8, R11, 0x1f ;  /* 0x00001f0b08107589 */ /* 0x0004e400000e0000 */
.L_x_2797:
[----:B-1----:R-:W-:Y:S02]  /*ffb0*/  IMAD.MOV R2, RZ, RZ, -R3 ;  /* 0x000000ffff027224 */ /* 0x002fe400078e0a03 */
[----:B---3--:R-:W-:Y:S02]  /*ffc0*/  IMAD R16, R16, R9, R13 ;  /* 0x0000000910107224 */ /* 0x008fe400078e020d */
[----:B------:R-:W-:Y:S01]  /*ffd0*/  IMAD.MOV.U32 R13, RZ, RZ, R2 ;  /* 0x000000ffff0d7224 */ /* 0x000fe200078e0002 */
[----:B------:R-:W-:Y:S02]  /*ffe0*/  IABS R2, R4 ;  /* 0x0000000400027213 */ /* 0x000fe40000000000 */
[----:B0-2---:R-:W-:Y:S01]  /*fff0*/  IADD3 R11, -R16, R7, RZ ;  /* 0x00000007100b7210 */ /* 0x005fe20007ffe1ff */
        /* <DEDUP_REMOVED lines=20> */
[----:B------:R-:W-:-:S03]  /*10140*/  IMAD.MOV R7, RZ, RZ, -R2 ;  /* 0x000000ffff077224 */ /* 0x000fc600078e0a02 */
[----:B------:R-:W-:Y:S01]  /*10150*/  IADD3 R3, -R13, RZ, RZ ;  /* 0x000000ff0d037210 */ /* 0x000fe20007ffe1ff */
[----:B------:R-:W-:-:S03]  /*10160*/  IMAD R4, R4, R7, R11 ;  /* 0x0000000704047224 */ /* 0x000fc600078e020b */
[----:B------:R-:W-:Y:S02]  /*10170*/  VIADDMNMX R15, R3, R9, R6, PT ;  /* 0x00000009030f7246 */ /* 0x000fe40003800106 */
[----:B------:R-:W-:Y:S02]  /*10180*/  IABS R9, R4 ;  /* 0x0000000400097213 */ /* 0x000fe40000000000 */
[-C--:B------:R-:W-:Y:S01]  /*10190*/  IABS R8, R15.reuse ;  /* 0x0000000f00087213 */ /* 0x080fe20000000000 */
[----:B------:R-:W-:Y:S01]  /*101a0*/  IMAD.MOV R18, RZ, RZ, -R15 ;  /* 0x000000ffff127224 */ /* 0x000fe200078e0a0f */
[----:B------:R-:W-:Y:S02]  /*101b0*/  IABS R10, R15 ;  /* 0x0000000f000a7213 */ /* 0x000fe40000000000 */
[----:B------:R-:W0:Y:S08]  /*101c0*/  I2F.RP R6, R8 ;  /* 0x0000000800067306 */ /* 0x000e300000209400 */
[----:B0-----:R-:W0:Y:S02]  /*101d0*/  MUFU.RCP R6, R6 ;  /* 0x0000000600067308 */ /* 0x001e240000001000 */
[----:B0-----:R-:W-:-:S06]  /*101e0*/  VIADD R3, R6, 0xffffffe ;  /* 0x0ffffffe06037836 */ /* 0x001fcc0000000000 */
[----:B------:R-:W0:Y:S02]  /*101f0*/  F2I.FTZ.U32.TRUNC.NTZ R3, R3 ;  /* 0x0000000300037305 */ /* 0x000e24000021f000 */
[----:B0-----:R-:W-:-:S04]  /*10200*/  IMAD.MOV R2, RZ, RZ, -R3 ;  /* 0x000000ffff027224 */ /* 0x001fc800078e0a03 */
[----:B------:R-:W-:Y:S02]  /*10210*/  IMAD.MOV.U32 R7, RZ, RZ, R2 ;  /* 0x000000ffff077224 */ /* 0x000fe400078e0002 */
[----:B------:R-:W-:Y:S02]  /*10220*/  IMAD.MOV.U32 R2, RZ, RZ, RZ ;  /* 0x000000ffff027224 */ /* 0x000fe400078e00ff */
        /* <DEDUP_REMOVED lines=13> */
[----:B------:R-:W-:-:S06]  /*10300*/  @P0 IADD3 R2, R2, 0x1, RZ ;  /* 0x0000000102020810 */ /* 0x000fcc0007ffe0ff */
[----:B------:R-:W-:Y:S01]  /*10310*/  @!P2 IMAD.MOV R2, RZ, RZ, -R2 ;  /* 0x000000ffff02a224 */ /* 0x000fe200078e0a02 */
[----:B------:R-:W-:-:S04]  /*10320*/  @!P1 LOP3.LUT R2, RZ, R15, RZ, 0x33, !PT ;  /* 0x0000000fff029212 */ /* 0x000fc800078e33ff */
[----:B------:R-:W-:Y:S01]  /*10330*/  LOP3.LUT R17, RZ, R2, RZ, 0x33, !PT ;  /* 0x00000002ff117212 */ /* 0x000fe200078e33ff */
[----:B------:R-:W-:-:S04]  /*10340*/  IMAD R18, R2, R18, R3 ;  /* 0x0000001202127224 */ /* 0x000fc800078e0203 */
[----:B------:R-:W-:Y:S01]  /*10350*/  IMAD.IADD R17, R0, 0x1, R17 ;  /* 0x0000000100117824 */ /* 0x000fe200078e0211 */
[----:B------:R-:W-:Y:S06]  /*10360*/  BRA `(.L_x_2798) ;  /* 0x0000000000107947 */ /* 0x000fec0003800000 */
.L_x_2793:
[----:B------:R-:W-:Y:S01]  /*10370*/  IMAD.MOV.U32 R16, RZ, RZ, R7 ;  /* 0x000000ffff107224 */ /* 0x000fe200078e0007 */
[----:B------:R-:W-:Y:S01]  /*10380*/  ULDC UR40, c[0x0][0xc3c] ;  /* 0x00030f0000287ab9 */ /* 0x000fe20000000800 */
[----:B------:R-:W-:Y:S02]  /*10390*/  IMAD.MOV.U32 R17, RZ, RZ, RZ ;  /* 0x000000ffff117224 */ /* 0x000fe400078e00ff */
[----:B------:R-:W-:-:S07]  /*103a0*/  IMAD.MOV.U32 R18, RZ, RZ, RZ ;  /* 0x000000ffff127224 */ /* 0x000fce00078e00ff */
.L_x_2798:
[----:B------:R-:W-:Y:S01]  /*103b0*/  ISETP.NE.AND P0, PT, R5, RZ, PT ;  /* 0x000000ff0500720c */ /* 0x000fe20003f05270 */
[----:B------:R-:W-:-:S12]  /*103c0*/  IMAD.U32 R19, RZ, RZ, UR40 ;  /* 0x00000028ff137e24 */ /* 0x000fd8000f8e00ff */
[----:B------:R-:W0:Y:S01]  /*103d0*/  @!P0 S2R R3, SR_CgaCtaId ;  /* 0x0000000000038919 */ /* 0x000e220000008800 */
[----:B------:R-:W-:-:S04]  /*103e0*/  @!P0 MOV R0, 0x400 ;  /* 0x0000040000008802 */ /* 0x000fc80000000f00 */
[----:B0-----:R-:W-:-:S05]  /*103f0*/  @!P0 LEA R0, R3, R0, 0x18 ;  /* 0x0000000003008211 */ /* 0x001fca00078ec0ff */
[----:B------:R0:W-:Y:S01]  /*10400*/  @!P0 STS.128 [R0+0x228d0], R16 ;  /* 0x0228d01000008388 */ /* 0x0001e20000000c00 */
[----:B------:R-:W-:Y:S06]  /*10410*/  BAR.ARV 0x5, 0x180 ;  /* 0x0146000000007b1d */ /* 0x000fec0000002000 */
.L_x_2791:
[----:B------:R-:W-:Y:S01]  /*10420*/  ULDC UR4, c[0x0][0xc3c] ;  /* 0x00030f0000047ab9 */ /* 0x000fe20000000800 */
[----:B------:R1:W-:Y:S01]  /*10430*/  STL [R1+0x18], RZ ;  /* 0x000018ff01007387 */ /* 0x0003e20000100800 */
[----:B------:R-:W-:Y:S01]  /*10440*/  UISETP.GE.AND UP0, UPT, UR40, UR4, UPT ;  /* 0x000000042800728c */ /* 0x000fe2000bf06270 */
[----:B------:R-:W-:Y:S01]  /*10450*/  MOV R35, 0x1 ;  /* 0x0000000100237802 */ /* 0x000fe20000000f00 */
[----:B------:R-:W-:-:S04]  /*10460*/  IMAD.MOV.U32 R32, RZ, RZ, RZ ;  /* 0x000000ffff207224 */ /* 0x000fc800078e00ff */
[----:B------:R-:W-:-:S13]  /*10470*/  PLOP3.LUT P0, PT, PT, PT, UP0, 0x80, 0x0 ;  /* 0x000000000000781c */ /* 0x000fda0003f0f008 */
        /* <DEDUP_REMOVED lines=13> */
[----:B------:R-:W-:Y:S01]  /*10550*/  IMAD.SHL.U32 R9, R10, 0x4, RZ ;  /* 0x000000040a097824 */ /* 0x000fe200078e00ff */
[----:B------:R-:W-:-:S02]  /*10560*/  LOP3.LUT R4, R5, 0x80, RZ, 0xc0, !PT ;  /* 0x0000008005047812 */ /* 0x000fc400078ec0ff */
[----:B0-----:R-:W-:Y:S02]  /*10570*/  SHF.R.U32.HI R0, RZ, 0x5, R8 ;  /* 0x00000005ff007819 */ /* 0x001fe40000011608 */
[----:B------:R-:W-:Y:S02]  /*10580*/  LOP3.LUT R3, R2, 0x380, RZ, 0xc0, !PT ;  /* 0x0000038002037812 */ /* 0x000fe400078ec0ff */
[C---:B------:R-:W-:Y:S02]  /*10590*/  LOP3.LUT R7, R5.reuse, 0x60, RZ, 0xc0, !PT ;  /* 0x0000006005077812 */ /* 0x040fe400078ec0ff */
[----:B------:R-:W-:Y:S01]  /*105a0*/  LOP3.LUT R6, R4, 0x10, R10, 0xf8, !PT ;  /* 0x0000001004067812 */ /* 0x000fe200078ef80a */
        /* <DEDUP_REMOVED lines=12> */
[----:B--2---:R-:W-:Y:S01]  /*10670*/  IMAD.U32 R3, RZ, RZ, UR4 ;  /* 0x00000004ff037e24 */ /* 0x004fe2000f8e00ff */
[----:B------:R-:W-:Y:S02]  /*10680*/  SHF.R.U32.HI R2, RZ, 0x3, R8 ;  /* 0x00000003ff027819 */ /* 0x000fe40000011608 */
[----:B------:R0:W-:Y:S01]  /*10690*/  STL [R1+0xc], R0 ;  /* 0x00000c0001007387 */ /* 0x0001e20000100800 */
[----:B------:R-:W-:-:S02]  /*106a0*/  LOP3.LUT R31, R4, 0x70, RZ, 0xc0, !PT ;  /* 0x00000070041f7812 */ /* 0x000fc400078ec0ff */
[----:B------:R-:W-:Y:S01]  /*106b0*/  LEA R22, R3, R22, 0x18 ;  /* 0x0000001603167211 */ /* 0x000fe200078ec0ff */
[----:B------:R-:W-:Y:S04]  /*106c0*/  STL [R1+0x18], RZ ;  /* 0x000018ff01007387 */ /* 0x000fe80000100800 */
[----:B------:R1:W-:Y:S01]  /*106d0*/  STL [R1], R3 ;  /* 0x0000000301007387 */ /* 0x0003e20000100800 */
[----:B0-----:R-:W-:-:S04]  /*106e0*/  MOV R0, 0x40 ;  /* 0x0000004000007802 */ /* 0x001fc80000000f00 */
[----:B------:R-:W-:Y:S02]  /*106f0*/  SEL R0, R0, 0xffffffc0, !P0 ;  /* 0xffffffc000007807 */ /* 0x000fe40004000000 */
[----:B-1----:R-:W-:-:S03]  /*10700*/  LOP3.LUT R3, R2, 0x70, R4, 0xf8, !PT ;  /* 0x0000007002037812 */ /* 0x002fc600078ef804 */
[----:B------:R0:W-:Y:S01]  /*10710*/  STL [R1+0x10], R0 ;  /* 0x0000100001007387 */ /* 0x0001e20000100800 */
[----:B------:R-:W-:Y:S02]  /*10720*/  LOP3.LUT R2, R9, 0x400, R4, 0xf8, !PT ;  /* 0x0000040009027812 */ /* 0x000fe400078ef804 */
[----:B------:R-:W-:-:S03]  /*10730*/  LOP3.LUT R3, R3, 0x80, RZ, 0xfc, !PT ;  /* 0x0000008003037812 */ /* 0x000fc600078efcff */
[----:B------:R1:W-:Y:S01]  /*10740*/  STL [R1+0x4], R2 ;  /* 0x0000040201007387 */ /* 0x0003e20000100800 */
[----:B0-----:R-:W-:-:S05]  /*10750*/  IMAD.IADD R0, R22, 0x1, R2 ;  /* 0x0000000116007824 */ /* 0x001fca00078e0202 */
[----:B------:R1:W-:Y:S02]  /*10760*/  STL [R1+0x14], R0 ;  /* 0x0000140001007387 */ /* 0x0003e40000100800 */
.L_x_2872:
        /* <DEDUP_REMOVED lines=27> */
[----:B------:R-:W-:Y:S02]  /*10920*/  IMAD.U32 R3, RZ, RZ, UR5 ;  /* 0x00000005ff037e24 */ /* 0x000fe4000f8e00ff */
[----:B------:R-:W-:Y:S02]  /*10930*/  @UP0 UIADD3.X UR7, UR39, UR7, URZ, UP4, !UPT ;  /* 0x0000000727070290 */ /* 0x000fe4000a7fe43f */
[----:B------:R-:W-:Y:S01]  /*10940*/  UIADD3 UR8, UP0, UR45, UR8, URZ ;  /* 0x000000082d087290 */ /* 0x000fe2000ff1e03f */
[----:B------:R0:W5:Y:S03]  /*10950*/  @P0 LDG.E R0, desc[UR52][R2.64] ;  /* 0x0000003402000981 */ /* 0x000166000c1e1900 */
[----:B------:R-:W-:Y:S01]  /*10960*/  UIADD3.X UR4, UR39, UR9, URZ, UP0, !UPT ;  /* 0x0000000927047290 */ /* 0x000fe200087fe43f */
[----:B0-----:R-:W-:Y:S01]  /*10970*/  MOV R2, UR6 ;  /* 0x0000000600027c02 */ /* 0x001fe20008000f00 */
        /* <DEDUP_REMOVED lines=16> */
.L_x_2800:
        /* <DEDUP_REMOVED lines=16> */
[----:B------:R-:W-:-:S04]  /*10b80*/  IMAD.U32 R2, RZ, RZ, UR4 ;  /* 0x00000004ff027e24 */ /* 0x000fc8000f8e00ff */
[----:B------:R-:W-:-:S05]  /*10b90*/  IMAD.U32 R3, RZ, RZ, UR5 ;  /* 0x00000005ff037e24 */ /* 0x000fca000f8e00ff */
[----:B------:R-:W2:Y:S02]  /*10ba0*/  LDG.E R2, desc[UR52][R2.64] ;  /* 0x0000003402027981 */ /* 0x000ea4000c1e1900 */
[----:B--2---:R-:W-:Y:S01]  /*10bb0*/  R2UR UR38, R2 ;  /* 0x00000000022672ca */ /* 0x004fe200000e0000 */
[----:B------:R-:W-:-:S14]  /*10bc0*/  BRA `(.L_x_2802) ;  /* 0x00000000002c7947 */ /* 0x000fdc0003800000 */
.L_x_2801:
        /* <DEDUP_REMOVED lines=11> */
.L_x_2802:
[----:B------:R-:W-:Y:S01]  /*10c80*/  R2UR UR6, R17 ;  /* 0x00000000110672ca */ /* 0x000fe200000e0000 */
[----:B------:R-:W-:Y:S01]  /*10c90*/  ULDC UR4, c[0x0][0x448] ;  /* 0x0001120000047ab9 */ /* 0x000fe20000000800 */
[----:B------:R-:W-:Y:S01]  /*10ca0*/  UIADD3 UR38, -UR37, UR38, URZ ;  /* 0x0000002625267290 */ /* 0x000fe2000fffe13f */
[----:B------:R-:W-:Y:S01]  /*10cb0*/  BSSY B7, `(.L_x_2803) ;  /* 0x00004a7000077945 */ /* 0x000fe20003800000 */
[----:B------:R-:W-:Y:S02]  /*10cc0*/  UISETP.NE.AND UP0, UPT, UR4, 0x1, UPT ;  /* 0x000000010400788c */ /* 0x000fe4000bf05270 */
[----:B------:R-:W-:Y:S02]  /*10cd0*/  UIADD3 UR7, UR38, 0xa0, -UR41 ;  /* 0x000000a026077890 */ /* 0x000fe4000fffe829 */
[----:B------:R-:W-:-:S05]  /*10ce0*/  UP2UR UR49, UPR, URZ, 0x1 ;  /* 0x000000013f317883 */ /* 0x000fca0008000000 */
[----:B------:R-:W-:Y:S02]  /*10cf0*/  USHF.L.U32 UR6, UR6, 0x7, URZ ;  /* 0x0000000706067899 */ /* 0x000fe4000800063f */
[----:B------:R-:W-:Y:S01]  /*10d00*/  @UP0 ULDC UR4, c[0x0][0x44c] ;  /* 0x0001130000040ab9 */ /* 0x000fe20000000800 */
[----:B------:R-:W-:Y:S01]  /*10d10*/  @UP0 ULDC UR8, c[0x0][0x450] ;  /* 0x0001140000080ab9 */ /* 0x000fe20000000800 */
[----:B------:R-:W-:-:S04]  /*10d20*/  UIADD3 UR6, UR6, 0x7f, URZ ;  /* 0x0000007f06067890 */ /* 0x000fc8000fffe03f */
[----:B------:R-:W-:Y:S02]  /*10d30*/  UIMAD.WIDE.U32 UR4, UR6, UR4, URZ ;  /* 0x00000004060472a5 */ /* 0x000fe4000f8e003f */
[----:B------:R-:W-:Y:S02]  /*10d40*/  UIADD3 UR4, UR38, 0x9f, URZ ;  /* 0x0000009f26047890 */ /* 0x000fe4000fffe03f */
[----:B------:R-:W-:Y:S02]  /*10d50*/  @UP0 USHF.R.U32.HI UR6, URZ, UR8, UR5 ;  /* 0x000000083f060299 */ /* 0x000fe40008011605 */
[----:B------:R-:W-:Y:S02]  /*10d60*/  UIMAD.WIDE UR4, UR4, 0x66666667, URZ ;  /* 0x66666667040478a5 */ /* 0x000fe4000f8e023f */
[----:B------:R-:W-:Y:S02]  /*10d70*/  UIADD3 UR6, UR7, UR6, URZ ;  /* 0x0000000607067290 */ /* 0x000fe4000fffe03f */
[----:B------:R-:W-:-:S02]  /*10d80*/  USHF.R.U32.HI UR4, URZ, 0x1f, UR5 ;  /* 0x0000001f3f047899 */ /* 0x000fc40008011605 */
[----:B------:R-:W-:Y:S02]  /*10d90*/  UIMAD.WIDE UR6, UR6, 0x66666667, URZ ;  /* 0x66666667060678a5 */ /* 0x000fe4000f8e023f */
[----:B------:R-:W-:Y:S02]  /*10da0*/  ULEA.HI.SX32 UR4, UR5, UR4, 0x1a ;  /* 0x0000000405047291 */ /* 0x000fe4000f8fd23f */
[----:B------:R-:W-:-:S04]  /*10db0*/  USHF.R.U32.HI UR6, URZ, 0x1f, UR7 ;  /* 0x0000001f3f067899 */ /* 0x000fc80008011607 */
[----:B------:R-:W-:-:S04]  /*10dc0*/  ULEA.HI.SX32 UR6, UR7, UR6, 0x1a ;  /* 0x0000000607067291 */ /* 0x000fc8000f8fd23f */
[----:B------:R-:W-:-:S04]  /*10dd0*/  UISETP.LT.AND UP0, UPT, UR4, UR6, UPT ;  /* 0x000000060400728c */ /* 0x000fc8000bf01270 */
[----:B------:R-:W-:-:S06]  /*10de0*/  USEL UR42, UR4, UR6, UP0 ;  /* 0x00000006042a7287 */ /* 0x000fcc0008000000 */
[----:B------:R-:W-:-:S13]  /*10df0*/  ISETP.LT.AND P0, PT, RZ, UR42, PT ;  /* 0x0000002aff007c0c */ /* 0x000fda000bf01270 */
        /* <DEDUP_REMOVED lines=18> */
.L_x_2804:
        /* <DEDUP_REMOVED lines=20> */
.L_x_2807:
[----:B------:R-:W-:Y:S05]  /*11060*/  BSYNC B6 ;  /* 0x0000000000067941 */ /* 0x000fea0003800000 */
.L_x_2806:
[----:B------:R-:W-:Y:S01]  /*11070*/  IADD3 R0, R22, 0xa400, RZ ;  /* 0x0000a40016007810 */ /* 0x000fe20007ffe0ff */
[----:B------:R-:W-:Y:S01]  /*11080*/  BSSY B6, `(.L_x_2808) ;  /* 0x0000015000067945 */ /* 0x000fe20003800000 */
[----:B------:R-:W-:Y:S02]  /*11090*/  LOP3.LUT R30, R30, 0xfffffffe, RZ, 0xc0, !PT ;  /* 0xfffffffe1e1e7812 */ /* 0x000fe400078ec0ff */
        /* <DEDUP_REMOVED lines=8> */
[----:B------:R-:W-:Y:S01]  /*11120*/  MOV R13, RZ ;  /* 0x000000ff000d7202 */ /* 0x000fe20000000f00 */
[----:B------:R-:W0:Y:S01]  /*11130*/  LDC.64 R2, c[0x4][R2] ;  /* 0x0100000002027b82 */ /* 0x000e220000000a00 */
[----:B------:R-:W-:Y:S02]  /*11140*/  IMAD.U32 R5, RZ, RZ, UR7 ;  /* 0x00000007ff057e24 */ /* 0x000fe4000f8e00ff */
[----:B------:R-:W-:Y:S02]  /*11150*/  IMAD.U32 R6, RZ, RZ, UR8 ;  /* 0x00000008ff067e24 */ /* 0x000fe4000f8e00ff */
[----:B------:R-:W-:-:S02]  /*11160*/  IMAD.U32 R7, RZ, RZ, UR9 ;  /* 0x00000009ff077e24 */ /* 0x000fc4000f8e00ff */
[----:B------:R-:W-:Y:S02]  /*11170*/  IMAD.U32 R10, RZ, RZ, UR4 ;  /* 0x00000004ff0a7e24 */ /* 0x000fe4000f8e00ff */
[----:B------:R-:W-:Y:S02]  /*11180*/  IMAD.U32 R11, RZ, RZ, UR5 ;  /* 0x00000005ff0b7e24 */ /* 0x000fe4000f8e00ff */
[----:B------:R-:W-:Y:S02]  /*11190*/  IMAD.MOV.U32 R8, RZ, RZ, 0x70 ;  /* 0x00000070ff087424 */ /* 0x000fe400078e00ff */
[----:B------:R-:W-:-:S07]  /*111a0*/  IMAD.MOV.U32 R12, RZ, RZ, 0x1 ;  /* 0x00000001ff0c7424 */ /* 0x000fce00078e00ff */
[----:B------:R-:W-:-:S07]  /*111b0*/  LEPC R20, `(.L_x_2809) ;  /* 0x000000001014794e */ /* 0x000fce0000000000 */
[----:B0-----:R-:W-:Y:S05]  /*111c0*/  CALL.ABS.NOINC R2 ;  /* 0x0000000002007343 */ /* 0x001fea0003c00000 */
.L_x_2809:
[----:B------:R-:W-:Y:S05]  /*111d0*/  BSYNC B6 ;  /* 0x0000000000067941 */ /* 0x000fea0003800000 */
.L_x_2808:
        /* <DEDUP_REMOVED lines=20> */
.L_x_2811:
[----:B------:R-:W-:Y:S05]  /*11320*/  BSYNC B6 ;  /* 0x0000000000067941 */ /* 0x000fea0003800000 */
.L_x_2810:
        /* <DEDUP_REMOVED lines=19> */
.L_x_2813:
[----:B------:R-:W-:Y:S05]  /*11460*/  BSYNC B6 ;  /* 0x0000000000067941 */ /* 0x000fea0003800000 */
.L_x_2812:
        /* <DEDUP_REMOVED lines=15> */
.L_x_2892:
        /* <DEDUP_REMOVED lines=12> */
[----:B------:R-:W-:Y:S02]  /*11620*/  LOP3.LUT R0, R2, 0x70, R0, 0xf8, !PT ;  /* 0x0000007002007812 */ /* 0x000fe400078ef800 */
[----:B------:R-:W-:Y:S02]  /*11630*/  SHF.R.U32.HI R9, RZ, 0x3, R9 ;  /* 0x00000003ff097819 */ /* 0x000fe40000011609 */
[----:B---3--:R-:W-:Y:S01]  /*11640*/  SHF.L.U32 R12, R10, 0x4, RZ ;  /* 0x000000040a0c7819 */ /* 0x008fe200000006ff */
[----:B------:R-:W-:-:S03]  /*11650*/  VIADD R8, R0, UR4 ;  /* 0x0000000400087c36 */ /* 0x000fc60008000000 */
[----:B------:R-:W-:Y:S02]  /*11660*/  LOP3.LUT R12, R9, 0x70, R12, 0xf8, !PT ;  /* 0x00000070090c7812 */ /* 0x000fe400078ef80c */
[C---:B------:R-:W-:Y:S01]  /*11670*/  ISETP.GE.AND P1, PT, R8.reuse, UR38, PT ;  /* 0x0000002608007c0c */ /* 0x040fe2000bf26270 */
[----:B------:R-:W-:Y:S01]  /*11680*/  VIADD R8, R8, UR37 ;  /* 0x0000002508087c36 */ /* 0x000fe20008000000 */
[----:B------:R-:W-:-:S03]  /*11690*/  LOP3.LUT R12, R12, 0x80, RZ, 0xfc, !PT ;  /* 0x000000800c0c7812 */ /* 0x000fc600078efcff */
[----:B-1----:R-:W-:-:S04]  /*116a0*/  @P2 IMAD.HI.U32 R2, R8, R3, RZ ;  /* 0x0000000308022227 */ /* 0x002fc800078e00ff */
[----:B------:R-:W-:Y:S01]  /*116b0*/  IMAD.MOV.U32 R0, RZ, RZ, R8 ;  /* 0x000000ffff007224 */ /* 0x000fe200078e0008 */
        /* <DEDUP_REMOVED lines=17> */
[----:B------:R-:W-:-:S02]  /*117d0*/  ISETP.GT.U32.OR P0, PT, R12, 0x9f, P0 ;  /* 0x0000009f0c00780c */ /* 0x000fc40000704470 */
[----:B------:R-:W-:-:S03]  /*117e0*/  IMAD.MOV.U32 R9, RZ, RZ, R7 ;  /* 0x000000ffff097224 */ /* 0x000fc600078e0007 */
        /* <DEDUP_REMOVED lines=18> */
[----:B------:R-:W-:Y:S02]  /*11910*/  ISETP.NE.AND P2, PT, R2, 0x3, PT ;  /* 0x000000030200780c */ /* 0x000fe40003f45270 */
[----:B------:R-:W-:Y:S01]  /*11920*/  IADD3 R3, -R0, RZ, RZ ;  /* 0x000000ff00037210 */ /* 0x000fe20007ffe1ff */
[----:B------:R-:W-:-:S04]  /*11930*/  IMAD.MOV R0, RZ, RZ, -R9 ;  /* 0x000000ffff007224 */ /* 0x000fc800078e0a09 */
        /* <DEDUP_REMOVED lines=10> */
.L_x_2815:
[----:B------:R-:W-:Y:S01]  /*119e0*/  IMAD R0, R32, 0x8, R22 ;  /* 0x0000000820007824 */ /* 0x000fe200078e0216 */
[----:B------:R-:W-:Y:S01]  /*119f0*/  SHF.L.U32 R28, R35, 0x1f, RZ ;  /* 0x0000001f231c7819 */ /* 0x000fe200000006ff */
[----:B------:R-:W-:Y:S01]  /*11a00*/  BSSY B0, `(.L_x_2816) ;  /* 0x0000004000007945 */ /* 0x000fe20003800000 */
[----:B------:R-:W-:Y:S02]  /*11a10*/  SHF.R.S32.HI R23, RZ, 0x1f, R8 ;  /* 0x0000001fff177819 */ /* 0x000fe40000011408 */
[----:B------:R-:W0:Y:S02]  /*11a20*/  SYNCS.PHASECHK.TRANS64.TRYWAIT P0, [R0+URZ+0x22880], R28 ;  /* 0x0228801c000075a7 */ /* 0x000e24000800017f */
[----:B0-----:R-:W-:Y:S05]  /*11a30*/  @!P0 BRA `(.L_x_2817) ;  /* 0x0000005000108947 */ /* 0x001fea0003800000 */
.L_x_2893:
[----:B------:R-:W-:Y:S05]  /*11a40*/  BSYNC B0 ;  /* 0x0000000000007941 */ /* 0x000fea0003800000 */
.L_x_2816:
        /* <DEDUP_REMOVED lines=15> */
[----:B-1----:R-:W-:-:S03]  /*11b40*/  ISETP.GE.AND P1, PT, R31, R9, PT ;  /* 0x000000091f00720c */ /* 0x002fc60003f26270 */
[----:B------:R-:W-:Y:S01]  /*11b50*/  IMAD.IADD R3, R3, 0x1, R4 ;  /* 0x0000000103037824 */ /* 0x000fe200078e0204 */
[----:B------:R-:W-:Y:S01]  /*11b60*/  SHF.R.S32.HI R27, RZ, 0x1f, R7 ;  /* 0x0000001fff1b7819 */ /* 0x000fe20000011407 */
[----:B------:R-:W-:Y:S01]  /*11b70*/  IMAD R21, R36, UR8, RZ ;  /* 0x0000000824157c24 */ /* 0x000fe2000f8e02ff */
[----:B------:R-:W1:Y:S01]  /*11b80*/  S2R R13, SR_TID.X ;  /* 0x00000000000d7919 */ /* 0x000e620000002100 */
[----:B------:R-:W-:Y:S01]  /*11b90*/  IMAD.WIDE.U32 R2, R18, UR8, R2 ;  /* 0x0000000812027c25 */ /* 0x000fe2000f8e0002 */
[----:B------:R-:W-:-:S03]  /*11ba0*/  ISETP.GE.AND P0, PT, R31, R9, PT ;  /* 0x000000091f00720c */ /* 0x000fc60003f06270 */
[----:B------:R-:W-:Y:S02]  /*11bb0*/  IMAD R21, R18, UR9, R21 ;  /* 0x0000000912157c24 */ /* 0x000fe4000f8e0215 */
[----:B------:R-:W-:Y:S01]  /*11bc0*/  IMAD R4, R27, UR4, RZ ;  /* 0x000000041b047c24 */ /* 0x000fe2000f8e02ff */
[----:B------:R-:W-:Y:S02]  /*11bd0*/  @P1 LOP3.LUT R30, R30, 0x1, RZ, 0xfc, !PT ;  /* 0x000000011e1e1812 */ /* 0x000fe400078efcff */
[----:B------:R-:W-:Y:S01]  /*11be0*/  IADD3 R9, P1, R2, UR10, RZ ;  /* 0x0000000a02097c10 */ /* 0x000fe2000ff3e0ff */
[----:B------:R-:W-:Y:S01]  /*11bf0*/  IMAD R4, R7, UR5, R4 ;  /* 0x0000000507047c24 */ /* 0x000fe2000f8e0204 */
[----:B------:R-:W-:Y:S02]  /*11c00*/  SHF.R.S32.HI R26, RZ, 0x1f, R5 ;  /* 0x0000001fff1a7819 */ /* 0x000fe40000011405 */
[----:B------:R-:W-:Y:S01]  /*11c10*/  IADD3.X R10, R3, UR11, R21, P1, !PT ;  /* 0x0000000b030a7c10 */ /* 0x000fe20008ffe415 */
[----:B------:R-:W-:-:S04]  /*11c20*/  IMAD.WIDE.U32 R2, R7, UR4, RZ ;  /* 0x0000000407027c25 */ /* 0x000fc8000f8e00ff */
[----:B------:R-:W-:Y:S02]  /*11c30*/  IMAD.IADD R3, R3, 0x1, R4 ;  /* 0x0000000103037824 */ /* 0x000fe400078e0204 */
[----:B------:R-:W-:Y:S02]  /*11c40*/  IMAD R4, R26, UR6, RZ ;  /* 0x000000061a047c24 */ /* 0x000fe4000f8e02ff */
[----:B------:R-:W-:-:S04]  /*11c50*/  IMAD.WIDE.U32 R2, R5, UR6, R2 ;  /* 0x0000000605027c25 */ /* 0x000fc8000f8e0002 */
[----:B------:R-:W-:-:S05]  /*11c60*/  IMAD R4, R5, UR7, R4 ;  /* 0x0000000705047c24 */ /* 0x000fca000f8e0204 */
[----:B------:R-:W-:-:S03]  /*11c70*/  IADD3 R3, R3, R4, RZ ;  /* 0x0000000403037210 */ /* 0x000fc60007ffe0ff */
        /* <DEDUP_REMOVED lines=15> */
[----:B------:R-:W-:Y:S01]  /*11d70*/  IMAD.IADD R4, R22, 0x1, R4 ;  /* 0x0000000116047824 */ /* 0x000fe200078e0204 */
[C---:B------:R-:W-:Y:S02]  /*11d80*/  ISETP.GE.AND P3, PT, R19.reuse, 0x41, PT ;  /* 0x000000411300780c */ /* 0x040fe40003f66270 */
        /* <DEDUP_REMOVED lines=74> */
.L_x_2915:
        /* <DEDUP_REMOVED lines=9> */
.L_x_2819:
        /* <DEDUP_REMOVED lines=11> */
.L_x_2820:
[----:B------:R1:W-:Y:S01]  /*12370*/  SYNCS.ARRIVE.TRANS64.A1T0 RZ, [R0+URZ+0x22870], RZ ;  /* 0x022870ff00ff79a7 */ /* 0x0003e2000810003f */
[----:B------:R-:W-:Y:S05]  /*12380*/  @!P6 BRA `(.L_x_2821) ;  /* 0x000000000004e947 */ /* 0x000fea0003800000 */
[----:B------:R-:W-:Y:S01]  /*12390*/  BPT.TRAP 0x1 ;  /* 0x000000040000795c */ /* 0x000fe20000300000 */
.L_x_2821:
[----:B------:R-:W2:Y:S01]  /*123a0*/  SYNCS.PHASECHK.TRANS64.TRYWAIT P0, [R0+URZ+0x22840], R28 ;  /* 0x0228401c000075a7 */ /* 0x000ea2000800017f */
[----:B------:R-:W-:Y:S04]  /*123b0*/  BSSY B0, `(.L_x_2822) ;  /* 0x0000002000007945 */ /* 0x000fe80003800000 */
[----:B--2---:R-:W-:Y:S05]  /*123c0*/  @!P0 BRA `(.L_x_2823) ;  /* 0x0000005000e48947 */ /* 0x004fea0003800000 */
.L_x_2916:
[----:B------:R-:W-:Y:S05]  /*123d0*/  BSYNC B0 ;  /* 0x0000000000007941 */ /* 0x000fea0003800000 */
.L_x_2822:
        /* <DEDUP_REMOVED lines=18> */
[----:B---3--:R-:W-:Y:S01]  /*12500*/  ISETP.GE.AND P2, PT, R31, R11, PT ;  /* 0x0000000b1f00720c */ /* 0x008fe20003f46270 */
        /* <DEDUP_REMOVED lines=41> */
[----:B----4-:R-:W-:Y:S01]  /*127a0*/  @P4 IMAD.X R9, RZ, RZ, R2, P0 ;  /* 0x000000ffff094224 */ /* 0x010fe200000e0602 */
[----:B------:R-:W-:Y:S02]  /*127b0*/  @P4 MOV R2, R14 ;  /* 0x0000000e00024202 */ /* 0x000fe40000000f00 */
[----:B------:R-:W3:Y:S01]  /*127c0*/  SHFL.IDX PT, R14, R8, 0x4, 0x181f ;  /* 0x00981f00080e7f89 */ /* 0x000ee200000e0000 */
[----:B------:R-:W-:-:S05]  /*127d0*/  @P4 IMAD.MOV.U32 R3, RZ, RZ, R9 ;  /* 0x000000ffff034224 */ /* 0x000fca00078e0009 */
        /* <DEDUP_REMOVED lines=19> */
[----:B----4-:R-:W-:Y:S01]  /*12910*/  @P6 IMAD.X R9, RZ, RZ, R2, P0 ;  /* 0x000000ffff096224 */ /* 0x010fe200000e0602 */
[----:B------:R-:W-:Y:S02]  /*12920*/  @P6 MOV R2, R14 ;  /* 0x0000000e00026202 */ /* 0x000fe40000000f00 */
        /* <DEDUP_REMOVED lines=17> */
.L_x_2938:
        /* <DEDUP_REMOVED lines=9> */
.L_x_2825:
        /* <DEDUP_REMOVED lines=11> */
.L_x_2826:
[----:B------:R3:W-:Y:S02]  /*12b80*/  SYNCS.ARRIVE.TRANS64.A1T0 RZ, [R0+URZ+0x22830], RZ ;  /* 0x022830ff00ff79a7 */ /* 0x0007e4000810003f */
[----:B------:R-:W-:Y:S05]  /*12b90*/  WARPSYNC.ALL ;  /* 0x0000000000007948 */ /* 0x000fea0003800000 */
[----:B------:R-:W-:Y:S01]  /*12ba0*/  R2UR UR5, R24 ;  /* 0x00000000180572ca */ /* 0x000fe200000e0000 */
[----:B0123--:R-:W-:Y:S01]  /*12bb0*/  VIADD R0, R22, 0x14400 ;  /* 0x0001440016007836 */ /* 0x00ffe20000000000 */
[----:B------:R-:W-:Y:S01]  /*12bc0*/  R2UR UR38, R24 ;  /* 0x00000000182672ca */ /* 0x000fe200000e0000 */
[----:B------:R-:W-:Y:S01]  /*12bd0*/  ULDC.64 UR6, c[0x0][0x298] ;  /* 0x0000a60000067ab9 */ /* 0x000fe20000000a00 */
[----:B------:R-:W-:Y:S01]  /*12be0*/  UISETP.NE.AND UP0, UPT, UR50, URZ, UPT ;  /* 0x0000003f3200728c */ /* 0x000fe2000bf05270 */
[----:B------:R-:W-:Y:S01]  /*12bf0*/  BSSY B6, `(.L_x_2827) ;  /* 0x000001b000067945 */ /* 0x000fe20003800000 */
[----:B------:R-:W-:Y:S01]  /*12c00*/  BAR.SYNC.DEFER_BLOCKING 0x8, 0x180 ;  /* 0x0206000000007b1d */ /* 0x000fe20000010000 */
[----:B------:R-:W-:Y:S01]  /*12c10*/  LOP3.LUT P0, RZ, R0, 0x3ff, RZ, 0xc0, !PT ;  /* 0x000003ff00ff7812 */ /* 0x000fe2000780c0ff */
[----:B------:R-:W-:-:S02]  /*12c20*/  USEL UR43, UR43, URZ, !UP0 ;  /* 0x0000003f2b2b7287 */ /* 0x000fc4000c000000 */
        /* <DEDUP_REMOVED lines=23> */
.L_x_2828:
[----:B------:R-:W-:Y:S05]  /*12da0*/  BSYNC B6 ;  /* 0x0000000000067941 */ /* 0x000fea0003800000 */
.L_x_2827:
[----:B------:R0:W5:Y:S01]  /*12db0*/  LDL R8, [R1+0x14] ;  /* 0x0000140001087983 */ /* 0x0001620000100800 */
[----:B------:R-:W-:Y:S01]  /*12dc0*/  R2UR UR6, R36 ;  /* 0x00000000240672ca */ /* 0x000fe200000e0000 */
[----:B------:R-:W-:Y:S01]  /*12dd0*/  UISETP.NE.AND UP0, UPT, UR49, URZ, UPT ;  /* 0x0000003f3100728c */ /* 0x000fe2000bf05270 */
[C---:B------:R-:W-:Y:S01]  /*12de0*/  R2UR UR10, R18.reuse ;  /* 0x00000000120a72ca */ /* 0x040fe200000e0000 */
[----:B------:R-:W1:Y:S01]  /*12df0*/  S2R R2, SR_TID.X ;  /* 0x0000000000027919 */ /* 0x000e620000002100 */
[----:B------:R-:W-:Y:S01]  /*12e00*/  R2UR UR7, R18 ;  /* 0x00000000120772ca */ /* 0x000fe200000e0000 */
[----:B------:R-:W-:Y:S01]  /*12e10*/  ULDC.64 UR8, c[0x0][0x2d8] ;  /* 0x0000b60000087ab9 */ /* 0x000fe20000000a00 */
[----:B------:R-:W2:Y:S01]  /*12e20*/  LDC R4, c[0x0][0x448] ;  /* 0x00011200ff047b82 */ /* 0x000ea20000000800 */
[----:B------:R-:W-:Y:S01]  /*12e30*/  PLOP3.LUT P0, PT, PT, PT, UP0, 0x80, 0x0 ;  /* 0x000000000000781c */ /* 0x000fe20003f0f008 */
[----:B------:R-:W-:Y:S01]  /*12e40*/  UMOV UR4, UR38 ;  /* 0x0000002600047c82 */ /* 0x000fe20008000000 */
[----:B------:R-:W-:Y:S01]  /*12e50*/  PLOP3.LUT P1, PT, PT, PT, UP0, 0x80, 0x0 ;  /* 0x000000000000781c */ /* 0x000fe20003f2f008 */
[----:B------:R-:W-:-:S03]  /*12e60*/  UMOV UR5, UR45 ;  /* 0x0000002d00057c82 */ /* 0x000fc60008000000 */
[----:B------:R-:W-:-:S04]  /*12e70*/  UIMAD UR6, UR6, UR8, URZ ;  /* 0x00000008060672a4 */ /* 0x000fc8000f8e023f */
[----:B------:R-:W-:Y:S02]  /*12e80*/  UIMAD UR6, UR10, UR9, UR6 ;  /* 0x000000090a0672a4 */ /* 0x000fe4000f8e0206 */
[----:B------:R-:W-:Y:S01]  /*12e90*/  UIMAD.WIDE.U32 UR4, UR7, UR8, UR4 ;  /* 0x00000008070472a5 */ /* 0x000fe2000f8e0004 */
[----:B------:R-:W-:Y:S02]  /*12ea0*/  @UP0 ULDC UR10, c[0x0][0x44c] ;  /* 0x00011300000a0ab9 */ /* 0x000fe40000000800 */
[----:B------:R-:W-:Y:S01]  /*12eb0*/  ULDC.64 UR8, c[0x0][0x2e0] ;  /* 0x0000b80000087ab9 */ /* 0x000fe20000000a00 */
[C---:B-1----:R-:W-:Y:S01]  /*12ec0*/  LOP3.LUT R19, R2.reuse, 0x7f, RZ, 0xc0, !PT ;  /* 0x0000007f02137812 */ /* 0x042fe200078ec0ff */
[----:B------:R-:W-:Y:S01]  /*12ed0*/  IMAD.SHL.U32 R2, R2, 0x10, RZ ;  /* 0x0000001002027824 */ /* 0x000fe200078e00ff */
[----:B------:R-:W-:Y:S02]  /*12ee0*/  UIADD3 UR5, UR5, UR6, URZ ;  /* 0x0000000605057290 */ /* 0x000fe4000fffe03f */
[----:B------:R-:W-:Y:S01]  /*12ef0*/  SHF.R.U32.HI R19, RZ, 0x3, R19 ;  /* 0x00000003ff137819 */ /* 0x000fe20000011613 */
[----:B------:R-:W-:Y:S01]  /*12f00*/  @UP0 ULDC UR6, c[0x0][0x450] ;  /* 0x0001140000060ab9 */ /* 0x000fe20000000800 */
[----:B------:R-:W-:-:S02]  /*12f10*/  UIMAD UR7, UR44, UR8, URZ ;  /* 0x000000082c0772a4 */ /* 0x000fc4000f8e023f */
[----:B------:R-:W-:-:S05]  /*12f20*/  LOP3.LUT R2, R19, 0x70, R2, 0xf8, !PT ;  /* 0x0000007013027812 */ /* 0x000fca00078ef802 */
[----:B------:R-:W-:-:S04]  /*12f30*/  IMAD R5, R17, 0x80, R2 ;  /* 0x0000008011057824 */ /* 0x000fc800078e0202 */
[----:B------:R-:W-:Y:S01]  /*12f40*/  @P0 IMAD.HI.U32 R2, R5, UR10, RZ ;  /* 0x0000000a05020c27 */ /* 0x000fe2000f8e00ff */
[----:B------:R-:W1:Y:S03]  /*12f50*/  S2R R19, SR_TID.X ;  /* 0x0000000000137919 */ /* 0x000e660000002100 */
[----:B------:R-:W-:Y:S01]  /*12f60*/  IMAD.MOV.U32 R0, RZ, RZ, R5 ;  /* 0x000000ffff007224 */ /* 0x000fe200078e0005 */
[----:B------:R-:W-:Y:S01]  /*12f70*/  @P1 SHF.R.U32.HI R0, RZ, UR6, R2 ;  /* 0x00000006ff001c19 */ /* 0x000fe20008011602 */
[----:B------:R-:W-:Y:S02]  /*12f80*/  UIMAD UR7, UR43, UR9, UR7 ;  /* 0x000000092b0772a4 */ /* 0x000fe4000f8e0207 */
[----:B------:R-:W-:Y:S01]  /*12f90*/  UIMAD.WIDE.U32 UR4, UR43, UR8, UR4 ;  /* 0x000000082b0472a5 */ /* 0x000fe2000f8e0004 */
[--C-:B------:R-:W-:Y:S01]  /*12fa0*/  SHF.R.S32.HI R2, RZ, 0x1f, R0.reuse ;  /* 0x0000001fff027819 */ /* 0x100fe20000011400 */
[----:B------:R-:W-:Y:S01]  /*12fb0*/  IMAD.MOV R6, RZ, RZ, -R0 ;  /* 0x000000ffff067224 */ /* 0x000fe200078e0a00 */
[----:B------:R-:W-:Y:S01]  /*12fc0*/  ULDC.64 UR8, c[0x0][0x2d0] ;  /* 0x0000b40000087ab9 */ /* 0x000fe20000000a00 */
[----:B------:R-:W-:Y:S01]  /*12fd0*/  UIADD3 UR5, UR5, UR7, URZ ;  /* 0x0000000705057290 */ /* 0x000fe2000fffe03f */
[----:B------:R-:W-:-:S02]  /*12fe0*/  IMAD.U32 R9, RZ, RZ, UR8 ;  /* 0x00000008ff097e24 */ /* 0x000fc4000f8e00ff */
[----:B------:R-:W-:Y:S02]  /*12ff0*/  IMAD R3, R2, UR8, RZ ;  /* 0x0000000802037c24 */ /* 0x000fe4000f8e02ff */
[----:B--2---:R-:W-:Y:S02]  /*13000*/  IMAD R5, R4, R6, R5 ;  /* 0x0000000604057224 */ /* 0x004fe400078e0205 */
[C---:B------:R-:W-:Y:S02]  /*13010*/  IMAD R7, R0.reuse, UR9, R3 ;  /* 0x0000000900077c24 */ /* 0x040fe4000f8e0203 */
[----:B------:R-:W-:Y:S01]  /*13020*/  IMAD.WIDE.U32 R2, R0, R9, UR4 ;  /* 0x0000000400027e25 */ /* 0x000fe2000f8e0009 */
[----:B------:R-:W-:Y:S01]  /*13030*/  SHF.R.S32.HI R0, RZ, 0x1f, R5 ;  /* 0x0000001fff007819 */ /* 0x000fe20000011405 */
[----:B------:R-:W-:Y:S02]  /*13040*/  ULDC.64 UR4, c[0x0][0x2c8] ;  /* 0x0000b20000047ab9 */ /* 0x000fe40000000a00 */
[----:B------:R-:W-:-:S02]  /*13050*/  IMAD.IADD R3, R3, 0x1, R7 ;  /* 0x0000000103037824 */ /* 0x000fc400078e0207 */
        /* <DEDUP_REMOVED lines=14> */
[----:B------:R-:W-:Y:S01]  /*13140*/  IMAD R17, R17, 0x80, R10 ;  /* 0x0000008011117824 */ /* 0x000fe200078e020a */
[----:B------:R-:W1:Y:S03]  /*13150*/  SHFL.IDX PT, R2, R5, RZ, 0x181f ;  /* 0x00181fff05027589 */ /* 0x000e6600000e0000 */
[C---:B------:R-:W-:Y:S01]  /*13160*/  VIADD R7, R17.reuse, 0x10 ;  /* 0x0000001011077836 */ /* 0x040fe20000000000 */
[----:B------:R-:W-:Y:S01]  /*13170*/  ISETP.GE.AND P2, PT, R17, R4, PT ;  /* 0x000000041100720c */ /* 0x000fe20003f46270 */
[----:B------:R-:W-:-:S12]  /*13180*/  SHFL.IDX PT, R6, R5, 0x1, 0x181f ;  /* 0x00381f0005067f89 */ /* 0x000fd800000e0000 */
[----:B0-----:R-:W-:-:S04]  /*13190*/  @!P2 IADD3 R14, P1, R31, R14, RZ ;  /* 0x0000000e1f0ea210 */ /* 0x001fc80007f3e0ff */
[----:B-1----:R-:W-:Y:S01]  /*131a0*/  @!P2 IADD3.X R3, RZ, R2, RZ, P1, !PT ;  /* 0x00000002ff03a210 */ /* 0x002fe20000ffe4ff */
        /* <DEDUP_REMOVED lines=40> */
[----:B------:R0:W2:Y:S03]  /*13430*/  SHFL.IDX PT, R14, R0, 0x7, 0x181f ;  /* 0x00f81f00000e7f89 */ /* 0x0000a600000e0000 */
[----:B-1----:R-:W-:Y:S02]  /*13440*/  @!P2 IMAD.X R3, RZ, RZ, R6, P1 ;  /* 0x000000ffff03a224 */ /* 0x002fe400008e0606 */
[----:B------:R0:W1:Y:S04]  /*13450*/  SHFL.IDX PT, R6, R5, 0x7, 0x181f ;  /* 0x00f81f0005067f89 */ /* 0x00006800000e0000 */
[----:B------:R0:W-:Y:S02]  /*13460*/  @!P2 LDGSTS.E.BYPASS.LTC128B.128 [R8+0x17400], desc[UR52][R2.64], !P0 ;  /* 0x174000000208afae */ /* 0x0001e4000c101d74 */
.L_x_2955:
        /* <DEDUP_REMOVED lines=10> */
.L_x_2830:
        /* <DEDUP_REMOVED lines=18> */
.L_x_2956:
[----:B------:R-:W-:Y:S05]  /*13630*/  BSYNC B0 ;  /* 0x0000000000007941 */ /* 0x000fea0003800000 */
.L_x_2831:
[----:B------:R-:W-:-:S06]  /*13640*/  UISETP.GE.AND UP0, UPT, UR42, 0x2, UPT ;  /* 0x000000022a00788c */ /* 0x000fcc000bf06270 */
[----:B------:R-:W-:-:S13]  /*13650*/  PLOP3.LUT P0, PT, PT, PT, UP0, 0x80, 0x0 ;  /* 0x000000000000781c */ /* 0x000fda0003f0f008 */
[----:B------:R-:W-:Y:S05]  /*13660*/  @!P0 BRA `(.L_x_2833) ;  /* 0x00000018002c8947 */ /* 0x000fea0003800000 */
[----:B------:R-:W-:Y:S01]  /*13670*/  UIADD3 UR4, UR42, -0x2, URZ ;  /* 0xfffffffe2a047890 */ /* 0x000fe2000fffe03f */
[----:B------:R-:W-:Y:S01]  /*13680*/  MOV R24, R35 ;  /* 0x0000002300187202 */ /* 0x000fe20000000f00 */
[----:B------:R-:W-:-:S04]  /*13690*/  IMAD.MOV.U32 R23, RZ, RZ, R32 ;  /* 0x000000ffff177224 */ /* 0x000fc800078e0020 */
[----:B------:R-:W-:-:S07]  /*136a0*/  IMAD.U32 R33, RZ, RZ, UR4 ;  /* 0x00000004ff217e24 */ /* 0x000fce000f8e00ff */
.L_x_2853:
        /* <DEDUP_REMOVED lines=17> */
[----:B------:R-:W-:-:S04]  /*137c0*/  IMAD.IADD R0, R8, 0x1, R9 ;  /* 0x0000000108007824 */ /* 0x000fc800078e0209 */
[----:B------:R-:W-:Y:S02]  /*137d0*/  IMAD.MOV.U32 R10, RZ, RZ, R0 ;  /* 0x000000ffff0a7224 */ /* 0x000fe400078e0000 */
        /* <DEDUP_REMOVED lines=11> */
[----:B---3--:R-:W-:Y:S01]  /*13890*/  @P0 IMAD.HI.U32 R3, R9, R6, RZ ;  /* 0x0000000609030227 */ /* 0x008fe200078e00ff */
[----:B------:R-:W-:-:S03]  /*138a0*/  MOV R11, R9 ;  /* 0x00000009000b7202 */ /* 0x000fc60000000f00 */
[----:B------:R-:W-:Y:S01]  /*138b0*/  IMAD.WIDE.U32 R4, R34, UR4, R4 ;  /* 0x0000000422047c25 */ /* 0x000fe2000f8e0004 */
[----:B0-----:R-:W-:-:S03]  /*138c0*/  @P0 SHF.R.U32.HI R11, RZ, R2, R3 ;  /* 0x00000002ff0b0219 */ /* 0x001fc60000011603 */
[----:B------:R-:W-:Y:S02]  /*138d0*/  IMAD R3, R37, UR4, RZ ;  /* 0x0000000425037c24 */ /* 0x000fe4000f8e02ff */
[----:B------:R-:W-:Y:S02]  /*138e0*/  @!P1 IMAD.MOV.U32 R2, RZ, RZ, R11 ;  /* 0x000000ffff029224 */ /* 0x000fe400078e000b */
[----:B------:R-:W-:Y:S01]  /*138f0*/  IMAD R8, R34, UR5, R3 ;  /* 0x0000000522087c24 */ /* 0x000fe2000f8e0203 */
[----:B------:R-:W-:-:S03]  /*13900*/  @!P1 SHF.R.S32.HI R3, RZ, 0x1f, R11 ;  /* 0x0000001fff039819 */ /* 0x000fc6000001140b */
[----:B------:R-:W-:Y:S02]  /*13910*/  IMAD.IADD R5, R8, 0x1, R5 ;  /* 0x0000000108057824 */ /* 0x000fe400078e0205 */
[----:B------:R-:W-:Y:S01]  /*13920*/  @!P1 IMAD.WIDE.U32 R2, R34, UR4, R2 ;  /* 0x0000000422029c25 */ /* 0x000fe2000f8e0002 */
[----:B------:R-:W-:Y:S02]  /*13930*/  ULDC.64 UR4, c[0x0][0x418] ;  /* 0x0001060000047ab9 */ /* 0x000fe40000000a00 */
[----:B------:R-:W-:Y:S01]  /*13940*/  LEA R6, P0, R4, UR4, 0x2 ;  /* 0x0000000404067c11 */ /* 0x000fe2000f8010ff */
[----:B------:R-:W-:-:S03]  /*13950*/  @!P1 IMAD.IADD R8, R8, 0x1, R3 ;  /* 0x0000000108089824 */ /* 0x000fc600078e0203 */
[----:B------:R-:W-:Y:S02]  /*13960*/  LEA.HI.X R7, R4, UR5, R5, 0x2, P0 ;  /* 0x0000000504077c11 */ /* 0x000fe400080f1405 */
[C---:B------:R-:W-:Y:S02]  /*13970*/  @!P1 LEA R4, P0, R2.reuse, UR4, 0x2 ;  /* 0x0000000402049c11 */ /* 0x040fe4000f8010ff */
[----:B------:R-:W-:Y:S01]  /*13980*/  MOV R12, UR46 ;  /* 0x0000002e000c7c02 */ /* 0x000fe20008000f00 */
[----:B------:R-:W-:Y:S01]  /*13990*/  VIADD R32, R23, 0x1 ;  /* 0x0000000117207836 */ /* 0x000fe20000000000 */
[----:B------:R-:W-:Y:S01]  /*139a0*/  @!P1 LEA.HI.X R5, R2, UR5, R8, 0x2, P0 ;  /* 0x0000000502059c11 */ /* 0x000fe200080f1408 */
[----:B------:R-:W-:Y:S01]  /*139b0*/  IMAD.MOV R3, RZ, RZ, -R10 ;  /* 0x000000ffff037224 */ /* 0x000fe200078e0a0a */
[----:B------:R0:W2:Y:S01]  /*139c0*/  LDG.E R8, desc[UR52][R6.64] ;  /* 0x0000003406087981 */ /* 0x0000a2000c1e1900 */
[----:B------:R-:W-:Y:S01]  /*139d0*/  ISETP.NE.AND P2, PT, R12, 0x3, PT ;  /* 0x000000030c00780c */ /* 0x000fe20003f45270 */
[----:B------:R-:W-:Y:S01]  /*139e0*/  IMAD.MOV R2, RZ, RZ, -R11 ;  /* 0x000000ffff027224 */ /* 0x000fe200078e0a0b */
[----:B------:R-:W-:Y:S01]  /*139f0*/  ISETP.NE.AND P0, PT, R32, 0x2, PT ;  /* 0x000000022000780c */ /* 0x000fe20003f05270 */
[----:B------:R-:W-:Y:S01]  /*13a00*/  ULDC UR4, c[0x0][0x430] ;  /* 0x00010c0000047ab9 */ /* 0x000fe20000000800 */
[----:B0-----:R-:W-:-:S02]  /*13a10*/  IMAD.MOV.U32 R7, RZ, RZ, RZ ;  /* 0x000000ffff077224 */ /* 0x001fc400078e00ff */
[----:B------:R-:W-:Y:S01]  /*13a20*/  SEL R35, RZ, 0x1, P0 ;  /* 0x00000001ff237807 */ /* 0x000fe20000000000 */
[----:B------:R-:W-:-:S03]  /*13a30*/  IMAD R9, R2, UR4, R9 ;  /* 0x0000000402097c24 */ /* 0x000fc6000f8e0209 */
[----:B------:R0:W5:Y:S01]  /*13a40*/  @!P1 LDG.E R7, desc[UR52][R4.64] ;  /* 0x0000003404079981 */ /* 0x000162000c1e1900 */
[C---:B------:R-:W-:Y:S01]  /*13a50*/  ISETP.GT.AND P1, PT, R33.reuse, RZ, PT ;  /* 0x000000ff2100720c */ /* 0x040fe20003f24270 */
[----:B------:R-:W-:Y:S01]  /*13a60*/  VIADD R33, R33, 0xffffffff ;  /* 0xffffffff21217836 */ /* 0x000fe20000000000 */
[----:B------:R-:W-:Y:S02]  /*13a70*/  SEL R32, R32, RZ, P0 ;  /* 0x000000ff20207207 */ /* 0x000fe40000000000 */
[----:B------:R-:W-:Y:S01]  /*13a80*/  LOP3.LUT R35, R24, R35, RZ, 0x3c, !PT ;  /* 0x0000002318237212 */ /* 0x000fe200078e3cff */
[----:B0-----:R-:W-:Y:S01]  /*13a90*/  IMAD R4, R3, UR4, R0 ;  /* 0x0000000403047c24 */ /* 0x001fe2000f8e0200 */
[----:B--2---:R-:W-:Y:S01]  /*13aa0*/  SHF.R.S32.HI R28, RZ, 0x1f, R8 ;  /* 0x0000001fff1c7819 */ /* 0x004fe20000011408 */
[----:B------:R-:W-:Y:S06]  /*13ab0*/  @!P2 BRA `(.L_x_2834) ;  /* 0x000000000004a947 */ /* 0x000fec0003800000 */
[----:B------:R-:W-:Y:S01]  /*13ac0*/  BPT.TRAP 0x1 ;  /* 0x000000040000795c */ /* 0x000fe20000300000 */
.L_x_2834:
[----:B------:R-:W-:Y:S01]  /*13ad0*/  IMAD R0, R32, 0x8, R22 ;  /* 0x0000000820007824 */ /* 0x000fe200078e0216 */
[----:B------:R-:W-:Y:S01]  /*13ae0*/  SHF.L.U32 R29, R35, 0x1f, RZ ;  /* 0x0000001f231d7819 */ /* 0x000fe200000006ff */
[----:B------:R-:W-:Y:S01]  /*13af0*/  BSSY B0, `(.L_x_2835) ;  /* 0x0000004000007945 */ /* 0x000fe20003800000 */
[----:B------:R-:W-:Y:S02]  /*13b00*/  SHF.R.S32.HI R27, RZ, 0x1f, R4 ;  /* 0x0000001fff1b7819 */ /* 0x000fe40000011404 */
[----:B------:R-:W0:Y:S02]  /*13b10*/  SYNCS.PHASECHK.TRANS64.TRYWAIT P0, [R0+URZ+0x22880], R29 ;  /* 0x0228801d000075a7 */ /* 0x000e24000800017f */
[----:B0-----:R-:W-:Y:S05]  /*13b20*/  @!P0 BRA `(.L_x_2836) ;  /* 0x0000005000448947 */ /* 0x001fea0003800000 */
.L_x_2957:
[----:B------:R-:W-:Y:S05]  /*13b30*/  BSYNC B0 ;  /* 0x0000000000007941 */ /* 0x000fea0003800000 */
.L_x_2835:
        /* <DEDUP_REMOVED lines=47> */
[----:B------:R-:W-:Y:S02]  /*13e30*/  SHFL.IDX PT, R12, R5, RZ, 0x181f ;  /* 0x00181fff050c7589 */ /* 0x000fe400000e0000 */
[----:B----4-:R-:W-:-:S05]  /*13e40*/  IADD3.X R3, RZ, R21, RZ, P0, !PT ;  /* 0x00000015ff037210 */ /* 0x010fca00007fe4ff */
        /* <DEDUP_REMOVED lines=35> */
.L_x_2979:
        /* <DEDUP_REMOVED lines=8> */
.L_x_2838:
[----:B------:R-:W-:Y:S02]  /*14100*/  PLOP3.LUT P2, PT, P2, P0, PT, 0xa2, 0x0 ;  /* 0x000000000000781c */ /* 0x000fe40001741472 */
[----:B------:R-:W-:-:S08]  /*14110*/  @P0 R2UR P2, UR4, R0 ;  /* 0x00000000000402ca */ /* 0x000fd00000040000 */
[----:B------:R-:W-:-:S05]  /*14120*/  @P0 PLOP3.LUT P0, PT, P2, PT, PT, 0x80, 0x0 ;  /* 0x000000000000081c */ /* 0x000fca000170f070 */
[----:B------:R-:W-:Y:S01]  /*14130*/  @!P2 SYNCS.ARRIVE.TRANS64.RED.A0T1 RZ, [UR4+0x22870], RZ ;  /* 0x022870ffffffa9a7 */ /* 0x000fe20008200404 */
[----:B------:R-:W-:Y:S07]  /*14140*/  @!P2 ARRIVES.LDGSTSBAR.64.TRANSCNT [UR4+0x22870] ;  /* 0x02287000ff00a9b0 */ /* 0x000fee0008000a84 */
[----:B------:R-:W-:Y:S05]  /*14150*/  @P0 BRA.U.ANY `(.L_x_2838) ;  /* 0xfffffffd00e80947 */ /* 0x000fea000393ffff */
[----:B------:R-:W-:Y:S01]  /*14160*/  NOP ;  /* 0x0000000000007918 */ /* 0x000fe20000000000 */
[----:B-1----:R-:W-:-:S04]  /*14170*/  MOV R2, UR46 ;  /* 0x0000002e00027c02 */ /* 0x002fc80008000f00 */
[----:B------:R-:W-:-:S13]  /*14180*/  ISETP.NE.AND P3, PT, R2, 0x3, PT ;  /* 0x000000030200780c */ /* 0x000fda0003f65270 */
[----:B------:R-:W-:Y:S05]  /*14190*/  @!P3 BRA `(.L_x_2839) ;  /* 0x000000000004b947 */ /* 0x000fea0003800000 */
[----:B------:R-:W-:Y:S01]  /*141a0*/  BPT.TRAP 0x1 ;  /* 0x000000040000795c */ /* 0x000fe20000300000 */
.L_x_2839:
[----:B------:R1:W-:Y:S01]  /*141b0*/  SYNCS.ARRIVE.TRANS64.A1T0 RZ, [R0+URZ+0x22870], RZ ;  /* 0x022870ff00ff79a7 */ /* 0x0003e2000810003f */
[----:B------:R-:W-:Y:S05]  /*141c0*/  @!P3 BRA `(.L_x_2840) ;  /* 0x000000000004b947 */ /* 0x000fea0003800000 */
[----:B------:R-:W-:Y:S01]  /*141d0*/  BPT.TRAP 0x1 ;  /* 0x000000040000795c */ /* 0x000fe20000300000 */
.L_x_2840:
[----:B------:R-:W2:Y:S01]  /*141e0*/  SYNCS.PHASECHK.TRANS64.TRYWAIT P0, [R0+URZ+0x22840], R29 ;  /* 0x0228401d000075a7 */ /* 0x000ea2000800017f */
[----:B------:R-:W-:Y:S04]  /*141f0*/  BSSY B0, `(.L_x_2841) ;  /* 0x0000002000007945 */ /* 0x000fe80003800000 */
[----:B--2---:R-:W-:Y:S05]  /*14200*/  @!P0 BRA `(.L_x_2842) ;  /* 0x00000054005c8947 */ /* 0x004fea0003800000 */
.L_x_2980:
[----:B------:R-:W-:Y:S05]  /*14210*/  BSYNC B0 ;  /* 0x0000000000007941 */ /* 0x000fea0003800000 */
.L_x_2841:
        /* <DEDUP_REMOVED lines=13> */
[----:B------:R-:W-:Y:S01]  /*142f0*/  IMAD R26, R9, UR5, R26 ;  /* 0x00000005091a7c24 */ /* 0x000fe2000f8e021a */
        /* <DEDUP_REMOVED lines=39> */
[----:B------:R-:W0:Y:S01]  /*14570*/  SHFL.IDX PT, R14, R9, 0x4, 0x181f ;  /* 0x00981f00090e7f89 */ /* 0x000e2200000e0000 */
[----:B-1----:R-:W-:-:S05]  /*14580*/  IADD3.X R3, RZ, R3, RZ, P0, !PT ;  /* 0x00000003ff037210 */ /* 0x002fca00007fe4ff */
        /* <DEDUP_REMOVED lines=25> */
.L_x_3002:
        /* <DEDUP_REMOVED lines=8> */
.L_x_2844:
        /* <DEDUP_REMOVED lines=11> */
.L_x_2845:
[----:B------:R0:W-:Y:S02]  /*14850*/  SYNCS.ARRIVE.TRANS64.A1T0 RZ, [R0+URZ+0x22830], RZ ;  /* 0x022830ff00ff79a7 */ /* 0x0001e4000810003f */
[----:B0-----:R-:W-:-:S05]  /*14860*/  IMAD.U32 R0, RZ, RZ, UR47 ;  /* 0x0000002fff007e24 */ /* 0x001fca000f8e00ff */
[----:B------:R-:W-:-:S13]  /*14870*/  ISETP.NE.AND P0, PT, R0, 0x3, PT ;  /* 0x000000030000780c */ /* 0x000fda0003f05270 */
[----:B------:R-:W-:Y:S05]  /*14880*/  @!P0 BRA `(.L_x_2846) ;  /* 0x0000000000048947 */ /* 0x000fea0003800000 */
[----:B------:R-:W-:Y:S01]  /*14890*/  BPT.TRAP 0x1 ;  /* 0x000000040000795c */ /* 0x000fe20000300000 */
.L_x_2846:
[----:B------:R-:W-:Y:S01]  /*148a0*/  LOP3.LUT R0, R24, 0x1, RZ, 0x3c, !PT ;  /* 0x0000000118007812 */ /* 0x000fe200078e3cff */
[----:B------:R-:W-:Y:S01]  /*148b0*/  BSSY B0, `(.L_x_2847) ;  /* 0x0000005000007945 */ /* 0x000fe20003800000 */
[----:B------:R-:W-:Y:S02]  /*148c0*/  LEA R17, R23, R22, 0x3 ;  /* 0x0000001617117211 */ /* 0x000fe400078e18ff */
[----:B------:R-:W-:-:S04]  /*148d0*/  SHF.L.U32 R0, R0, 0x1f, RZ ;  /* 0x0000001f00007819 */ /* 0x000fc800000006ff */
[----:B------:R-:W0:Y:S02]  /*148e0*/  SYNCS.PHASECHK.TRANS64.TRYWAIT P2, [R17+URZ+0x22870], R0 ;  /* 0x02287000110075a7 */ /* 0x000e24000804017f */
[----:B0-----:R-:W-:Y:S05]  /*148f0*/  @!P2 BRA `(.L_x_2848) ;  /* 0x000000580058a947 */ /* 0x001fea0003800000 */
.L_x_3003:
[----:B------:R-:W-:Y:S05]  /*14900*/  BSYNC B0 ;  /* 0x0000000000007941 */ /* 0x000fea0003800000 */
.L_x_2847:
[----:B------:R-:W-:-:S05]  /*14910*/  IMAD.U32 R2, RZ, RZ, UR46 ;  /* 0x0000002eff027e24 */ /* 0x000fca000f8e00ff */
[----:B------:R-:W-:-:S13]  /*14920*/  ISETP.NE.AND P2, PT, R2, 0x3, PT ;  /* 0x000000030200780c */ /* 0x000fda0003f45270 */
[----:B------:R-:W-:Y:S05]  /*14930*/  @!P2 BRA `(.L_x_2849) ;  /* 0x000000000004a947 */ /* 0x000fea0003800000 */
[----:B------:R-:W-:Y:S01]  /*14940*/  BPT.TRAP 0x1 ;  /* 0x000000040000795c */ /* 0x000fe20000300000 */
.L_x_2849:
[----:B0-----:R-:W-:Y:S01]  /*14950*/  SHF.L.U32 R0, R24, 0x1f, RZ ;  /* 0x0000001f18007819 */ /* 0x001fe200000006ff */
[----:B------:R-:W-:-:S03]  /*14960*/  IMAD R3, R23, 0x5000, RZ ;  /* 0x0000500017037824 */ /* 0x000fc600078e02ff */
[----:B------:R-:W0:Y:S02]  /*14970*/  SYNCS.PHASECHK.TRANS64.TRYWAIT P2, [R17+URZ+0x22860], R0 ;  /* 0x02286000110075a7 */ /* 0x000e24000804017f */
[----:B0-----:R-:W-:Y:S05]  /*14980*/  @!P2 BRA `(.L_x_2850) ;  /* 0x000000580048a947 */ /* 0x001fea0003800000 */
.L_x_3004:
        /* <DEDUP_REMOVED lines=78> */
.L_x_2851:
[----:B-1----:R1:W-:Y:S01]  /*14e70*/  SYNCS.ARRIVE.TRANS64.A1T0 RZ, [R17+URZ+0x22850], RZ ;  /* 0x022850ff11ff79a7 */ /* 0x0023e2000810003f */
[----:B------:R-:W-:Y:S06]  /*14e80*/  BAR.SYNC.DEFER_BLOCKING 0x2, 0x80 ;  /* 0x0082000000007b1d */ /* 0x000fec0000010000 */
[----:B------:R-:W-:Y:S05]  /*14e90*/  @!P0 BRA `(.L_x_2852) ;  /* 0x0000000000048947 */ /* 0x000fea0003800000 */
[----:B------:R-:W-:Y:S01]  /*14ea0*/  BPT.TRAP 0x1 ;  /* 0x000000040000795c */ /* 0x000fe20000300000 */
.L_x_2852:
[----:B------:R-:W2:Y:S01]  /*14eb0*/  LDL R0, [R1] ;  /* 0x0000000001007983 */ /* 0x000ea20000100800 */
[----:B-1----:R-:W-:Y:S02]  /*14ec0*/  VIADD R17, R17, 0x22880 ;  /* 0x0002288011117836 */ /* 0x002fe40000000000 */
[----:B0-----:R-:W-:Y:S02]  /*14ed0*/  IMAD.MOV.U32 R24, RZ, RZ, R35 ;  /* 0x000000ffff187224 */ /* 0x001fe400078e0023 */
[----:B------:R-:W-:Y:S01]  /*14ee0*/  IMAD.MOV.U32 R23, RZ, RZ, R32 ;  /* 0x000000ffff177224 */ /* 0x000fe200078e0020 */
[----:B--2---:R-:W-:-:S04]  /*14ef0*/  PRMT R17, R0, 0x654, R17 ;  /* 0x0000065400117816 */ /* 0x004fc80000000011 */
[----:B------:R1:W-:Y:S01]  /*14f00*/  SYNCS.ARRIVE.TRANS64.RED.A1T0 RZ, [R17+URZ], RZ ;  /* 0x000000ff11ff79a7 */ /* 0x0003e2000810043f */
[----:B------:R-:W-:Y:S05]  /*14f10*/  @P1 BRA `(.L_x_2853) ;  /* 0xffffffe400e41947 */ /* 0x000fea000383ffff */
.L_x_2833:
        /* <DEDUP_REMOVED lines=19> */
.L_x_2855:
[----:B------:R-:W-:Y:S05]  /*15050*/  BSYNC B0 ;  /* 0x0000000000007941 */ /* 0x000fea0003800000 */
.L_x_2854:
[----:B------:R-:W-:Y:S05]  /*15060*/  @!P0 BRA `(.L_x_2856) ;  /* 0x0000000000048947 */ /* 0x000fea0003800000 */
[----:B------:R-:W-:Y:S01]  /*15070*/  BPT.TRAP 0x1 ;  /* 0x000000040000795c */ /* 0x000fe20000300000 */
.L_x_2856:
[----:B------:R-:W-:Y:S01]  /*15080*/  LOP3.LUT R0, R35, 0x1, RZ, 0x3c, !PT ;  /* 0x0000000123007812 */ /* 0x000fe200078e3cff */
[----:B------:R-:W-:Y:S01]  /*15090*/  BSSY B0, `(.L_x_2857) ;  /* 0x0000005000007945 */ /* 0x000fe20003800000 */
[----:B-1----:R-:W-:Y:S02]  /*150a0*/  LEA R17, R32, R22, 0x3 ;  /* 0x0000001620117211 */ /* 0x002fe400078e18ff */
[----:B------:R-:W-:-:S04]  /*150b0*/  SHF.L.U32 R0, R0, 0x1f, RZ ;  /* 0x0000001f00007819 */ /* 0x000fc800000006ff */
[----:B------:R-:W1:Y:S02]  /*150c0*/  SYNCS.PHASECHK.TRANS64.TRYWAIT P1, [R17+URZ+0x22870], R0 ;  /* 0x02287000110075a7 */ /* 0x000e64000802017f */
[----:B-1----:R-:W-:Y:S05]  /*150d0*/  @!P1 BRA `(.L_x_2858) ;  /* 0x0000005000889947 */ /* 0x002fea0003800000 */
.L_x_3005:
[----:B------:R-:W-:Y:S05]  /*150e0*/  BSYNC B0 ;  /* 0x0000000000007941 */ /* 0x000fea0003800000 */
.L_x_2857:
[----:B------:R-:W-:-:S05]  /*150f0*/  IMAD.U32 R2, RZ, RZ, UR46 ;  /* 0x0000002eff027e24 */ /* 0x000fca000f8e00ff */
[----:B------:R-:W-:-:S13]  /*15100*/  ISETP.NE.AND P1, PT, R2, 0x3, PT ;  /* 0x000000030200780c */ /* 0x000fda0003f25270 */
[----:B------:R-:W-:Y:S05]  /*15110*/  @!P1 BRA `(.L_x_2859) ;  /* 0x0000000000049947 */ /* 0x000fea0003800000 */
[----:B------:R-:W-:Y:S01]  /*15120*/  BPT.TRAP 0x1 ;  /* 0x000000040000795c */ /* 0x000fe20000300000 */
.L_x_2859:
[----:B-1----:R-:W-:Y:S01]  /*15130*/  SHF.L.U32 R0, R35, 0x1f, RZ ;  /* 0x0000001f23007819 */ /* 0x002fe200000006ff */
[----:B------:R-:W-:-:S03]  /*15140*/  IMAD R19, R32, 0x5000, RZ ;  /* 0x0000500020137824 */ /* 0x000fc600078e02ff */
[----:B------:R-:W1:Y:S02]  /*15150*/  SYNCS.PHASECHK.TRANS64.TRYWAIT P1, [R17+URZ+0x22860], R0 ;  /* 0x02286000110075a7 */ /* 0x000e64000802017f */
[----:B-1----:R-:W-:Y:S05]  /*15160*/  @!P1 BRA `(.L_x_2860) ;  /* 0x0000005000789947 */ /* 0x002fea0003800000 */
.L_x_3006:
        /* <DEDUP_REMOVED lines=78> */
.L_x_2861:
[----:B-1----:R1:W-:Y:S01]  /*15650*/  SYNCS.ARRIVE.TRANS64.A1T0 RZ, [R17+URZ+0x22850], RZ ;  /* 0x022850ff11ff79a7 */ /* 0x0023e2000810003f */
[----:B------:R-:W-:Y:S06]  /*15660*/  BAR.SYNC.DEFER_BLOCKING 0x2, 0x80 ;  /* 0x0082000000007b1d */ /* 0x000fec0000010000 */
[----:B------:R-:W-:Y:S05]  /*15670*/  @!P0 BRA `(.L_x_2862) ;  /* 0x0000000000048947 */ /* 0x000fea0003800000 */
[----:B------:R-:W-:Y:S01]  /*15680*/  BPT.TRAP 0x1 ;  /* 0x000000040000795c */ /* 0x000fe20000300000 */
.L_x_2862:
        /* <DEDUP_REMOVED lines=9> */
.L_x_2805:
[----:B------:R-:W-:Y:S05]  /*15720*/  BSYNC B7 ;  /* 0x0000000000077941 */ /* 0x000fea0003800000 */
.L_x_2803:
        /* <DEDUP_REMOVED lines=12> */
.L_x_2863:
[----:B------:R-:W1:Y:S01]  /*157f0*/  S2R R0, SR_TID.X ;  /* 0x0000000000007919 */ /* 0x000e620000002100 */
[----:B------:R-:W-:Y:S01]  /*15800*/  ULDC UR4, c[0x0][0xc3c] ;  /* 0x00030f0000047ab9 */ /* 0x000fe20000000800 */
[----:B-1----:R-:W-:Y:S02]  /*15810*/  LOP3.LUT R7, R0, 0x1f, RZ, 0xc0, !PT ;  /* 0x0000001f00077812 */ /* 0x002fe400078ec0ff */
[----:B------:R-:W-:Y:S02]  /*15820*/  MOV R0, RZ ;  /* 0x000000ff00007202 */ /* 0x000fe40000000f00 */
        /* <DEDUP_REMOVED lines=21> */
[----:B------:R-:W-:Y:S02]  /*15980*/  IMAD.IADD R3, R4, 0x1, R3 ;  /* 0x0000000104037824 */ /* 0x000fe400078e0203 */
[----:B------:R-:W-:Y:S04]  /*15990*/  SHFL.IDX PT, R4, R16, 0x1, 0x1f ;  /* 0x00201f0010047f89 */ /* 0x000fe800000e0000 */
        /* <DEDUP_REMOVED lines=12> */
.L_x_2869:
[----:B------:R-:W-:-:S04]  /*15a60*/  UIADD3 UR40, UR40, 0x1f, URZ ;  /* 0x0000001f28287890 */ /* 0x000fc8000fffe03f */
[----:B------:R-:W-:-:S06]  /*15a70*/  UISETP.GE.AND UP0, UPT, UR40, UR4, UPT ;  /* 0x000000042800728c */ /* 0x000fcc000bf06270 */
[----:B------:R-:W-:-:S13]  /*15a80*/  PLOP3.LUT P6, PT, PT, PT, UP0, 0x40, 0x0 ;  /* 0x000000000000781c */ /* 0x000fda0003fce808 */
[----:B------:R-:W-:Y:S05]  /*15a90*/  @!P6 BRA `(.L_x_2866) ;  /* 0x0000000400d0e947 */ /* 0x000fea0003800000 */
[----:B------:R-:W1:Y:S01]  /*15aa0*/  S2R R0, SR_TID.X ;  /* 0x0000000000007919 */ /* 0x000e620000002100 */
[----:B------:R-:W-:Y:S01]  /*15ab0*/  BSSY B0, `(.L_x_2867) ;  /* 0x0000009000007945 */ /* 0x000fe20003800000 */
[----:B-1----:R-:W-:-:S05]  /*15ac0*/  LOP3.LUT R0, R0, 0x1f, RZ, 0xc0, !PT ;  /* 0x0000001f00007812 */ /* 0x002fca00078ec0ff */
[----:B------:R-:W-:Y:S02]  /*15ad0*/  VIADD R7, R0, UR40 ;  /* 0x0000002800077c36 */ /* 0x000fe40008000000 */
[----:B------:R-:W-:-:S03]  /*15ae0*/  IMAD.MOV.U32 R0, RZ, RZ, RZ ;  /* 0x000000ffff007224 */ /* 0x000fc600078e00ff */
[----:B------:R-:W-:-:S13]  /*15af0*/  ISETP.GE.OR P6, PT, R7, UR4, !P0 ;  /* 0x0000000407007c0c */ /* 0x000fda000c7c6670 */
[----:B------:R-:W-:Y:S05]  /*15b00*/  @P6 BRA `(.L_x_2868) ;  /* 0x00000000000c6947 */ /* 0x000fea0003800000 */
[----:B------:R-:W1:Y:S02]  /*15b10*/  LDC.64 R2, c[0x0][0xc80] ;  /* 0x00032000ff027b82 */ /* 0x000e640000000a00 */
[----:B-1----:R-:W-:-:S05]  /*15b20*/  IMAD.WIDE R2, R7, 0x4, R2 ;  /* 0x0000000407027825 */ /* 0x002fca00078e0202 */
[----:B------:R1:W5:Y:S02]  /*15b30*/  LDG.E R0, desc[UR52][R2.64] ;  /* 0x0000003402007981 */ /* 0x000364000c1e1900 */
.L_x_2868:
[----:B------:R-:W-:Y:S05]  /*15b40*/  BSYNC B0 ;  /* 0x0000000000007941 */ /* 0x000fea0003800000 */
.L_x_2867:
[----:B-1---5:R-:W1:Y:S02]  /*15b50*/  SHFL.UP PT, R2, R0, 0x1, RZ ;  /* 0x0420000000027989 */ /* 0x022e6400000e00ff */
        /* <DEDUP_REMOVED lines=22> */
.L_x_2865:
[----:B------:R-:W-:Y:S01]  /*15cc0*/  IMAD.IADD R11, R4, 0x1, -R9 ;  /* 0x00000001040b7824 */ /* 0x000fe200078e0a09 */
[----:B------:R-:W-:-:S03]  /*15cd0*/  ULDC.64 UR4, c[0x0][0xc90] ;  /* 0x0003240000047ab9 */ /* 0x000fc60000000a00 */
[----:B------:R-:W-:-:S05]  /*15ce0*/  IMAD R2, R7, R6, R11 ;  /* 0x0000000607027224 */ /* 0x000fca00078e020b */
[----:B------:R-:W-:-:S13]  /*15cf0*/  ISETP.GT.AND P0, PT, R2, R5, PT ;  /* 0x000000050200720c */ /* 0x000fda0003f04270 */
[----:B------:R-:W-:Y:S02]  /*15d00*/  VOTEU.ANY UR7, UPT, !P0 ;  /* 0x0000000000077886 */ /* 0x000fe400040e0100 */
[----:B------:R-:W-:-:S04]  /*15d10*/  UPOPC UR6, UR7 ;  /* 0x00000007000672bf */ /* 0x000fc80008000000 */
[----:B------:R-:W-:-:S04]  /*15d20*/  UIADD3 UR40, UR6, UR40, URZ ;  /* 0x0000002806287290 */ /* 0x000fc8000fffe03f */
[----:B------:R-:W-:-:S06]  /*15d30*/  UIMAD.WIDE UR4, UR40, 0x4, UR4 ;  /* 0x00000004280478a5 */ /* 0x000fcc000f8e0204 */
[----:B------:R-:W-:Y:S01]  /*15d40*/  MOV R2, UR4 ;  /* 0x0000000400027c02 */ /* 0x000fe20008000f00 */
[----:B------:R-:W-:-:S05]  /*15d50*/  IMAD.U32 R3, RZ, RZ, UR5 ;  /* 0x00000005ff037e24 */ /* 0x000fca000f8e00ff */
[----:B------:R-:W2:Y:S01]  /*15d60*/  LDG.E R9, desc[UR52][R2.64] ;  /* 0x0000003402097981 */ /* 0x000ea2000c1e1900 */
[----:B------:R-:W-:Y:S01]  /*15d70*/  IMAD.U32 R13, RZ, RZ, UR6 ;  /* 0x00000006ff0d7e24 */ /* 0x000fe2000f8e00ff */
[----:B------:R-:W-:Y:S01]  /*15d80*/  ISETP.NE.AND P0, PT, RZ, UR7, PT ;  /* 0x00000007ff007c0c */ /* 0x000fe2000bf05270 */
[----:B------:R-:W-:-:S03]  /*15d90*/  IMAD.MOV.U32 R16, RZ, RZ, RZ ;  /* 0x000000ffff107224 */ /* 0x000fc600078e00ff */
[----:B------:R-:W2:Y:S02]  /*15da0*/  SHFL.IDX PT, R0, R0, R13, 0x1f ;  /* 0x00001f0d00007589 */ /* 0x000ea400000e0000 */
[----:B--2---:R-:W-:-:S05]  /*15db0*/  IMAD R4, R0, R9, RZ ;  /* 0x0000000900047224 */ /* 0x004fca00078e02ff */
[----:B------:R-:W-:-:S04]  /*15dc0*/  IABS R8, R4 ;  /* 0x0000000400087213 */ /* 0x000fc80000000000 */
[----:B------:R-:W1:Y:S08]  /*15dd0*/  I2F.RP R10, R8 ;  /* 0x00000008000a7306 */ /* 0x000e700000209400 */
[----:B-1----:R-:W1:Y:S02]  /*15de0*/  MUFU.RCP R10, R10 ;  /* 0x0000000a000a7308 */ /* 0x002e640000001000 */
[----:B-1----:R-:W-:-:S06]  /*15df0*/  VIADD R12, R10, 0xffffffe ;  /* 0x0ffffffe0a0c7836 */ /* 0x002fcc0000000000 */
[----:B------:R-:W1:Y:S02]  /*15e00*/  F2I.FTZ.U32.TRUNC.NTZ R3, R12 ;  /* 0x0000000c00037305 */ /* 0x000e64000021f000 */
[----:B-1----:R-:W-:Y:S01]  /*15e10*/  IMAD.MOV R15, RZ, RZ, -R3 ;  /* 0x000000ffff0f7224 */ /* 0x002fe200078e0a03 */
[----:B------:R-:W-:Y:S06]  /*15e20*/  @!P0 BRA `(.L_x_2870) ;  /* 0x00000000000c8947 */ /* 0x000fec0003800000 */
[----:B------:R-:W-:-:S06]  /*15e30*/  UIADD3 UR4, UR6, -0x1, URZ ;  /* 0xffffffff06047890 */ /* 0x000fcc000fffe03f */
[----:B------:R-:W-:-:S06]  /*15e40*/  IMAD.U32 R16, RZ, RZ, UR4 ;  /* 0x00000004ff107e24 */ /* 0x000fcc000f8e00ff */
[----:B------:R1:W2:Y:S02]  /*15e50*/  SHFL.IDX PT, R16, R7, R16, 0x1f ;  /* 0x00001f1007107589 */ /* 0x0002a400000e0000 */
.L_x_2870:
[----:B-1----:R-:W-:Y:S02]  /*15e60*/  IMAD R7, R15, R8, RZ ;  /* 0x000000080f077224 */ /* 0x002fe400078e02ff */
[----:B------:R-:W-:Y:S02]  /*15e70*/  IMAD.MOV.U32 R2, RZ, RZ, RZ ;  /* 0x000000ffff027224 */ /* 0x000fe400078e00ff */
[----:B--2---:R-:W-:Y:S02]  /*15e80*/  IMAD R16, R16, R6, R11 ;  /* 0x0000000610107224 */ /* 0x004fe400078e020b */
[----:B------:R-:W-:-:S04]  /*15e90*/  IMAD.HI.U32 R3, R3, R7, R2 ;  /* 0x0000000703037227 */ /* 0x000fc800078e0002 */
[----:B------:R-:W-:Y:S01]  /*15ea0*/  IMAD.IADD R7, R5, 0x1, -R16 ;  /* 0x0000000105077824 */ /* 0x000fe200078e0a10 */
[----:B------:R-:W-:-:S04]  /*15eb0*/  IABS R5, R4 ;  /* 0x0000000400057213 */ /* 0x000fc80000000000 */
        /* <DEDUP_REMOVED lines=18> */
[----:B------:R-:W-:Y:S02]  /*15fe0*/  IMAD R4, R4, R2, R7 ;  /* 0x0000000204047224 */ /* 0x000fe400078e0207 */
[----:B------:R-:W-:Y:S01]  /*15ff0*/  IMAD.MOV.U32 R2, RZ, RZ, RZ ;  /* 0x000000ffff027224 */ /* 0x000fe200078e00ff */
[----:B------:R-:W-:Y:S01]  /*16000*/  VIADDMNMX R6, R3, R6, R9, PT ;  /* 0x0000000603067246 */ /* 0x000fe20003800109 */
[----:B------:R-:W-:-:S03]  /*16010*/  IMAD.IADD R5, R4, 0x1, R5 ;  /* 0x0000000104057824 */ /* 0x000fc600078e0205 */
[----:B------:R-:W-:-:S04]  /*16020*/  IABS R8, R6 ;  /* 0x0000000600087213 */ /* 0x000fc80000000000 */
[----:B------:R-:W1:Y:S08]  /*16030*/  I2F.RP R9, R8 ;  /* 0x0000000800097306 */ /* 0x000e700000209400 */
[----:B-1----:R-:W1:Y:S02]  /*16040*/  MUFU.RCP R9, R9 ;  /* 0x0000000900097308 */ /* 0x002e640000001000 */
[----:B-1----:R-:W-:Y:S01]  /*16050*/  VIADD R3, R9, 0xffffffe ;  /* 0x0ffffffe09037836 */ /* 0x002fe20000000000 */
[----:B------:R-:W-:-:S05]  /*16060*/  IABS R9, R6 ;  /* 0x0000000600097213 */ /* 0x000fca0000000000 */
[----:B------:R-:W1:Y:S02]  /*16070*/  F2I.FTZ.U32.TRUNC.NTZ R3, R3 ;  /* 0x0000000300037305 */ /* 0x000e64000021f000 */
[----:B-1----:R-:W-:-:S05]  /*16080*/  IADD3 R7, RZ, -R3, RZ ;  /* 0x80000003ff077210 */ /* 0x002fca0007ffe0ff */
[----:B------:R-:W-:-:S04]  /*16090*/  IMAD R7, R7, R8, RZ ;  /* 0x0000000807077224 */ /* 0x000fc800078e02ff */
        /* <DEDUP_REMOVED lines=14> */
[----:B------:R-:W-:Y:S01]  /*16180*/  @!P1 LOP3.LUT R2, RZ, R6, RZ, 0x33, !PT ;  /* 0x00000006ff029212 */ /* 0x000fe200078e33ff */
[----:B------:R-:W-:-:S03]  /*16190*/  IMAD.MOV R6, RZ, RZ, -R6 ;  /* 0x000000ffff067224 */ /* 0x000fc600078e0a06 */
[----:B0-----:R-:W-:Y:S01]  /*161a0*/  LOP3.LUT R17, RZ, R2, RZ, 0x33, !PT ;  /* 0x00000002ff117212 */ /* 0x001fe200078e33ff */
[----:B------:R-:W-:-:S03]  /*161b0*/  IMAD R18, R2, R6, R5 ;  /* 0x0000000602127224 */ /* 0x000fc600078e0205 */
[----:B------:R-:W-:Y:S01]  /*161c0*/  IADD3 R17, R0, R17, RZ ;  /* 0x0000001100117210 */ /* 0x000fe20007ffe0ff */
[----:B------:R-:W-:Y:S06]  /*161d0*/  BRA `(.L_x_2871) ;  /* 0x0000000000107947 */ /* 0x000fec0003800000 */
.L_x_2866:
[----:B------:R-:W-:Y:S01]  /*161e0*/  IMAD.MOV.U32 R16, RZ, RZ, R5 ;  /* 0x000000ffff107224 */ /* 0x000fe200078e0005 */
[----:B------:R-:W-:Y:S01]  /*161f0*/  ULDC UR40, c[0x0][0xc3c] ;  /* 0x00030f0000287ab9 */ /* 0x000fe20000000800 */
[----:B0-----:R-:W-:Y:S02]  /*16200*/  IMAD.MOV.U32 R17, RZ, RZ, RZ ;  /* 0x000000ffff117224 */ /* 0x001fe400078e00ff */
[----:B------:R-:W-:-:S07]  /*16210*/  IMAD.MOV.U32 R18, RZ, RZ, RZ ;  /* 0x000000ffff127224 */ /* 0x000fce00078e00ff */
.L_x_2871:
[----:B------:R0:W2:Y:S01]  /*16220*/  LDL R2, [R1] ;  /* 0x0000000001027983 */ /* 0x0000a20000100800 */
[----:B------:R-:W1:Y:S02]  /*16230*/  S2R R0, SR_TID.X ;  /* 0x0000000000007919 */ /* 0x000e640000002100 */
[----:B-1----:R-:W-:Y:S01]  /*16240*/  LOP3.LUT R0, R0, 0x1f, RZ, 0xc0, !PT ;  /* 0x0000001f00007812 */ /* 0x002fe200078ec0ff */
[----:B------:R-:W-:Y:S03]  /*16250*/  BAR.SYNC.DEFER_BLOCKING 0x4, 0x180 ;  /* 0x0106000000007b1d */ /* 0x000fe60000010000 */
[----:B------:R-:W-:Y:S01]  /*16260*/  ISETP.NE.AND P0, PT, R0, RZ, PT ;  /* 0x000000ff0000720c */ /* 0x000fe20003f05270 */
[----:B------:R-:W-:-:S12]  /*16270*/  IMAD.U32 R19, RZ, RZ, UR40 ;  /* 0x00000028ff137e24 */ /* 0x000fd8000f8e00ff */
[----:B------:R-:W-:Y:S01]  /*16280*/  @!P0 MOV R0, 0x400 ;  /* 0x0000040000008802 */ /* 0x000fe20000000f00 */
[----:B--2---:R-:W1:Y:S03]  /*16290*/  @!P0 S2R R2, SR_CgaCtaId ;  /* 0x0000000000028919 */ /* 0x004e660000008800 */
[----:B-1----:R-:W-:Y:S01]  /*162a0*/  @!P0 LEA R22, R2, R0, 0x18 ;  /* 0x0000000002168211 */ /* 0x002fe200078ec0ff */
[----:B------:R0:W-:Y:S04]  /*162b0*/  @!P0 STL [R1], R2 ;  /* 0x0000000201008387 */ /* 0x0001e80000100800 */
[----:B------:R0:W-:Y:S01]  /*162c0*/  @!P0 STS.128 [R22+0x228d0], R16 ;  /* 0x0228d01016008388 */ /* 0x0001e20000000c00 */
[----:B------:R-:W-:Y:S06]  /*162d0*/  BAR.ARV 0x5, 0x180 ;  /* 0x0146000000007b1d */ /* 0x000fec0000002000 */
.L_x_2864:
[----:B------:R-:W-:Y:S02]  /*162e0*/  ULDC UR4, c[0x0][0xc3c] ;  /* 0x00030f0000047ab9 */ /* 0x000fe40000000800 */
[----:B------:R-:W-:-:S06]  /*162f0*/  UISETP.GE.AND UP0, UPT, UR40, UR4, UPT ;  /* 0x000000042800728c */ /* 0x000fcc000bf06270 */
[----:B------:R-:W-:-:S13]  /*16300*/  PLOP3.LUT P0, PT, PT, PT, UP0, 0x80, 0x0 ;  /* 0x000000000000781c */ /* 0x000fda0003f0f008 */
[----:B------:R-:W-:Y:S05]  /*16310*/  @!P0 BRA `(.L_x_2872) ;  /* 0xffffffa400148947 */ /* 0x000fea000383ffff */
.L_x_2799:
[----:B0-----:R-:W2:Y:S01]  /*16320*/  LDL.LU R0, [R1+0x18] ;  /* 0x0000180001007983 */ /* 0x001ea20000300800 */
[----:B------:R-:W-:Y:S01]  /*16330*/  BSSY B0, `(.L_x_2873) ;  /* 0x000000b000007945 */ /* 0x000fe20003800000 */
[----:B------:R-:W0:Y:S01]  /*16340*/  S2R R5, SR_CgaCtaId ;  /* 0x0000000000057919 */ /* 0x000e220000008800 */
[----:B--2---:R-:W-:-:S05]  /*16350*/  VIADD R0, R0, 0x1 ;  /* 0x0000000100007836 */ /* 0x004fca0000000000 */
        /* <DEDUP_REMOVED lines=8> */
.L_x_3007:
[----:B------:R-:W-:Y:S05]  /*163e0*/  BSYNC B0 ;  /* 0x0000000000007941 */ /* 0x000fea0003800000 */
.L_x_2873:
[----:B------:R-:W-:-:S03]  /*163f0*/  UMOV UR4, 0xffffffff ;  /* 0xffffffff00047882 */ /* 0x000fc60000000000 */
[----:B------:R-:W-:Y:S05]  /*16400*/  BRA.DIV UR4, `(.L_x_2875) ;  /* 0x0000003e04f87947 */ /* 0x000fea000b800000 */
[----:B0-----:R-:W0:Y:S02]  /*16410*/  S2R R0, SR_TID.X ;  /* 0x0000000000007919 */ /* 0x001e240000002100 */
[----:B0-----:R-:W-:-:S04]  /*16420*/  SHF.R.U32.HI R0, RZ, 0x5, R0 ;  /* 0x00000005ff007819 */ /* 0x001fc80000011600 */
[----:B------:R-:W-:-:S05]  /*16430*/  LOP3.LUT R0, R0, 0x3, RZ, 0xc0, !PT ;  /* 0x0000000300007812 */ /* 0x000fca00078ec0ff */
[----:B------:R0:W1:Y:S02]  /*16440*/  SHFL.IDX PT, R14, R0, RZ, 0x1f ;  /* 0x00001fff000e7589 */ /* 0x00006400000e0000 */
.L_x_3010:
[----:B-1----:R-:W-:Y:S01]  /*16450*/  ISETP.NE.AND P0, PT, R14, RZ, PT ;  /* 0x000000ff0e00720c */ /* 0x002fe20003f05270 */
[----:B------:R-:W-:-:S12]  /*16460*/  BSSY B0, `(.L_x_2876) ;  /* 0x000002c000007945 */ /* 0x000fd80003800000 */
[----:B------:R-:W-:Y:S05]  /*16470*/  @P0 BRA `(.L_x_2877) ;  /* 0x0000000000a80947 */ /* 0x000fea0003800000 */
[----:B------:R-:W-:-:S03]  /*16480*/  UMOV UR4, 0xffffffff ;  /* 0xffffffff00047882 */ /* 0x000fc60000000000 */
[----:B------:R-:W-:Y:S05]  /*16490*/  BRA.DIV UR4, `(.L_x_2878) ;  /* 0x0000004204087947 */ /* 0x000fea000b800000 */
[----:B------:R-:W-:-:S13]  /*164a0*/  ELECT P6, URZ, PT ;  /* 0x00000000003f782f */ /* 0x000fda00038c0000 */
.L_x_3013:
[----:B------:R-:W-:Y:S05]  /*164b0*/  @!P6 BRA `(.L_x_2877) ;  /* 0x000000000098e947 */ /* 0x000fea0003800000 */
[----:B------:R-:W-:-:S06]  /*164c0*/  ULOP3.LUT UR4, UR36, 0x2, URZ, 0xfc, !UPT ;  /* 0x0000000224047892 */ /* 0x000fcc000f8efc3f */
[----:B0-----:R-:W-:-:S05]  /*164d0*/  IMAD.U32 R0, RZ, RZ, UR4 ;  /* 0x00000004ff007e24 */ /* 0x001fca000f8e00ff */
[----:B------:R-:W-:-:S13]  /*164e0*/  ISETP.NE.AND P0, PT, R0, 0x3, PT ;  /* 0x000000030000780c */ /* 0x000fda0003f05270 */
[----:B------:R-:W-:Y:S05]  /*164f0*/  @!P0 BRA `(.L_x_2879) ;  /* 0x0000000000048947 */ /* 0x000fea0003800000 */
[----:B------:R-:W-:Y:S01]  /*16500*/  BPT.TRAP 0x1 ;  /* 0x000000040000795c */ /* 0x000fe20000300000 */
.L_x_2879:
[C---:B------:R-:W-:Y:S01]  /*16510*/  IMAD R3, R32.reuse, 0x8, R5 ;  /* 0x0000000820037824 */ /* 0x040fe200078e0205 */
[----:B------:R-:W-:Y:S02]  /*16520*/  SHF.L.U32 R2, R35, 0x1f, RZ ;  /* 0x0000001f23027819 */ /* 0x000fe400000006ff */
[----:B------:R-:W-:Y:S02]  /*16530*/  IADD3 R32, R32, 0x1, RZ ;  /* 0x0000000120207810 */ /* 0x000fe40007ffe0ff */
[----:B------:R-:W0:Y:S02]  /*16540*/  SYNCS.PHASECHK.TRANS64.TRYWAIT P1, [R3+URZ+0x22840], R2 ;  /* 0x02284002030075a7 */ /* 0x000e24000802017f */
[----:B------:R-:W-:-:S04]  /*16550*/  ISETP.NE.AND P2, PT, R32, 0x2, PT ;  /* 0x000000022000780c */ /* 0x000fc80003f45270 */
[----:B------:R-:W-:Y:S01]  /*16560*/  SEL R0, RZ, 0x1, P2 ;  /* 0x00000001ff007807 */ /* 0x000fe20001000000 */
[----:B0-----:R-:W-:Y:S08]  /*16570*/  @!P1 BRA `(.L_x_2880) ;  /* 0x0000003c00f09947 */ /* 0x001ff00003800000 */
.L_x_3014:
[----:B------:R-:W-:Y:S02]  /*16580*/  SEL R32, R32, RZ, P2 ;  /* 0x000000ff20207207 */ /* 0x000fe40001000000 */
[----:B------:R-:W-:Y:S01]  /*16590*/  LOP3.LUT R0, R35, R0, RZ, 0x3c, !PT ;  /* 0x0000000023007212 */ /* 0x000fe200078e3cff */
[----:B------:R-:W-:Y:S06]  /*165a0*/  @!P0 BRA `(.L_x_2881) ;  /* 0x0000000000048947 */ /* 0x000fec0003800000 */
[----:B------:R-:W-:Y:S01]  /*165b0*/  BPT.TRAP 0x1 ;  /* 0x000000040000795c */ /* 0x000fe20000300000 */
.L_x_2881:
[----:B------:R-:W-:Y:S01]  /*165c0*/  IMAD R5, R32, 0x8, R5 ;  /* 0x0000000820057824 */ /* 0x000fe200078e0205 */
[----:B------:R-:W-:-:S04]  /*165d0*/  SHF.L.U32 R0, R0, 0x1f, RZ ;  /* 0x0000001f00007819 */ /* 0x000fc800000006ff */
[----:B------:R-:W1:Y:S02]  /*165e0*/  SYNCS.PHASECHK.TRANS64.TRYWAIT P1, [R5+URZ+0x22840], R0 ;  /* 0x02284000050075a7 */ /* 0x000e64000802017f */
[----:B-1----:R-:W-:Y:S05]  /*165f0*/  @!P1 BRA `(.L_x_2882) ;  /* 0x0000003c00e49947 */ /* 0x002fea0003800000 */
.L_x_3015:
[----:B------:R-:W-:Y:S05]  /*16600*/  @!P0 BRA `(.L_x_2883) ;  /* 0x0000000000048947 */ /* 0x000fea0003800000 */
[----:B------:R-:W-:Y:S01]  /*16610*/  BPT.TRAP 0x1 ;  /* 0x000000040000795c */ /* 0x000fe20000300000 */
.L_x_2883:
[----:B------:R-:W2:Y:S02]  /*16620*/  SYNCS.PHASECHK.TRANS64.TRYWAIT P1, [R3+URZ+0x22860], R2 ;  /* 0x02286002030075a7 */ /* 0x000ea4000802017f */
[----:B--2---:R-:W-:Y:S05]  /*16630*/  @!P1 BRA `(.L_x_2884) ;  /* 0x0000003c00e89947 */ /* 0x004fea0003800000 */
.L_x_3016:
[----:B------:R-:W-:Y:S05]  /*16640*/  @!P0 BRA `(.L_x_2885) ;  /* 0x0000000000048947 */ /* 0x000fea0003800000 */
[----:B------:R-:W-:Y:S01]  /*16650*/  BPT.TRAP 0x1 ;  /* 0x000000040000795c */ /* 0x000fe20000300000 */
.L_x_2885:
[----:B------:R-:W3:Y:S02]  /*16660*/  SYNCS.PHASECHK.TRANS64.TRYWAIT P1, [R5+URZ+0x22860], R0 ;  /* 0x02286000050075a7 */ /* 0x000ee4000802017f */
[----:B---3--:R-:W-:Y:S05]  /*16670*/  @!P1 BRA `(.L_x_2886) ;  /* 0x0000003c00ec9947 */ /* 0x008fea0003800000 */
.L_x_3017:
[----:B------:R-:W-:Y:S05]  /*16680*/  @!P0 BRA `(.L_x_2887) ;  /* 0x0000000000048947 */ /* 0x000fea0003800000 */
[----:B------:R-:W-:Y:S01]  /*16690*/  BPT.TRAP 0x1 ;  /* 0x000000040000795c */ /* 0x000fe20000300000 */
.L_x_2887:
[----:B------:R-:W4:Y:S02]  /*166a0*/  SYNCS.PHASECHK.TRANS64.TRYWAIT P1, [R3+URZ+0x22880], R2 ;  /* 0x02288002030075a7 */ /* 0x000f24000802017f */
[----:B----4-:R-:W-:Y:S05]  /*166b0*/  @!P1 BRA `(.L_x_2888) ;  /* 0x0000003c00f09947 */ /* 0x010fea0003800000 */
.L_x_3018:
[----:B------:R-:W-:Y:S05]  /*166c0*/  @!P0 BRA `(.L_x_2889) ;  /* 0x0000000000048947 */ /* 0x000fea0003800000 */
[----:B------:R-:W-:Y:S01]  /*166d0*/  BPT.TRAP 0x1 ;  /* 0x000000040000795c */ /* 0x000fe20000300000 */
.L_x_2889:
[----:B------:R0:W0:Y:S02]  /*166e0*/  SYNCS.PHASECHK.TRANS64.TRYWAIT P0, [R5+URZ+0x22880], R0 ;  /* 0x02288000050075a7 */ /* 0x000024000800017f */
[----:B0-----:R-:W-:Y:S05]  /*166f0*/  @!P0 NANOSLEEP.SYNCS 0x989680 ;  /* 0x009896800000895d */ /* 0x001fea0003900000 */
[----:B------:R-:W0:Y:S02]  /*16700*/  @!P0 SYNCS.PHASECHK.TRANS64 P0, [R5+URZ+0x22880], R0 ;  /* 0x02288000050085a7 */ /* 0x000e24000800007f */
[----:B0-----:R-:W-:Y:S05]  /*16710*/  @!P0 BRA `(.L_x_2889) ;  /* 0xfffffffc00f08947 */ /* 0x001fea000383ffff */
.L_x_2877:
[----:B------:R-:W-:Y:S05]  /*16720*/  BSYNC B0 ;  /* 0x0000000000007941 */ /* 0x000fea0003800000 */
.L_x_2876:
[----:B------:R-:W-:Y:S05]  /*16730*/  EXIT ;  /* 0x000000000000794d */ /* 0x000fea0003800000 */
.L_x_2736:
[----:B0-----:R-:W-:-:S04]  /*16740*/  IMAD.U32 R3, RZ, RZ, UR43 ;  /* 0x0000002bff037e24 */ /* 0x001fc8000f8e00ff */
[----:B------:R0:W1:Y:S03]  /*16750*/  SYNCS.PHASECHK.TRANS64.TRYWAIT P1, [R3+URZ+0x22800], R6 ;  /* 0x02280006030075a7 */ /* 0x000066000802017f */
[----:B-1----:R-:W-:Y:S05]  /*16760*/  @!P1 NANOSLEEP.SYNCS 0x989680 ;  /* 0x009896800000995d */ /* 0x002fea0003900000 */
[----:B------:R-:W1:Y:S02]  /*16770*/  @!P1 SYNCS.PHASECHK.TRANS64 P1, [R3+URZ+0x22800], R6 ;  /* 0x02280006030095a7 */ /* 0x000e64000802007f */
[----:B-1----:R-:W-:Y:S05]  /*16780*/  @!P1 BRA `(.L_x_2736) ;  /* 0xfffffffc00ec9947 */ /* 0x002fea000383ffff */
[----:B------:R-:W-:Y:S05]  /*16790*/  BRA `(.L_x_2890) ;  /* 0xfffffeb000d07947 */ /* 0x000fea000383ffff */
.L_x_2740:
[----:B-1----:R1:W2:Y:S02]  /*167a0*/  SYNCS.PHASECHK.TRANS64.TRYWAIT P1, [R2+URZ+0x22830], R3 ;  /* 0x02283003020075a7 */ /* 0x0022a4000802017f */
[----:B--2---:R-:W-:Y:S05]  /*167b0*/  @!P1 NANOSLEEP.SYNCS 0x989680 ;  /* 0x009896800000995d */ /* 0x004fea0003900000 */
[----:B------:R-:W2:Y:S02]  /*167c0*/  @!P1 SYNCS.PHASECHK.TRANS64 P1, [R2+URZ+0x22830], R3 ;  /* 0x02283003020095a7 */ /* 0x000ea4000802007f */
[----:B--2---:R-:W-:Y:S05]  /*167d0*/  @!P1 BRA `(.L_x_2740) ;  /* 0xfffffffc00f09947 */ /* 0x004fea000383ffff */
[----:B------:R-:W-:Y:S05]  /*167e0*/  BRA `(.L_x_2739) ;  /* 0xfffffeb000ec7947 */ /* 0x000fea000383ffff */
.L_x_2746:
[----:B-1----:R-:W-:-:S04]  /*167f0*/  IMAD.U32 R8, RZ, RZ, UR6 ;  /* 0x00000006ff087e24 */ /* 0x002fc8000f8e00ff */
[----:B------:R1:W2:Y:S03]  /*16800*/  SYNCS.PHASECHK.TRANS64.TRYWAIT P1, [R8+URZ+0x22830], R7 ;  /* 0x02283007080075a7 */ /* 0x0002a6000802017f */
[----:B--2---:R-:W-:Y:S05]  /*16810*/  @!P1 NANOSLEEP.SYNCS 0x989680 ;  /* 0x009896800000995d */ /* 0x004fea0003900000 */
[----:B------:R-:W2:Y:S02]  /*16820*/  @!P1 SYNCS.PHASECHK.TRANS64 P1, [R8+URZ+0x22830], R7 ;  /* 0x02283007080095a7 */ /* 0x000ea4000802007f */
[----:B--2---:R-:W-:Y:S05]  /*16830*/  @!P1 BRA `(.L_x_2746) ;  /* 0xfffffffc00ec9947 */ /* 0x004fea000383ffff */
[----:B------:R-:W-:Y:S05]  /*16840*/  BRA `(.L_x_2743) ;  /* 0xfffffeec004c7947 */ /* 0x000fea000383ffff */
.L_x_2750:
[----:B-1----:R-:W-:-:S04]  /*16850*/  IMAD.U32 R8, RZ, RZ, UR6 ;  /* 0x00000006ff087e24 */ /* 0x002fc8000f8e00ff */
[----:B------:R1:W2:Y:S03]  /*16860*/  SYNCS.PHASECHK.TRANS64.TRYWAIT P1, [R8+URZ+0x22850], R7 ;  /* 0x02285007080075a7 */ /* 0x0002a6000802017f */
[----:B--2---:R-:W-:Y:S05]  /*16870*/  @!P1 NANOSLEEP.SYNCS 0x989680 ;  /* 0x009896800000995d */ /* 0x004fea0003900000 */
[----:B------:R-:W2:Y:S02]  /*16880*/  @!P1 SYNCS.PHASECHK.TRANS64 P1, [R8+URZ+0x22850], R7 ;  /* 0x02285007080095a7 */ /* 0x000ea4000802007f */
[----:B--2---:R-:W-:Y:S05]  /*16890*/  @!P1 BRA `(.L_x_2750) ;  /* 0xfffffffc00ec9947 */ /* 0x004fea000383ffff */
[----:B------:R-:W-:Y:S05]  /*168a0*/  BRA `(.L_x_2747) ;  /* 0xfffffef400687947 */ /* 0x000fea000383ffff */
.L_x_2758:
[----:B-1----:R-:W-:-:S04]  /*168b0*/  IMAD.U32 R8, RZ, RZ, UR6 ;  /* 0x00000006ff087e24 */ /* 0x002fc8000f8e00ff */
[----:B------:R1:W2:Y:S03]  /*168c0*/  SYNCS.PHASECHK.TRANS64.TRYWAIT P1, [R8+URZ+0x22830], R7 ;  /* 0x02283007080075a7 */ /* 0x0002a6000802017f */
[----:B--2---:R-:W-:Y:S05]  /*168d0*/  @!P1 NANOSLEEP.SYNCS 0x989680 ;  /* 0x009896800000995d */ /* 0x004fea0003900000 */
[----:B------:R-:W2:Y:S02]  /*168e0*/  @!P1 SYNCS.PHASECHK.TRANS64 P1, [R8+URZ+0x22830], R7 ;  /* 0x02283007080095a7 */ /* 0x000ea4000802007f */
[----:B--2---:R-:W-:Y:S05]  /*168f0*/  @!P1 BRA `(.L_x_2758) ;  /* 0xfffffffc00ec9947 */ /* 0x004fea000383ffff */
[----:B------:R-:W-:Y:S05]  /*16900*/  BRA `(.L_x_2755) ;  /* 0xffffff2800d47947 */ /* 0x000fea000383ffff */
.L_x_2762:
[----:B-1----:R-:W-:-:S04]  /*16910*/  IMAD.U32 R8, RZ, RZ, UR6 ;  /* 0x00000006ff087e24 */ /* 0x002fc8000f8e00ff */
[----:B------:R1:W2:Y:S03]  /*16920*/  SYNCS.PHASECHK.TRANS64.TRYWAIT P1, [R8+URZ+0x22850], R7 ;  /* 0x02285007080075a7 */ /* 0x0002a6000802017f */
[----:B--2---:R-:W-:Y:S05]  /*16930*/  @!P1 NANOSLEEP.SYNCS 0x989680 ;  /* 0x009896800000995d */ /* 0x004fea0003900000 */
[----:B------:R-:W2:Y:S02]  /*16940*/  @!P1 SYNCS.PHASECHK.TRANS64 P1, [R8+URZ+0x22850], R7 ;  /* 0x02285007080095a7 */ /* 0x000ea4000802007f */
[----:B--2---:R-:W-:Y:S05]  /*16950*/  @!P1 BRA `(.L_x_2762) ;  /* 0xfffffffc00ec9947 */ /* 0x004fea000383ffff */
[----:B------:R-:W-:Y:S05]  /*16960*/  BRA `(.L_x_2759) ;  /* 0xffffff3000e47947 */ /* 0x000fea000383ffff */
.L_x_2769:
[----:B-1----:R-:W-:-:S04]  /*16970*/  IMAD.U32 R5, RZ, RZ, UR9 ;  /* 0x00000009ff057e24 */ /* 0x002fc8000f8e00ff */
[----:B------:R1:W2:Y:S03]  /*16980*/  SYNCS.PHASECHK.TRANS64.TRYWAIT P1, [R5+URZ+0x22850], R0 ;  /* 0x02285000050075a7 */ /* 0x0002a6000802017f */
[----:B--2---:R-:W-:Y:S05]  /*16990*/  @!P1 NANOSLEEP.SYNCS 0x989680 ;  /* 0x009896800000995d */ /* 0x004fea0003900000 */
[----:B------:R-:W2:Y:S02]  /*169a0*/  @!P1 SYNCS.PHASECHK.TRANS64 P1, [R5+URZ+0x22850], R0 ;  /* 0x02285000050095a7 */ /* 0x000ea4000802007f */
[----:B--2---:R-:W-:Y:S05]  /*169b0*/  @!P1 BRA `(.L_x_2769) ;  /* 0xfffffffc00ec9947 */ /* 0x004fea000383ffff */
[----:B------:R-:W-:Y:S05]  /*169c0*/  BRA `(.L_x_2768) ;  /* 0xffffff5c003c7947 */ /* 0x000fea000383ffff */
.L_x_2814:
[----:B------:R-:W0:Y:S01]  /*169d0*/  S2R R20, SR_TID.X ;  /* 0x0000000000147919 */ /* 0x000e220000002100 */
[----:B------:R-:W-:Y:S01]  /*169e0*/  MOV R12, RZ ;  /* 0x000000ff000c7202 */ /* 0x000fe20000000f00 */
        /* <DEDUP_REMOVED lines=8> */
.L_x_2891:
[----:B------:R-:W-:Y:S05]  /*16a70*/  BRA `(.L_x_2892) ;  /* 0xffffffa800b87947 */ /* 0x000fea000383ffff */
.L_x_2817:
[----:B0-----:R0:W1:Y:S02]  /*16a80*/  SYNCS.PHASECHK.TRANS64.TRYWAIT P0, [R0+URZ+0x22880], R28 ;  /* 0x0228801c000075a7 */ /* 0x001064000800017f */
[----:B-1----:R-:W-:Y:S05]  /*16a90*/  @!P0 NANOSLEEP.SYNCS 0x989680 ;  /* 0x009896800000895d */ /* 0x002fea0003900000 */
[----:B------:R-:W1:Y:S02]  /*16aa0*/  @!P0 SYNCS.PHASECHK.TRANS64 P0, [R0+URZ+0x22880], R28 ;  /* 0x0228801c000085a7 */ /* 0x000e64000800007f */
[----:B-1----:R-:W-:Y:S05]  /*16ab0*/  @!P0 BRA `(.L_x_2817) ;  /* 0xfffffffc00f08947 */ /* 0x002fea000383ffff */
[----:B------:R-:W-:Y:S05]  /*16ac0*/  BRA `(.L_x_2893) ;  /* 0xffffffac00dc7947 */ /* 0x000fea000383ffff */
.L_x_2818:
        /* <DEDUP_REMOVED lines=8> */
.L_x_2895:
[----:B------:R-:W-:Y:S05]  /*16b50*/  BSYNC B0 ;  /* 0x0000000000007941 */ /* 0x000fea0003800000 */
.L_x_2894:
        /* <DEDUP_REMOVED lines=12> */
.L_x_2896:
[C---:B------:R-:W-:Y:S02]  /*16c20*/  ISETP.GE.AND P5, PT, R19.reuse, 0x21, PT ;  /* 0x000000211300780c */ /* 0x040fe40003fa6270 */
[----:B------:R-:W-:Y:S01]  /*16c30*/  ISETP.GE.AND P4, PT, R19, 0x31, PT ;  /* 0x000000311300780c */ /* 0x000fe20003f86270 */
[----:B------:R-:W-:Y:S02]  /*16c40*/  IMAD.MOV.U32 R13, RZ, RZ, R10 ;  /* 0x000000ffff0d7224 */ /* 0x000fe400078e000a */
[----:B------:R-:W-:Y:S02]  /*16c50*/  IMAD.MOV.U32 R12, RZ, RZ, 0x1 ;  /* 0x00000001ff0c7424 */ /* 0x000fe400078e00ff */
[----:B------:R-:W-:-:S08]  /*16c60*/  IMAD.MOV.U32 R2, RZ, RZ, R14 ;  /* 0x000000ffff027224 */ /* 0x000fd000078e000e */
[----:B------:R-:W-:Y:S05]  /*16c70*/  WARPSYNC.COLLECTIVE R15, `(.L_x_2897) ;  /* 0x000000000f087348 */ /* 0x000fea0003c00000 */
[----:B------:R0:W1:Y:S02]  /*16c80*/  SHFL.IDX P6, R14, R13, R12, R11 ;  /* 0x0000000c0d0e7389 */ /* 0x00006400000c000b */
[----:B01----:R-:W-:Y:S01]  /*16c90*/  ENDCOLLECTIVE ;  /* 0x000000000000791b */ /* 0x003fe20003800000 */
.L_x_2897:
        /* <DEDUP_REMOVED lines=8> */
[----:B0-----:R-:W-:-:S07]  /*16d20*/  MOV R3, R14 ;  /* 0x0000000e00037202 */ /* 0x001fce0000000f00 */
[----:B------:R-:W-:Y:S05]  /*16d30*/  WARPSYNC.COLLECTIVE R15, `(.L_x_2898) ;  /* 0x000000000f087348 */ /* 0x000fea0003c00000 */
[----:B------:R0:W1:Y:S02]  /*16d40*/  SHFL.IDX P6, R14, R13, R12, R11 ;  /* 0x0000000c0d0e7389 */ /* 0x00006400000c000b */
[----:B01----:R-:W-:Y:S01]  /*16d50*/  ENDCOLLECTIVE ;  /* 0x000000000000791b */ /* 0x003fe20003800000 */
.L_x_2898:
[----:B------:R-:W-:Y:S02]  /*16d60*/  IMAD.MOV.U32 R13, RZ, RZ, R10 ;  /* 0x000000ffff0d7224 */ /* 0x000fe400078e000a */
[----:B------:R-:W-:Y:S02]  /*16d70*/  IMAD.MOV.U32 R12, RZ, RZ, 0x2 ;  /* 0x00000002ff0c7424 */ /* 0x000fe400078e00ff */
[----:B------:R-:W-:-:S07]  /*16d80*/  IMAD.MOV.U32 R2, RZ, RZ, R14 ;  /* 0x000000ffff027224 */ /* 0x000fce00078e000e */
[----:B------:R-:W-:Y:S05]  /*16d90*/  WARPSYNC.COLLECTIVE R15, `(.L_x_2899) ;  /* 0x000000000f087348 */ /* 0x000fea0003c00000 */
[----:B------:R0:W1:Y:S02]  /*16da0*/  SHFL.IDX P6, R14, R13, R12, R11 ;  /* 0x0000000c0d0e7389 */ /* 0x00006400000c000b */
[----:B01----:R-:W-:Y:S01]  /*16db0*/  ENDCOLLECTIVE ;  /* 0x000000000000791b */ /* 0x003fe20003800000 */
.L_x_2899:
        /* <DEDUP_REMOVED lines=12> */
.L_x_2900:
[----:B------:R-:W-:Y:S02]  /*16e80*/  IMAD.MOV.U32 R13, RZ, RZ, R10 ;  /* 0x000000ffff0d7224 */ /* 0x000fe400078e000a */
[----:B------:R-:W-:Y:S01]  /*16e90*/  IMAD.MOV.U32 R12, RZ, RZ, 0x3 ;  /* 0x00000003ff0c7424 */ /* 0x000fe200078e00ff */
[----:B------:R-:W-:-:S07]  /*16ea0*/  MOV R2, R14 ;  /* 0x0000000e00027202 */ /* 0x000fce0000000f00 */
[----:B------:R-:W-:Y:S05]  /*16eb0*/  WARPSYNC.COLLECTIVE R15, `(.L_x_2901) ;  /* 0x000000000f087348 */ /* 0x000fea0003c00000 */
[----:B------:R0:W1:Y:S02]  /*16ec0*/  SHFL.IDX P6, R14, R13, R12, R11 ;  /* 0x0000000c0d0e7389 */ /* 0x00006400000c000b */
[----:B01----:R-:W-:Y:S01]  /*16ed0*/  ENDCOLLECTIVE ;  /* 0x000000000000791b */ /* 0x003fe20003800000 */
.L_x_2901:
        /* <DEDUP_REMOVED lines=12> */
.L_x_2902:
[----:B------:R-:W-:Y:S01]  /*16fa0*/  MOV R13, R10 ;  /* 0x0000000a000d7202 */ /* 0x000fe20000000f00 */
[----:B------:R-:W-:Y:S02]  /*16fb0*/  IMAD.MOV.U32 R12, RZ, RZ, 0x4 ;  /* 0x00000004ff0c7424 */ /* 0x000fe400078e00ff */
[----:B------:R-:W-:-:S07]  /*16fc0*/  IMAD.MOV.U32 R2, RZ, RZ, R14 ;  /* 0x000000ffff027224 */ /* 0x000fce00078e000e */
[----:B------:R-:W-:Y:S05]  /*16fd0*/  WARPSYNC.COLLECTIVE R15, `(.L_x_2903) ;  /* 0x000000000f087348 */ /* 0x000fea0003c00000 */
[----:B------:R0:W1:Y:S02]  /*16fe0*/  SHFL.IDX P6, R14, R13, R12, R11 ;  /* 0x0000000c0d0e7389 */ /* 0x00006400000c000b */
[----:B01----:R-:W-:Y:S01]  /*16ff0*/  ENDCOLLECTIVE ;  /* 0x000000000000791b */ /* 0x003fe20003800000 */
.L_x_2903:
        /* <DEDUP_REMOVED lines=12> */
.L_x_2904:
[----:B------:R-:W-:Y:S02]  /*170c0*/  IMAD.MOV.U32 R13, RZ, RZ, R10 ;  /* 0x000000ffff0d7224 */ /* 0x000fe400078e000a */
[----:B------:R-:W-:Y:S02]  /*170d0*/  IMAD.MOV.U32 R12, RZ, RZ, 0x5 ;  /* 0x00000005ff0c7424 */ /* 0x000fe400078e00ff */
[----:B------:R-:W-:-:S07]  /*170e0*/  IMAD.MOV.U32 R2, RZ, RZ, R14 ;  /* 0x000000ffff027224 */ /* 0x000fce00078e000e */
[----:B------:R-:W-:Y:S05]  /*170f0*/  WARPSYNC.COLLECTIVE R15, `(.L_x_2905) ;  /* 0x000000000f087348 */ /* 0x000fea0003c00000 */
[----:B------:R0:W1:Y:S02]  /*17100*/  SHFL.IDX P6, R14, R13, R12, R11 ;  /* 0x0000000c0d0e7389 */ /* 0x00006400000c000b */
[----:B01----:R-:W-:Y:S01]  /*17110*/  ENDCOLLECTIVE ;  /* 0x000000000000791b */ /* 0x003fe20003800000 */
.L_x_2905:
        /* <DEDUP_REMOVED lines=12> */
.L_x_2906:
[----:B------:R-:W-:Y:S02]  /*171e0*/  IMAD.MOV.U32 R13, RZ, RZ, R10 ;  /* 0x000000ffff0d7224 */ /* 0x000fe400078e000a */
[----:B------:R-:W-:Y:S02]  /*171f0*/  IMAD.MOV.U32 R12, RZ, RZ, 0x6 ;  /* 0x00000006ff0c7424 */ /* 0x000fe400078e00ff */
[----:B------:R-:W-:-:S07]  /*17200*/  IMAD.MOV.U32 R2, RZ, RZ, R14 ;  /* 0x000000ffff027224 */ /* 0x000fce00078e000e */
[----:B------:R-:W-:Y:S05]  /*17210*/  WARPSYNC.COLLECTIVE R15, `(.L_x_2907) ;  /* 0x000000000f087348 */ /* 0x000fea0003c00000 */
[----:B------:R0:W1:Y:S02]  /*17220*/  SHFL.IDX P6, R14, R13, R12, R11 ;  /* 0x0000000c0d0e7389 */ /* 0x00006400000c000b */
[----:B01----:R-:W-:Y:S01]  /*17230*/  ENDCOLLECTIVE ;  /* 0x000000000000791b */ /* 0x003fe20003800000 */
.L_x_2907:
        /* <DEDUP_REMOVED lines=12> */
.L_x_2908:
[----:B------:R-:W-:Y:S02]  /*17300*/  IMAD.MOV.U32 R13, RZ, RZ, R10 ;  /* 0x000000ffff0d7224 */ /* 0x000fe400078e000a */
[----:B------:R-:W-:Y:S01]  /*17310*/  IMAD.MOV.U32 R12, RZ, RZ, 0x7 ;  /* 0x00000007ff0c7424 */ /* 0x000fe200078e00ff */
[----:B------:R-:W-:-:S07]  /*17320*/  MOV R2, R14 ;  /* 0x0000000e00027202 */ /* 0x000fce0000000f00 */
[----:B------:R-:W-:Y:S05]  /*17330*/  WARPSYNC.COLLECTIVE R15, `(.L_x_2909) ;  /* 0x000000000f087348 */ /* 0x000fea0003c00000 */
[----:B------:R0:W1:Y:S02]  /*17340*/  SHFL.IDX P6, R14, R13, R12, R11 ;  /* 0x0000000c0d0e7389 */ /* 0x00006400000c000b */
[----:B01----:R-:W-:Y:S01]  /*17350*/  ENDCOLLECTIVE ;  /* 0x000000000000791b */ /* 0x003fe20003800000 */
.L_x_2909:
        /* <DEDUP_REMOVED lines=12> */
.L_x_2910:
[----:B------:R-:W-:Y:S01]  /*17420*/  MOV R13, R21 ;  /* 0x00000015000d7202 */ /* 0x000fe20000000f00 */
[----:B------:R-:W-:Y:S02]  /*17430*/  IMAD.MOV.U32 R12, RZ, RZ, RZ ;  /* 0x000000ffff0c7224 */ /* 0x000fe400078e00ff */
[----:B------:R-:W-:-:S07]  /*17440*/  IMAD.MOV.U32 R2, RZ, RZ, R14 ;  /* 0x000000ffff027224 */ /* 0x000fce00078e000e */
[----:B------:R-:W-:Y:S05]  /*17450*/  WARPSYNC.COLLECTIVE R15, `(.L_x_2911) ;  /* 0x000000000f087348 */ /* 0x000fea0003c00000 */
[----:B------:R0:W1:Y:S02]  /*17460*/  SHFL.IDX P6, R14, R13, R12, R11 ;  /* 0x0000000c0d0e7389 */ /* 0x00006400000c000b */
[----:B01----:R-:W-:Y:S01]  /*17470*/  ENDCOLLECTIVE ;  /* 0x000000000000791b */ /* 0x003fe20003800000 */
.L_x_2911:
        /* <DEDUP_REMOVED lines=12> */
.L_x_2912:
[----:B------:R-:W-:Y:S02]  /*17540*/  IMAD.MOV.U32 R13, RZ, RZ, R21 ;  /* 0x000000ffff0d7224 */ /* 0x000fe400078e0015 */
[----:B------:R-:W-:Y:S02]  /*17550*/  IMAD.MOV.U32 R12, RZ, RZ, 0x1 ;  /* 0x00000001ff0c7424 */ /* 0x000fe400078e00ff */
[----:B------:R-:W-:-:S07]  /*17560*/  IMAD.MOV.U32 R2, RZ, RZ, R14 ;  /* 0x000000ffff027224 */ /* 0x000fce00078e000e */
[----:B------:R-:W-:Y:S05]  /*17570*/  WARPSYNC.COLLECTIVE R15, `(.L_x_2913) ;  /* 0x000000000f087348 */ /* 0x000fea0003c00000 */
[----:B------:R0:W1:Y:S02]  /*17580*/  SHFL.IDX P6, R14, R13, R12, R11 ;  /* 0x0000000c0d0e7389 */ /* 0x00006400000c000b */
[----:B01----:R-:W-:Y:S01]  /*17590*/  ENDCOLLECTIVE ;  /* 0x000000000000791b */ /* 0x003fe20003800000 */
.L_x_2913:
        /* <DEDUP_REMOVED lines=8> */
[----:B------:R-:W-:Y:S02]  /*17620*/  ISETP.GE.AND P1, PT, R19, 0x11, PT ;  /* 0x000000111300780c */ /* 0x000fe40003f26270 */
[----:B------:R-:W-:-:S11]  /*17630*/  MOV R21, R14 ;  /* 0x0000000e00157202 */ /* 0x000fd60000000f00 */
[----:B0-----:R-:W-:Y:S05]  /*17640*/  WARPSYNC.COLLECTIVE R15, `(.L_x_2914) ;  /* 0x000000000f087348 */ /* 0x001fea0003c00000 */
[----:B------:R1:W2:Y:S02]  /*17650*/  SHFL.IDX P6, R14, R13, R12, R11 ;  /* 0x0000000c0d0e7389 */ /* 0x0002a400000c000b */
[----:B012---:R-:W-:Y:S01]  /*17660*/  ENDCOLLECTIVE ;  /* 0x000000000000791b */ /* 0x007fe20003800000 */
.L_x_2914:
        /* <DEDUP_REMOVED lines=15> */
.L_x_2823:
[----:B--2---:R2:W3:Y:S02]  /*17760*/  SYNCS.PHASECHK.TRANS64.TRYWAIT P0, [R0+URZ+0x22840], R28 ;  /* 0x0228401c000075a7 */ /* 0x0044e4000800017f */
[----:B---3--:R-:W-:Y:S05]  /*17770*/  @!P0 NANOSLEEP.SYNCS 0x989680 ;  /* 0x009896800000895d */ /* 0x008fea0003900000 */
[----:B------:R-:W3:Y:S02]  /*17780*/  @!P0 SYNCS.PHASECHK.TRANS64 P0, [R0+URZ+0x22840], R28 ;  /* 0x0228401c000085a7 */ /* 0x000ee4000800007f */
[----:B---3--:R-:W-:Y:S05]  /*17790*/  @!P0 BRA `(.L_x_2823) ;  /* 0xfffffffc00f08947 */ /* 0x008fea000383ffff */
[----:B------:R-:W-:Y:S05]  /*177a0*/  BRA `(.L_x_2916) ;  /* 0xffffffac00087947 */ /* 0x000fea000383ffff */
.L_x_2824:
        /* <DEDUP_REMOVED lines=8> */
.L_x_2918:
[----:B------:R-:W-:Y:S05]  /*17830*/  BSYNC B0 ;  /* 0x0000000000007941 */ /* 0x000fea0003800000 */
.L_x_2917:
        /* <DEDUP_REMOVED lines=8> */
.L_x_2919:
        /* <DEDUP_REMOVED lines=13> */
.L_x_2920:
[----:B------:R-:W-:Y:S01]  /*17990*/  IMAD.MOV.U32 R13, RZ, RZ, R8 ;  /* 0x000000ffff0d7224 */ /* 0x000fe200078e0008 */
[----:B------:R-:W-:-:S07]  /*179a0*/  MOV R2, R14 ;  /* 0x0000000e00027202 */ /* 0x000fce0000000f00 */
[----:B------:R-:W-:Y:S05]  /*179b0*/  WARPSYNC.COLLECTIVE R15, `(.L_x_2921) ;  /* 0x000000000f087348 */ /* 0x000fea0003c00000 */
[----:B------:R0:W1:Y:S02]  /*179c0*/  SHFL.IDX P6, R14, R13, R12, R11 ;  /* 0x0000000c0d0e7389 */ /* 0x00006400000c000b */
[----:B01----:R-:W-:Y:S01]  /*179d0*/  ENDCOLLECTIVE ;  /* 0x000000000000791b */ /* 0x003fe20003800000 */
.L_x_2921:
        /* <DEDUP_REMOVED lines=13> */
.L_x_2922:
[----:B------:R-:W-:Y:S02]  /*17ab0*/  IMAD.MOV.U32 R13, RZ, RZ, R8 ;  /* 0x000000ffff0d7224 */ /* 0x000fe400078e0008 */
[----:B------:R-:W-:-:S07]  /*17ac0*/  IMAD.MOV.U32 R2, RZ, RZ, R14 ;  /* 0x000000ffff027224 */ /* 0x000fce00078e000e */
[----:B------:R-:W-:Y:S05]  /*17ad0*/  WARPSYNC.COLLECTIVE R15, `(.L_x_2923) ;  /* 0x000000000f087348 */ /* 0x000fea0003c00000 */
[----:B------:R0:W1:Y:S02]  /*17ae0*/  SHFL.IDX P6, R14, R13, R12, R11 ;  /* 0x0000000c0d0e7389 */ /* 0x00006400000c000b */
[----:B01----:R-:W-:Y:S01]  /*17af0*/  ENDCOLLECTIVE ;  /* 0x000000000000791b */ /* 0x003fe20003800000 */
.L_x_2923:
        /* <DEDUP_REMOVED lines=8> */
.L_x_2924:
        /* <DEDUP_REMOVED lines=11> */
.L_x_2925:
        /* <DEDUP_REMOVED lines=8> */
.L_x_2926:
        /* <DEDUP_REMOVED lines=11> */
.L_x_2927:
        /* <DEDUP_REMOVED lines=8> */
.L_x_2928:
        /* <DEDUP_REMOVED lines=11> */
.L_x_2929:
        /* <DEDUP_REMOVED lines=8> */
.L_x_2930:
        /* <DEDUP_REMOVED lines=10> */
.L_x_2931:
        /* <DEDUP_REMOVED lines=8> */
.L_x_2932:
        /* <DEDUP_REMOVED lines=10> */
.L_x_2933:
[----:B------:R-:W-:Y:S02]  /*180d0*/  IMAD.MOV.U32 R13, RZ, RZ, R5 ;  /* 0x000000ffff0d7224 */ /* 0x000fe400078e0005 */
[----:B------:R-:W-:Y:S01]  /*180e0*/  IMAD.MOV.U32 R12, RZ, RZ, RZ ;  /* 0x000000ffff0c7224 */ /* 0x000fe200078e00ff */
[----:B------:R-:W-:-:S05]  /*180f0*/  @P3 IADD3 R14, P0, R31, R14, RZ ;  /* 0x0000000e1f0e3210 */ /* 0x000fca0007f1e0ff */
[----:B------:R-:W-:-:S08]  /*18100*/  @P3 IMAD.MOV.U32 R2, RZ, RZ, R14 ;  /* 0x000000ffff023224 */ /* 0x000fd000078e000e */
[----:B------:R-:W-:Y:S05]  /*18110*/  WARPSYNC.COLLECTIVE R15, `(.L_x_2934) ;  /* 0x000000000f087348 */ /* 0x000fea0003c00000 */
[----:B------:R0:W1:Y:S02]  /*18120*/  SHFL.IDX P6, R14, R13, R12, R11 ;  /* 0x0000000c0d0e7389 */ /* 0x00006400000c000b */
[----:B01----:R-:W-:Y:S01]  /*18130*/  ENDCOLLECTIVE ;  /* 0x000000000000791b */ /* 0x003fe20003800000 */
.L_x_2934:
        /* <DEDUP_REMOVED lines=11> */
.L_x_2935:
        /* <DEDUP_REMOVED lines=8> */
.L_x_2936:
        /* <DEDUP_REMOVED lines=10> */
.L_x_2937:
[----:B------:R-:W-:Y:S05]  /*18310*/  BRA `(.L_x_2938) ;  /* 0xffffffa400c87947 */ /* 0x000fea000383ffff */
.L_x_2829:
[----:B------:R-:W-:Y:S02]  /*18320*/  IMAD.MOV.U32 R13, RZ, RZ, R5 ;  /* 0x000000ffff0d7224 */ /* 0x000fe400078e0005 */
[----:B------:R-:W-:Y:S02]  /*18330*/  IMAD.MOV.U32 R12, RZ, RZ, RZ ;  /* 0x000000ffff0c7224 */ /* 0x000fe400078e00ff */
[----:B------:R-:W-:Y:S02]  /*18340*/  IMAD.MOV.U32 R11, RZ, RZ, 0x181f ;  /* 0x0000181fff0b7424 */ /* 0x000fe400078e00ff */
[----:B------:R-:W-:Y:S02]  /*18350*/  IMAD.MOV.U32 R15, RZ, RZ, -0x1 ;  /* 0xffffffffff0f7424 */ /* 0x000fe400078e00ff */
[----:B------:R-:W-:Y:S02]  /*18360*/  IMAD R4, R4, UR41, RZ ;  /* 0x0000002904047c24 */ /* 0x000fe4000f8e02ff */
[----:B------:R-:W-:-:S07]  /*18370*/  IMAD R17, R17, 0x80, R10 ;  /* 0x0000008011117824 */ /* 0x000fce00078e020a */
[----:B-----5:R-:W-:Y:S05]  /*18380*/  WARPSYNC.COLLECTIVE R15, `(.L_x_2939) ;  /* 0x000000000f087348 */ /* 0x020fea0003c00000 */
[----:B------:R0:W1:Y:S02]  /*18390*/  SHFL.IDX P6, R14, R13, R12, R11 ;  /* 0x0000000c0d0e7389 */ /* 0x00006400000c000b */
[----:B01---5:R-:W-:Y:S01]  /*183a0*/  ENDCOLLECTIVE ;  /* 0x000000000000791b */ /* 0x023fe20003800000 */
.L_x_2939:
[C---:B------:R-:W-:Y:S01]  /*183b0*/  VIADD R7, R17.reuse, 0x10 ;  /* 0x0000001011077836 */ /* 0x040fe20000000000 */
[----:B------:R-:W-:Y:S01]  /*183c0*/  ISETP.GE.AND P2, PT, R17, R4, PT ;  /* 0x000000041100720c */ /* 0x000fe20003f46270 */
[----:B------:R-:W-:Y:S02]  /*183d0*/  IMAD.MOV.U32 R13, RZ, RZ, R0 ;  /* 0x000000ffff0d7224 */ /* 0x000fe400078e0000 */
[----:B------:R-:W-:-:S10]  /*183e0*/  IMAD.MOV.U32 R2, RZ, RZ, R14 ;  /* 0x000000ffff027224 */ /* 0x000fd400078e000e */
[----:B------:R-:W-:Y:S05]  /*183f0*/  WARPSYNC.COLLECTIVE R15, `(.L_x_2940) ;  /* 0x000000000f087348 */ /* 0x000fea0003c00000 */
[----:B------:R0:W1:Y:S02]  /*18400*/  SHFL.IDX P6, R14, R13, R12, R11 ;  /* 0x0000000c0d0e7389 */ /* 0x00006400000c000b */
[----:B01----:R-:W-:Y:S01]  /*18410*/  ENDCOLLECTIVE ;  /* 0x000000000000791b */ /* 0x003fe20003800000 */
.L_x_2940:
[----:B------:R-:W-:Y:S02]  /*18420*/  IMAD.MOV.U32 R13, RZ, RZ, R5 ;  /* 0x000000ffff0d7224 */ /* 0x000fe400078e0005 */
[----:B------:R-:W-:Y:S01]  /*18430*/  IMAD.MOV.U32 R12, RZ, RZ, 0x1 ;  /* 0x00000001ff0c7424 */ /* 0x000fe200078e00ff */
[----:B------:R-:W-:-:S04]  /*18440*/  @!P2 IADD3 R14, P1, R31, R14, RZ ;  /* 0x0000000e1f0ea210 */ /* 0x000fc80007f3e0ff */
[----:B------:R-:W-:Y:S01]  /*18450*/  @!P2 IADD3.X R3, RZ, R2, RZ, P1, !PT ;  /* 0x00000002ff03a210 */ /* 0x000fe20000ffe4ff */
[----:B------:R-:W-:-:S08]  /*18460*/  @!P2 IMAD.MOV.U32 R2, RZ, RZ, R14 ;  /* 0x000000ffff02a224 */ /* 0x000fd000078e000e */
[----:B------:R-:W-:Y:S05]  /*18470*/  WARPSYNC.COLLECTIVE R15, `(.L_x_2941) ;  /* 0x000000000f087348 */ /* 0x000fea0003c00000 */
[----:B------:R0:W1:Y:S02]  /*18480*/  SHFL.IDX P6, R14, R13, R12, R11 ;  /* 0x0000000c0d0e7389 */ /* 0x00006400000c000b */
[----:B01----:R-:W-:Y:S01]  /*18490*/  ENDCOLLECTIVE ;  /* 0x000000000000791b */ /* 0x003fe20003800000 */
.L_x_2941:
        /* <DEDUP_REMOVED lines=11> */
.L_x_2942:
[----:B------:R-:W-:Y:S02]  /*18550*/  IMAD.MOV.U32 R13, RZ, RZ, R5 ;  /* 0x000000ffff0d7224 */ /* 0x000fe400078e0005 */
[----:B------:R-:W-:Y:S01]  /*18560*/  IMAD.MOV.U32 R12, RZ, RZ, 0x2 ;  /* 0x00000002ff0c7424 */ /* 0x000fe200078e00ff */
[----:B------:R-:W-:-:S13]  /*18570*/  @!P2 IADD3 R2, P1, R31, R14, RZ ;  /* 0x0000000e1f02a210 */ /* 0x000fda0007f3e0ff */
[----:B------:R-:W-:Y:S05]  /*18580*/  WARPSYNC.COLLECTIVE R15, `(.L_x_2943) ;  /* 0x000000000f087348 */ /* 0x000fea0003c00000 */
[----:B------:R0:W1:Y:S02]  /*18590*/  SHFL.IDX P6, R14, R13, R12, R11 ;  /* 0x0000000c0d0e7389 */ /* 0x00006400000c000b */
[----:B01----:R-:W-:Y:S01]  /*185a0*/  ENDCOLLECTIVE ;  /* 0x000000000000791b */ /* 0x003fe20003800000 */
.L_x_2943:
        /* <DEDUP_REMOVED lines=12> */
.L_x_2944:
[----:B------:R-:W-:Y:S01]  /*18670*/  IMAD.MOV.U32 R13, RZ, RZ, R5 ;  /* 0x000000ffff0d7224 */ /* 0x000fe200078e0005 */
[----:B------:R-:W-:Y:S02]  /*18680*/  MOV R12, 0x3 ;  /* 0x00000003000c7802 */ /* 0x000fe40000000f00 */
[----:B------:R-:W-:-:S13]  /*18690*/  @!P2 IADD3 R2, P1, R31, R14, RZ ;  /* 0x0000000e1f02a210 */ /* 0x000fda0007f3e0ff */
[----:B------:R-:W-:Y:S05]  /*186a0*/  WARPSYNC.COLLECTIVE R15, `(.L_x_2945) ;  /* 0x000000000f087348 */ /* 0x000fea0003c00000 */
[----:B------:R0:W1:Y:S02]  /*186b0*/  SHFL.IDX P6, R14, R13, R12, R11 ;  /* 0x0000000c0d0e7389 */ /* 0x00006400000c000b */
[----:B01----:R-:W-:Y:S01]  /*186c0*/  ENDCOLLECTIVE ;  /* 0x000000000000791b */ /* 0x003fe20003800000 */
.L_x_2945:
        /* <DEDUP_REMOVED lines=12> */
.L_x_2946:
[----:B------:R-:W-:Y:S02]  /*18790*/  IMAD.MOV.U32 R13, RZ, RZ, R5 ;  /* 0x000000ffff0d7224 */ /* 0x000fe400078e0005 */
[----:B------:R-:W-:Y:S01]  /*187a0*/  IMAD.MOV.U32 R12, RZ, RZ, 0x4 ;  /* 0x00000004ff0c7424 */ /* 0x000fe200078e00ff */
[----:B------:R-:W-:-:S13]  /*187b0*/  @!P2 IADD3 R2, P1, R31, R14, RZ ;  /* 0x0000000e1f02a210 */ /* 0x000fda0007f3e0ff */
[----:B------:R-:W-:Y:S05]  /*187c0*/  WARPSYNC.COLLECTIVE R15, `(.L_x_2947) ;  /* 0x000000000f087348 */ /* 0x000fea0003c00000 */
[----:B------:R0:W1:Y:S02]  /*187d0*/  SHFL.IDX P6, R14, R13, R12, R11 ;  /* 0x0000000c0d0e7389 */ /* 0x00006400000c000b */
[----:B01----:R-:W-:Y:S01]  /*187e0*/  ENDCOLLECTIVE ;  /* 0x000000000000791b */ /* 0x003fe20003800000 */
.L_x_2947:
[----:B------:R-:W-:-:S05]  /*187f0*/  @!P2 IMAD.X R3, RZ, RZ, R6, P1 ;  /* 0x000000ffff03a224 */ /* 0x000fca00008e0606 */
[----:B------:R-:W-:Y:S01]  /*18800*/  @!PT LDS RZ, [RZ] ;  /* 0x00000000fffff984 */ /* 0x000fe20000000800 */
[----:B------:R-:W-:Y:S01]  /*18810*/  @!PT LDS RZ, [RZ] ;  /* 0x00000000fffff984 */ /* 0x000fe20000000800 */
[----:B------:R-:W-:Y:S01]  /*18820*/  @!PT LDS RZ, [RZ] ;  /* 0x00000000fffff984 */ /* 0x000fe20000000800 */
[----:B------:R0:W-:Y:S01]  /*18830*/  @!P2 LDGSTS.E.BYPASS.LTC128B.128 [R8+0x15c00], desc[UR52][R2.64], !P0 ;  /* 0x15c000000208afae */ /* 0x0001e2000c101d74 */
[----:B------:R-:W-:Y:S01]  /*18840*/  ISETP.GE.AND P2, PT, R7, R4, PT ;  /* 0x000000040700720c */ /* 0x000fe20003f46270 */
[----:B------:R-:W-:Y:S01]  /*18850*/  VIADD R7, R17, 0x50 ;  /* 0x0000005011077836 */ /* 0x000fe20000000000 */
[----:B------:R-:W-:Y:S01]  /*18860*/  MOV R13, R0 ;  /* 0x00000000000d7202 */ /* 0x000fe20000000f00 */
[----:B------:R-:W-:-:S10]  /*18870*/  IMAD.MOV.U32 R6, RZ, RZ, R14 ;  /* 0x000000ffff067224 */ /* 0x000fd400078e000e */
[----:B0-----:R-:W-:Y:S05]  /*18880*/  WARPSYNC.COLLECTIVE R15, `(.L_x_2948) ;  /* 0x000000000f087348 */ /* 0x001fea0003c00000 */
[----:B------:R1:W2:Y:S02]  /*18890*/  SHFL.IDX P6, R14, R13, R12, R11 ;  /* 0x0000000c0d0e7389 */ /* 0x0002a400000c000b */
[----:B012---:R-:W-:Y:S01]  /*188a0*/  ENDCOLLECTIVE ;  /* 0x000000000000791b */ /* 0x007fe20003800000 */
.L_x_2948:
[----:B------:R-:W-:Y:S02]  /*188b0*/  IMAD.MOV.U32 R13, RZ, RZ, R5 ;  /* 0x000000ffff0d7224 */ /* 0x000fe400078e0005 */
[----:B------:R-:W-:Y:S01]  /*188c0*/  IMAD.MOV.U32 R12, RZ, RZ, 0x5 ;  /* 0x00000005ff0c7424 */ /* 0x000fe200078e00ff */
[----:B------:R-:W-:-:S13]  /*188d0*/  @!P2 IADD3 R2, P1, R31, R14, RZ ;  /* 0x0000000e1f02a210 */ /* 0x000fda0007f3e0ff */
[----:B------:R-:W-:Y:S05]  /*188e0*/  WARPSYNC.COLLECTIVE R15, `(.L_x_2949) ;  /* 0x000000000f087348 */ /* 0x000fea0003c00000 */
[----:B------:R0:W1:Y:S02]  /*188f0*/  SHFL.IDX P6, R14, R13, R12, R11 ;  /* 0x0000000c0d0e7389 */ /* 0x00006400000c000b */
[----:B01----:R-:W-:Y:S01]  /*18900*/  ENDCOLLECTIVE ;  /* 0x000000000000791b */ /* 0x003fe20003800000 */
.L_x_2949:
        /* <DEDUP_REMOVED lines=11> */
.L_x_2950:
[----:B------:R-:W-:Y:S01]  /*189c0*/  MOV R13, R5 ;  /* 0x00000005000d7202 */ /* 0x000fe20000000f00 */
[----:B------:R-:W-:Y:S01]  /*189d0*/  IMAD.MOV.U32 R12, RZ, RZ, 0x6 ;  /* 0x00000006ff0c7424 */ /* 0x000fe200078e00ff */
[----:B------:R-:W-:-:S13]  /*189e0*/  @!P2 IADD3 R2, P1, R31, R14, RZ ;  /* 0x0000000e1f02a210 */ /* 0x000fda0007f3e0ff */
[----:B------:R-:W-:Y:S05]  /*189f0*/  WARPSYNC.COLLECTIVE R15, `(.L_x_2951) ;  /* 0x000000000f087348 */ /* 0x000fea0003c00000 */
[----:B------:R0:W1:Y:S02]  /*18a00*/  SHFL.IDX P6, R14, R13, R12, R11 ;  /* 0x0000000c0d0e7389 */ /* 0x00006400000c000b */
[----:B01----:R-:W-:Y:S01]  /*18a10*/  ENDCOLLECTIVE ;  /* 0x000000000000791b */ /* 0x003fe20003800000 */
.L_x_2951:
        /* <DEDUP_REMOVED lines=12> */
.L_x_2952:
[----:B------:R-:W-:Y:S02]  /*18ae0*/  IMAD.MOV.U32 R13, RZ, RZ, R5 ;  /* 0x000000ffff0d7224 */ /* 0x000fe400078e0005 */
[----:B------:R-:W-:Y:S01]  /*18af0*/  IMAD.MOV.U32 R12, RZ, RZ, 0x7 ;  /* 0x00000007ff0c7424 */ /* 0x000fe200078e00ff */
[----:B------:R-:W-:-:S13]  /*18b00*/  @!P2 IADD3 R2, P1, R31, R14, RZ ;  /* 0x0000000e1f02a210 */ /* 0x000fda0007f3e0ff */
[----:B------:R-:W-:Y:S05]  /*18b10*/  WARPSYNC.COLLECTIVE R15, `(.L_x_2953) ;  /* 0x000000000f087348 */ /* 0x000fea0003c00000 */
[----:B------:R0:W1:Y:S02]  /*18b20*/  SHFL.IDX P6, R14, R13, R12, R11 ;  /* 0x0000000c0d0e7389 */ /* 0x00006400000c000b */
[----:B01----:R-:W-:Y:S01]  /*18b30*/  ENDCOLLECTIVE ;  /* 0x000000000000791b */ /* 0x003fe20003800000 */
.L_x_2953:
[----:B------:R-:W-:-:S05]  /*18b40*/  @!P2 IMAD.X R3, RZ, RZ, R6, P1 ;  /* 0x000000ffff03a224 */ /* 0x000fca00008e0606 */
[----:B------:R-:W-:Y:S01]  /*18b50*/  @!PT LDS RZ, [RZ] ;  /* 0x00000000fffff984 */ /* 0x000fe20000000800 */
[----:B------:R-:W-:Y:S01]  /*18b60*/  @!PT LDS RZ, [RZ] ;  /* 0x00000000fffff984 */ /* 0x000fe20000000800 */
[----:B------:R-:W-:Y:S01]  /*18b70*/  @!PT LDS RZ, [RZ] ;  /* 0x00000000fffff984 */ /* 0x000fe20000000800 */
[----:B------:R0:W-:Y:S01]  /*18b80*/  @!P2 LDGSTS.E.BYPASS.LTC128B.128 [R8+0x17400], desc[UR52][R2.64], !P0 ;  /* 0x174000000208afae */ /* 0x0001e2000c101d74 */
[----:B------:R-:W-:Y:S01]  /*18b90*/  IMAD.MOV.U32 R13, RZ, RZ, R0 ;  /* 0x000000ffff0d7224 */ /* 0x000fe200078e0000 */
[----:B------:R-:W-:-:S07]  /*18ba0*/  MOV R6, R14 ;  /* 0x0000000e00067202 */ /* 0x000fce0000000f00 */
[----:B0-----:R-:W-:Y:S05]  /*18bb0*/  WARPSYNC.COLLECTIVE R15, `(.L_x_2954) ;  /* 0x000000000f087348 */ /* 0x001fea0003c00000 */
[----:B------:R1:W2:Y:S02]  /*18bc0*/  SHFL.IDX P6, R14, R13, R12, R11 ;  /* 0x0000000c0d0e7389 */ /* 0x0002a400000c000b */
[----:B012---:R-:W-:Y:S01]  /*18bd0*/  ENDCOLLECTIVE ;  /* 0x000000000000791b */ /* 0x007fe20003800000 */
.L_x_2954:
[----:B------:R-:W-:Y:S05]  /*18be0*/  BRA `(.L_x_2955) ;  /* 0xffffffa800207947 */ /* 0x000fea000383ffff */
.L_x_2832:
[----:B0-----:R0:W1:Y:S02]  /*18bf0*/  SYNCS.PHASECHK.TRANS64.TRYWAIT P0, [R22+URZ+0x22820], R3 ;  /* 0x02282003160075a7 */ /* 0x001064000800017f */
[----:B-1----:R-:W-:Y:S05]  /*18c00*/  @!P0 NANOSLEEP.SYNCS 0x989680 ;  /* 0x009896800000895d */ /* 0x002fea0003900000 */
[----:B------:R-:W1:Y:S02]  /*18c10*/  @!P0 SYNCS.PHASECHK.TRANS64 P0, [R22+URZ+0x22820], R3 ;  /* 0x02282003160085a7 */ /* 0x000e64000800007f */
[----:B-1----:R-:W-:Y:S05]  /*18c20*/  @!P0 BRA `(.L_x_2832) ;  /* 0xfffffffc00f08947 */ /* 0x002fea000383ffff */
[----:B------:R-:W-:Y:S05]  /*18c30*/  BRA `(.L_x_2956) ;  /* 0xffffffa8007c7947 */ /* 0x000fea000383ffff */
.L_x_2836:
[----:B0-----:R0:W1:Y:S02]  /*18c40*/  SYNCS.PHASECHK.TRANS64.TRYWAIT P0, [R0+URZ+0x22880], R29 ;  /* 0x0228801d000075a7 */ /* 0x001064000800017f */
[----:B-1----:R-:W-:Y:S05]  /*18c50*/  @!P0 NANOSLEEP.SYNCS 0x989680 ;  /* 0x009896800000895d */ /* 0x002fea0003900000 */
[----:B------:R-:W1:Y:S02]  /*18c60*/  @!P0 SYNCS.PHASECHK.TRANS64 P0, [R0+URZ+0x22880], R29 ;  /* 0x0228801d000085a7 */ /* 0x000e64000800007f */
[----:B-1----:R-:W-:Y:S05]  /*18c70*/  @!P0 BRA `(.L_x_2836) ;  /* 0xfffffffc00f08947 */ /* 0x002fea000383ffff */
[----:B------:R-:W-:Y:S05]  /*18c80*/  BRA `(.L_x_2957) ;  /* 0xffffffac00a87947 */ /* 0x000fea000383ffff */
.L_x_2837:
        /* <DEDUP_REMOVED lines=8> */
.L_x_2959:
[----:B------:R-:W-:Y:S05]  /*18d10*/  BSYNC B0 ;  /* 0x0000000000007941 */ /* 0x000fea0003800000 */
.L_x_2958:
[----:B------:R-:W-:Y:S01]  /*18d20*/  IMAD.MOV.U32 R13, RZ, RZ, R17 ;  /* 0x000000ffff0d7224 */ /* 0x000fe200078e0011 */
[----:B------:R-:W-:Y:S01]  /*18d30*/  MOV R12, RZ ;  /* 0x000000ff000c7202 */ /* 0x000fe20000000f00 */
[----:B------:R-:W-:Y:S02]  /*18d40*/  IMAD.MOV.U32 R11, RZ, RZ, 0x181f ;  /* 0x0000181fff0b7424 */ /* 0x000fe400078e00ff */
[----:B------:R-:W-:Y:S02]  /*18d50*/  IMAD.MOV.U32 R15, RZ, RZ, -0x1 ;  /* 0xffffffffff0f7424 */ /* 0x000fe400078e00ff */
[----:B------:R-:W-:Y:S02]  /*18d60*/  IMAD.MOV.U32 R3, RZ, RZ, R14 ;  /* 0x000000ffff037224 */ /* 0x000fe400078e000e */
[----:B------:R-:W-:-:S07]  /*18d70*/  IMAD.IADD R6, R22, 0x1, R6 ;  /* 0x0000000116067824 */ /* 0x000fce00078e0206 */
[----:B------:R-:W-:Y:S05]  /*18d80*/  WARPSYNC.COLLECTIVE R15, `(.L_x_2960) ;  /* 0x000000000f087348 */ /* 0x000fea0003c00000 */
[----:B------:R0:W1:Y:S02]  /*18d90*/  SHFL.IDX P6, R14, R13, R12, R11 ;  /* 0x0000000c0d0e7389 */ /* 0x00006400000c000b */
[----:B01----:R-:W-:Y:S01]  /*18da0*/  ENDCOLLECTIVE ;  /* 0x000000000000791b */ /* 0x003fe20003800000 */
.L_x_2960:
[----:B------:R-:W-:Y:S02]  /*18db0*/  IMAD.MOV.U32 R13, RZ, RZ, R19 ;  /* 0x000000ffff0d7224 */ /* 0x000fe400078e0013 */
[----:B------:R-:W-:Y:S02]  /*18dc0*/  IMAD.MOV.U32 R12, RZ, RZ, 0x1 ;  /* 0x00000001ff0c7424 */ /* 0x000fe400078e00ff */
[----:B------:R-:W-:-:S07]  /*18dd0*/  IMAD.MOV.U32 R2, RZ, RZ, R14 ;  /* 0x000000ffff027224 */ /* 0x000fce00078e000e */
[----:B------:R-:W-:Y:S05]  /*18de0*/  WARPSYNC.COLLECTIVE R15, `(.L_x_2961) ;  /* 0x000000000f087348 */ /* 0x000fea0003c00000 */
[----:B------:R0:W1:Y:S02]  /*18df0*/  SHFL.IDX P6, R14, R13, R12, R11 ;  /* 0x0000000c0d0e7389 */ /* 0x00006400000c000b */
[----:B01----:R-:W-:Y:S01]  /*18e00*/  ENDCOLLECTIVE ;  /* 0x000000000000791b */ /* 0x003fe20003800000 */
.L_x_2961:
        /* <DEDUP_REMOVED lines=11> */
.L_x_2962:
        /* <DEDUP_REMOVED lines=8> */
.L_x_2963:
        /* <DEDUP_REMOVED lines=9> */
.L_x_2964:
[----:B------:R-:W-:Y:S02]  /*18fd0*/  IMAD.MOV.U32 R13, RZ, RZ, R19 ;  /* 0x000000ffff0d7224 */ /* 0x000fe400078e0013 */
[----:B------:R-:W-:Y:S01]  /*18fe0*/  IMAD.MOV.U32 R12, RZ, RZ, 0x3 ;  /* 0x00000003ff0c7424 */ /* 0x000fe200078e00ff */
[----:B------:R-:W-:-:S04]  /*18ff0*/  MOV R11, R14 ;  /* 0x0000000e000b7202 */ /* 0x000fc80000000f00 */
[----:B------:R-:W-:Y:S01]  /*19000*/  IADD3 R2, P0, R31, R11, RZ ;  /* 0x0000000b1f027210 */ /* 0x000fe20007f1e0ff */
[----:B------:R-:W-:-:S04]  /*19010*/  IMAD.MOV.U32 R11, RZ, RZ, 0x181f ;  /* 0x0000181fff0b7424 */ /* 0x000fc800078e00ff */
[----:B------:R-:W-:-:S08]  /*19020*/  IMAD.X R3, RZ, RZ, R20, P0 ;  /* 0x000000ffff037224 */ /* 0x000fd000000e0614 */
[----:B------:R-:W-:Y:S05]  /*19030*/  WARPSYNC.COLLECTIVE R15, `(.L_x_2965) ;  /* 0x000000000f087348 */ /* 0x000fea0003c00000 */
[----:B------:R0:W1:Y:S02]  /*19040*/  SHFL.IDX P6, R14, R13, R12, R11 ;  /* 0x0000000c0d0e7389 */ /* 0x00006400000c000b */
[----:B01----:R-:W-:Y:S01]  /*19050*/  ENDCOLLECTIVE ;  /* 0x000000000000791b */ /* 0x003fe20003800000 */
.L_x_2965:
        /* <DEDUP_REMOVED lines=9> */
.L_x_2966:
[----:B------:R-:W-:Y:S02]  /*190f0*/  IMAD.MOV.U32 R13, RZ, RZ, R19 ;  /* 0x000000ffff0d7224 */ /* 0x000fe400078e0013 */
[----:B------:R-:W-:Y:S02]  /*19100*/  IMAD.MOV.U32 R12, RZ, RZ, 0x4 ;  /* 0x00000004ff0c7424 */ /* 0x000fe400078e00ff */
[----:B------:R-:W-:-:S07]  /*19110*/  IMAD.MOV.U32 R2, RZ, RZ, R14 ;  /* 0x000000ffff027224 */ /* 0x000fce00078e000e */
[----:B------:R-:W-:Y:S05]  /*19120*/  WARPSYNC.COLLECTIVE R15, `(.L_x_2967) ;  /* 0x000000000f087348 */ /* 0x000fea0003c00000 */
[----:B------:R0:W1:Y:S02]  /*19130*/  SHFL.IDX P6, R14, R13, R12, R11 ;  /* 0x0000000c0d0e7389 */ /* 0x00006400000c000b */
[----:B01----:R-:W-:Y:S01]  /*19140*/  ENDCOLLECTIVE ;  /* 0x000000000000791b */ /* 0x003fe20003800000 */
.L_x_2967:
        /* <DEDUP_REMOVED lines=11> */
.L_x_2968:
[----:B------:R-:W-:Y:S01]  /*19200*/  IMAD.MOV.U32 R13, RZ, RZ, R19 ;  /* 0x000000ffff0d7224 */ /* 0x000fe200078e0013 */
[----:B------:R-:W-:Y:S01]  /*19210*/  MOV R12, 0x5 ;  /* 0x00000005000c7802 */ /* 0x000fe20000000f00 */
[----:B------:R-:W-:-:S07]  /*19220*/  IMAD.MOV.U32 R2, RZ, RZ, R14 ;  /* 0x000000ffff027224 */ /* 0x000fce00078e000e */
[----:B------:R-:W-:Y:S05]  /*19230*/  WARPSYNC.COLLECTIVE R15, `(.L_x_2969) ;  /* 0x000000000f087348 */ /* 0x000fea0003c00000 */
[----:B------:R0:W1:Y:S02]  /*19240*/  SHFL.IDX P6, R14, R13, R12, R11 ;  /* 0x0000000c0d0e7389 */ /* 0x00006400000c000b */
[----:B01----:R-:W-:Y:S01]  /*19250*/  ENDCOLLECTIVE ;  /* 0x000000000000791b */ /* 0x003fe20003800000 */
.L_x_2969:
        /* <DEDUP_REMOVED lines=11> */
.L_x_2970:
[----:B------:R-:W-:Y:S02]  /*19310*/  IMAD.MOV.U32 R13, RZ, RZ, R19 ;  /* 0x000000ffff0d7224 */ /* 0x000fe400078e0013 */
[----:B------:R-:W-:Y:S02]  /*19320*/  IMAD.MOV.U32 R12, RZ, RZ, 0x6 ;  /* 0x00000006ff0c7424 */ /* 0x000fe400078e00ff */
[----:B------:R-:W-:-:S07]  /*19330*/  IMAD.MOV.U32 R2, RZ, RZ, R14 ;  /* 0x000000ffff027224 */ /* 0x000fce00078e000e */
[----:B------:R-:W-:Y:S05]  /*19340*/  WARPSYNC.COLLECTIVE R15, `(.L_x_2971) ;  /* 0x000000000f087348 */ /* 0x000fea0003c00000 */
[----:B------:R0:W1:Y:S02]  /*19350*/  SHFL.IDX P6, R14, R13, R12, R11 ;  /* 0x0000000c0d0e7389 */ /* 0x00006400000c000b */
[----:B01----:R-:W-:Y:S01]  /*19360*/  ENDCOLLECTIVE ;  /* 0x000000000000791b */ /* 0x003fe20003800000 */
.L_x_2971:
        /* <DEDUP_REMOVED lines=11> */
.L_x_2972:
[----:B------:R-:W-:Y:S02]  /*19420*/  IMAD.MOV.U32 R13, RZ, RZ, R19 ;  /* 0x000000ffff0d7224 */ /* 0x000fe400078e0013 */
[----:B------:R-:W-:Y:S02]  /*19430*/  IMAD.MOV.U32 R12, RZ, RZ, 0x7 ;  /* 0x00000007ff0c7424 */ /* 0x000fe400078e00ff */
[----:B------:R-:W-:-:S07]  /*19440*/  IMAD.MOV.U32 R2, RZ, RZ, R14 ;  /* 0x000000ffff027224 */ /* 0x000fce00078e000e */
[----:B------:R-:W-:Y:S05]  /*19450*/  WARPSYNC.COLLECTIVE R15, `(.L_x_2973) ;  /* 0x000000000f087348 */ /* 0x000fea0003c00000 */
[----:B------:R0:W1:Y:S02]  /*19460*/  SHFL.IDX P6, R14, R13, R12, R11 ;  /* 0x0000000c0d0e7389 */ /* 0x00006400000c000b */
[----:B01----:R-:W-:Y:S01]  /*19470*/  ENDCOLLECTIVE ;  /* 0x000000000000791b */ /* 0x003fe20003800000 */
.L_x_2973:
        /* <DEDUP_REMOVED lines=11> */
.L_x_2974:
[----:B------:R-:W-:Y:S02]  /*19530*/  IMAD.MOV.U32 R13, RZ, RZ, R10 ;  /* 0x000000ffff0d7224 */ /* 0x000fe400078e000a */
[----:B------:R-:W-:Y:S02]  /*19540*/  IMAD.MOV.U32 R12, RZ, RZ, RZ ;  /* 0x000000ffff0c7224 */ /* 0x000fe400078e00ff */
[----:B------:R-:W-:-:S05]  /*19550*/  IMAD.MOV.U32 R11, RZ, RZ, R14 ;  /* 0x000000ffff0b7224 */ /* 0x000fca00078e000e */
[----:B------:R-:W-:Y:S01]  /*19560*/  IADD3 R2, P0, R31, R11, RZ ;  /* 0x0000000b1f027210 */ /* 0x000fe20007f1e0ff */
[----:B------:R-:W-:-:S03]  /*19570*/  IMAD.MOV.U32 R11, RZ, RZ, 0x181f ;  /* 0x0000181fff0b7424 */ /* 0x000fc600078e00ff */
[----:B------:R-:W-:-:S09]  /*19580*/  IADD3.X R3, RZ, R19, RZ, P0, !PT ;  /* 0x00000013ff037210 */ /* 0x000fd200007fe4ff */
[----:B------:R-:W-:Y:S05]  /*19590*/  WARPSYNC.COLLECTIVE R15, `(.L_x_2975) ;  /* 0x000000000f087348 */ /* 0x000fea0003c00000 */
[----:B------:R0:W1:Y:S02]  /*195a0*/  SHFL.IDX P6, R14, R13, R12, R11 ;  /* 0x0000000c0d0e7389 */ /* 0x00006400000c000b */
[----:B01----:R-:W-:Y:S01]  /*195b0*/  ENDCOLLECTIVE ;  /* 0x000000000000791b */ /* 0x003fe20003800000 */
.L_x_2975:
        /* <DEDUP_REMOVED lines=9> */
.L_x_2976:
        /* <DEDUP_REMOVED lines=8> */
.L_x_2977:
        /* <DEDUP_REMOVED lines=9> */
.L_x_2978:
[----:B------:R-:W-:Y:S01]  /*19760*/  IMAD.MOV.U32 R2, RZ, RZ, R14 ;  /* 0x000000ffff027224 */ /* 0x000fe200078e000e */
[----:B------:R-:W-:Y:S06]  /*19770*/  BRA `(.L_x_2979) ;  /* 0xffffffa800407947 */ /* 0x000fec000383ffff */
.L_x_2842:
[----:B--2---:R2:W3:Y:S02]  /*19780*/  SYNCS.PHASECHK.TRANS64.TRYWAIT P0, [R0+URZ+0x22840], R29 ;  /* 0x0228401d000075a7 */ /* 0x0044e4000800017f */
[----:B---3--:R-:W-:Y:S05]  /*19790*/  @!P0 NANOSLEEP.SYNCS 0x989680 ;  /* 0x009896800000895d */ /* 0x008fea0003900000 */
[----:B------:R-:W3:Y:S02]  /*197a0*/  @!P0 SYNCS.PHASECHK.TRANS64 P0, [R0+URZ+0x22840], R29 ;  /* 0x0228401d000085a7 */ /* 0x000ee4000800007f */
[----:B---3--:R-:W-:Y:S05]  /*197b0*/  @!P0 BRA `(.L_x_2842) ;  /* 0xfffffffc00f08947 */ /* 0x008fea000383ffff */
[----:B------:R-:W-:Y:S05]  /*197c0*/  BRA `(.L_x_2980) ;  /* 0xffffffa800907947 */ /* 0x000fea000383ffff */
.L_x_2843:
[----:B------:R-:W-:Y:S01]  /*197d0*/  BSSY B0, `(.L_x_2981) ;  /* 0x0000008000007945 */ /* 0x000fe20003800000 */
[----:B------:R-:W-:Y:S01]  /*197e0*/  IMAD.MOV.U32 R13, RZ, RZ, R4 ;  /* 0x000000ffff0d7224 */ /* 0x000fe200078e0004 */
[----:B------:R-:W-:Y:S01]  /*197f0*/  MOV R15, 0xffffffff ;  /* 0xffffffff000f7802 */ /* 0x000fe20000000f00 */
[----:B------:R-:W-:Y:S02]  /*19800*/  IMAD.MOV.U32 R12, RZ, RZ, RZ ;  /* 0x000000ffff0c7224 */ /* 0x000fe400078e00ff */
[----:B------:R-:W-:-:S07]  /*19810*/  IMAD.MOV.U32 R11, RZ, RZ, 0x181f ;  /* 0x0000181fff0b7424 */ /* 0x000fce00078e00ff */
[----:B-12---:R-:W-:Y:S05]  /*19820*/  WARPSYNC.COLLECTIVE R15, `(.L_x_2982) ;  /* 0x000000000f087348 */ /* 0x006fea0003c00000 */
[----:B------:R0:W3:Y:S02]  /*19830*/  SHFL.IDX P6, R14, R13, R12, R11 ;  /* 0x0000000c0d0e7389 */ /* 0x0000e400000c000b */
[----:B0123--:R-:W-:Y:S01]  /*19840*/  ENDCOLLECTIVE ;  /* 0x000000000000791b */ /* 0x00ffe20003800000 */
.L_x_2982:
[----:B------:R-:W-:Y:S05]  /*19850*/  BSYNC B0 ;  /* 0x0000000000007941 */ /* 0x000fea0003800000 */
.L_x_2981:
        /* <DEDUP_REMOVED lines=8> */
.L_x_2983:
[----:B------:R-:W-:Y:S01]  /*198e0*/  MOV R13, R4 ;  /* 0x00000004000d7202 */ /* 0x000fe20000000f00 */
[----:B------:R-:W-:Y:S02]  /*198f0*/  IMAD.MOV.U32 R12, RZ, RZ, 0x1 ;  /* 0x00000001ff0c7424 */ /* 0x000fe400078e00ff */
[----:B------:R-:W-:-:S07]  /*19900*/  IMAD.MOV.U32 R2, RZ, RZ, R14 ;  /* 0x000000ffff027224 */ /* 0x000fce00078e000e */
[----:B------:R-:W-:Y:S05]  /*19910*/  WARPSYNC.COLLECTIVE R15, `(.L_x_2984) ;  /* 0x000000000f087348 */ /* 0x000fea0003c00000 */
[----:B------:R0:W1:Y:S02]  /*19920*/  SHFL.IDX P6, R14, R13, R12, R11 ;  /* 0x0000000c0d0e7389 */ /* 0x00006400000c000b */
[----:B01----:R-:W-:Y:S01]  /*19930*/  ENDCOLLECTIVE ;  /* 0x000000000000791b */ /* 0x003fe20003800000 */
.L_x_2984:
        /* <DEDUP_REMOVED lines=11> */
.L_x_2985:
        /* <DEDUP_REMOVED lines=8> */
.L_x_2986:
        /* <DEDUP_REMOVED lines=9> */
.L_x_2987:
        /* <DEDUP_REMOVED lines=9> */
.L_x_2988:
        /* <DEDUP_REMOVED lines=9> */
.L_x_2989:
[----:B------:R-:W-:Y:S02]  /*19c20*/  IMAD.MOV.U32 R13, RZ, RZ, R4 ;  /* 0x000000ffff0d7224 */ /* 0x000fe400078e0004 */
[----:B------:R-:W-:Y:S01]  /*19c30*/  IMAD.MOV.U32 R12, RZ, RZ, 0x4 ;  /* 0x00000004ff0c7424 */ /* 0x000fe200078e00ff */
[----:B------:R-:W-:-:S13]  /*19c40*/  IADD3 R2, P0, R31, R14, RZ ;  /* 0x0000000e1f027210 */ /* 0x000fda0007f1e0ff */
[----:B------:R-:W-:Y:S05]  /*19c50*/  WARPSYNC.COLLECTIVE R15, `(.L_x_2990) ;  /* 0x000000000f087348 */ /* 0x000fea0003c00000 */
[----:B------:R0:W1:Y:S02]  /*19c60*/  SHFL.IDX P6, R14, R13, R12, R11 ;  /* 0x0000000c0d0e7389 */ /* 0x00006400000c000b */
[----:B01----:R-:W-:Y:S01]  /*19c70*/  ENDCOLLECTIVE ;  /* 0x000000000000791b */ /* 0x003fe20003800000 */
.L_x_2990:
        /* <DEDUP_REMOVED lines=10> */
.L_x_2991:
[----:B------:R-:W-:Y:S01]  /*19d20*/  IMAD.MOV.U32 R13, RZ, RZ, R4 ;  /* 0x000000ffff0d7224 */ /* 0x000fe200078e0004 */
[----:B------:R-:W-:Y:S02]  /*19d30*/  MOV R12, 0x5 ;  /* 0x00000005000c7802 */ /* 0x000fe40000000f00 */
[----:B------:R-:W-:-:S13]  /*19d40*/  IADD3 R2, P0, R31, R14, RZ ;  /* 0x0000000e1f027210 */ /* 0x000fda0007f1e0ff */
[----:B------:R-:W-:Y:S05]  /*19d50*/  WARPSYNC.COLLECTIVE R15, `(.L_x_2992) ;  /* 0x000000000f087348 */ /* 0x000fea0003c00000 */
[----:B------:R0:W1:Y:S02]  /*19d60*/  SHFL.IDX P6, R14, R13, R12, R11 ;  /* 0x0000000c0d0e7389 */ /* 0x00006400000c000b */
[----:B01----:R-:W-:Y:S01]  /*19d70*/  ENDCOLLECTIVE ;  /* 0x000000000000791b */ /* 0x003fe20003800000 */
.L_x_2992:
        /* <DEDUP_REMOVED lines=10> */
.L_x_2993:
[----:B------:R-:W-:Y:S02]  /*19e20*/  IMAD.MOV.U32 R13, RZ, RZ, R4 ;  /* 0x000000ffff0d7224 */ /* 0x000fe400078e0004 */
[----:B------:R-:W-:Y:S01]  /*19e30*/  IMAD.MOV.U32 R12, RZ, RZ, 0x6 ;  /* 0x00000006ff0c7424 */ /* 0x000fe200078e00ff */
[----:B------:R-:W-:-:S13]  /*19e40*/  IADD3 R2, P0, R31, R14, RZ ;  /* 0x0000000e1f027210 */ /* 0x000fda0007f1e0ff */
[----:B------:R-:W-:Y:S05]  /*19e50*/  WARPSYNC.COLLECTIVE R15, `(.L_x_2994) ;  /* 0x000000000f087348 */ /* 0x000fea0003c00000 */
[----:B------:R0:W1:Y:S02]  /*19e60*/  SHFL.IDX P6, R14, R13, R12, R11 ;  /* 0x0000000c0d0e7389 */ /* 0x00006400000c000b */
[----:B01----:R-:W-:Y:S01]  /*19e70*/  ENDCOLLECTIVE ;  /* 0x000000000000791b */ /* 0x003fe20003800000 */
.L_x_2994:
        /* <DEDUP_REMOVED lines=10> */
.L_x_2995:
[----:B------:R-:W-:Y:S02]  /*19f20*/  IMAD.MOV.U32 R13, RZ, RZ, R4 ;  /* 0x000000ffff0d7224 */ /* 0x000fe400078e0004 */
[----:B------:R-:W-:Y:S01]  /*19f30*/  IMAD.MOV.U32 R12, RZ, RZ, 0x7 ;  /* 0x00000007ff0c7424 */ /* 0x000fe200078e00ff */
[----:B------:R-:W-:-:S07]  /*19f40*/  MOV R2, R14 ;  /* 0x0000000e00027202 */ /* 0x000fce0000000f00 */
[----:B------:R-:W-:Y:S05]  /*19f50*/  WARPSYNC.COLLECTIVE R15, `(.L_x_2996) ;  /* 0x000000000f087348 */ /* 0x000fea0003c00000 */
[----:B------:R0:W1:Y:S02]  /*19f60*/  SHFL.IDX P6, R14, R13, R12, R11 ;  /* 0x0000000c0d0e7389 */ /* 0x00006400000c000b */
[----:B01----:R-:W-:Y:S01]  /*19f70*/  ENDCOLLECTIVE ;  /* 0x000000000000791b */ /* 0x003fe20003800000 */
.L_x_2996:
        /* <DEDUP_REMOVED lines=11> */
.L_x_2997:
[----:B------:R-:W-:Y:S01]  /*1a030*/  MOV R13, R8 ;  /* 0x00000008000d7202 */ /* 0x000fe20000000f00 */
[----:B------:R-:W-:Y:S02]  /*1a040*/  IMAD.MOV.U32 R12, RZ, RZ, RZ ;  /* 0x000000ffff0c7224 */ /* 0x000fe400078e00ff */
[----:B------:R-:W-:-:S07]  /*1a050*/  IMAD.MOV.U32 R9, RZ, RZ, R14 ;  /* 0x000000ffff097224 */ /* 0x000fce00078e000e */
[----:B------:R-:W-:Y:S05]  /*1a060*/  WARPSYNC.COLLECTIVE R15, `(.L_x_2998) ;  /* 0x000000000f087348 */ /* 0x000fea0003c00000 */
[----:B------:R0:W1:Y:S02]  /*1a070*/  SHFL.IDX P6, R14, R13, R12, R11 ;  /* 0x0000000c0d0e7389 */ /* 0x00006400000c000b */
[----:B01----:R-:W-:Y:S01]  /*1a080*/  ENDCOLLECTIVE ;  /* 0x000000000000791b */ /* 0x003fe20003800000 */
.L_x_2998:
        /* <DEDUP_REMOVED lines=11> */
.L_x_2999:
[----:B------:R-:W-:Y:S02]  /*1a140*/  IMAD.MOV.U32 R13, RZ, RZ, R8 ;  /* 0x000000ffff0d7224 */ /* 0x000fe400078e0008 */
[----:B------:R-:W-:Y:S02]  /*1a150*/  IMAD.MOV.U32 R12, RZ, RZ, 0x1 ;  /* 0x00000001ff0c7424 */ /* 0x000fe400078e00ff */
[----:B------:R-:W-:-:S07]  /*1a160*/  IMAD.MOV.U32 R5, RZ, RZ, R14 ;  /* 0x000000ffff057224 */ /* 0x000fce00078e000e */
[----:B------:R-:W-:Y:S05]  /*1a170*/  WARPSYNC.COLLECTIVE R15, `(.L_x_3000) ;  /* 0x000000000f087348 */ /* 0x000fea0003c00000 */
[----:B------:R0:W1:Y:S02]  /*1a180*/  SHFL.IDX P6, R14, R13, R12, R11 ;  /* 0x0000000c0d0e7389 */ /* 0x00006400000c000b */
[----:B01----:R-:W-:Y:S01]  /*1a190*/  ENDCOLLECTIVE ;  /* 0x000000000000791b */ /* 0x003fe20003800000 */
.L_x_3000:
        /* <DEDUP_REMOVED lines=11> */
.L_x_3001:
[----:B------:R-:W-:Y:S05]  /*1a250*/  BRA `(.L_x_3002) ;  /* 0xffffffa400307947 */ /* 0x000fea000383ffff */
.L_x_2848:
[----:B0-----:R0:W1:Y:S02]  /*1a260*/  SYNCS.PHASECHK.TRANS64.TRYWAIT P2, [R17+URZ+0x22870], R0 ;  /* 0x02287000110075a7 */ /* 0x001064000804017f */
[----:B-1----:R-:W-:Y:S05]  /*1a270*/  @!P2 NANOSLEEP.SYNCS 0x989680 ;  /* 0x009896800000a95d */ /* 0x002fea0003900000 */
[----:B------:R-:W1:Y:S02]  /*1a280*/  @!P2 SYNCS.PHASECHK.TRANS64 P2, [R17+URZ+0x22870], R0 ;  /* 0x022870001100a5a7 */ /* 0x000e64000804007f */
[----:B-1----:R-:W-:Y:S05]  /*1a290*/  @!P2 BRA `(.L_x_2848) ;  /* 0xfffffffc00f0a947 */ /* 0x002fea000383ffff */
[----:B------:R-:W-:Y:S05]  /*1a2a0*/  BRA `(.L_x_3003) ;  /* 0xffffffa400947947 */ /* 0x000fea000383ffff */
.L_x_2850:
[----:B0-----:R0:W1:Y:S02]  /*1a2b0*/  SYNCS.PHASECHK.TRANS64.TRYWAIT P2, [R17+URZ+0x22860], R0 ;  /* 0x02286000110075a7 */ /* 0x001064000804017f */
[----:B-1----:R-:W-:Y:S05]  /*1a2c0*/  @!P2 NANOSLEEP.SYNCS 0x989680 ;  /* 0x009896800000a95d */ /* 0x002fea0003900000 */
[----:B------:R-:W1:Y:S02]  /*1a2d0*/  @!P2 SYNCS.PHASECHK.TRANS64 P2, [R17+URZ+0x22860], R0 ;  /* 0x022860001100a5a7 */ /* 0x000e64000804007f */
[----:B-1----:R-:W-:Y:S05]  /*1a2e0*/  @!P2 BRA `(.L_x_2850) ;  /* 0xfffffffc00f0a947 */ /* 0x002fea000383ffff */
[----:B------:R-:W-:Y:S05]  /*1a2f0*/  BRA `(.L_x_3004) ;  /* 0xffffffa400a47947 */ /* 0x000fea000383ffff */
.L_x_2858:
[----:B-1----:R1:W2:Y:S02]  /*1a300*/  SYNCS.PHASECHK.TRANS64.TRYWAIT P1, [R17+URZ+0x22870], R0 ;  /* 0x02287000110075a7 */ /* 0x0022a4000802017f */
[----:B--2---:R-:W-:Y:S05]  /*1a310*/  @!P1 NANOSLEEP.SYNCS 0x989680 ;  /* 0x009896800000995d */ /* 0x004fea0003900000 */
[----:B------:R-:W2:Y:S02]  /*1a320*/  @!P1 SYNCS.PHASECHK.TRANS64 P1, [R17+URZ+0x22870], R0 ;  /* 0x02287000110095a7 */ /* 0x000ea4000802007f */
[----:B--2---:R-:W-:Y:S05]  /*1a330*/  @!P1 BRA `(.L_x_2858) ;  /* 0xfffffffc00f09947 */ /* 0x004fea000383ffff */
[----:B------:R-:W-:Y:S05]  /*1a340*/  BRA `(.L_x_3005) ;  /* 0xffffffac00647947 */ /* 0x000fea000383ffff */
.L_x_2860:
[----:B-1----:R1:W2:Y:S02]  /*1a350*/  SYNCS.PHASECHK.TRANS64.TRYWAIT P1, [R17+URZ+0x22860], R0 ;  /* 0x02286000110075a7 */ /* 0x0022a4000802017f */
[----:B--2---:R-:W-:Y:S05]  /*1a360*/  @!P1 NANOSLEEP.SYNCS 0x989680 ;  /* 0x009896800000995d */ /* 0x004fea0003900000 */
[----:B------:R-:W2:Y:S02]  /*1a370*/  @!P1 SYNCS.PHASECHK.TRANS64 P1, [R17+URZ+0x22860], R0 ;  /* 0x02286000110095a7 */ /* 0x000ea4000802007f */
[----:B--2---:R-:W-:Y:S05]  /*1a380*/  @!P1 BRA `(.L_x_2860) ;  /* 0xfffffffc00f09947 */ /* 0x004fea000383ffff */
[----:B------:R-:W-:Y:S05]  /*1a390*/  BRA `(.L_x_3006) ;  /* 0xffffffac00747947 */ /* 0x000fea000383ffff */
.L_x_2874:
[----:B0-----:R0:W1:Y:S02]  /*1a3a0*/  SYNCS.PHASECHK.TRANS64.TRYWAIT P0, [R5+URZ+0x22820], R0 ;  /* 0x02282000050075a7 */ /* 0x001064000800017f */
[----:B-1----:R-:W-:Y:S05]  /*1a3b0*/  @!P0 NANOSLEEP.SYNCS 0x989680 ;  /* 0x009896800000895d */ /* 0x002fea0003900000 */
[----:B------:R-:W1:Y:S02]  /*1a3c0*/  @!P0 SYNCS.PHASECHK.TRANS64 P0, [R5+URZ+0x22820], R0 ;  /* 0x02282000050085a7 */ /* 0x000e64000800007f */
[----:B-1----:R-:W-:Y:S05]  /*1a3d0*/  @!P0 BRA `(.L_x_2874) ;  /* 0xfffffffc00f08947 */ /* 0x002fea000383ffff */
[----:B------:R-:W-:Y:S05]  /*1a3e0*/  BRA `(.L_x_3007) ;  /* 0xffffffbc00fc7947 */ /* 0x000fea000383ffff */
.L_x_2875:
        /* <DEDUP_REMOVED lines=11> */
.L_x_3009:
[----:B------:R-:W-:Y:S05]  /*1a4a0*/  BSYNC B0 ;  /* 0x0000000000007941 */ /* 0x000fea0003800000 */
.L_x_3008:
[----:B------:R-:W-:Y:S05]  /*1a4b0*/  BRA `(.L_x_3010) ;  /* 0xffffffbc00e47947 */ /* 0x000fea000383ffff */
.L_x_2878:
[----:B------:R-:W-:Y:S01]  /*1a4c0*/  BSSY B1, `(.L_x_3011) ;  /* 0x0000006000017945 */ /* 0x000fe20003800000 */
[----:B------:R-:W-:-:S07]  /*1a4d0*/  IMAD.MOV.U32 R15, RZ, RZ, -0x1 ;  /* 0xffffffffff0f7424 */ /* 0x000fce00078e00ff */
[----:B0-----:R-:W-:Y:S05]  /*1a4e0*/  WARPSYNC.COLLECTIVE R15, `(.L_x_3012) ;  /* 0x000000000f0c7348 */ /* 0x001fea0003c00000 */
[----:B------:R-:W-:Y:S02]  /*1a4f0*/  ELECT P6, UR62, PT ;  /* 0x00000000003e782f */ /* 0x000fe400038c0000 */
[----:B------:R-:W-:Y:S01]  /*1a500*/  MOV R14, UR62 ;  /* 0x0000003e000e7c02 */ /* 0x000fe20008000f00 */
[----:B0-----:R-:W-:Y:S10]  /*1a510*/  ENDCOLLECTIVE ;  /* 0x000000000000791b */ /* 0x001ff40003800000 */
.L_x_3012:
[----:B------:R-:W-:Y:S05]  /*1a520*/  BSYNC B1 ;  /* 0x0000000000017941 */ /* 0x000fea0003800000 */
.L_x_3011:
[----:B------:R-:W-:Y:S05]  /*1a530*/  BRA `(.L_x_3013) ;  /* 0xffffffbc00dc7947 */ /* 0x000fea000383ffff */
.L_x_2880:
[----:B0-----:R0:W1:Y:S02]  /*1a540*/  SYNCS.PHASECHK.TRANS64.TRYWAIT P1, [R3+URZ+0x22840], R2 ;  /* 0x02284002030075a7 */ /* 0x001064000802017f */
[----:B-1----:R-:W-:Y:S05]  /*1a550*/  @!P1 NANOSLEEP.SYNCS 0x989680 ;  /* 0x009896800000995d */ /* 0x002fea0003900000 */
[----:B------:R-:W1:Y:S02]  /*1a560*/  @!P1 SYNCS.PHASECHK.TRANS64 P1, [R3+URZ+0x22840], R2 ;  /* 0x02284002030095a7 */ /* 0x000e64000802007f */
[----:B-1----:R-:W-:Y:S05]  /*1a570*/  @!P1 BRA `(.L_x_2880) ;  /* 0xfffffffc00f09947 */ /* 0x002fea000383ffff */
[----:B------:R-:W-:Y:S05]  /*1a580*/  BRA `(.L_x_3014) ;  /* 0xffffffbc00fc7947 */ /* 0x000fea000383ffff */
.L_x_2882:
[----:B-1----:R1:W2:Y:S02]  /*1a590*/  SYNCS.PHASECHK.TRANS64.TRYWAIT P1, [R5+URZ+0x22840], R0 ;  /* 0x02284000050075a7 */ /* 0x0022a4000802017f */
[----:B--2---:R-:W-:Y:S05]  /*1a5a0*/  @!P1 NANOSLEEP.SYNCS 0x989680 ;  /* 0x009896800000995d */ /* 0x004fea0003900000 */
[----:B------:R-:W2:Y:S02]  /*1a5b0*/  @!P1 SYNCS.PHASECHK.TRANS64 P1, [R5+URZ+0x22840], R0 ;  /* 0x02284000050095a7 */ /* 0x000ea4000802007f */
[----:B--2---:R-:W-:Y:S05]  /*1a5c0*/  @!P1 BRA `(.L_x_2882) ;  /* 0xfffffffc00f09947 */ /* 0x004fea000383ffff */
[----:B------:R-:W-:Y:S05]  /*1a5d0*/  BRA `(.L_x_3015) ;  /* 0xffffffc000087947 */ /* 0x000fea000383ffff */
.L_x_2884:
[----:B--2---:R2:W3:Y:S02]  /*1a5e0*/  SYNCS.PHASECHK.TRANS64.TRYWAIT P1, [R3+URZ+0x22860], R2 ;  /* 0x02286002030075a7 */ /* 0x0044e4000802017f */
[----:B---3--:R-:W-:Y:S05]  /*1a5f0*/  @!P1 NANOSLEEP.SYNCS 0x989680 ;  /* 0x009896800000995d */ /* 0x008fea0003900000 */
[----:B------:R-:W3:Y:S02]  /*1a600*/  @!P1 SYNCS.PHASECHK.TRANS64 P1, [R3+URZ+0x22860], R2 ;  /* 0x02286002030095a7 */ /* 0x000ee4000802007f */
[----:B---3--:R-:W-:Y:S05]  /*1a610*/  @!P1 BRA `(.L_x_2884) ;  /* 0xfffffffc00f09947 */ /* 0x008fea000383ffff */
[----:B------:R-:W-:Y:S05]  /*1a620*/  BRA `(.L_x_3016) ;  /* 0xffffffc000047947 */ /* 0x000fea000383ffff */
.L_x_2886:
[----:B---3--:R3:W4:Y:S02]  /*1a630*/  SYNCS.PHASECHK.TRANS64.TRYWAIT P1, [R5+URZ+0x22860], R0 ;  /* 0x02286000050075a7 */ /* 0x008724000802017f */
[----:B----4-:R-:W-:Y:S05]  /*1a640*/  @!P1 NANOSLEEP.SYNCS 0x989680 ;  /* 0x009896800000995d */ /* 0x010fea0003900000 */
[----:B------:R-:W4:Y:S02]  /*1a650*/  @!P1 SYNCS.PHASECHK.TRANS64 P1, [R5+URZ+0x22860], R0 ;  /* 0x02286000050095a7 */ /* 0x000f24000802007f */
[----:B----4-:R-:W-:Y:S05]  /*1a660*/  @!P1 BRA `(.L_x_2886) ;  /* 0xfffffffc00f09947 */ /* 0x010fea000383ffff */
[----:B------:R-:W-:Y:S05]  /*1a670*/  BRA `(.L_x_3017) ;  /* 0xffffffc000007947 */ /* 0x000fea000383ffff */
.L_x_2888:
[----:B----4-:R4:W0:Y:S02]  /*1a680*/  SYNCS.PHASECHK.TRANS64.TRYWAIT P1, [R3+URZ+0x22880], R2 ;  /* 0x02288002030075a7 */ /* 0x010824000802017f */
[----:B0-----:R-:W-:Y:S05]  /*1a690*/  @!P1 NANOSLEEP.SYNCS 0x989680 ;  /* 0x009896800000995d */ /* 0x001fea0003900000 */
[----:B------:R-:W0:Y:S02]  /*1a6a0*/  @!P1 SYNCS.PHASECHK.TRANS64 P1, [R3+URZ+0x22880], R2 ;  /* 0x02288002030095a7 */ /* 0x000e24000802007f */
[----:B0-----:R-:W-:Y:S05]  /*1a6b0*/  @!P1 BRA `(.L_x_2888) ;  /* 0xfffffffc00f09947 */ /* 0x001fea000383ffff */
[----:B------:R-:W-:Y:S05]  /*1a6c0*/  BRA `(.L_x_3018) ;  /* 0xffffffbc00fc7947 */ /* 0x000fea000383ffff */
.L_x_3019:
        /* <DEDUP_REMOVED lines=11> */
.L_x_3629:


//--------------------- .text._ZN7cutlass13device_kernelIN5flash11enable_sm90INS1_16FlashAttnFwdSm90INS1_25CollectiveMainloopFwdSm90ILi2EN4cute5tupleIJNS5_1CILi1EEES8_S8_EEENS6_IJNS7_ILi128EEENS7_ILi160EEESA_EEELi128ENS_12float_e4m3_tEfNS_4arch4Sm90ELb1ELb0ELb1ELb1ELb1ELb1ELb0ELb1ELb1ELb1ELb0ELb0EEENS1_21CollectiveEpilogueFwdINS6_IJSA_SA_SB_EEES9_NS_10bfloat16_tESF_Li256ELb1ELb1ELb0ELb1EEENS1_36VarlenDynamicPersistentTileSchedulerILi128ELi160ELi256ELi128ELb0ELb1ELb1ELb1ELb1ELb1EEEEEEEEEvNT_6ParamsE --------------------------
	.section	.text._ZN7cutlass13device_kernelIN5flash11enable_sm90INS1_16FlashAttnFwdSm90INS1_25CollectiveMainloopFwdSm90ILi2EN4cute5tupleIJNS5_1CILi1EEES8_S8_EEENS6_IJNS7_ILi128EEENS7_ILi160EEESA_EEELi128ENS_12float_e4m3_tEfNS_4arch4Sm90ELb1ELb0ELb1ELb1ELb1ELb1ELb0ELb1ELb1ELb1ELb0ELb0EEENS1_21CollectiveEpilogueFwdINS6_IJSA_SA_SB_EEES9_NS_10bfloat16_tESF_Li256ELb1ELb1ELb0ELb1EEENS1_36VarlenDynamicPersistentTileSchedulerILi128ELi160ELi256ELi128ELb0ELb1ELb1ELb1ELb1ELb1EEEEEEEEEvNT_6ParamsE,"ax",@progbits
	.align	128
.text._ZN7cutlass13device_kernelIN5flash11enable_sm90INS1_16FlashAttnFwdSm90INS1_25CollectiveMainloopFwdSm90ILi2EN4cute5tupleIJNS5_1CILi1EEES8_S8_EEENS6_IJNS7_ILi128EEENS7_ILi160EEESA_EEELi128ENS_12float_e4m3_tEfNS_4arch4Sm90ELb1ELb0ELb1ELb1ELb1ELb1ELb0ELb1ELb1ELb1ELb0ELb0EEENS1_21CollectiveEpilogueFwdINS6_IJSA_SA_SB_EEES9_NS_10bfloat16_tESF_Li256ELb1ELb1ELb0ELb1EEENS1_36VarlenDynamicPersistentTileSchedulerILi128ELi160ELi256ELi128ELb0ELb1ELb1ELb1ELb1ELb1EEEEEEEEEvNT_6ParamsE:
        .type           _ZN7cutlass13device_kernelIN5flash11enable_sm90INS1_16FlashAttnFwdSm90INS1_25CollectiveMainloopFwdSm90ILi2EN4cute5tupleIJNS5_1CILi1EEES8_S8_EEENS6_IJNS7_ILi128EEENS7_ILi160EEESA_EEELi128ENS_12float_e4m3_tEfNS_4arch4Sm90ELb1ELb0ELb1ELb1ELb1ELb1ELb0ELb1ELb1ELb1ELb0ELb0EEENS1_21CollectiveEpilogueFwdINS6_IJSA_SA_SB_EEES9_NS_10bfloat16_tESF_Li256ELb1ELb1ELb0ELb1EEENS1_36VarlenDynamicPersistentTileSchedulerILi128ELi160ELi256ELi128ELb0ELb1ELb1ELb1ELb1ELb1EEEEEEEEEvNT_6ParamsE,@function
        .size           _ZN7cutlass13device_kernelIN5flash11enable_sm90INS1_16FlashAttnFwdSm90INS1_25CollectiveMainloopFwdSm90ILi2EN4cute5tupleIJNS5_1CILi1EEES8_S8_EEENS6_IJNS7_ILi128EEENS7_ILi160EEESA_EEELi128ENS_12float_e4m3_tEfNS_4arch4Sm90ELb1ELb0ELb1ELb1ELb1ELb1ELb0ELb1ELb1ELb1ELb0ELb0EEENS1_21CollectiveEpilogueFwdINS6_IJSA_SA_SB_EEES9_NS_10bfloat16_tESF_Li256ELb1ELb1ELb0ELb1EEENS1_36VarlenDynamicPersistentTileSchedulerILi128ELi160ELi256ELi128ELb0ELb1ELb1ELb1ELb1ELb1EEEEEEEEEvNT_6ParamsE,(.L_x_3630 - _ZN7cutlass13device_kernelIN5flash11enable_sm90INS1_16FlashAttnFwdSm90INS1_25CollectiveMainloopFwdSm90ILi2EN4cute5tupleIJNS5_1CILi1EEES8_S8_EEENS6_IJNS7_ILi128EEENS7_ILi160EEESA_EEELi128ENS_12float_e4m3_tEfNS_4arch4Sm90ELb1ELb0ELb1ELb1ELb1ELb1ELb0ELb1ELb1ELb1ELb0ELb0EEENS1_21CollectiveEpilogueFwdINS6_IJSA_SA_SB_EEES9_NS_10bfloat16_tESF_Li256ELb1ELb1ELb0ELb1EEENS1_36VarlenDynamicPersistentTileSchedulerILi128ELi160ELi256ELi128ELb0ELb1ELb1ELb1ELb1ELb1EEEEEEEEEvNT_6ParamsE)
        .other          _ZN7cutlass13device_kernelIN5flash11enable_sm90INS1_16FlashAttnFwdSm90INS1_25CollectiveMainloopFwdSm90ILi2EN4cute5tupleIJNS5_1CILi1EEES8_S8_EEENS6_IJNS7_ILi128EEENS7_ILi160EEESA_EEELi128ENS_12float_e4m3_tEfNS_4arch4Sm90ELb1ELb0ELb1ELb1ELb1ELb1ELb0ELb1ELb1ELb1ELb0ELb0EEENS1_21CollectiveEpilogueFwdINS6_IJSA_SA_SB_EEES9_NS_10bfloat16_tESF_Li256ELb1ELb1ELb0ELb1EEENS1_36VarlenDynamicPersistentTileSchedulerILi128ELi160ELi256ELi128ELb0ELb1ELb1ELb1ELb1ELb1EEEEEEEEEvNT_6ParamsE,@"STO_CUDA_ENTRY STV_DEFAULT"
_ZN7cutlass13device_kernelIN5flash11enable_sm90INS1_16FlashAttnFwdSm90INS1_25CollectiveMainloopFwdSm90ILi2EN4cute5tupleIJNS5_1CILi1EEES8_S8_EEENS6_IJNS7_ILi128EEENS7_ILi160EEESA_EEELi128ENS_12float_e4m3_tEfNS_4arch4Sm90ELb1ELb0ELb1ELb1ELb1ELb1ELb0ELb1ELb1ELb1ELb0ELb0EEENS1_21CollectiveEpilogueFwdINS6_IJSA_SA_SB_EEES9_NS_10bfloat16_tESF_Li256ELb1ELb1ELb0ELb1EEENS1_36VarlenDynamicPersistentTileSchedulerILi128ELi160ELi256ELi128ELb0ELb1ELb1ELb1ELb1ELb1EEEEEEEEEvNT_6ParamsE:
        /* <DEDUP_REMOVED lines=17> */
.L_x_3021:
[----:B------:R-:W-:Y:S05]  /*0110*/  BSYNC B0 ;  /* 0x0000000000007941 */ /* 0x000fea0003800000 */
.L_x_3020:
        /* <DEDUP_REMOVED lines=40> */
.L_x_3022:
        /* <DEDUP_REMOVED lines=22> */
.L_x_3023:
        /* <DEDUP_REMOVED lines=18> */
.L_x_3024:
        /* <DEDUP_REMOVED lines=22> */
.L_x_3025:
        /* <DEDUP_REMOVED lines=23> */
.L_x_3026:
        /* <DEDUP_REMOVED lines=9> */
.L_x_3029:
        /* <DEDUP_REMOVED lines=28> */
[----:B------:R-:W-:-:S04]  /*0b40*/  SHF.R.S32.HI R4, RZ, 0x1f, R8 ;  /* 0x0000001fff047819 */ /* 0x000fc80000011408 */
[----:B------:R-:W-:Y:S02]  /*0b50*/  LEA.HI R3, R4, R5, RZ, 0x3 ;  /* 0x0000000504037211 */ /* 0x000fe400078f18ff */
[CC--:B------:R-:W-:Y:S02]  /*0b60*/  LEA.HI R4, R0.reuse, R12.reuse, RZ, 0x4 ;  /* 0x0000000c00047211 */ /* 0x0c0fe400078f20ff */
[----:B------:R-:W-:Y:S02]  /*0b70*/  LOP3.LUT R10, R3, 0xfffffff8, RZ, 0xc0, !PT ;  /* 0xfffffff8030a7812 */ /* 0x000fe400078ec0ff */
[----:B------:R-:W-:Y:S02]  /*0b80*/  LEA.HI R3, R0, R12, RZ, 0x5 ;  /* 0x0000000c00037211 */ /* 0x000fe400078f28ff */
[----:B------:R-:W-:Y:S01]  /*0b90*/  SHF.R.S32.HI R7, RZ, 0x4, R4 ;  /* 0x00000004ff077819 */ /* 0x000fe20000011404 */
[----:B------:R-:W-:Y:S01]  /*0ba0*/  IMAD.IADD R9, R5, 0x1, -R10 ;  /* 0x0000000105097824 */ /* 0x000fe200078e0a0a */
[----:B------:R-:W-:-:S02]  /*0bb0*/  SHF.R.S32.HI R14, RZ, 0x7, R2 ;  /* 0x00000007ff0e7819 */ /* 0x000fc40000011402 */
[C---:B------:R-:W-:Y:S02]  /*0bc0*/  LOP3.LUT R5, R4.reuse, 0x3fffff0, RZ, 0xc0, !PT ;  /* 0x03fffff004057812 */ /* 0x040fe400078ec0ff */
[----:B------:R-:W-:Y:S02]  /*0bd0*/  SHF.L.U32 R3, R3, 0x5, RZ ;  /* 0x0000000503037819 */ /* 0x000fe400000006ff */
[----:B------:R-:W-:Y:S02]  /*0be0*/  LEA.HI R4, R4, R7, RZ, 0x1 ;  /* 0x0000000704047211 */ /* 0x000fe400078f08ff */
[----:B------:R-:W-:Y:S02]  /*0bf0*/  LEA.HI R2, R2, R14, RZ, 0x1 ;  /* 0x0000000e02027211 */ /* 0x000fe400078f08ff */
[----:B------:R-:W-:Y:S01]  /*0c00*/  LEA.HI R6, R6, R11, RZ, 0x5 ;  /* 0x0000000b06067211 */ /* 0x000fe200078f28ff */
[----:B------:R-:W-:Y:S01]  /*0c10*/  IMAD.IADD R5, R12, 0x1, -R5 ;  /* 0x000000010c057824 */ /* 0x000fe200078e0a05 */
[----:B------:R-:W-:-:S02]  /*0c20*/  LOP3.LUT R204, R3, 0xfffffc00, RZ, 0xc0, !PT ;  /* 0xfffffc0003cc7812 */ /* 0x000fc400078ec0ff */
[----:B------:R-:W-:Y:S02]  /*0c30*/  LOP3.LUT R4, R4, 0x1ffffffe, RZ, 0xc0, !PT ;  /* 0x1ffffffe04047812 */ /* 0x000fe400078ec0ff */
[CC--:B------:R-:W-:Y:S02]  /*0c40*/  LEA.HI R222, R0.reuse, R12.reuse, RZ, 0x3 ;  /* 0x0000000c00de7211 */ /* 0x0c0fe400078f18ff */
[----:B------:R-:W-:Y:S02]  /*0c50*/  LEA.HI R0, R0, R12, RZ, 0x2 ;  /* 0x0000000c00007211 */ /* 0x000fe400078f10ff */
[----:B------:R-:W-:Y:S02]  /*0c60*/  SHF.R.S32.HI R6, RZ, 0x5, R6 ;  /* 0x00000005ff067819 */ /* 0x000fe40000011406 */
[----:B------:R-:W-:Y:S01]  /*0c70*/  LOP3.LUT R2, R2, 0x3fffffe, RZ, 0xc0, !PT ;  /* 0x03fffffe02027812 */ /* 0x000fe200078ec0ff */
[----:B------:R-:W-:Y:S01]  /*0c80*/  IMAD.IADD R4, R7, 0x1, -R4 ;  /* 0x0000000107047824 */ /* 0x000fe200078e0a04 */
[----:B------:R-:W-:Y:S01]  /*0c90*/  SHF.R.S32.HI R195, RZ, 0x2, R0 ;  /* 0x00000002ffc37819 */ /* 0x000fe20000011400 */
[----:B------:R-:W-:-:S02]  /*0ca0*/  IMAD R5, R5, 0x40, R204 ;  /* 0x0000004005057824 */ /* 0x000fc400078e02cc */
[----:B------:R-:W-:Y:S02]  /*0cb0*/  IMAD R9, R6, 0x10, R9 ;  /* 0x0000001006097824 */ /* 0x000fe400078e0209 */
[----:B------:R-:W-:Y:S01]  /*0cc0*/  IMAD.IADD R2, R14, 0x1, -R2 ;  /* 0x000000010e027824 */ /* 0x000fe200078e0a02 */
[----:B------:R-:W-:Y:S01]  /*0cd0*/  LEA R3, R4, R5, 0x3 ;  /* 0x0000000504037211 */ /* 0x000fe200078e18ff */
[C---:B------:R-:W-:Y:S01]  /*0ce0*/  VIADD R7, R195.reuse, 0x40 ;  /* 0x00000040c3077836 */ /* 0x040fe20000000000 */
[----:B------:R-:W-:Y:S01]  /*0cf0*/  LOP3.LUT R212, R222, 0xfffffff8, RZ, 0xc0, !PT ;  /* 0xfffffff8ded47812 */ /* 0x000fe200078ec0ff */
[----:B------:R-:W-:Y:S01]  /*0d00*/  IMAD R6, R2, 0x40, R9 ;  /* 0x0000004002067824 */ /* 0x000fe200078e0209 */
[----:B------:R-:W-:Y:S01]  /*0d10*/  SHF.R.S32.HI R2, RZ, 0x1f, R0 ;  /* 0x0000001fff027819 */ /* 0x000fe20000011400 */
[----:B------:R0:W-:Y:S01]  /*0d20*/  STL [R1+0x20], R3 ;  /* 0x0000200301007387 */ /* 0x0001e20000100800 */
[----:B------:R-:W-:Y:S01]  /*0d30*/  LOP3.LUT R229, R0, 0xfffffffc, RZ, 0xc0, !PT ;  /* 0xfffffffc00e57812 */ /* 0x000fe200078ec0ff */
[----:B------:R-:W-:Y:S01]  /*0d40*/  IMAD.IADD R212, R12, 0x1, -R212 ;  /* 0x000000010cd47824 */ /* 0x000fe200078e0ad4 */
[----:B------:R-:W-:Y:S01]  /*0d50*/  LEA.HI R2, R2, R195, RZ, 0x3 ;  /* 0x000000c302027211 */ /* 0x000fe200078f18ff */
[----:B------:R-:W-:Y:S01]  /*0d60*/  VIADD R5, R195, 0x80 ;  /* 0x00000080c3057836 */ /* 0x000fe20000000000 */
[----:B------:R-:W-:Y:S01]  /*0d70*/  IADD3 R229, R12, -R229, RZ ;  /* 0x800000e50ce57210 */ /* 0x000fe20007ffe0ff */
[----:B------:R-:W-:Y:S01]  /*0d80*/  IMAD.SHL.U32 R201, R7, 0x80, RZ ;  /* 0x0000008007c97824 */ /* 0x000fe200078e00ff */
[----:B0-----:R-:W-:-:S02]  /*0d90*/  SHF.R.S32.HI R3, RZ, 0x1f, R7 ;  /* 0x0000001fff037819 */ /* 0x001fc40000011407 */
[----:B------:R-:W-:Y:S02]  /*0da0*/  LOP3.LUT R2, R2, 0xfffffff8, RZ, 0xc0, !PT ;  /* 0xfffffff802027812 */ /* 0x000fe400078ec0ff */
[----:B------:R-:W-:Y:S01]  /*0db0*/  LEA.HI R3, R3, R7, RZ, 0x3 ;  /* 0x0000000703037211 */ /* 0x000fe200078f18ff */
[----:B------:R-:W-:Y:S01]  /*0dc0*/  IMAD.SHL.U32 R16, R229, 0x10, RZ ;  /* 0x00000010e5107824 */ /* 0x000fe200078e00ff */
[----:B------:R-:W-:Y:S02]  /*0dd0*/  SHF.R.S32.HI R4, RZ, 0x1f, R5 ;  /* 0x0000001fff047819 */ /* 0x000fe40000011405 */
[----:B------:R-:W-:Y:S02]  /*0de0*/  SHF.L.U32 R203, R212, 0x3, RZ ;  /* 0x00000003d4cb7819 */ /* 0x000fe400000006ff */
[----:B------:R-:W-:Y:S02]  /*0df0*/  LOP3.LUT R201, R201, 0x380, RZ, 0xc0, !PT ;  /* 0x00000380c9c97812 */ /* 0x000fe400078ec0ff */
[----:B------:R-:W-:Y:S01]  /*0e00*/  SHF.L.U32 R3, R3, 0x7, RZ ;  /* 0x0000000703037819 */ /* 0x000fe200000006ff */
        /* <DEDUP_REMOVED lines=22> */
[----:B------:R-:W-:Y:S01]  /*0f70*/  SHF.R.S32.HI R222, RZ, 0x3, R222 ;  /* 0x00000003ffde7819 */ /* 0x000fe200000114de */
[----:B------:R-:W-:Y:S01]  /*0f80*/  IMAD.MOV.U32 R199, RZ, RZ, RZ ;  /* 0x000000ffffc77224 */ /* 0x000fe200078e00ff */
[----:B------:R-:W-:Y:S01]  /*0f90*/  LOP3.LUT R202, R202, 0x380, RZ, 0xc0, !PT ;  /* 0x00000380caca7812 */ /* 0x000fe200078ec0ff */
[----:B------:R-:W-:Y:S01]  /*0fa0*/  IMAD.MOV.U32 R197, RZ, RZ, RZ ;  /* 0x000000ffffc57224 */ /* 0x000fe200078e00ff */
[----:B------:R-:W-:Y:S01]  /*0fb0*/  SHF.R.S32.HI R17, RZ, 0x1f, R16 ;  /* 0x0000001fff117819 */ /* 0x000fe20000011410 */
[----:B------:R-:W-:Y:S01]  /*0fc0*/  IMAD.IADD R207, R11, 0x1, -R207 ;  /* 0x000000010bcf7824 */ /* 0x000fe200078e0acf */
[----:B------:R-:W-:Y:S01]  /*0fd0*/  SHF.R.S32.HI R194, RZ, 0x1f, R19 ;  /* 0x0000001fffc27819 */ /* 0x000fe20000011413 */
[----:B------:R-:W-:Y:S01]  /*0fe0*/  IMAD R208, R0, 0x8, R6 ;  /* 0x0000000800d07824 */ /* 0x000fe200078e0206 */
[----:B------:R-:W-:-:S02]  /*0ff0*/  SHF.R.S32.HI R3, RZ, 0x1f, R211 ;  /* 0x0000001fff037819 */ /* 0x000fc400000114d3 */
[----:B------:R-:W-:Y:S02]  /*1000*/  SHF.R.S32.HI R228, RZ, 0x1f, R196 ;  /* 0x0000001fffe47819 */ /* 0x000fe400000114c4 */
[----:B------:R-:W-:Y:S02]  /*1010*/  LOP3.LUT R209, R4, 0xfffffc00, RZ, 0xc0, !PT ;  /* 0xfffffc0004d17812 */ /* 0x000fe400078ec0ff */
[----:B0-2---:R-:W-:-:S07]  /*1020*/  LOP3.LUT R198, R13, 0x1, RZ, 0xfc, !PT ;  /* 0x000000010dc67812 */ /* 0x005fce00078efcff */
.L_x_3210:
[----:B0--34-:R-:W0:Y:S02]  /*1030*/  LDC.64 R2, c[0x0][0xc88] ;  /* 0x00032200ff027b82 */ /* 0x019e240000000a00 */
[----:B0-----:R-:W-:-:S05]  /*1040*/  IMAD.WIDE R2, R191, 0x4, R2 ;  /* 0x00000004bf027825 */ /* 0x001fca00078e0202 */
[----:B--2---:R0:W2:Y:S01]  /*1050*/  LDG.E R210, desc[UR60][R2.64] ;  /* 0x0000003c02d27981 */ /* 0x0040a2000c1e1900 */
[----:B------:R-:W-:Y:S05]  /*1060*/  YIELD ;  /* 0x0000000000007946 */ /* 0x000fea0003800000 */
[----:B------:R-:W-:Y:S01]  /*1070*/  ULDC.64 UR4, c[0x0][0xa28] ;  /* 0x00028a0000047ab9 */ /* 0x000fe20000000a00 */
[----:B------:R-:W-:Y:S01]  /*1080*/  ULDC.64 UR8, c[0x0][0xa18] ;  /* 0x0002860000087ab9 */ /* 0x000fe20000000a00 */
[----:B------:R-:W-:Y:S01]  /*1090*/  ISETP.NE.U32.AND P1, PT, RZ, UR4, PT ;  /* 0x00000004ff007c0c */ /* 0x000fe2000bf25070 */
[----:B------:R-:W-:Y:S01]  /*10a0*/  ULDC.64 UR6, c[0x0][0xa08] ;  /* 0x0002820000067ab9 */ /* 0x000fe20000000a00 */
[----:B0-----:R-:W-:Y:S01]  /*10b0*/  IMAD.MOV.U32 R3, RZ, RZ, RZ ;  /* 0x000000ffff037224 */ /* 0x001fe200078e00ff */
[----:B------:R-:W-:Y:S01]  /*10c0*/  ISETP.NE.U32.AND P0, PT, RZ, UR6, PT ;  /* 0x00000006ff007c0c */ /* 0x000fe2000bf05070 */
[----:B------:R-:W-:Y:S01]  /*10d0*/  IMAD.MOV.U32 R87, RZ, RZ, RZ ;  /* 0x000000ffff577224 */ /* 0x000fe200078e00ff */
[----:B------:R-:W-:-:S02]  /*10e0*/  ISETP.NE.AND.EX P1, PT, RZ, UR5, PT, P1 ;  /* 0x00000005ff007c0c */ /* 0x000fc4000bf25310 */
[----:B------:R-:W-:Y:S02]  /*10f0*/  ISETP.NE.AND.EX P0, PT, RZ, UR7, PT, P0 ;  /* 0x00000007ff007c0c */ /* 0x000fe4000bf05300 */
[----:B--2---:R-:W-:-:S09]  /*1100*/  SHF.R.S32.HI R221, RZ, 0x1f, R210 ;  /* 0x0000001fffdd7819 */ /* 0x004fd200000114d2 */
[C---:B------:R-:W-:Y:S02]  /*1110*/  @P1 LEA R4, P2, R210.reuse, UR4, 0x2 ;  /* 0x00000004d2041c11 */ /* 0x040fe4000f8410ff */
[C---:B------:R-:W-:Y:S02]  /*1120*/  SHF.L.U32 R214, R210.reuse, 0x2, RZ ;  /* 0x00000002d2d67819 */ /* 0x040fe400000006ff */
[C-C-:B------:R-:W-:Y:S02]  /*1130*/  @P1 LEA.HI.X R5, R210.reuse, UR5, R221.reuse, 0x2, P2 ;  /* 0x00000005d2051c11 */ /* 0x140fe400090f14dd */
[----:B------:R-:W-:Y:S01]  /*1140*/  ISETP.NE.U32.AND P2, PT, RZ, UR8, PT ;  /* 0x00000008ff007c0c */ /* 0x000fe2000bf45070 */
[----:B------:R-:W-:Y:S01]  /*1150*/  ULDC UR4, c[0x0][0x288] ;  /* 0x0000a20000047ab9 */ /* 0x000fe20000000800 */
[----:B------:R-:W-:Y:S01]  /*1160*/  SHF.L.U64.HI R215, R210, 0x2, R221 ;  /* 0x00000002d2d77819 */ /* 0x000fe200000102dd */
[----:B------:R0:W5:Y:S01]  /*1170*/  @P1 LDG.E R3, desc[UR60][R4.64] ;  /* 0x0000003c04031981 */ /* 0x000162000c1e1900 */
[----:B------:R-:W-:-:S02]  /*1180*/  ISETP.NE.AND.EX P2, PT, RZ, UR9, PT, P2 ;  /* 0x00000009ff007c0c */ /* 0x000fc4000bf45320 */
[----:B------:R-:W-:Y:S01]  /*1190*/  IADD3 R8, P3, R214, UR6, RZ ;  /* 0x00000006d6087c10 */ /* 0x000fe2000ff7e0ff */
[----:B------:R-:W-:Y:S01]  /*11a0*/  IMAD.U32 R191, RZ, RZ, UR4 ;  /* 0x00000004ffbf7e24 */ /* 0x000fe2000f8e00ff */
[----:B------:R-:W-:Y:S02]  /*11b0*/  ULDC.64 UR4, c[0x0][0x418] ;  /* 0x0001060000047ab9 */ /* 0x000fe40000000a00 */
[----:B------:R-:W-:-:S05]  /*11c0*/  IADD3.X R9, R215, UR7, RZ, P3, !PT ;  /* 0x00000007d7097c10 */ /* 0x000fca0009ffe4ff */
[----:B------:R0:W5:Y:S02]  /*11d0*/  @P0 LDG.E R87, desc[UR60][R8.64] ;  /* 0x0000003c08570981 */ /* 0x000164000c1e1900 */
        /* <DEDUP_REMOVED lines=10> */
[----:B------:R-:W-:Y:S01]  /*1280*/  IMAD.U32 R25, RZ, RZ, UR5 ;  /* 0x00000005ff197e24 */ /* 0x000fe2000f8e00ff */
[----:B------:R-:W-:Y:S01]  /*1290*/  MOV R28, UR4 ;  /* 0x00000004001c7c02 */ /* 0x000fe20008000f00 */
        /* <DEDUP_REMOVED lines=11> */
.L_x_3031:
[----:B------:R-:W-:Y:S01]  /*1350*/  ULDC.64 UR4, c[0x0][0xa20] ;  /* 0x0002880000047ab9 */ /* 0x000fe20000000a00 */
[----:B------:R-:W-:Y:S01]  /*1360*/  IMAD.MOV.U32 R213, RZ, RZ, R190 ;  /* 0x000000ffffd57224 */ /* 0x000fe200078e00be */
[----:B------:R-:W-:-:S04]  /*1370*/  ISETP.NE.U32.AND P1, PT, RZ, UR4, PT ;  /* 0x00000004ff007c0c */ /* 0x000fc8000bf25070 */
[----:B------:R-:W-:-:S13]  /*1380*/  ISETP.NE.AND.EX P1, PT, RZ, UR5, PT, P1 ;  /* 0x00000005ff007c0c */ /* 0x000fda000bf25310 */
[----:B------:R-:W-:Y:S05]  /*1390*/  @!P1 BRA `(.L_x_3032) ;  /* 0x0000000000109947 */ /* 0x000fea0003800000 */
[----:B------:R-:W-:-:S04]  /*13a0*/  IADD3 R4, P0, R214, UR4, RZ ;  /* 0x00000004d6047c10 */ /* 0x000fc8000ff1e0ff */
[----:B------:R-:W-:-:S05]  /*13b0*/  IADD3.X R5, R215, UR5, RZ, P0, !PT ;  /* 0x00000005d7057c10 */ /* 0x000fca00087fe4ff */
[----:B------:R0:W5:Y:S01]  /*13c0*/  LDG.E R28, desc[UR60][R4.64] ;  /* 0x0000003c041c7981 */ /* 0x000162000c1e1900 */
[----:B------:R-:W-:Y:S05]  /*13d0*/  BRA `(.L_x_3033) ;  /* 0x0000000000107947 */ /* 0x000fea0003800000 */
.L_x_3032:
[----:B------:R-:W-:Y:S05]  /*13e0*/  @!P0 BRA `(.L_x_3033) ;  /* 0x00000000000c8947 */ /* 0x000fea0003800000 */
[----:B------:R-:W2:Y:S04]  /*13f0*/  LDG.E R5, desc[UR60][R8.64] ;  /* 0x0000003c08057981 */ /* 0x000ea8000c1e1900 */
[----:B------:R-:W2:Y:S02]  /*1400*/  LDG.E R28, desc[UR60][R8.64+0x4] ;  /* 0x0000043c081c7981 */ /* 0x000ea4000c1e1900 */
[----:B--2---:R-:W-:-:S07]  /*1410*/  IMAD.IADD R28, R28, 0x1, -R5 ;  /* 0x000000011c1c7824 */ /* 0x004fce00078e0a05 */
.L_x_3033:
[----:B------:R-:W-:Y:S01]  /*1420*/  ULDC.64 UR4, c[0x0][0xa10] ;  /* 0x0002840000047ab9 */ /* 0x000fe20000000a00 */
[----:B------:R-:W1:Y:S01]  /*1430*/  LDC R8, c[0x0][0x448] ;  /* 0x00011200ff087b82 */ /* 0x000e620000000800 */
[----:B------:R-:W-:-:S04]  /*1440*/  ISETP.NE.U32.AND P0, PT, RZ, UR4, PT ;  /* 0x00000004ff007c0c */ /* 0x000fc8000bf05070 */
[----:B------:R-:W-:Y:S01]  /*1450*/  ISETP.NE.AND.EX P0, PT, RZ, UR5, PT, P0 ;  /* 0x00000005ff007c0c */ /* 0x000fe2000bf05300 */
[----:B------:R-:W-:-:S12]  /*1460*/  ULDC.64 UR4, c[0x0][0xa30] ;  /* 0x00028c0000047ab9 */ /* 0x000fd80000000a00 */
[----:B0-----:R-:W0:Y:S02]  /*1470*/  @P0 LDC.64 R4, c[0x0][0xa10] ;  /* 0x00028400ff040b82 */ /* 0x001e240000000a00 */
[----:B0-----:R-:W-:-:S05]  /*1480*/  @P0 IMAD.WIDE R4, R2, 0x4, R4 ;  /* 0x0000000402040825 */ /* 0x001fca00078e0204 */
[----:B------:R-:W2:Y:S04]  /*1490*/  @P0 LDG.E R0, desc[UR60][R4.64] ;  /* 0x0000003c04000981 */ /* 0x000ea8000c1e1900 */
[----:B------:R0:W2:Y:S01]  /*14a0*/  @P0 LDG.E R9, desc[UR60][R4.64+0x4] ;  /* 0x0000043c04090981 */ /* 0x0000a2000c1e1900 */
[----:B------:R-:W-:Y:S01]  /*14b0*/  ISETP.NE.U32.AND P1, PT, RZ, UR4, PT ;  /* 0x00000004ff007c0c */ /* 0x000fe2000bf25070 */
[----:B-----5:R-:W-:-:S03]  /*14c0*/  IMAD.MOV.U32 R24, RZ, RZ, R28 ;  /* 0x000000ffff187224 */ /* 0x020fc600078e001c */
[----:B------:R-:W-:-:S13]  /*14d0*/  ISETP.NE.AND.EX P1, PT, RZ, UR5, PT, P1 ;  /* 0x00000005ff007c0c */ /* 0x000fda000bf25310 */
[----:B------:R-:W-:-:S04]  /*14e0*/  @P1 IADD3 R6, P2, R214, UR4, RZ ;  /* 0x00000004d6061c10 */ /* 0x000fc8000ff5e0ff */
[----:B------:R-:W-:-:S05]  /*14f0*/  @P1 IADD3.X R7, R215, UR5, RZ, P2, !PT ;  /* 0x00000005d7071c10 */ /* 0x000fca00097fe4ff */
[----:B------:R3:W5:Y:S01]  /*1500*/  @P1 LDG.E R24, desc[UR60][R6.64] ;  /* 0x0000003c06181981 */ /* 0x000762000c1e1900 */
[----:B-1----:R-:W-:Y:S01]  /*1510*/  ISETP.NE.AND P1, PT, R8, 0x1, PT ;  /* 0x000000010800780c */ /* 0x002fe20003f25270 */
[----:B------:R-:W-:Y:S02]  /*1520*/  IMAD.SHL.U32 R200, R189, 0x80, RZ ;  /* 0x00000080bdc87824 */ /* 0x000fe400078e00ff */
[----:B------:R-:W-:-:S03]  /*1530*/  IMAD.IADD R8, R28, 0x1, -R3 ;  /* 0x000000011c087824 */ /* 0x000fc600078e0a03 */
[----:B0-----:R-:W-:-:S07]  /*1540*/  IADD3 R4, R200, 0x7f, RZ ;  /* 0x0000007fc8047810 */ /* 0x001fce0007ffe0ff */
[----:B------:R-:W0:Y:S08]  /*1550*/  @P1 LDC R11, c[0x0][0x44c] ;  /* 0x00011300ff0b1b82 */ /* 0x000e300000000800 */
[----:B------:R-:W1:Y:S01]  /*1560*/  @P1 LDC R5, c[0x0][0x450] ;  /* 0x00011400ff051b82 */ /* 0x000e620000000800 */
[----:B--2---:R-:W-:Y:S02]  /*1570*/  @P0 IMAD.IADD R25, R9, 0x1, -R0 ;  /* 0x0000000109190824 */ /* 0x004fe400078e0a00 */
[----:B0-----:R-:W-:-:S04]  /*1580*/  @P1 IMAD.HI.U32 R0, R4, R11, RZ ;  /* 0x0000000b04001227 */ /* 0x001fc800078e00ff */
[----:B------:R-:W-:Y:S01]  /*1590*/  IMAD.IADD R189, R8, 0x1, R25 ;  /* 0x0000000108bd7824 */ /* 0x000fe200078e0219 */
[----:B-1----:R-:W-:-:S03]  /*15a0*/  @P1 SHF.R.U32.HI R4, RZ, R5, R0 ;  /* 0x00000005ff041219 */ /* 0x002fc60000011600 */
[C---:B------:R-:W-:Y:S01]  /*15b0*/  VIADD R0, R189.reuse, 0x9f ;  /* 0x0000009fbd007836 */ /* 0x040fe20000000000 */
[----:B------:R-:W-:-:S03]  /*15c0*/  IADD3 R49, R189, 0xa0, -R191 ;  /* 0x000000a0bd317810 */ /* 0x000fc60007ffe8bf */
[----:B------:R-:W-:-:S04]  /*15d0*/  IMAD.HI R0, R0, 0x66666667, RZ ;  /* 0x6666666700007827 */ /* 0x000fc800078e02ff */
[----:B------:R-:W-:Y:S01]  /*15e0*/  IMAD.IADD R4, R49, 0x1, R4 ;  /* 0x0000000131047824 */ /* 0x000fe200078e0204 */
[----:B------:R-:W-:-:S03]  /*15f0*/  SHF.R.U32.HI R3, RZ, 0x1f, R0 ;  /* 0x0000001fff037819 */ /* 0x000fc60000011600 */
[----:B------:R-:W-:Y:S01]  /*1600*/  IMAD.HI R4, R4, 0x66666667, RZ ;  /* 0x6666666704047827 */ /* 0x000fe200078e02ff */
[----:B------:R-:W-:-:S04]  /*1610*/  LEA.HI.SX32 R48, R0, R3, 0x1a ;  /* 0x0000000300307211 */ /* 0x000fc800078fd2ff */
[----:B------:R-:W-:-:S04]  /*1620*/  SHF.R.U32.HI R5, RZ, 0x1f, R4 ;  /* 0x0000001fff057819 */ /* 0x000fc80000011604 */
[----:B------:R-:W-:Y:S02]  /*1630*/  LEA.HI.SX32 R5, R4, R5, 0x1a ;  /* 0x0000000504057211 */ /* 0x000fe400078fd2ff */
[----:B------:R-:W-:Y:S02]  /*1640*/  IADD3 R4, -R8, RZ, RZ ;  /* 0x000000ff08047210 */ /* 0x000fe40007ffe1ff */
[----:B------:R-:W-:Y:S02]  /*1650*/  VIMNMX R5, R48, R5, PT ;  /* 0x0000000530057248 */ /* 0x000fe40003fe0100 */
[----:B------:R-:W-:-:S03]  /*1660*/  VIMNMX R4, RZ, R4, !PT ;  /* 0x00000004ff047248 */ /* 0x000fc60007fe0100 */
[----:B------:R-:W-:-:S05]  /*1670*/  IMAD R0, R5, 0xa0, -R8 ;  /* 0x000000a005007824 */ /* 0x000fca00078e0a08 */
        /* <DEDUP_REMOVED lines=11> */
[----:B---3--:R-:W-:Y:S05]  /*1730*/  @!P1 BRA `(.L_x_3034) ;  /* 0x0000007c00909947 */ /* 0x008fea0003800000 */
        /* <DEDUP_REMOVED lines=14> */
[----:B------:R-:W-:Y:S01]  /*1820*/  MOV R13, RZ ;  /* 0x000000ff000d7202 */ /* 0x000fe20000000f00 */
[----:B------:R-:W-:-:S02]  /*1830*/  IMAD.U32 R11, RZ, RZ, UR7 ;  /* 0x00000007ff0b7e24 */ /* 0x000fc4000f8e00ff */
[----:B------:R-:W-:Y:S02]  /*1840*/  IMAD.MOV.U32 R8, RZ, RZ, 0x70 ;  /* 0x00000070ff087424 */ /* 0x000fe400078e00ff */
[----:B0-----:R-:W-:-:S07]  /*1850*/  IMAD.MOV.U32 R12, RZ, RZ, 0x1 ;  /* 0x00000001ff0c7424 */ /* 0x001fce00078e00ff */
[----:B------:R-:W-:-:S07]  /*1860*/  LEPC R20, `(.L_x_3036) ;  /* 0x000000001014794e */ /* 0x000fce0000000000 */
[----:B-1---5:R-:W-:Y:S05]  /*1870*/  CALL.ABS.NOINC R14 ;  /* 0x000000000e007343 */ /* 0x022fea0003c00000 */
.L_x_3036:
[----:B------:R-:W-:Y:S05]  /*1880*/  BSYNC B6 ;  /* 0x0000000000067941 */ /* 0x000fea0003800000 */
.L_x_3035:
        /* <DEDUP_REMOVED lines=11> */
[----:B------:R-:W-:Y:S01]  /*1940*/  MOV R10, UR6 ;  /* 0x00000006000a7c02 */ /* 0x000fe20008000f00 */
        /* <DEDUP_REMOVED lines=8> */
.L_x_3038:
[----:B------:R-:W-:Y:S05]  /*19d0*/  BSYNC B6 ;  /* 0x0000000000067941 */ /* 0x000fea0003800000 */
.L_x_3037:
[----:B------:R-:W-:Y:S01]  /*19e0*/  ULDC.64 UR4, c[0x0][0x9f8] ;  /* 0x00027e0000047ab9 */ /* 0x000fe20000000a00 */
[----:B------:R-:W0:Y:S01]  /*19f0*/  LDC.64 R52, c[0x0][0x3f8] ;  /* 0x0000fe00ff347b82 */ /* 0x000e220000000a00 */
[----:B------:R-:W-:-:S04]  /*1a00*/  ISETP.NE.U32.AND P0, PT, RZ, UR4, PT ;  /* 0x00000004ff007c0c */ /* 0x000fc8000bf05070 */
[----:B------:R-:W-:-:S03]  /*1a10*/  ISETP.NE.AND.EX P0, PT, RZ, UR5, PT, P0 ;  /* 0x00000005ff007c0c */ /* 0x000fc6000bf05300 */
[----:B------:R-:W1:Y:S08]  /*1a20*/  LDC R29, c[0x0][0x3f4] ;  /* 0x0000fd00ff1d7b82 */ /* 0x000e700000000800 */
[----:B------:R-:W2:Y:S02]  /*1a30*/  LDC.64 R58, c[0x0][0x408] ;  /* 0x00010200ff3a7b82 */ /* 0x000ea40000000a00 */
[----:B------:R-:W-:-:S04]  /*1a40*/  @P0 IADD3 R4, P1, R214, UR4, RZ ;  /* 0x00000004d6040c10 */ /* 0x000fc8000ff3e0ff */
[----:B------:R-:W-:-:S05]  /*1a50*/  @P0 IADD3.X R5, R215, UR5, RZ, P1, !PT ;  /* 0x00000005d7050c10 */ /* 0x000fca0008ffe4ff */
[----:B------:R3:W4:Y:S01]  /*1a60*/  @P0 LDG.E R2, desc[UR60][R4.64] ;  /* 0x0000003c04020981 */ /* 0x000722000c1e1900 */
[----:B------:R-:W-:Y:S01]  /*1a70*/  SHF.R.S32.HI R3, RZ, 0x1f, R195 ;  /* 0x0000001fff037819 */ /* 0x000fe200000114c3 */
[----:B------:R-:W-:Y:S01]  /*1a80*/  IMAD.SHL.U32 R82, R205, 0x80, RZ ;  /* 0x00000080cd527824 */ /* 0x000fe200078e00ff */
[--C-:B------:R-:W-:Y:S01]  /*1a90*/  SHF.R.S32.HI R23, RZ, 0x1f, R22.reuse ;  /* 0x0000001fff177819 */ /* 0x100fe20000011416 */
[----:B------:R-:W3:Y:S01]  /*1aa0*/  S2R R30, SR_TID.X ;  /* 0x00000000001e7919 */ /* 0x000ee20000002100 */
[----:B-1----:R-:W-:Y:S01]  /*1ab0*/  ISETP.GE.AND P0, PT, R16, R29, PT ;  /* 0x0000001d1000720c */ /* 0x002fe20003f06270 */
[-C--:B0-----:R-:W-:Y:S01]  /*1ac0*/  IMAD R0, R3, R52.reuse, RZ ;  /* 0x0000003403007224 */ /* 0x081fe200078e02ff */
[----:B------:R-:W-:Y:S01]  /*1ad0*/  LOP3.LUT R82, R82, 0x380, RZ, 0xc0, !PT ;  /* 0x0000038052527812 */ /* 0x000fe200078ec0ff */
[C---:B------:R-:W-:Y:S01]  /*1ae0*/  IMAD.WIDE.U32 R6, R195.reuse, R52, R22 ;  /* 0x00000034c3067225 */ /* 0x040fe200078e0016 */
[----:B------:R-:W-:Y:S02]  /*1af0*/  SHF.R.U32.HI R77, RZ, 0x3, R202 ;  /* 0x00000003ff4d7819 */ /* 0x000fe400000116ca */
[----:B------:R-:W-:Y:S01]  /*1b00*/  SHF.R.U32.HI R76, RZ, 0x3, R82 ;  /* 0x00000003ff4c7819 */ /* 0x000fe20000011652 */
[----:B------:R-:W-:Y:S01]  /*1b10*/  IMAD R13, R195, R53, R0 ;  /* 0x00000035c30d7224 */ /* 0x000fe200078e0200 */
[----:B------:R-:W-:Y:S01]  /*1b20*/  SHF.L.U64.HI R86, R52, 0x6, R53 ;  /* 0x0000000634567819 */ /* 0x000fe20000010235 */
[-C--:B--2---:R-:W-:Y:S01]  /*1b30*/  IMAD R0, R3, R58.reuse, RZ ;  /* 0x0000003a03007224 */ /* 0x084fe200078e02ff */
[----:B------:R-:W-:Y:S01]  /*1b40*/  SEL R3, R29, RZ, P0 ;  /* 0x000000ff1d037207 */ /* 0x000fe20000000000 */
[----:B---3--:R-:W-:Y:S01]  /*1b50*/  IMAD.WIDE.U32 R4, R195, R58, R22 ;  /* 0x0000003ac3047225 */ /* 0x008fe200078e0016 */
[----:B------:R-:W-:-:S02]  /*1b60*/  IADD3 R7, R7, R13, RZ ;  /* 0x0000000d07077210 */ /* 0x000fc40007ffe0ff */
[C---:B------:R-:W-:Y:S01]  /*1b70*/  SHF.L.U64.HI R85, R52.reuse, 0x7, R53 ;  /* 0x0000000734557819 */ /* 0x040fe20000010235 */
[C---:B------:R-:W-:Y:S01]  /*1b80*/  IMAD R15, R195.reuse, R59, R0 ;  /* 0x0000003bc30f7224 */ /* 0x040fe200078e0200 */
[----:B------:R-:W-:Y:S01]  /*1b90*/  SHF.L.U32 R84, R52, 0x6, RZ ;  /* 0x0000000634547819 */ /* 0x000fe200000006ff */
[----:B------:R-:W-:Y:S01]  /*1ba0*/  IMAD.WIDE.U32 R8, R195, R52, R16 ;  /* 0x00000034c3087225 */ /* 0x000fe200078e0010 */
[C-C-:B------:R-:W-:Y:S02]  /*1bb0*/  SHF.L.U64.HI R81, R58.reuse, 0x6, R59.reuse ;  /* 0x000000063a517819 */ /* 0x140fe4000001023b */
[----:B------:R-:W-:Y:S01]  /*1bc0*/  SHF.L.U64.HI R80, R58, 0x7, R59 ;  /* 0x000000073a507819 */ /* 0x000fe2000001023b */
[----:B------:R-:W-:Y:S01]  /*1bd0*/  IMAD.IADD R3, R16, 0x1, R3 ;  /* 0x0000000110037824 */ /* 0x000fe200078e0203 */
[----:B------:R-:W-:Y:S01]  /*1be0*/  LOP3.LUT P1, RZ, R205, 0x4, RZ, 0xc0, !PT ;  /* 0x00000004cdff7812 */ /* 0x000fe2000782c0ff */
[----:B------:R-:W-:Y:S01]  /*1bf0*/  IMAD.IADD R5, R5, 0x1, R15 ;  /* 0x0000000105057824 */ /* 0x000fe200078e020f */
[----:B------:R-:W-:Y:S01]  /*1c00*/  SHF.R.S32.HI R75, RZ, 0x1f, R190 ;  /* 0x0000001fff4b7819 */ /* 0x000fe200000114be */
[----:B------:R-:W-:Y:S01]  /*1c10*/  IMAD.IADD R9, R13, 0x1, R9 ;  /* 0x000000010d097824 */ /* 0x000fe200078e0209 */
[----:B-----5:R-:W-:Y:S01]  /*1c20*/  SHF.R.S32.HI R13, RZ, 0x1f, R24 ;  /* 0x0000001fff0d7819 */ /* 0x020fe20000011418 */
[----:B------:R-:W-:Y:S01]  /*1c30*/  IMAD.WIDE.U32 R54, R24, R58, R4 ;  /* 0x0000003a18367225 */ /* 0x000fe200078e0004 */
[----:B------:R-:W-:-:S02]  /*1c40*/  SHF.R.S32.HI R0, RZ, 0x1f, R3 ;  /* 0x0000001fff007819 */ /* 0x000fc40000011403 */
[--C-:B------:R-:W-:Y:S01]  /*1c50*/  LOP3.LUT R5, R82, 0x30, R16.reuse, 0xf8, !PT ;  /* 0x0000003052057812 */ /* 0x100fe200078ef810 */
[----:B------:R-:W-:Y:S01]  /*1c60*/  IMAD.WIDE.U32 R10, R195, R58, R16 ;  /* 0x0000003ac30a7225 */ /* 0x000fe200078e0010 */
[----:B------:R-:W-:Y:S02]  /*1c70*/  SHF.R.U32.HI R30, RZ, 0x7, R30 ;  /* 0x00000007ff1e7819 */ /* 0x000fe4000001161e */
[----:B------:R-:W-:Y:S01]  /*1c80*/  LEA.HI R3, R0, R3, RZ, 0x4 ;  /* 0x0000000300037211 */ /* 0x000fe200078f20ff */
[----:B------:R-:W-:Y:S01]  /*1c90*/  IMAD R0, R13, R52, RZ ;  /* 0x000000340d007224 */ /* 0x000fe200078e02ff */
[C---:B------:R-:W-:Y:S01]  /*1ca0*/  ISETP.NE.AND P6, PT, R30.reuse, 0x1, PT ;  /* 0x000000011e00780c */ /* 0x040fe20003fc5270 */
[----:B------:R-:W-:Y:S01]  /*1cb0*/  VIADD R74, R30, 0x8 ;  /* 0x000000081e4a7836 */ /* 0x000fe20000000000 */
[----:B------:R-:W-:Y:S01]  /*1cc0*/  LOP3.LUT R5, R5, R76, RZ, 0x3c, !PT ;  /* 0x0000004c05057212 */ /* 0x000fe200078e3cff */
[----:B------:R-:W-:Y:S01]  /*1cd0*/  IMAD R67, R24, R53, R0 ;  /* 0x0000003518437224 */ /* 0x000fe200078e0200 */
[----:B------:R-:W-:Y:S01]  /*1ce0*/  LOP3.LUT R0, R201, 0x70, R3, 0xf8, !PT ;  /* 0x00000070c9007812 */ /* 0x000fe200078ef803 */
[----:B------:R-:W-:Y:S01]  /*1cf0*/  IMAD.IADD R11, R15, 0x1, R11 ;  /* 0x000000010f0b7824 */ /* 0x000fe200078e020b */
[----:B------:R-:W-:Y:S01]  /*1d00*/  SHF.R.U32.HI R30, RZ, 0x3, R201 ;  /* 0x00000003ff1e7819 */ /* 0x000fe200000116c9 */
[----:B------:R-:W-:Y:S01]  /*1d10*/  IMAD.IADD R69, R204, 0x1, R5 ;  /* 0x00000001cc457824 */ /* 0x000fe200078e0205 */
[--C-:B------:R-:W-:Y:S01]  /*1d20*/  LOP3.LUT R5, R82, 0x70, R3.reuse, 0xf8, !PT ;  /* 0x0000007052057812 */ /* 0x100fe200078ef803 */
[----:B------:R-:W-:Y:S01]  /*1d30*/  IMAD R13, R13, R58, RZ ;  /* 0x0000003a0d0d7224 */ /* 0x000fe200078e02ff */
[----:B------:R-:W-:Y:S01]  /*1d40*/  LOP3.LUT R4, R202, 0x70, R3, 0xf8, !PT ;  /* 0x00000070ca047812 */ /* 0x000fe200078ef803 */
[----:B------:R-:W-:Y:S01]  /*1d50*/  IMAD.WIDE.U32 R20, R24, R52, R6 ;  /* 0x0000003418147225 */ /* 0x000fe200078e0006 */
[----:B------:R-:W-:Y:S01]  /*1d60*/  SHF.R.S32.HI R64, RZ, 0x4, R3 ;  /* 0x00000004ff407819 */ /* 0x000fe20000011403 */
[----:B------:R-:W-:Y:S05]  /*1d70*/  @!P6 WARPSYNC.ALL ;  /* 0x000000000000e948 */ /* 0x000fea0003800000 */
[----:B------:R-:W-:Y:S01]  /*1d80*/  LOP3.LUT R63, R3, 0xfffffff0, RZ, 0xc0, !PT ;  /* 0xfffffff0033f7812 */ /* 0x000fe200078ec0ff */
[----:B------:R-:W-:Y:S01]  /*1d90*/  ULDC UR4, c[0x0][0x2f4] ;  /* 0x0000bd0000047ab9 */ /* 0x000fe20000000800 */
[----:B------:R-:W-:Y:S01]  /*1da0*/  LOP3.LUT R3, R0, R30, RZ, 0x3c, !PT ;  /* 0x0000001e00037212 */ /* 0x000fe200078e3cff */
[----:B------:R-:W-:Y:S01]  /*1db0*/  IMAD R71, R53, 0xa0, RZ ;  /* 0x000000a035477824 */ /* 0x000fe200078e02ff */
[----:B------:R-:W-:Y:S01]  /*1dc0*/  LOP3.LUT R5, R5, R76, RZ, 0x3c, !PT ;  /* 0x0000004c05057212 */ /* 0x000fe200078e3cff */
[----:B------:R-:W-:Y:S01]  /*1dd0*/  IMAD.SHL.U32 R83, R52, 0x80, RZ ;  /* 0x0000008034537824 */ /* 0x000fe200078e00ff */
[----:B------:R-:W-:Y:S01]  /*1de0*/  LOP3.LUT R0, R4, R77, RZ, 0x3c, !PT ;  /* 0x0000004d04007212 */ /* 0x000fe200078e3cff */
[----:B------:R-:W-:Y:S01]  /*1df0*/  IMAD.WIDE.U32 R50, R24, R52, R8 ;  /* 0x0000003418327225 */ /* 0x000fe200078e0008 */
[----:B------:R-:W-:-:S02]  /*1e00*/  ISETP.GE.AND P2, PT, R19, UR4, PT ;  /* 0x0000000413007c0c */ /* 0x000fc4000bf46270 */
[----:B------:R-:W-:Y:S01]  /*1e10*/  SHF.L.U32 R72, R29, 0x1, RZ ;  /* 0x000000011d487819 */ /* 0x000fe200000006ff */
[----:B------:R-:W-:Y:S01]  /*1e20*/  IMAD R13, R24, R59, R13 ;  /* 0x0000003b180d7224 */ /* 0x000fe200078e020d */
[----:B------:R-:W-:Y:S01]  /*1e30*/  ISETP.GE.AND P1, PT, R16, UR4, PT ;  /* 0x0000000410007c0c */ /* 0x000fe2000bf26270 */
[----:B------:R-:W-:Y:S01]  /*1e40*/  IMAD R7, R59, 0xa0, RZ ;  /* 0x000000a03b077824 */ /* 0x000fe200078e02ff */
[----:B------:R-:W-:Y:S01]  /*1e50*/  P2R R89, PR, RZ, 0x4 ;  /* 0x00000004ff597803 */ /* 0x000fe20000000000 */
[C---:B------:R-:W-:Y:S01]  /*1e60*/  IMAD.SHL.U32 R79, R58.reuse, 0x40, RZ ;  /* 0x000000403a4f7824 */ /* 0x040fe200078e00ff */
[----:B------:R-:W-:Y:S01]  /*1e70*/  IADD3 R66, R55, R13, RZ ;  /* 0x0000000d37427210 */ /* 0x000fe20007ffe0ff */
[----:B------:R-:W-:Y:S01]  /*1e80*/  IMAD.SHL.U32 R78, R58, 0x80, RZ ;  /* 0x000000803a4e7824 */ /* 0x000fe200078e00ff */
[----:B------:R-:W-:Y:S01]  /*1e90*/  SHF.R.S32.HI R61, RZ, 0x1f, R63 ;  /* 0x0000001fff3d7819 */ /* 0x000fe2000001143f */
[----:B------:R-:W-:-:S04]  /*1ea0*/  IMAD.WIDE.U32 R56, R24, R58, R10 ;  /* 0x0000003a18387225 */ /* 0x000fc800078e000a */
[----:B------:R-:W-:-:S04]  /*1eb0*/  IMAD.WIDE.U32 R52, R52, 0xa0, RZ ;  /* 0x000000a034347825 */ /* 0x000fc800078e00ff */
[----:B------:R-:W-:-:S04]  /*1ec0*/  IMAD.WIDE.U32 R58, R58, 0xa0, RZ ;  /* 0x000000a03a3a7825 */ /* 0x000fc800078e00ff */
[----:B------:R-:W-:Y:S02]  /*1ed0*/  IMAD.IADD R68, R21, 0x1, R67 ;  /* 0x0000000115447824 */ /* 0x000fe400078e0243 */
[----:B------:R-:W-:Y:S02]  /*1ee0*/  IMAD.IADD R87, R87, 0x1, R28 ;  /* 0x0000000157577824 */ /* 0x000fe400078e021c */
[----:B------:R-:W-:Y:S02]  /*1ef0*/  IMAD R73, R229, 0x40, R195 ;  /* 0x00000040e5497824 */ /* 0x000fe400078e02c3 */
[----:B------:R-:W-:Y:S02]  /*1f00*/  IMAD.IADD R71, R53, 0x1, R71 ;  /* 0x0000000135477824 */ /* 0x000fe400078e0247 */
        /* <DEDUP_REMOVED lines=8> */
.L_x_3113:
[----:B0-----:R-:W0:Y:S01]  /*1f90*/  LDC R94, c[0x0][0x430] ;  /* 0x00010c00ff5e7b82 */ /* 0x001e220000000800 */
[----:B------:R-:W-:Y:S02]  /*1fa0*/  VIADD R26, R26, 0xffffffff ;  /* 0xffffffff1a1a7836 */ /* 0x000fe40000000000 */
[----:B------:R-:W-:Y:S02]  /*1fb0*/  IMAD.MOV.U32 R93, RZ, RZ, RZ ;  /* 0x000000ffff5d7224 */ /* 0x000fe400078e00ff */
[----:B--23--:R-:W-:-:S03]  /*1fc0*/  IMAD R8, R26, 0xa0, R73 ;  /* 0x000000a01a087824 */ /* 0x00cfc600078e0249 */
[----:B------:R-:W1:Y:S02]  /*1fd0*/  LDC R105, c[0x0][0x3f4] ;  /* 0x0000fd00ff697b82 */ /* 0x000e640000000800 */
[----:B------:R-:W-:Y:S02]  /*1fe0*/  ISETP.GE.AND P2, PT, R8, R25, PT ;  /* 0x000000190800720c */ /* 0x000fe40003f46270 */
[----:B------:R-:W-:Y:S02]  /*1ff0*/  IADD3 R11, R87, R8, RZ ;  /* 0x00000008570b7210 */ /* 0x000fe40007ffe0ff */
[----:B------:R-:W-:-:S03]  /*2000*/  ISETP.GT.OR P2, PT, R73, 0x9f, P2 ;  /* 0x0000009f4900780c */ /* 0x000fc60001744670 */
[----:B------:R-:W-:Y:S01]  /*2010*/  IMAD.MOV.U32 R9, RZ, RZ, R11 ;  /* 0x000000ffff097224 */ /* 0x000fe200078e000b */
[----:B0-----:R-:W-:-:S09]  /*2020*/  ISETP.NE.AND P3, PT, R94, 0x1, PT ;  /* 0x000000015e00780c */ /* 0x001fd20003f65270 */
        /* <DEDUP_REMOVED lines=20> */
[----:B------:R-:W-:Y:S05]  /*2170*/  YIELD ;  /* 0x0000000000007946 */ /* 0x000fea0003800000 */
[----:B-1----:R-:W-:Y:S01]  /*2180*/  ISETP.GE.AND P2, PT, R105, 0x1, PT ;  /* 0x000000016900780c */ /* 0x002fe20003f46270 */
[----:B------:R-:W-:Y:S01]  /*2190*/  BSSY B0, `(.L_x_3039) ;  /* 0x00006ce000007945 */ /* 0x000fe20003800000 */
[----:B------:R-:W-:Y:S01]  /*21a0*/  IADD3 R91, R5, 0x40, RZ ;  /* 0x00000040055b7810 */ /* 0x000fe20007ffe0ff */
[----:B------:R-:W-:-:S02]  /*21b0*/  IMAD R94, R94, R9, R11 ;  /* 0x000000095e5e7224 */ /* 0x000fc400078e020b */
[----:B------:R-:W-:Y:S02]  /*21c0*/  @P4 VIADD R91, R5, 0xffffffc0 ;  /* 0xffffffc0055b4836 */ /* 0x000fe40000000000 */
[C---:B------:R-:W-:Y:S02]  /*21d0*/  IMAD.IADD R92, R18.reuse, 0x1, R5 ;  /* 0x00000001125c7824 */ /* 0x040fe400078e0205 */
[----:B------:R-:W-:-:S04]  /*21e0*/  IMAD.IADD R91, R18, 0x1, R91 ;  /* 0x00000001125b7824 */ /* 0x000fc800078e025b */
        /* <DEDUP_REMOVED lines=15> */
[----:B------:R-:W-:Y:S01]  /*22e0*/  IMAD.IADD R5, R5, 0x1, R7 ;  /* 0x0000000105057824 */ /* 0x000fe200078e0207 */
[----:B------:R-:W-:Y:S01]  /*22f0*/  SHF.R.S32.HI R7, RZ, 0x1f, R26 ;  /* 0x0000001fff077819 */ /* 0x000fe2000001141a */
[----:B------:R-:W-:Y:S02]  /*2300*/  IMAD R9, R75, UR4, RZ ;  /* 0x000000044b097c24 */ /* 0x000fe4000f8e02ff */
[----:B------:R-:W-:-:S04]  /*2310*/  IMAD.WIDE.U32 R102, R190, UR4, R4 ;  /* 0x00000004be667c25 */ /* 0x000fc8000f8e0004 */
[----:B------:R-:W-:Y:S01]  /*2320*/  IMAD R9, R190, UR5, R9 ;  /* 0x00000005be097c24 */ /* 0x000fe2000f8e0209 */
[----:B------:R-:W-:Y:S01]  /*2330*/  ULDC.64 UR4, c[0x0][0x2e8] ;  /* 0x0000ba0000047ab9 */ /* 0x000fe20000000a00 */
[-C--:B------:R-:W-:Y:S01]  /*2340*/  IMAD R4, R71, R26.reuse, RZ ;  /* 0x0000001a47047224 */ /* 0x080fe200078e02ff */
[----:B------:R-:W-:Y:S01]  /*2350*/  IADD3 R101, P2, R102, UR4, RZ ;  /* 0x0000000466657c10 */ /* 0x000fe2000ff5e0ff */
[----:B------:R-:W-:Y:S01]  /*2360*/  ULDC.U8 UR4, c[0x0][0x410] ;  /* 0x0001040000047ab9 */ /* 0x000fe20000000000 */
[----:B------:R-:W-:Y:S02]  /*2370*/  IMAD R5, R70, R26, RZ ;  /* 0x0000001a46057224 */ /* 0x000fe400078e02ff */
[----:B------:R-:W-:Y:S01]  /*2380*/  IADD3.X R102, R103, UR5, R9, P2, !PT ;  /* 0x0000000567667c10 */ /* 0x000fe200097fe409 */
[C---:B------:R-:W-:Y:S01]  /*2390*/  IMAD R11, R7.reuse, R52, R4 ;  /* 0x00000034070b7224 */ /* 0x040fe200078e0204 */
[----:B------:R-:W-:Y:S01]  /*23a0*/  ISETP.NE.AND P2, PT, RZ, UR4, PT ;  /* 0x00000004ff007c0c */ /* 0x000fe2000bf45270 */
[----:B------:R-:W-:-:S02]  /*23b0*/  IMAD R13, R7, R58, R5 ;  /* 0x0000003a070d7224 */ /* 0x000fc400078e0205 */
[----:B------:R-:W-:-:S04]  /*23c0*/  IMAD.WIDE.U32 R4, R52, R26, RZ ;  /* 0x0000001a34047225 */ /* 0x000fc800078e00ff */
[----:B------:R-:W-:Y:S01]  /*23d0*/  IMAD.WIDE.U32 R6, R58, R26, RZ ;  /* 0x0000001a3a067225 */ /* 0x000fe200078e00ff */
[----:B------:R-:W-:-:S03]  /*23e0*/  IADD3 R88, R5, R11, RZ ;  /* 0x0000000b05587210 */ /* 0x000fc60007ffe0ff */
        /* <DEDUP_REMOVED lines=33> */
.L_x_3043:
[----:B------:R-:W-:Y:S05]  /*2600*/  BSYNC B1 ;  /* 0x0000000000017941 */ /* 0x000fea0003800000 */
.L_x_3042:
        /* <DEDUP_REMOVED lines=26> */
.L_x_3045:
[----:B------:R-:W-:Y:S05]  /*27b0*/  BSYNC B1 ;  /* 0x0000000000017941 */ /* 0x000fea0003800000 */
.L_x_3044:
        /* <DEDUP_REMOVED lines=22> */
.L_x_3047:
[----:B------:R-:W-:Y:S05]  /*2920*/  BSYNC B1 ;  /* 0x0000000000017941 */ /* 0x000fea0003800000 */
.L_x_3046:
[----:B------:R-:W-:Y:S01]  /*2930*/  ISETP.NE.AND P5, PT, R198, 0x3, PT ;  /* 0x00000003c600780c */ /* 0x000fe20003fa5270 */
[----:B------:R-:W-:Y:S01]  /*2940*/  IMAD.MOV.U32 R119, RZ, RZ, R46 ;  /* 0x000000ffff777224 */ /* 0x000fe200078e002e */
[----:B------:R-:W-:Y:S01]  /*2950*/  MOV R114, R42 ;  /* 0x0000002a00727202 */ /* 0x000fe20000000f00 */
[----:B-----5:R-:W-:Y:S01]  /*2960*/  IMAD.MOV.U32 R109, RZ, RZ, R34 ;  /* 0x000000ffff6d7224 */ /* 0x020fe200078e0022 */
        /* <DEDUP_REMOVED lines=9> */
.L_x_3048:
[----:B------:R-:W-:Y:S01]  /*2a00*/  IMAD R88, R192, 0x8, R18 ;  /* 0x00000008c0587824 */ /* 0x000fe200078e0212 */
[----:B------:R-:W-:Y:S01]  /*2a10*/  SHF.L.U32 R100, R199, 0x1f, RZ ;  /* 0x0000001fc7647819 */ /* 0x000fe200000006ff */
[----:B------:R-:W-:Y:S03]  /*2a20*/  BSSY B1, `(.L_x_3049) ;  /* 0x0000003000017945 */ /* 0x000fe60003800000 */
[----:B------:R-:W1:Y:S02]  /*2a30*/  SYNCS.PHASECHK.TRANS64.TRYWAIT P6, [R88+URZ+0x22890], R100 ;  /* 0x02289064580075a7 */ /* 0x000e6400080c017f */
[----:B-1----:R-:W-:Y:S05]  /*2a40*/  @!P6 BRA `(.L_x_3050) ;  /* 0x0000022800f4e947 */ /* 0x002fea0003800000 */
.L_x_3343:
[----:B------:R-:W-:Y:S05]  /*2a50*/  BSYNC B1 ;  /* 0x0000000000017941 */ /* 0x000fea0003800000 */
.L_x_3049:
[----:B------:R-:W-:-:S03]  /*2a60*/  UMOV UR4, 0xffffffff ;  /* 0xffffffff00047882 */ /* 0x000fc60000000000 */
[----:B------:R-:W-:Y:S05]  /*2a70*/  BRA.DIV UR4, `(.L_x_3051) ;  /* 0x0000022a04fc7947 */ /* 0x000fea000b800000 */
[----:B------:R2:W3:Y:S04]  /*2a80*/  SHFL.IDX PT, R103, R102, RZ, 0x1c1f ;  /* 0x001c1fff66677589 */ /* 0x0004e800000e0000 */
[----:B------:R2:W4:Y:S02]  /*2a90*/  SHFL.IDX PT, R14, R101, RZ, 0x1c1f ;  /* 0x001c1fff650e7589 */ /* 0x00052400000e0000 */
.L_x_3347:
        /* <DEDUP_REMOVED lines=13> */
[----:B------:R-:W-:Y:S02]  /*2b70*/  SHF.R.U32.HI R115, RZ, 0x10, R99 ;  /* 0x00000010ff737819 */ /* 0x000fe40000011663 */
[----:B------:R-:W-:Y:S01]  /*2b80*/  LOP3.LUT R46, R99, 0xff0000ff, RZ, 0xc0, !PT ;  /* 0xff0000ff632e7812 */ /* 0x000fe200078ec0ff */
[----:B------:R-:W-:Y:S01]  /*2b90*/  IMAD.SHL.U32 R15, R15, 0x100, RZ ;  /* 0x000001000f0f7824 */ /* 0x000fe200078e00ff */
[----:B------:R-:W-:Y:S02]  /*2ba0*/  SHF.L.U32 R13, R13, 0x8, RZ ;  /* 0x000000080d0d7819 */ /* 0x000fe400000006ff */
[----:B------:R-:W-:-:S02]  /*2bb0*/  SHF.R.U32.HI R99, RZ, 0x10, R47 ;  /* 0x00000010ff637819 */ /* 0x000fc4000001162f */
[----:B------:R-:W-:Y:S02]  /*2bc0*/  LOP3.LUT R98, R47, 0xff0000ff, RZ, 0xc0, !PT ;  /* 0xff0000ff2f627812 */ /* 0x000fe400078ec0ff */
        /* <DEDUP_REMOVED lines=94> */
.L_x_3057:
[----:B------:R-:W-:Y:S05]  /*31b0*/  BSYNC B3 ;  /* 0x0000000000037941 */ /* 0x000fea0003800000 */
.L_x_3056:
[----:B0-----:R0:W-:Y:S02]  /*31c0*/  ST.E.128 desc[UR60][R10.64], R4 ;  /* 0x000000040a007985 */ /* 0x0011e4000c101d3c */
.L_x_3055:
[----:B------:R-:W-:Y:S05]  /*31d0*/  BSYNC B2 ;  /* 0x0000000000027941 */ /* 0x000fea0003800000 */
.L_x_3054:
        /* <DEDUP_REMOVED lines=10> */
[--C-:B------:R-:W-:Y:S02]  /*3280*/  SHF.R.U32.HI R42, RZ, 0x8, R43.reuse ;  /* 0x00000008ff2a7819 */ /* 0x100fe4000001162b */
[----:B------:R-:W-:Y:S01]  /*3290*/  MOV R14, R7 ;  /* 0x00000007000e7202 */ /* 0x000fe20000000f00 */
[----:B------:R-:W-:Y:S01]  /*32a0*/  IMAD.SHL.U32 R7, R46, 0x100, RZ ;  /* 0x000001002e077824 */ /* 0x000fe200078e00ff */
[----:B------:R-:W-:Y:S01]  /*32b0*/  LOP3.LUT R12, R45, 0xff0000ff, RZ, 0xc0, !PT ;  /* 0xff0000ff2d0c7812 */ /* 0x000fe200078ec0ff */
[----:B------:R-:W-:Y:S01]  /*32c0*/  IMAD.SHL.U32 R6, R42, 0x100, RZ ;  /* 0x000001002a067824 */ /* 0x000fe200078e00ff */
[----:B------:R-:W-:Y:S02]  /*32d0*/  SHF.R.U32.HI R44, RZ, 0x10, R43 ;  /* 0x00000010ff2c7819 */ /* 0x000fe4000001162b */
[----:B------:R-:W-:-:S02]  /*32e0*/  SHF.R.U32.HI R45, RZ, 0x10, R45 ;  /* 0x00000010ff2d7819 */ /* 0x000fc4000001162d */
[----:B------:R-:W-:Y:S01]  /*32f0*/  LOP3.LUT R15, R43, 0xff0000ff, RZ, 0xc0, !PT ;  /* 0xff0000ff2b0f7812 */ /* 0x000fe200078ec0ff */
[----:B------:R-:W-:Y:S01]  /*3300*/  IMAD.U32 R44, R44, 0x10000, RZ ;  /* 0x000100002c2c7824 */ /* 0x000fe200078e00ff */
[----:B------:R-:W-:Y:S01]  /*3310*/  LOP3.LUT R7, R12, 0xff00, R7, 0xf8, !PT ;  /* 0x0000ff000c077812 */ /* 0x000fe200078ef807 */
[----:B------:R-:W-:Y:S01]  /*3320*/  IMAD.U32 R12, R45, 0x10000, RZ ;  /* 0x000100002d0c7824 */ /* 0x000fe200078e00ff */
[----:B------:R-:W-:Y:S02]  /*3330*/  LOP3.LUT R15, R15, 0xff00, R6, 0xf8, !PT ;  /* 0x0000ff000f0f7812 */ /* 0x000fe400078ef806 */
        /* <DEDUP_REMOVED lines=91> */
.L_x_3059:
[----:B------:R-:W-:Y:S05]  /*38f0*/  BSYNC B2 ;  /* 0x0000000000027941 */ /* 0x000fea0003800000 */
.L_x_3058:
[----:B0-----:R0:W-:Y:S02]  /*3900*/  ST.E.128 desc[UR60][R10.64], R4 ;  /* 0x000000040a007985 */ /* 0x0011e4000c101d3c */
.L_x_3053:
[----:B------:R-:W-:Y:S05]  /*3910*/  BSYNC B1 ;  /* 0x0000000000017941 */ /* 0x000fea0003800000 */
.L_x_3052:
[----:B------:R-:W-:-:S03]  /*3920*/  UMOV UR4, 0xffffffff ;  /* 0xffffffff00047882 */ /* 0x000fc60000000000 */
[----:B------:R-:W-:Y:S05]  /*3930*/  BRA.DIV UR4, `(.L_x_3060) ;  /* 0x0000021e04947947 */ /* 0x000fea000b800000 */
[----:B------:R0:W0:Y:S04]  /*3940*/  SHFL.IDX PT, R43, R102, 0x1, 0x1c1f ;  /* 0x003c1f00662b7f89 */ /* 0x00002800000e0000 */
[----:B----4-:R4:W0:Y:S02]  /*3950*/  SHFL.IDX PT, R14, R101, 0x1, 0x1c1f ;  /* 0x003c1f00650e7f89 */ /* 0x01082400000e0000 */
.L_x_3351:
        /* <DEDUP_REMOVED lines=20> */
[----:B------:R-:W-:-:S02]  /*3aa0*/  LOP3.LUT R7, R12, 0xff00, R7, 0xf8, !PT ;  /* 0x0000ff000c077812 */ /* 0x000fc400078ef807 */
[----:B------:R-:W-:Y:S01]  /*3ab0*/  SHF.L.U32 R12, R40, 0x10, RZ ;  /* 0x00000010280c7819 */ /* 0x000fe200000006ff */
[----:B------:R-:W-:Y:S01]  /*3ac0*/  IMAD.U32 R41, R41, 0x10000, RZ ;  /* 0x0001000029297824 */ /* 0x000fe200078e00ff */
[----:B------:R-:W-:Y:S02]  /*3ad0*/  LOP3.LUT R38, R38, 0xff00, R39, 0xf8, !PT ;  /* 0x0000ff0026267812 */ /* 0x000fe400078ef827 */
        /* <DEDUP_REMOVED lines=44> */
[----:B---3--:R-:W-:Y:S01]  /*3da0*/  F2FP.SATFINITE.E4M3.F32.PACK_AB_MERGE_C R103, R42, R39, RZ ;  /* 0x000000272a67723e */ /* 0x008fe200048070ff */
        /* <DEDUP_REMOVED lines=45> */
.L_x_3066:
[----:B------:R-:W-:Y:S05]  /*4080*/  BSYNC B3 ;  /* 0x0000000000037941 */ /* 0x000fea0003800000 */
.L_x_3065:
[----:B0-----:R0:W-:Y:S02]  /*4090*/  ST.E.128 desc[UR60][R10.64], R4 ;  /* 0x000000040a007985 */ /* 0x0011e4000c101d3c */
.L_x_3064:
[----:B------:R-:W-:Y:S05]  /*40a0*/  BSYNC B2 ;  /* 0x0000000000027941 */ /* 0x000fea0003800000 */
.L_x_3063:
        /* <DEDUP_REMOVED lines=113> */
.L_x_3068:
[----:B------:R-:W-:Y:S05]  /*47c0*/  BSYNC B2 ;  /* 0x0000000000027941 */ /* 0x000fea0003800000 */
.L_x_3067:
[----:B0-----:R0:W-:Y:S02]  /*47d0*/  ST.E.128 desc[UR60][R10.64], R4 ;  /* 0x000000040a007985 */ /* 0x0011e4000c101d3c */
.L_x_3062:
[----:B------:R-:W-:Y:S05]  /*47e0*/  BSYNC B1 ;  /* 0x0000000000017941 */ /* 0x000fea0003800000 */
.L_x_3061:
[----:B------:R-:W-:-:S03]  /*47f0*/  UMOV UR4, 0xffffffff ;  /* 0xffffffff00047882 */ /* 0x000fc60000000000 */
[----:B------:R-:W-:Y:S05]  /*4800*/  BRA.DIV UR4, `(.L_x_3069) ;  /* 0x0000021204287947 */ /* 0x000fea000b800000 */
[----:B------:R1:W1:Y:S04]  /*4810*/  SHFL.IDX PT, R35, R102, 0x2, 0x1c1f ;  /* 0x005c1f0066237f89 */ /* 0x00026800000e0000 */
[----:B0-----:R0:W0:Y:S02]  /*4820*/  SHFL.IDX PT, R14, R101, 0x2, 0x1c1f ;  /* 0x005c1f00650e7f89 */ /* 0x00102400000e0000 */
.L_x_3355:
[----:B------:R-:W-:Y:S05]  /*4830*/  @P4 BRA `(.L_x_3070) ;  /* 0x00000044008c4947 */ /* 0x000fea0003800000 */
[----:B------:R-:W-:Y:S04]  /*4840*/  BSSY B1, `(.L_x_3071) ;  /* 0x0000072000017945 */ /* 0x000fe80003800000 */
[----:B------:R-:W-:Y:S05]  /*4850*/  @P1 BRA `(.L_x_3072) ;  /* 0x0000000400c01947 */ /* 0x000fea0003800000 */
[----:B------:R2:W2:Y:S01]  /*4860*/  LDS.128 R4, [R92+0x1c400] ;  /* 0x01c400005c047984 */ /* 0x0004a20000000c00 */
[----:B0-----:R-:W-:Y:S01]  /*4870*/  IADD3 R10, P2, R16, R14, RZ ;  /* 0x0000000e100a7210 */ /* 0x001fe20007f5e0ff */
[----:B------:R-:W-:Y:S04]  /*4880*/  BSSY B2, `(.L_x_3073) ;  /* 0x000006c000027945 */ /* 0x000fe80003800000 */
[----:B-1----:R-:W-:Y:S01]  /*4890*/  IMAD.X R11, R35, 0x1, R17, P2 ;  /* 0x00000001230b7824 */ /* 0x002fe200010e0611 */
[----:B------:R-:W-:-:S13]  /*48a0*/  ISETP.GE.AND P2, PT, R22, R105, PT ;  /* 0x000000691600720c */ /* 0x000fda0003f46270 */
[----:B------:R-:W-:Y:S05]  /*48b0*/  @P2 BRA `(.L_x_3074) ;  /* 0x0000000400a02947 */ /* 0x000fea0003800000 */
[----:B------:R-:W-:Y:S01]  /*48c0*/  SHF.R.U32.HI R12, RZ, 0x8, R33 ;  /* 0x00000008ff0c7819 */ /* 0x000fe20000011621 */
[----:B--2---:R-:W-:Y:S01]  /*48d0*/  IMAD.MOV.U32 R15, RZ, RZ, R7 ;  /* 0x000000ffff0f7224 */ /* 0x004fe200078e0007 */
[----:B------:R-:W-:Y:S02]  /*48e0*/  SHF.R.U32.HI R34, RZ, 0x8, R31 ;  /* 0x00000008ff227819 */ /* 0x000fe4000001161f */
[----:B------:R-:W-:Y:S01]  /*48f0*/  SHF.R.U32.HI R32, RZ, 0x10, R33 ;  /* 0x00000010ff207819 */ /* 0x000fe20000011621 */
[----:B------:R-:W-:Y:S01]  /*4900*/  IMAD.SHL.U32 R7, R12, 0x100, RZ ;  /* 0x000001000c077824 */ /* 0x000fe200078e00ff */
[----:B------:R-:W-:Y:S02]  /*4910*/  LOP3.LUT R30, R33, 0xff0000ff, RZ, 0xc0, !PT ;  /* 0xff0000ff211e7812 */ /* 0x000fe400078ec0ff */
[----:B------:R-:W-:Y:S01]  /*4920*/  MOV R13, R6 ;  /* 0x00000006000d7202 */ /* 0x000fe20000000f00 */
[----:B------:R-:W-:Y:S01]  /*4930*/  IMAD.SHL.U32 R6, R34, 0x100, RZ ;  /* 0x0000010022067824 */ /* 0x000fe200078e00ff */
[----:B------:R-:W-:-:S02]  /*4940*/  SHF.R.U32.HI R36, RZ, 0x10, R31 ;  /* 0x00000010ff247819 */ /* 0x000fc4000001161f */
        /* <DEDUP_REMOVED lines=82> */
[C---:B------:R-:W-:Y:S01]  /*4e70*/  FMUL.FTZ R36, R4.reuse, R36 ;  /* 0x0000002404247220 */ /* 0x040fe20000410000 */
        /* <DEDUP_REMOVED lines=11> */
[----:B------:R-:W-:-:S07]  /*4f30*/  F2FP.SATFINITE.E4M3.F32.PACK_AB_MERGE_C R7, R15, R30, R33 ;  /* 0x0000001e0f07723e */ /* 0x000fce0004807021 */
.L_x_3074:
[----:B------:R-:W-:Y:S05]  /*4f40*/  BSYNC B2 ;  /* 0x0000000000027941 */ /* 0x000fea0003800000 */
.L_x_3073:
[----:B--2---:R0:W-:Y:S02]  /*4f50*/  ST.E.128 desc[UR60][R10.64], R4 ;  /* 0x000000040a007985 */ /* 0x0041e4000c101d3c */
.L_x_3072:
[----:B------:R-:W-:Y:S05]  /*4f60*/  BSYNC B1 ;  /* 0x0000000000017941 */ /* 0x000fea0003800000 */
.L_x_3071:
[----:B------:R-:W-:-:S13]  /*4f70*/  ISETP.NE.AND P2, PT, R89, RZ, PT ;  /* 0x000000ff5900720c */ /* 0x000fda0003f45270 */
[----:B------:R-:W-:Y:S05]  /*4f80*/  @P2 BRA `(.L_x_3070) ;  /* 0x0000003c00b82947 */ /* 0x000fea0003800000 */
[----:B0-----:R0:W0:Y:S01]  /*4f90*/  LDS.128 R4, [R91+0x1c400] ;  /* 0x01c400005b047984 */ /* 0x0010220000000c00 */
[----:B------:R-:W-:Y:S01]  /*4fa0*/  IADD3 R14, P2, R19, R14, RZ ;  /* 0x0000000e130e7210 */ /* 0x000fe20007f5e0ff */
[----:B------:R-:W-:Y:S04]  /*4fb0*/  BSSY B1, `(.L_x_3075) ;  /* 0x000006d000017945 */ /* 0x000fe80003800000 */
[----:B-1----:R-:W-:Y:S01]  /*4fc0*/  IMAD.X R15, R35, 0x1, R194, P2 ;  /* 0x00000001230f7824 */ /* 0x002fe200010e06c2 */
[----:B------:R-:W-:-:S13]  /*4fd0*/  ISETP.GE.AND P2, PT, R196, R105, PT ;  /* 0x00000069c400720c */ /* 0x000fda0003f46270 */
[----:B------:R-:W-:Y:S05]  /*4fe0*/  @P2 BRA `(.L_x_3076) ;  /* 0x0000000400a42947 */ /* 0x000fea0003800000 */
[----:B------:R-:W-:Y:S02]  /*4ff0*/  SHF.R.U32.HI R30, RZ, 0x8, R9 ;  /* 0x00000008ff1e7819 */ /* 0x000fe40000011609 */
[----:B------:R-:W-:Y:S02]  /*5000*/  SHF.R.U32.HI R12, RZ, 0x8, R29 ;  /* 0x00000008ff0c7819 */ /* 0x000fe4000001161d */
[----:B------:R-:W-:Y:S02]  /*5010*/  LOP3.LUT R8, R9, 0xff0000ff, RZ, 0xc0, !PT ;  /* 0xff0000ff09087812 */ /* 0x000fe400078ec0ff */
[----:B------:R-:W-:Y:S01]  /*5020*/  SHF.R.U32.HI R13, RZ, 0x10, R9 ;  /* 0x00000010ff0d7819 */ /* 0x000fe20000011609 */
[----:B0-----:R-:W-:Y:S01]  /*5030*/  IMAD.MOV.U32 R9, RZ, RZ, R6 ;  /* 0x000000ffff097224 */ /* 0x001fe200078e0006 */
[----:B------:R-:W-:Y:S01]  /*5040*/  MOV R10, R7 ;  /* 0x00000007000a7202 */ /* 0x000fe20000000f00 */
[----:B------:R-:W-:Y:S01]  /*5050*/  IMAD.SHL.U32 R7, R30, 0x100, RZ ;  /* 0x000001001e077824 */ /* 0x000fe200078e00ff */
        /* <DEDUP_REMOVED lines=98> */
.L_x_3076:
[----:B------:R-:W-:Y:S05]  /*5680*/  BSYNC B1 ;  /* 0x0000000000017941 */ /* 0x000fea0003800000 */
.L_x_3075:
[----:B0-----:R0:W-:Y:S01]  /*5690*/  ST.E.128 desc[UR60][R14.64], R4 ;  /* 0x000000040e007985 */ /* 0x0011e2000c101d3c */
[----:B------:R-:W-:Y:S05]  /*56a0*/  BRA `(.L_x_3070) ;  /* 0x0000003400f07947 */ /* 0x000fea0003800000 */
.L_x_3041:
[C---:B------:R-:W-:Y:S01]  /*56b0*/  VIADD R8, R195.reuse, 0x40 ;  /* 0x00000040c3087836 */ /* 0x040fe20000000000 */
        /* <DEDUP_REMOVED lines=44> */
[----:B------:R-:W-:Y:S02]  /*5980*/  CS2R R6, SRZ ;  /* 0x0000000000067805 */ /* 0x000fe4000001ff00 */
[----:B------:R-:W-:-:S02]  /*5990*/  @!P2 IADD3.X R11, R4, R11, RZ, P5, !PT ;  /* 0x0000000b040ba210 */ /* 0x000fc40002ffe4ff */
[----:B------:R-:W-:-:S03]  /*59a0*/  CS2R R4, SRZ ;  /* 0x0000000000047805 */ /* 0x000fc6000001ff00 */
        /* <DEDUP_REMOVED lines=12> */
[----:B-----5:R-:W-:Y:S01]  /*5a70*/  IMAD.MOV.U32 R107, RZ, RZ, R46 ;  /* 0x000000ffff6b7224 */ /* 0x020fe200078e002e */
[----:B------:R-:W-:Y:S01]  /*5a80*/  MOV R105, R44 ;  /* 0x0000002c00697202 */ /* 0x000fe20000000f00 */
[----:B------:R-:W-:Y:S02]  /*5a90*/  IMAD.MOV.U32 R116, RZ, RZ, R6 ;  /* 0x000000ffff747224 */ /* 0x000fe400078e0006 */
[----:B------:R-:W-:Y:S02]  /*5aa0*/  IMAD.MOV.U32 R118, RZ, RZ, R4 ;  /* 0x000000ffff767224 */ /* 0x000fe400078e0004 */
[----:B------:R-:W-:Y:S01]  /*5ab0*/  IMAD.MOV.U32 R110, RZ, RZ, R34 ;  /* 0x000000ffff6e7224 */ /* 0x000fe200078e0022 */
[----:B------:R-:W-:Y:S01]  /*5ac0*/  MOV R112, R32 ;  /* 0x0000002000707202 */ /* 0x000fe20000000f00 */
[----:B------:R-:W-:Y:S06]  /*5ad0*/  @!P5 BRA `(.L_x_3077) ;  /* 0x000000000004d947 */ /* 0x000fec0003800000 */
[----:B------:R-:W-:Y:S01]  /*5ae0*/  BPT.TRAP 0x1 ;  /* 0x000000040000795c */ /* 0x000fe20000300000 */
.L_x_3077:
[----:B------:R-:W-:Y:S01]  /*5af0*/  IMAD R88, R192, 0x8, R18 ;  /* 0x00000008c0587824 */ /* 0x000fe200078e0212 */
[----:B------:R-:W-:Y:S01]  /*5b00*/  SHF.L.U32 R100, R199, 0x1f, RZ ;  /* 0x0000001fc7647819 */ /* 0x000fe200000006ff */
[----:B------:R-:W0:Y:S01]  /*5b10*/  LDC R103, c[0x0][0x2f4] ;  /* 0x0000bd00ff677b82 */ /* 0x000e220000000800 */
[----:B------:R-:W-:Y:S02]  /*5b20*/  BSSY B1, `(.L_x_3078) ;  /* 0x0000003000017945 */ /* 0x000fe40003800000 */
[----:B------:R-:W1:Y:S02]  /*5b30*/  SYNCS.PHASECHK.TRANS64.TRYWAIT P3, [R88+URZ+0x22890], R100 ;  /* 0x02289064580075a7 */ /* 0x000e64000806017f */
[----:B-1----:R-:W-:Y:S05]  /*5b40*/  @!P3 BRA `(.L_x_3079) ;  /* 0x000001fc00a0b947 */ /* 0x002fea0003800000 */
.L_x_3356:
[----:B------:R-:W-:Y:S05]  /*5b50*/  BSYNC B1 ;  /* 0x0000000000017941 */ /* 0x000fea0003800000 */
.L_x_3078:
[----:B------:R-:W-:Y:S01]  /*5b60*/  UMOV UR4, 0xffffffff ;  /* 0xffffffff00047882 */ /* 0x000fe20000000000 */
[----:B0-----:R-:W-:Y:S02]  /*5b70*/  IMAD.IADD R111, R103, 0x1, -R72 ;  /* 0x00000001676f7824 */ /* 0x001fe400078e0a48 */
[----:B------:R-:W-:Y:S05]  /*5b80*/  BRA.DIV UR4, `(.L_x_3080) ;  /* 0x000001fe04a47947 */ /* 0x000fea000b800000 */
[----:B------:R0:W2:Y:S04]  /*5b90*/  SHFL.IDX PT, R104, R102, RZ, 0x1c1f ;  /* 0x001c1fff66687589 */ /* 0x0000a800000e0000 */
[----:B------:R0:W3:Y:S02]  /*5ba0*/  SHFL.IDX PT, R106, R101, RZ, 0x1c1f ;  /* 0x001c1fff656a7589 */ /* 0x0000e400000e0000 */
.L_x_3360:
        /* <DEDUP_REMOVED lines=12> */
[----:B------:R-:W-:-:S05]  /*5c70*/  LOP3.LUT R9, R9, R76, RZ, 0x3c, !PT ;  /* 0x0000004c09097212 */ /* 0x000fca00078e3cff */
[----:B------:R-:W-:Y:S02]  /*5c80*/  IMAD.IADD R11, R204, 0x1, R9 ;  /* 0x00000001cc0b7824 */ /* 0x000fe400078e0209 */
[C---:B------:R-:W-:Y:S02]  /*5c90*/  IMAD R9, R192.reuse, 0x5000, R60 ;  /* 0x00005000c0097824 */ /* 0x040fe400078e023c */
[----:B------:R-:W-:-:S03]  /*5ca0*/  IMAD R11, R192, 0x5000, R11 ;  /* 0x00005000c00b7824 */ /* 0x000fc600078e020b */
[C---:B------:R-:W-:Y:S01]  /*5cb0*/  IADD3 R9, R18.reuse, R9, RZ ;  /* 0x0000000912097210 */ /* 0x040fe20007ffe0ff */
[----:B------:R-:W-:-:S05]  /*5cc0*/  IMAD.IADD R12, R18, 0x1, R11 ;  /* 0x00000001120c7824 */ /* 0x000fca00078e020b */
[----:B------:R-:W2:Y:S04]  /*5cd0*/  LDS.128 R8, [R9+0x18400] ;  /* 0x0184000009087984 */ /* 0x000ea80000000c00 */
[----:B------:R-:W3:Y:S01]  /*5ce0*/  LDS.128 R12, [R12+0x18400] ;  /* 0x018400000c0c7984 */ /* 0x000ee20000000c00 */
[----:B------:R-:W-:Y:S05]  /*5cf0*/  @P2 BRA `(.L_x_3084) ;  /* 0x0000000c003c2947 */ /* 0x000fea0003800000 */
[----:B------:R-:W-:Y:S01]  /*5d00*/  SHF.R.U32.HI R128, RZ, 0x8, R5 ;  /* 0x00000008ff807819 */ /* 0x000fe20000011605 */
[----:B--2---:R-:W-:Y:S01]  /*5d10*/  IMAD.MOV.U32 R28, RZ, RZ, R8 ;  /* 0x000000ffff1c7224 */ /* 0x004fe200078e0008 */
[----:B------:R-:W-:Y:S02]  /*5d20*/  SHF.R.U32.HI R121, RZ, 0x8, R31 ;  /* 0x00000008ff797819 */ /* 0x000fe4000001161f */
[----:B------:R-:W-:Y:S02]  /*5d30*/  LOP3.LUT R4, R5, 0xff0000ff, RZ, 0xc0, !PT ;  /* 0xff0000ff05047812 */ /* 0x000fe400078ec0ff */
[----:B------:R-:W-:Y:S01]  /*5d40*/  SHF.R.U32.HI R125, RZ, 0x10, R5 ;  /* 0x00000010ff7d7819 */ /* 0x000fe20000011605 */
[----:B------:R-:W-:Y:S01]  /*5d50*/  IMAD.SHL.U32 R5, R128, 0x100, RZ ;  /* 0x0000010080057824 */ /* 0x000fe200078e00ff */
[----:B------:R-:W-:Y:S01]  /*5d60*/  SHF.R.U32.HI R122, RZ, 0x8, R29 ;  /* 0x00000008ff7a7819 */ /* 0x000fe2000001161d */
[----:B------:R-:W-:Y:S01]  /*5d70*/  IMAD.SHL.U32 R121, R121, 0x100, RZ ;  /* 0x0000010079797824 */ /* 0x000fe200078e00ff */
[----:B------:R-:W-:-:S02]  /*5d80*/  SHF.R.U32.HI R123, RZ, 0x8, R7 ;  /* 0x00000008ff7b7819 */ /* 0x000fc40000011607 */
[----:B------:R-:W-:Y:S02]  /*5d90*/  LOP3.LUT R30, R29, 0xff0000ff, RZ, 0xc0, !PT ;  /* 0xff0000ff1d1e7812 */ /* 0x000fe400078ec0ff */
[----:B------:R-:W-:Y:S02]  /*5da0*/  SHF.R.U32.HI R124, RZ, 0x10, R29 ;  /* 0x00000010ff7c7819 */ /* 0x000fe4000001161d */
[----:B------:R-:W-:Y:S02]  /*5db0*/  LOP3.LUT R120, R31, 0xff0000ff, RZ, 0xc0, !PT ;  /* 0xff0000ff1f787812 */ /* 0x000fe400078ec0ff */
[----:B------:R-:W-:Y:S01]  /*5dc0*/  SHF.R.U32.HI R126, RZ, 0x10, R31 ;  /* 0x00000010ff7e7819 */ /* 0x000fe2000001161f */
[----:B---3--:R-:W-:Y:S01]  /*5dd0*/  IMAD.MOV.U32 R31, RZ, RZ, R12 ;  /* 0x000000ffff1f7224 */ /* 0x008fe200078e000c */
[----:B------:R-:W-:Y:S01]  /*5de0*/  SHF.L.U32 R29, R122, 0x8, RZ ;  /* 0x000000087a1d7819 */ /* 0x000fe200000006ff */
[----:B------:R-:W-:Y:S01]  /*5df0*/  IMAD.U32 R124, R124, 0x10000, RZ ;  /* 0x000100007c7c7824 */ /* 0x000fe200078e00ff */
[----:B------:R-:W-:Y:S01]  /*5e00*/  LOP3.LUT R6, R7, 0xff0000ff, RZ, 0xc0, !PT ;  /* 0xff0000ff07067812 */ /* 0x000fe200078ec0ff */
[----:B------:R-:W-:Y:S01]  /*5e10*/  IMAD.U32 R126, R126, 0x10000, RZ ;  /* 0x000100007e7e7824 */ /* 0x000fe200078e00ff */
[----:B------:R-:W-:Y:S01]  /*5e20*/  SHF.R.U32.HI R127, RZ, 0x10, R7 ;  /* 0x00000010ff7f7819 */ /* 0x000fe20000011607 */
[----:B------:R-:W-:Y:S01]  /*5e30*/  IMAD.SHL.U32 R7, R123, 0x100, RZ ;  /* 0x000001007b077824 */ /* 0x000fe200078e00ff */
[----:B------:R-:W-:Y:S01]  /*5e40*/  LOP3.LUT R4, R4, 0xff00, R5, 0xf8, !PT ;  /* 0x0000ff0004047812 */ /* 0x000fe200078ef805 */
[----:B------:R-:W-:Y:S01]  /*5e50*/  IMAD.U32 R5, R125, 0x10000, RZ ;  /* 0x000100007d057824 */ /* 0x000fe200078e00ff */
[----:B------:R-:W-:-:S02]  /*5e60*/  LOP3.LUT R123, R30, 0xff00, R29, 0xf8, !PT ;  /* 0x0000ff001e7b7812 */ /* 0x000fc400078ef81d */
[----:B------:R-:W-:Y:S02]  /*5e70*/  LOP3.LUT R125, R120, 0xff00, R121, 0xf8, !PT ;  /* 0x0000ff00787d7812 */ /* 0x000fe400078ef879 */
        /* <DEDUP_REMOVED lines=69> */
[----:B------:R-:W-:Y:S01]  /*62d0*/  FFMA.FTZ R135, R30, R29, R119 ;  /* 0x0000001d1e877223 */ /* 0x000fe20000010077 */
[----:B------:R-:W-:Y:S01]  /*62e0*/  F2FP.F16.E4M3.UNPACK_B R116, R116 ;  /* 0x00000074ff74723e */ /* 0x000fe200020006ff */
[----:B------:R-:W-:Y:S01]  /*62f0*/  HADD2.F32 R14, -RZ, R10.H0_H0 ;  /* 0x2000000aff0e7230 */ /* 0x000fe20000004100 */
[----:B------:R-:W-:Y:S01]  /*6300*/  F2FP.SATFINITE.E4M3.F32.PACK_AB_MERGE_C R8, R127, R8, RZ ;  /* 0x000000087f08723e */ /* 0x000fe200048070ff */
[--C-:B------:R-:W-:Y:S01]  /*6310*/  HADD2.F32 R29, -RZ, R28.reuse.H0_H0 ;  /* 0x2000001cff1d7230 */ /* 0x100fe20000004100 */
[----:B------:R-:W-:Y:S01]  /*6320*/  F2FP.SATFINITE.E4M3.F32.PACK_AB_MERGE_C R135, R135, R120, RZ ;  /* 0x000000788787723e */ /* 0x000fe200048070ff */
[----:B------:R-:W-:Y:S01]  /*6330*/  HADD2.F32 R117, -RZ, R117.H1_H1 ;  /* 0x30000075ff757230 */ /* 0x000fe20000004100 */
[----:B------:R-:W-:Y:S01]  /*6340*/  F2FP.SATFINITE.E4M3.F32.PACK_AB_MERGE_C R8, R122, R123, R8 ;  /* 0x0000007b7a08723e */ /* 0x000fe20004807008 */
[----:B------:R-:W-:-:S02]  /*6350*/  HADD2.F32 R28, -RZ, R28.H1_H1 ;  /* 0x3000001cff1c7230 */ /* 0x000fc40000004100 */
[CC--:B------:R-:W-:Y:S01]  /*6360*/  FMUL.FTZ R119, R29.reuse, R118.reuse ;  /* 0x000000761d777220 */ /* 0x0c0fe20000410000 */
[----:B------:R-:W-:Y:S02]  /*6370*/  HADD2.F32 R30, -RZ, R116.H0_H0 ;  /* 0x20000074ff1e7230 */ /* 0x000fe40000004100 */
[----:B------:R-:W-:Y:S01]  /*6380*/  FMUL.FTZ R118, R14, R118 ;  /* 0x000000760e767220 */ /* 0x000fe20000410000 */
        /* <DEDUP_REMOVED lines=11> */
[--C-:B------:R-:W-:Y:S01]  /*6440*/  HADD2.F32 R31, -RZ, R30.reuse.H0_H0 ;  /* 0x2000001eff1f7230 */ /* 0x100fe20000004100 */
        /* <DEDUP_REMOVED lines=9> */
[----:B------:R-:W-:Y:S01]  /*64e0*/  FMUL.FTZ R120, R28, R120 ;  /* 0x000000781c787220 */ /* 0x000fe20000410000 */
[----:B------:R-:W-:Y:S01]  /*64f0*/  HADD2.F32 R119, -RZ, R119.H1_H1 ;  /* 0x30000077ff777230 */ /* 0x000fe20000004100 */
[----:B------:R-:W-:Y:S01]  /*6500*/  F2FP.F16.E4M3.UNPACK_B R9, R9.H1 ;  /* 0x00000009ff09723e */ /* 0x000fe200030006ff */
[----:B------:R-:W-:Y:S02]  /*6510*/  HADD2.F32 R30, -RZ, R29.H1_H1 ;  /* 0x3000001dff1e7230 */ /* 0x000fe40000004100 */
[-C--:B------:R-:W-:Y:S01]  /*6520*/  FFMA.FTZ R29, R31, R118.reuse, R120 ;  /* 0x000000761f1d7223 */ /* 0x080fe20000010078 */
[----:B------:R-:W-:Y:S02]  /*6530*/  HADD2.F32 R117, -RZ, R117.H1_H1 ;  /* 0x30000075ff757230 */ /* 0x000fe40000004100 */
[----:B------:R-:W-:Y:S01]  /*6540*/  FMUL.FTZ R31, R116, R119 ;  /* 0x00000077741f7220 */ /* 0x000fe20000410000 */
[----:B------:R-:W-:Y:S01]  /*6550*/  F2FP.F16.E4M3.UNPACK_B R13, R13.H1 ;  /* 0x0000000dff0d723e */ /* 0x000fe200030006ff */
[----:B------:R-:W-:Y:S01]  /*6560*/  FMUL.FTZ R119, R30, R119 ;  /* 0x000000771e777220 */ /* 0x000fe20000410000 */
[----:B------:R-:W-:Y:S01]  /*6570*/  FFMA.FTZ R28, R28, R118, -R121 ;  /* 0x000000761c1c7223 */ /* 0x000fe20000010879 */
[----:B------:R-:W-:Y:S01]  /*6580*/  FFMA.FTZ R123, R30, R117, -R31 ;  /* 0x000000751e7b7223 */ /* 0x000fe2000001081f */
[----:B------:R-:W-:Y:S01]  /*6590*/  F2FP.F16.E4M3.UNPACK_B R31, R7.H1 ;  /* 0x00000007ff1f723e */ /* 0x000fe200030006ff */
[----:B------:R-:W-:Y:S01]  /*65a0*/  FFMA.FTZ R122, R116, R117, R119 ;  /* 0x00000075747a7223 */ /* 0x000fe20000010077 */
[----:B------:R-:W-:Y:S01]  /*65b0*/  HADD2.F32 R7, -RZ, R9.H0_H0 ;  /* 0x20000009ff077230 */ /* 0x000fe20000004100 */
[----:B------:R-:W-:Y:S01]  /*65c0*/  F2FP.F16.E4M3.UNPACK_B R6, R6.H1 ;  /* 0x00000006ff06723e */ /* 0x000fe200030006ff */
[----:B------:R-:W-:Y:S01]  /*65d0*/  HADD2.F32 R30, -RZ, R13.H0_H0 ;  /* 0x2000000dff1e7230 */ /* 0x000fe20000004100 */
[----:B------:R-:W-:Y:S01]  /*65e0*/  F2FP.SATFINITE.E4M3.F32.PACK_AB_MERGE_C R12, R129, R12, RZ ;  /* 0x0000000c810c723e */ /* 0x000fe200048070ff */
[----:B------:R-:W-:Y:S01]  /*65f0*/  HADD2.F32 R116, -RZ, R31.H0_H0 ;  /* 0x2000001fff747230 */ /* 0x000fe20000004100 */
[----:B------:R-:W-:Y:S01]  /*6600*/  F2FP.F16.E4M3.UNPACK_B R119, R5.H1 ;  /* 0x00000005ff77723e */ /* 0x000fe200030006ff */
[----:B------:R-:W-:Y:S01]  /*6610*/  HADD2.F32 R13, -RZ, R13.H1_H1 ;  /* 0x3000000dff0d7230 */ /* 0x000fe20000004100 */
[----:B------:R-:W-:Y:S01]  /*6620*/  F2FP.SATFINITE.E4M3.F32.PACK_AB_MERGE_C R12, R125, R124, R12 ;  /* 0x0000007c7d0c723e */ /* 0x000fe2000480700c */
        /* <DEDUP_REMOVED lines=49> */
[----:B------:R-:W-:Y:S01]  /*6940*/  FMUL.FTZ R7, R6, R7 ;  /* 0x0000000706077220 */ /* 0x000fe20000410000 */
[----:B------:R-:W-:Y:S01]  /*6950*/  F2FP.SATFINITE.E4M3.F32.PACK_AB_MERGE_C R125, R126, R125, RZ ;  /* 0x0000007d7e7d723e */ /* 0x000fe200048070ff */
[-C--:B------:R-:W-:Y:S01]  /*6960*/  FFMA.FTZ R9, R6, R5.reuse, -R9 ;  /* 0x0000000506097223 */ /* 0x080fe20000010809 */
[----:B------:R-:W-:Y:S01]  /*6970*/  F2FP.SATFINITE.E4M3.F32.PACK_AB_MERGE_C R11, R11, R130, RZ ;  /* 0x000000820b0b723e */ /* 0x000fe200048070ff */
[----:B------:R-:W-:Y:S01]  /*6980*/  FFMA.FTZ R7, R30, R5, R7 ;  /* 0x000000051e077223 */ /* 0x000fe20000010007 */
[----:B------:R-:W-:-:S02]  /*6990*/  F2FP.SATFINITE.E4M3.F32.PACK_AB_MERGE_C R116, R116, R121, RZ ;  /* 0x000000797474723e */ /* 0x000fc400048070ff */
[----:B------:R-:W-:Y:S02]  /*69a0*/  F2FP.SATFINITE.E4M3.F32.PACK_AB_MERGE_C R123, R123, R28, R124 ;  /* 0x0000001c7b7b723e */ /* 0x000fe4000480707c */
[----:B------:R-:W-:Y:S02]  /*69b0*/  F2FP.SATFINITE.E4M3.F32.PACK_AB_MERGE_C R11, R9, R128, R11 ;  /* 0x00000080090b723e */ /* 0x000fe4000480700b */
[----:B------:R-:W-:Y:S02]  /*69c0*/  F2FP.SATFINITE.E4M3.F32.PACK_AB_MERGE_C R13, R122, R29, R125 ;  /* 0x0000001d7a0d723e */ /* 0x000fe4000480707d */
[----:B------:R-:W-:Y:S02]  /*69d0*/  F2FP.SATFINITE.E4M3.F32.PACK_AB_MERGE_C R15, R7, R120, R116 ;  /* 0x00000078070f723e */ /* 0x000fe40004807074 */
[----:B------:R-:W-:-:S07]  /*69e0*/  MOV R9, R123 ;  /* 0x0000007b00097202 */ /* 0x000fce0000000f00 */
.L_x_3084:
[----:B------:R-:W-:Y:S05]  /*69f0*/  BSYNC B2 ;  /* 0x0000000000027941 */ /* 0x000fea0003800000 */
.L_x_3083:
[----:B------:R-:W-:Y:S01]  /*6a00*/  ISETP.GE.AND P3, PT, R115, R103, PT ;  /* 0x000000677300720c */ /* 0x000fe20003f66270 */
[----:B--2---:R4:W-:-:S12]  /*6a10*/  ST.E.128 desc[UR60][R98.64], R8 ;  /* 0x0000000862007985 */ /* 0x0049d8000c101d3c */
[----:B------:R-:W-:-:S04]  /*6a20*/  @!P3 IADD3 R4, P4, R106, R115, RZ ;  /* 0x000000736a04b210 */ /* 0x000fc80007f9e0ff */
[----:B------:R-:W-:-:S05]  /*6a30*/  @!P3 LEA.HI.X.SX32 R5, R115, R104, 0x1, P4 ;  /* 0x000000687305b211 */ /* 0x000fca00020f0eff */
[----:B---3--:R4:W-:Y:S04]  /*6a40*/  @!P3 ST.E.128 desc[UR60][R4.64], R12 ;  /* 0x0000000c0400b985 */ /* 0x0089e8000c101d3c */
.L_x_3082:
[----:B------:R-:W-:Y:S05]  /*6a50*/  BSYNC B1 ;  /* 0x0000000000017941 */ /* 0x000fea0003800000 */
.L_x_3081:
[----:B------:R-:W-:-:S03]  /*6a60*/  UMOV UR4, 0xffffffff ;  /* 0xffffffff00047882 */ /* 0x000fc60000000000 */
[----:B------:R-:W-:Y:S05]  /*6a70*/  BRA.DIV UR4, `(.L_x_3085) ;  /* 0x000001f204347947 */ /* 0x000fea000b800000 */
[----:B------:R0:W0:Y:S04]  /*6a80*/  SHFL.IDX PT, R28, R102, 0x1, 0x1c1f ;  /* 0x003c1f00661c7f89 */ /* 0x00002800000e0000 */
[----:B----4-:R4:W0:Y:S02]  /*6a90*/  SHFL.IDX PT, R14, R101, 0x1, 0x1c1f ;  /* 0x003c1f00650e7f89 */ /* 0x01082400000e0000 */
.L_x_3364:
        /* <DEDUP_REMOVED lines=14> */
[----:B------:R-:W-:-:S05]  /*6b80*/  LOP3.LUT R5, R4, R6, RZ, 0x3c, !PT ;  /* 0x0000000604057212 */ /* 0x000fca00078e3cff */
[----:B------:R-:W-:Y:S02]  /*6b90*/  IMAD.IADD R7, R206, 0x1, R5 ;  /* 0x00000001ce077824 */ /* 0x000fe400078e0205 */
[C---:B------:R-:W-:Y:S02]  /*6ba0*/  IMAD R5, R192.reuse, 0x5000, R3 ;  /* 0x00005000c0057824 */ /* 0x040fe400078e0203 */
[----:B------:R-:W-:Y:S02]  /*6bb0*/  IMAD R7, R192, 0x5000, R7 ;  /* 0x00005000c0077824 */ /* 0x000fe400078e0207 */
[----:B------:R-:W-:-:S03]  /*6bc0*/  IMAD.IADD R5, R18, 0x1, R5 ;  /* 0x0000000112057824 */ /* 0x000fc600078e0205 */
[----:B------:R-:W-:-:S03]  /*6bd0*/  IADD3 R8, R18, R7, RZ ;  /* 0x0000000712087210 */ /* 0x000fc60007ffe0ff */
        /* <DEDUP_REMOVED lines=9> */
[----:B--2---:R-:W-:Y:S01]  /*6c70*/  SHF.R.U32.HI R104, RZ, 0x8, R35 ;  /* 0x00000008ff687819 */ /* 0x004fe20000011623 */
[----:B------:R-:W-:Y:S01]  /*6c80*/  IMAD.MOV.U32 R34, RZ, RZ, R8 ;  /* 0x000000ffff227224 */ /* 0x000fe200078e0008 */
[----:B------:R-:W-:Y:S01]  /*6c90*/  SHF.R.U32.HI R32, RZ, 0x8, R39 ;  /* 0x00000008ff207819 */ /* 0x000fe20000011627 */
[----:B------:R-:W-:Y:S01]  /*6ca0*/  IMAD.MOV.U32 R29, RZ, RZ, R6 ;  /* 0x000000ffff1d7224 */ /* 0x000fe200078e0006 */
[----:B---3--:R-:W-:Y:S01]  /*6cb0*/  SHF.R.U32.HI R106, RZ, 0x10, R35 ;  /* 0x00000010ff6a7819 */ /* 0x008fe20000011623 */
[----:B------:R-:W-:Y:S01]  /*6cc0*/  IMAD.U32 R8, R115, 0x10000, RZ ;  /* 0x0001000073087824 */ /* 0x000fe200078e00ff */
[----:B------:R-:W-:Y:S01]  /*6cd0*/  LOP3.LUT R33, R33, 0xff00, R4, 0xf8, !PT ;  /* 0x0000ff0021217812 */ /* 0x000fe200078ef804 */
[----:B------:R-:W-:Y:S01]  /*6ce0*/  IMAD.SHL.U32 R10, R32, 0x100, RZ ;  /* 0x00000100200a7824 */ /* 0x000fe200078e00ff */
[----:B------:R-:W-:-:S02]  /*6cf0*/  LOP3.LUT R35, R35, 0xff0000ff, RZ, 0xc0, !PT ;  /* 0xff0000ff23237812 */ /* 0x000fc400078ec0ff */
[----:B------:R-:W-:Y:S02]  /*6d00*/  SHF.L.U32 R4, R104, 0x8, RZ ;  /* 0x0000000868047819 */ /* 0x000fe400000006ff */
[----:B------:R-:W-:Y:S02]  /*6d10*/  SHF.R.U32.HI R36, RZ, 0x8, R37 ;  /* 0x00000008ff247819 */ /* 0x000fe40000011625 */
[----:B------:R-:W-:Y:S02]  /*6d20*/  SHF.R.U32.HI R98, RZ, 0x10, R39 ;  /* 0x00000010ff627819 */ /* 0x000fe40000011627 */
        /* <DEDUP_REMOVED lines=9> */
[----:B------:R-:W-:Y:S02]  /*6dc0*/  F2FP.F16.E4M3.UNPACK_B R32, R31.H1 ;  /* 0x0000001fff20723e */ /* 0x000fe400030006ff */
[----:B------:R-:W-:Y:S02]  /*6dd0*/  F2FP.F16.E4M3.UNPACK_B R35, R34.H1 ;  /* 0x00000022ff23723e */ /* 0x000fe400030006ff */
[----:B------:R-:W-:-:S02]  /*6de0*/  LOP3.LUT R4, R37, 0xff0000, R4, 0xf8, !PT ;  /* 0x00ff000025047812 */ /* 0x000fc400078ef804 */
[----:B------:R-:W-:Y:S01]  /*6df0*/  LOP3.LUT R99, R99, 0xff00, R6, 0xf8, !PT ;  /* 0x0000ff0063637812 */ /* 0x000fe200078ef806 */
[----:B------:R-:W-:Y:S01]  /*6e00*/  HADD2.F32 R6, -RZ, R39.H0_H0 ;  /* 0x20000027ff067230 */ /* 0x000fe20000004100 */
[----:B------:R-:W-:Y:S01]  /*6e10*/  LOP3.LUT R8, R33, 0xff0000, R8, 0xf8, !PT ;  /* 0x00ff000021087812 */ /* 0x000fe200078ef808 */
[----:B------:R-:W-:Y:S01]  /*6e20*/  HADD2.F32 R33, -RZ, R32.H0_H0 ;  /* 0x20000020ff217230 */ /* 0x000fe20000004100 */
[----:B------:R-:W-:Y:S01]  /*6e30*/  F2FP.F16.E4M3.UNPACK_B R37, R112.H1 ;  /* 0x00000070ff25723e */ /* 0x000fe200030006ff */
[----:B------:R-:W-:Y:S01]  /*6e40*/  HADD2.F32 R36, -RZ, R35.H0_H0 ;  /* 0x20000023ff247230 */ /* 0x000fe20000004100 */
[----:B------:R-:W-:Y:S01]  /*6e50*/  SHF.L.U32 R98, R98, 0x10, RZ ;  /* 0x0000001062627819 */ /* 0x000fe200000006ff */
[----:B------:R-:W-:Y:S02]  /*6e60*/  HADD2.F32 R39, -RZ, R39.H1_H1 ;  /* 0x30000027ff277230 */ /* 0x000fe40000004100 */
[----:B------:R-:W-:Y:S01]  /*6e70*/  FMUL.FTZ R117, R33, R6 ;  /* 0x0000000621757220 */ /* 0x000fe20000410000 */
[----:B------:R-:W-:-:S02]  /*6e80*/  HADD2.F32 R38, -RZ, R37.H0_H0 ;  /* 0x20000025ff267230 */ /* 0x000fc40000004100 */
[C---:B------:R-:W-:Y:S01]  /*6e90*/  FMUL.FTZ R104, R36.reuse, R6 ;  /* 0x0000000624687220 */ /* 0x040fe20000410000 */
[----:B------:R-:W-:Y:S01]  /*6ea0*/  F2FP.F16.E4M3.UNPACK_B R114, R114 ;  /* 0x00000072ff72723e */ /* 0x000fe200020006ff */
[----:B------:R-:W-:Y:S01]  /*6eb0*/  HADD2.F32 R37, -RZ, R37.H1_H1 ;  /* 0x30000025ff257230 */ /* 0x000fe20000004100 */
[----:B------:R-:W-:Y:S01]  /*6ec0*/  F2FP.F16.E4M3.UNPACK_B R34, R34 ;  /* 0x00000022ff22723e */ /* 0x000fe200020006ff */
[-C--:B------:R-:W-:Y:S01]  /*6ed0*/  FFMA.FTZ R117, R36, R38.reuse, R117 ;  /* 0x0000002624757223 */ /* 0x080fe20000010075 */
[----:B------:R-:W-:Y:S01]  /*6ee0*/  FFMA.FTZ R106, R33, R38, -R104 ;  /* 0x00000026216a7223 */ /* 0x000fe20000010868 */
[----:B------:R-:W-:Y:S01]  /*6ef0*/  HADD2.F32 R36, -RZ, R35.H1_H1 ;  /* 0x30000023ff247230 */ /* 0x000fe20000004100 */
[----:B------:R-:W-:Y:S01]  /*6f00*/  F2FP.F16.E4M3.UNPACK_B R31, R31 ;  /* 0x0000001fff1f723e */ /* 0x000fe200020006ff */
[----:B------:R-:W-:Y:S01]  /*6f10*/  HADD2.F32 R33, -RZ, R32.H1_H1 ;  /* 0x30000020ff217230 */ /* 0x000fe20000004100 */
[----:B------:R-:W-:Y:S01]  /*6f20*/  LOP3.LUT R6, R115, 0xff0000, R98, 0xf8, !PT ;  /* 0x00ff000073067812 */ /* 0x000fe200078ef862 */
[----:B------:R-:W-:-:S02]  /*6f30*/  HADD2.F32 R38, -RZ, R114.H0_H0 ;  /* 0x20000072ff267230 */ /* 0x000fc40000004100 */
[CC--:B------:R-:W-:Y:S01]  /*6f40*/  FMUL.FTZ R98, R36.reuse, R39.reuse ;  /* 0x0000002724627220 */ /* 0x0c0fe20000410000 */
[----:B------:R-:W-:Y:S01]  /*6f50*/  F2FP.F16.E4M3.UNPACK_B R112, R112 ;  /* 0x00000070ff70723e */ /* 0x000fe200020006ff */
        /* <DEDUP_REMOVED lines=68> */
[--C-:B------:R-:W-:Y:S01]  /*73a0*/  HADD2.F32 R99, -RZ, R38.reuse.H0_H0 ;  /* 0x20000026ff637230 */ /* 0x100fe20000004100 */
[----:B------:R-:W-:Y:S01]  /*73b0*/  F2FP.F16.E4M3.UNPACK_B R37, R8 ;  /* 0x00000008ff25723e */ /* 0x000fe200020006ff */
[----:B------:R-:W-:Y:S01]  /*73c0*/  HADD2.F32 R34, -RZ, R33.H0_H0 ;  /* 0x20000021ff227230 */ /* 0x000fe20000004100 */
[----:B------:R-:W-:Y:S01]  /*73d0*/  F2FP.SATFINITE.E4M3.F32.PACK_AB_MERGE_C R30, R29, R30, R114 ;  /* 0x0000001e1d1e723e */ /* 0x000fe20004807072 */
[----:B------:R-:W-:Y:S01]  /*73e0*/  HADD2.F32 R35, -RZ, R35.H1_H1 ;  /* 0x30000023ff237230 */ /* 0x000fe20000004100 */
[----:B------:R-:W-:Y:S01]  /*73f0*/  F2FP.SATFINITE.E4M3.F32.PACK_AB_MERGE_C R32, R104, R39, R32 ;  /* 0x000000276820723e */ /* 0x000fe20004807020 */
[----:B------:R-:W-:Y:S01]  /*7400*/  HADD2.F32 R39, -RZ, R37.H0_H0 ;  /* 0x20000025ff277230 */ /* 0x000fe20000004100 */
[----:B------:R-:W-:Y:S01]  /*7410*/  F2FP.SATFINITE.E4M3.F32.PACK_AB_MERGE_C R29, R113, R112, R121 ;  /* 0x00000070711d723e */ /* 0x000fe20004807079 */
[-C--:B------:R-:W-:Y:S01]  /*7420*/  FMUL.FTZ R113, R36, R99.reuse ;  /* 0x0000006324717220 */ /* 0x080fe20000410000 */
[----:B------:R-:W-:Y:S01]  /*7430*/  FMUL.FTZ R99, R34, R99 ;  /* 0x0000006322637220 */ /* 0x000fe20000410000 */
        /* <DEDUP_REMOVED lines=15> */
[----:B------:R-:W-:-:S02]  /*7530*/  HADD2.F32 R35, -RZ, R33.H0_H0 ;  /* 0x20000021ff237230 */ /* 0x000fc40000004100 */
[----:B------:R-:W-:Y:S02]  /*7540*/  HADD2.F32 R9, -RZ, R5.H0_H0 ;  /* 0x20000005ff097230 */ /* 0x000fe40000004100 */
[----:B------:R-:W-:Y:S02]  /*7550*/  HADD2.F32 R34, -RZ, R34.H1_H1 ;  /* 0x30000022ff227230 */ /* 0x000fe40000004100 */
[-C--:B------:R-:W-:Y:S01]  /*7560*/  FMUL.FTZ R38, R10, R35.reuse ;  /* 0x000000230a267220 */ /* 0x080fe20000410000 */
[----:B------:R-:W-:Y:S02]  /*7570*/  HADD2.F32 R36, -RZ, R33.H1_H1 ;  /* 0x30000021ff247230 */ /* 0x000fe40000004100 */
[----:B------:R-:W-:Y:S01]  /*7580*/  FMUL.FTZ R35, R9, R35 ;  /* 0x0000002309237220 */ /* 0x000fe20000410000 */
[----:B------:R-:W-:Y:S02]  /*7590*/  HADD2.F32 R33, -RZ, R8.H0_H0 ;  /* 0x20000008ff217230 */ /* 0x000fe40000004100 */
[----:B------:R-:W-:-:S02]  /*75a0*/  HADD2.F32 R5, -RZ, R5.H1_H1 ;  /* 0x30000005ff057230 */ /* 0x000fc40000004100 */
        /* <DEDUP_REMOVED lines=58> */
.L_x_3089:
[----:B------:R-:W-:Y:S05]  /*7950*/  BSYNC B2 ;  /* 0x0000000000027941 */ /* 0x000fea0003800000 */
.L_x_3088:
[----:B------:R-:W-:Y:S01]  /*7960*/  ISETP.GE.AND P3, PT, R15, R103, PT ;  /* 0x000000670f00720c */ /* 0x000fe20003f66270 */
[----:B0-----:R0:W-:-:S12]  /*7970*/  ST.E.128 desc[UR60][R12.64], R4 ;  /* 0x000000040c007985 */ /* 0x0011d8000c101d3c */
[----:B------:R-:W-:-:S04]  /*7980*/  @!P3 IADD3 R14, P4, R15, R14, RZ ;  /* 0x0000000e0f0eb210 */ /* 0x000fc80007f9e0ff */
[----:B------:R-:W-:-:S05]  /*7990*/  @!P3 LEA.HI.X.SX32 R15, R15, R28, 0x1, P4 ;  /* 0x0000001c0f0fb211 */ /* 0x000fca00020f0eff */
[----:B------:R0:W-:Y:S04]  /*79a0*/  @!P3 ST.E.128 desc[UR60][R14.64], R8 ;  /* 0x000000080e00b985 */ /* 0x0001e8000c101d3c */
.L_x_3087:
[----:B------:R-:W-:Y:S05]  /*79b0*/  BSYNC B1 ;  /* 0x0000000000017941 */ /* 0x000fea0003800000 */
.L_x_3086:
[----:B------:R-:W-:-:S03]  /*79c0*/  UMOV UR4, 0xffffffff ;  /* 0xffffffff00047882 */ /* 0x000fc60000000000 */
[----:B------:R-:W-:Y:S05]  /*79d0*/  BRA.DIV UR4, `(.L_x_3090) ;  /* 0x000001e204a47947 */ /* 0x000fea000b800000 */
[----:B0-----:R-:W0:Y:S04]  /*79e0*/  SHFL.IDX PT, R102, R102, 0x2, 0x1c1f ;  /* 0x005c1f0066667f89 */ /* 0x001e2800000e0000 */
[----:B------:R0:W0:Y:S02]  /*79f0*/  SHFL.IDX PT, R14, R101, 0x2, 0x1c1f ;  /* 0x005c1f00650e7f89 */ /* 0x00002400000e0000 */
.L_x_3368:
[----:B------:R-:W-:-:S05]  /*7a00*/  VIADD R4, R195, 0x80 ;  /* 0x00000080c3047836 */ /* 0x000fca0000000000 */
[----:B------:R-:W-:-:S13]  /*7a10*/  ISETP.GE.OR P3, PT, R4, R97, P1 ;  /* 0x000000610400720c */ /* 0x000fda0000f66670 */
[----:B------:R-:W-:Y:S05]  /*7a20*/  @P3 BRA `(.L_x_3070) ;  /* 0x0000001400103947 */ /* 0x000fea0003800000 */
[----:B------:R-:W-:Y:S01]  /*7a30*/  SEL R111, R72, R111, !P0 ;  /* 0x0000006f486f7207 */ /* 0x000fe20004000000 */
[----:B------:R-:W-:Y:S01]  /*7a40*/  IMAD R5, R192, 0x5000, R0 ;  /* 0x00005000c0057824 */ /* 0x000fe200078e0200 */
[----:B0-----:R-:W-:Y:S01]  /*7a50*/  IADD3 R12, P3, R63, R14, RZ ;  /* 0x0000000e3f0c7210 */ /* 0x001fe20007f7e0ff */
[----:B------:R-:W-:Y:S01]  /*7a60*/  BSSY B1, `(.L_x_3091) ;  /* 0x00000e3000017945 */ /* 0x000fe20003800000 */
[----:B------:R-:W-:Y:S01]  /*7a70*/  SHF.R.S32.HI R4, RZ, 0x1f, R111 ;  /* 0x0000001fff047819 */ /* 0x000fe2000001146f */
[----:B------:R-:W-:Y:S01]  /*7a80*/  IMAD.IADD R5, R18, 0x1, R5 ;  /* 0x0000000112057824 */ /* 0x000fe200078e0205 */
[----:B------:R-:W-:Y:S02]  /*7a90*/  IADD3.X R13, R102, R61, RZ, P3, !PT ;  /* 0x0000003d660d7210 */ /* 0x000fe40001ffe4ff */
[----:B------:R-:W-:-:S04]  /*7aa0*/  LEA.HI R111, R4, R111, RZ, 0x5 ;  /* 0x0000006f046f7211 */ /* 0x000fc800078f28ff */
[----:B------:R-:W-:-:S05]  /*7ab0*/  LEA.HI.SX32 R15, R111, R64, 0x1b ;  /* 0x000000406f0f7211 */ /* 0x000fca00078fdaff */
[----:B------:R-:W-:-:S05]  /*7ac0*/  IMAD.SHL.U32 R15, R15, 0x10, RZ ;  /* 0x000000100f0f7824 */ /* 0x000fca00078e00ff */
[----:B------:R-:W-:-:S04]  /*7ad0*/  LOP3.LUT R4, R202, 0x70, R15, 0xf8, !PT ;  /* 0x00000070ca047812 */ /* 0x000fc800078ef80f */
[----:B------:R-:W-:-:S05]  /*7ae0*/  LOP3.LUT R4, R4, R77, RZ, 0x3c, !PT ;  /* 0x0000004d04047212 */ /* 0x000fca00078e3cff */
[----:B------:R-:W-:-:S04]  /*7af0*/  IMAD.IADD R7, R209, 0x1, R4 ;  /* 0x00000001d1077824 */ /* 0x000fc800078e0204 */
[----:B------:R-:W-:-:S04]  /*7b00*/  IMAD R7, R192, 0x5000, R7 ;  /* 0x00005000c0077824 */ /* 0x000fc800078e0207 */
[----:B------:R-:W-:Y:S02]  /*7b10*/  IMAD.IADD R8, R18, 0x1, R7 ;  /* 0x0000000112087824 */ /* 0x000fe400078e0207 */
[----:B------:R-:W0:Y:S04]  /*7b20*/  LDS.128 R4, [R5+0x18400] ;  /* 0x0184000005047984 */ /* 0x000e280000000c00 */
[----:B------:R-:W0:Y:S01]  /*7b30*/  LDS.128 R8, [R8+0x18400] ;  /* 0x0184000008087984 */ /* 0x000e220000000c00 */
        /* <DEDUP_REMOVED lines=9> */
[----:B------:R-:W-:Y:S01]  /*7bd0*/  SHF.R.U32.HI R40, RZ, 0x10, R41 ;  /* 0x00000010ff287819 */ /* 0x000fe20000011629 */
[----:B------:R-:W-:Y:S01]  /*7be0*/  IMAD.SHL.U32 R33, R33, 0x100, RZ ;  /* 0x0000010021217824 */ /* 0x000fe200078e00ff */
[----:B------:R-:W-:Y:S01]  /*7bf0*/  SHF.R.U32.HI R38, RZ, 0x10, R43 ;  /* 0x00000010ff267819 */ /* 0x000fe2000001162b */
[----:B------:R-:W-:Y:S01]  /*7c00*/  IMAD.MOV.U32 R31, RZ, RZ, R6 ;  /* 0x000000ffff1f7224 */ /* 0x000fe200078e0006 */
[----:B------:R-:W-:-:S02]  /*7c10*/  LOP3.LUT R34, R45, 0xff0000ff, RZ, 0xc0, !PT ;  /* 0xff0000ff2d227812 */ /* 0x000fc400078ec0ff */
[----:B------:R-:W-:Y:S01]  /*7c20*/  LOP3.LUT R4, R29, 0xff00, R4, 0xf8, !PT ;  /* 0x0000ff001d047812 */ /* 0x000fe200078ef804 */
[----:B------:R-:W-:Y:S01]  /*7c30*/  IMAD.U32 R29, R40, 0x10000, RZ ;  /* 0x00010000281d7824 */ /* 0x000fe200078e00ff */
[----:B------:R-:W-:Y:S02]  /*7c40*/  LOP3.LUT R30, R43, 0xff0000ff, RZ, 0xc0, !PT ;  /* 0xff0000ff2b1e7812 */ /* 0x000fe400078ec0ff */
[----:B------:R-:W-:Y:S02]  /*7c50*/  SHF.R.U32.HI R39, RZ, 0x8, R47 ;  /* 0x00000008ff277819 */ /* 0x000fe4000001162f */
[----:B------:R-:W-:Y:S02]  /*7c60*/  MOV R32, R8 ;  /* 0x0000000800207202 */ /* 0x000fe40000000f00 */
[----:B------:R-:W-:Y:S01]  /*7c70*/  LOP3.LUT R10, R34, 0xff00, R37, 0xf8, !PT ;  /* 0x0000ff00220a7812 */ /* 0x000fe200078ef825 */
[----:B------:R-:W-:Y:S01]  /*7c80*/  IMAD.U32 R37, R38, 0x10000, RZ ;  /* 0x0001000026257824 */ /* 0x000fe200078e00ff */
[----:B------:R-:W-:-:S02]  /*7c90*/  LOP3.LUT R30, R30, 0xff00, R33, 0xf8, !PT ;  /* 0x0000ff001e1e7812 */ /* 0x000fc400078ef821 */
[----:B------:R-:W-:Y:S02]  /*7ca0*/  LOP3.LUT R36, R47, 0xff0000ff, RZ, 0xc0, !PT ;  /* 0xff0000ff2f247812 */ /* 0x000fe400078ec0ff */
[----:B------:R-:W-:Y:S02]  /*7cb0*/  SHF.L.U32 R39, R39, 0x8, RZ ;  /* 0x0000000827277819 */ /* 0x000fe400000006ff */
[----:B------:R-:W-:Y:S02]  /*7cc0*/  LOP3.LUT R8, R4, 0xff0000, R29, 0xf8, !PT ;  /* 0x00ff000004087812 */ /* 0x000fe400078ef81d */
[----:B------:R-:W-:Y:S02]  /*7cd0*/  F2FP.F16.E4M3.UNPACK_B R38, R105.H1 ;  /* 0x00000069ff26723e */ /* 0x000fe400030006ff */
[----:B------:R-:W-:Y:S02]  /*7ce0*/  F2FP.F16.E4M3.UNPACK_B R33, R32.H1 ;  /* 0x00000020ff21723e */ /* 0x000fe400030006ff */
[----:B------:R-:W-:-:S02]  /*7cf0*/  F2FP.F16.E4M3.UNPACK_B R29, R28.H1 ;  /* 0x0000001cff1d723e */ /* 0x000fc400030006ff */
[----:B------:R-:W-:Y:S01]  /*7d00*/  LOP3.LUT R6, R36, 0xff00, R39, 0xf8, !PT ;  /* 0x0000ff0024067812 */ /* 0x000fe200078ef827 */
[----:B------:R-:W-:Y:S01]  /*7d10*/  HADD2.F32 R39, -RZ, R38.H0_H0 ;  /* 0x20000026ff277230 */ /* 0x000fe20000004100 */
[----:B------:R-:W-:Y:S01]  /*7d20*/  LOP3.LUT R4, R30, 0xff0000, R37, 0xf8, !PT ;  /* 0x00ff00001e047812 */ /* 0x000fe200078ef825 */
[----:B------:R-:W-:Y:S01]  /*7d30*/  HADD2.F32 R34, -RZ, R33.H0_H0 ;  /* 0x20000021ff227230 */ /* 0x000fe20000004100 */
[----:B------:R-:W-:Y:S01]  /*7d40*/  F2FP.F16.E4M3.UNPACK_B R36, R109.H1 ;  /* 0x0000006dff24723e */ /* 0x000fe200030006ff */
[----:B------:R-:W-:Y:S01]  /*7d50*/  HADD2.F32 R30, -RZ, R29.H0_H0 ;  /* 0x2000001dff1e7230 */ /* 0x000fe20000004100 */
[----:B------:R-:W-:Y:S02]  /*7d60*/  SHF.R.U32.HI R41, RZ, 0x10, R45 ;  /* 0x00000010ff297819 */ /* 0x000fe4000001162d */
[-C--:B------:R-:W-:Y:S01]  /*7d70*/  FMUL.FTZ R45, R34, R39.reuse ;  /* 0x00000027222d7220 */ /* 0x080fe20000410000 */
[----:B------:R-:W-:Y:S02]  /*7d80*/  HADD2.F32 R37, -RZ, R36.H0_H0 ;  /* 0x20000024ff257230 */ /* 0x000fe40000004100 */
[----:B------:R-:W-:Y:S01]  /*7d90*/  FMUL.FTZ R39, R30, R39 ;  /* 0x000000271e277220 */ /* 0x000fe20000410000 */
[----:B------:R-:W-:Y:S01]  /*7da0*/  SHF.R.U32.HI R43, RZ, 0x10, R47 ;  /* 0x00000010ff2b7819 */ /* 0x000fe2000001162f */
[----:B------:R-:W-:Y:S01]  /*7db0*/  IMAD.U32 R41, R41, 0x10000, RZ ;  /* 0x0001000029297824 */ /* 0x000fe200078e00ff */
[----:B------:R-:W-:Y:S01]  /*7dc0*/  F2FP.F16.E4M3.UNPACK_B R105, R105 ;  /* 0x00000069ff69723e */ /* 0x000fe200020006ff */
[-C--:B------:R-:W-:Y:S01]  /*7dd0*/  FFMA.FTZ R42, R34, R37.reuse, R39 ;  /* 0x00000025222a7223 */ /* 0x080fe20000010027 */
[----:B------:R-:W-:Y:S01]  /*7de0*/  FFMA.FTZ R45, R30, R37, -R45 ;  /* 0x000000251e2d7223 */ /* 0x000fe2000001082d */
[----:B------:R-:W-:Y:S01]  /*7df0*/  HADD2.F32 R39, -RZ, R38.H1_H1 ;  /* 0x30000026ff277230 */ /* 0x000fe20000004100 */
[----:B------:R-:W-:Y:S01]  /*7e00*/  F2FP.F16.E4M3.UNPACK_B R32, R32 ;  /* 0x00000020ff20723e */ /* 0x000fe200020006ff */
[----:B------:R-:W-:Y:S01]  /*7e10*/  HADD2.F32 R34, -RZ, R33.H1_H1 ;  /* 0x30000021ff227230 */ /* 0x000fe20000004100 */
[----:B------:R-:W-:Y:S01]  /*7e20*/  F2FP.F16.E4M3.UNPACK_B R28, R28 ;  /* 0x0000001cff1c723e */ /* 0x000fe200020006ff */
[----:B------:R-:W-:Y:S01]  /*7e30*/  HADD2.F32 R30, -RZ, R29.H1_H1 ;  /* 0x3000001dff1e7230 */ /* 0x000fe20000004100 */
[----:B------:R-:W-:Y:S01]  /*7e40*/  LOP3.LUT R10, R10, 0xff0000, R41, 0xf8, !PT ;  /* 0x00ff00000a0a7812 */ /* 0x000fe200078ef829 */
[----:B------:R-:W-:-:S02]  /*7e50*/  IMAD.U32 R43, R43, 0x10000, RZ ;  /* 0x000100002b2b7824 */ /* 0x000fc400078e00ff */
[----:B------:R-:W-:Y:S01]  /*7e60*/  FMUL.FTZ R41, R34, R39 ;  /* 0x0000002722297220 */ /* 0x000fe20000410000 */
[----:B------:R-:W-:Y:S01]  /*7e70*/  HADD2.F32 R37, -RZ, R36.H1_H1 ;  /* 0x30000024ff257230 */ /* 0x000fe20000004100 */
[----:B------:R-:W-:Y:S01]  /*7e80*/  F2FP.F16.E4M3.UNPACK_B R109, R109 ;  /* 0x0000006dff6d723e */ /* 0x000fe200020006ff */
[----:B------:R-:W-:Y:S02]  /*7e90*/  HADD2.F32 R36, -RZ, R105.H0_H0 ;  /* 0x20000069ff247230 */ /* 0x000fe40000004100 */
[----:B------:R-:W-:Y:S01]  /*7ea0*/  FMUL.FTZ R39, R30, R39 ;  /* 0x000000271e277220 */ /* 0x000fe20000410000 */
[----:B------:R-:W-:Y:S01]  /*7eb0*/  HADD2.F32 R33, -RZ, R32.H0_H0 ;  /* 0x20000020ff217230 */ /* 0x000fe20000004100 */
[----:B------:R-:W-:Y:S01]  /*7ec0*/  LOP3.LUT R6, R6, 0xff0000, R43, 0xf8, !PT ;  /* 0x00ff000006067812 */ /* 0x000fe200078ef82b */
[----:B------:R-:W-:Y:S02]  /*7ed0*/  HADD2.F32 R29, -RZ, R28.H0_H0 ;  /* 0x2000001cff1d7230 */ /* 0x000fe40000004100 */
[-C--:B------:R-:W-:Y:S01]  /*7ee0*/  FFMA.FTZ R44, R30, R37.reuse, -R41 ;  /* 0x000000251e2c7223 */ /* 0x080fe20000010829 */
[----:B------:R-:W-:Y:S01]  /*7ef0*/  FFMA.FTZ R43, R34, R37, R39 ;  /* 0x00000025222b7223 */ /* 0x000fe20000010027 */
[----:B------:R-:W-:-:S02]  /*7f00*/  HADD2.F32 R30, -RZ, R109.H0_H0 ;  /* 0x2000006dff1e7230 */ /* 0x000fc40000004100 */
[-C--:B------:R-:W-:Y:S01]  /*7f10*/  FMUL.FTZ R34, R33, R36.reuse ;  /* 0x0000002421227220 */ /* 0x080fe20000410000 */
[----:B------:R-:W-:Y:S01]  /*7f20*/  FMUL.FTZ R36, R29, R36 ;  /* 0x000000241d247220 */ /* 0x000fe20000410000 */
[----:B------:R-:W-:Y:S01]  /*7f30*/  HADD2.F32 R105, -RZ, R105.H1_H1 ;  /* 0x30000069ff697230 */ /* 0x000fe20000004100 */
[----:B------:R-:W-:Y:S01]  /*7f40*/  F2FP.SATFINITE.E4M3.F32.PACK_AB_MERGE_C R44, R44, R45, RZ ;  /* 0x0000002d2c2c723e */ /* 0x000fe200048070ff */
[----:B------:R-:W-:Y:S02]  /*7f50*/  HADD2.F32 R32, -RZ, R32.H1_H1 ;  /* 0x30000020ff207230 */ /* 0x000fe40000004100 */
[-C--:B------:R-:W-:Y:S01]  /*7f60*/  FFMA.FTZ R39, R33, R30.reuse, R36 ;  /* 0x0000001e21277223 */ /* 0x080fe20000010024 */
[----:B------:R-:W-:Y:S02]  /*7f70*/  HADD2.F32 R28, -RZ, R28.H1_H1 ;  /* 0x3000001cff1c7230 */ /* 0x000fe40000004100 */
[----:B------:R-:W-:Y:S01]  /*7f80*/  FFMA.FTZ R38, R29, R30, -R34 ;  /* 0x0000001e1d267223 */ /* 0x000fe20000010822 */
[----:B------:R-:W-:-:S02]  /*7f90*/  HADD2.F32 R109, -RZ, R109.H1_H1 ;  /* 0x3000006dff6d7230 */ /* 0x000fc40000004100 */
[----:B------:R-:W-:Y:S01]  /*7fa0*/  FMUL.FTZ R33, R32, R105 ;  /* 0x0000006920217220 */ /* 0x000fe20000410000 */
[----:B------:R-:W-:Y:S01]  /*7fb0*/  F2FP.F16.E4M3.UNPACK_B R29, R107.H1 ;  /* 0x0000006bff1d723e */ /* 0x000fe200030006ff */
[C---:B------:R-:W-:Y:S01]  /*7fc0*/  FMUL.FTZ R105, R28.reuse, R105 ;  /* 0x000000691c697220 */ /* 0x040fe20000410000 */
[----:B------:R-:W-:Y:S01]  /*7fd0*/  F2FP.F16.E4M3.UNPACK_B R30, R35.H1 ;  /* 0x00000023ff1e723e */ /* 0x000fe200030006ff */
        /* <DEDUP_REMOVED lines=10> */
[----:B------:R-:W-:Y:S01]  /*8080*/  HADD2.F32 R32, -RZ, R34.H0_H0 ;  /* 0x20000022ff207230 */ /* 0x000fe20000004100 */
[----:B------:R-:W-:Y:S01]  /*8090*/  F2FP.F16.E4M3.UNPACK_B R35, R35 ;  /* 0x00000023ff23723e */ /* 0x000fe200020006ff */
[----:B------:R-:W-:Y:S02]  /*80a0*/  HADD2.F32 R30, -RZ, R30.H1_H1 ;  /* 0x3000001eff1e7230 */ /* 0x000fe40000004100 */
[C---:B------:R-:W-:Y:S01]  /*80b0*/  FMUL.FTZ R36, R29.reuse, R36 ;  /* 0x000000241d247220 */ /* 0x040fe20000410000 */
[----:B------:R-:W-:Y:S02]  /*80c0*/  HADD2.F32 R28, -RZ, R28.H1_H1 ;  /* 0x3000001cff1c7230 */ /* 0x000fe40000004100 */
[-C--:B------:R-:W-:Y:S01]  /*80d0*/  FFMA.FTZ R47, R29, R32.reuse, -R46 ;  /* 0x000000201d2f7223 */ /* 0x080fe2000001082e */
[----:B------:R-:W-:Y:S02]  /*80e0*/  HADD2.F32 R29, -RZ, R34.H1_H1 ;  /* 0x30000022ff1d7230 */ /* 0x000fe40000004100 */
[----:B------:R-:W-:Y:S01]  /*80f0*/  FMUL.FTZ R99, R30, R37 ;  /* 0x000000251e637220 */ /* 0x000fe20000410000 */
[----:B------:R-:W-:Y:S01]  /*8100*/  F2FP.F16.E4M3.UNPACK_B R31, R31 ;  /* 0x0000001fff1f723e */ /* 0x000fe200020006ff */
[C---:B------:R-:W-:Y:S01]  /*8110*/  FMUL.FTZ R37, R28.reuse, R37 ;  /* 0x000000251c257220 */ /* 0x040fe20000410000 */
[----:B------:R-:W-:Y:S01]  /*8120*/  FFMA.FTZ R98, R33, R32, R36 ;  /* 0x0000002021627223 */ /* 0x000fe20000010024 */
[----:B--2---:R-:W-:Y:S01]  /*8130*/  FFMA.FTZ R104, R28, R29, -R99 ;  /* 0x0000001d1c687223 */ /* 0x004fe20000010863 */
[----:B------:R-:W-:-:S02]  /*8140*/  HADD2.F32 R32, -RZ, R107.H0_H0 ;  /* 0x2000006bff207230 */ /* 0x000fc40000004100 */
[----:B------:R-:W-:Y:S01]  /*8150*/  FFMA.FTZ R99, R30, R29, R37 ;  /* 0x0000001d1e637223 */ /* 0x000fe20000010025 */
[----:B------:R-:W-:Y:S01]  /*8160*/  F2FP.F16.E4M3.UNPACK_B R108, R108 ;  /* 0x0000006cff6c723e */ /* 0x000fe200020006ff */
[----:B------:R-:W-:Y:S01]  /*8170*/  HADD2.F32 R29, -RZ, R35.H0_H0 ;  /* 0x20000023ff1d7230 */ /* 0x000fe20000004100 */
[----:B------:R-:W-:Y:S01]  /*8180*/  F2FP.SATFINITE.E4M3.F32.PACK_AB_MERGE_C R47, R104, R47, RZ ;  /* 0x0000002f682f723e */ /* 0x000fe200048070ff */
[----:B------:R-:W-:Y:S01]  /*8190*/  HADD2.F32 R28, -RZ, R31.H0_H0 ;  /* 0x2000001fff1c7230 */ /* 0x000fe20000004100 */
[----:B------:R-:W-:Y:S01]  /*81a0*/  F2FP.SATFINITE.E4M3.F32.PACK_AB_MERGE_C R42, R43, R42, RZ ;  /* 0x0000002a2b2a723e */ /* 0x000fe200048070ff */
[----:B------:R-:W-:Y:S02]  /*81b0*/  HADD2.F32 R34, -RZ, R107.H1_H1 ;  /* 0x3000006bff227230 */ /* 0x000fe40000004100 */
[-C--:B------:R-:W-:Y:S01]  /*81c0*/  FMUL.FTZ R33, R29, R32.reuse ;  /* 0x000000201d217220 */ /* 0x080fe20000410000 */
[----:B------:R-:W-:Y:S02]  /*81d0*/  HADD2.F32 R35, -RZ, R35.H1_H1 ;  /* 0x30000023ff237230 */ /* 0x000fe40000004100 */
[----:B------:R-:W-:Y:S01]  /*81e0*/  FMUL.FTZ R32, R28, R32 ;  /* 0x000000201c207220 */ /* 0x000fe20000410000 */
[----:B------:R-:W-:Y:S01]  /*81f0*/  HADD2.F32 R31, -RZ, R31.H1_H1 ;  /* 0x3000001fff1f7230 */ /* 0x000fe20000004100 */
[----:B----4-:R-:W-:Y:S01]  /*8200*/  F2FP.SATFINITE.E4M3.F32.PACK_AB_MERGE_C R101, R40, R39, R42 ;  /* 0x000000272865723e */ /* 0x010fe2000480702a */
[----:B------:R-:W-:-:S02]  /*8210*/  HADD2.F32 R30, -RZ, R108.H0_H0 ;  /* 0x2000006cff1e7230 */ /* 0x000fc40000004100 */
[-C--:B------:R-:W-:Y:S01]  /*8220*/  FMUL.FTZ R36, R35, R34.reuse ;  /* 0x0000002223247220 */ /* 0x080fe20000410000 */
[----:B------:R-:W-:Y:S02]  /*8230*/  HADD2.F32 R108, -RZ, R108.H1_H1 ;  /* 0x3000006cff6c7230 */ /* 0x000fe40000004100 */
[----:B------:R-:W-:Y:S01]  /*8240*/  FMUL.FTZ R46, R31, R34 ;  /* 0x000000221f2e7220 */ /* 0x000fe20000410000 */
[-C--:B------:R-:W-:Y:S01]  /*8250*/  FFMA.FTZ R34, R28, R30.reuse, -R33 ;  /* 0x0000001e1c227223 */ /* 0x080fe20000010821 */
[----:B------:R-:W-:Y:S01]  /*8260*/  FFMA.FTZ R37, R29, R30, R32 ;  /* 0x0000001e1d257223 */ /* 0x000fe20000010020 */
[-C--:B------:R-:W-:Y:S01]  /*8270*/  FFMA.FTZ R29, R31, R108.reuse, -R36 ;  /* 0x0000006c1f1d7223 */ /* 0x080fe20000010824 */
[----:B------:R-:W-:Y:S01]  /*8280*/  F2FP.F16.E4M3.UNPACK_B R30, R9 ;  /* 0x00000009ff1e723e */ /* 0x000fe200020006ff */
[----:B------:R-:W-:Y:S01]  /*8290*/  FFMA.FTZ R46, R35, R108, R46 ;  /* 0x0000006c232e7223 */ /* 0x000fe2000001002e */
[----:B------:R-:W-:Y:S02]  /*82a0*/  F2FP.F16.E4M3.UNPACK_B R33, R10 ;  /* 0x0000000aff21723e */ /* 0x000fe400020006ff */
        /* <DEDUP_REMOVED lines=13> */
[----:B------:R-:W-:Y:S01]  /*8380*/  F2FP.SATFINITE.E4M3.F32.PACK_AB_MERGE_C R46, R46, R37, R35 ;  /* 0x000000252e2e723e */ /* 0x000fe20004807023 */
[----:B------:R-:W-:Y:S02]  /*8390*/  HADD2.F32 R28, -RZ, R28.H1_H1 ;  /* 0x3000001cff1c7230 */ /* 0x000fe40000004100 */
[-C--:B------:R-:W-:Y:S01]  /*83a0*/  FFMA.FTZ R38, R29, R34.reuse, -R38 ;  /* 0x000000221d267223 */ /* 0x080fe20000010826 */
[----:B------:R-:W-:Y:S01]  /*83b0*/  FFMA.FTZ R36, R31, R34, R36 ;  /* 0x000000221f247223 */ /* 0x000fe20000010024 */
[----:B------:R-:W-:Y:S02]  /*83c0*/  HADD2.F32 R31, -RZ, R32.H1_H1 ;  /* 0x30000020ff1f7230 */ /* 0x000fe40000004100 */
        /* <DEDUP_REMOVED lines=9> */
[--C-:B------:R-:W-:Y:S01]  /*8460*/  HADD2.F32 R10, -RZ, R29.reuse.H0_H0 ;  /* 0x2000001dff0a7230 */ /* 0x100fe20000004100 */
[----:B------:R-:W-:Y:S01]  /*8470*/  F2FP.F16.E4M3.UNPACK_B R33, R6.H1 ;  /* 0x00000006ff21723e */ /* 0x000fe200030006ff */
[----:B------:R-:W-:Y:S02]  /*8480*/  HADD2.F32 R30, -RZ, R28.H0_H0 ;  /* 0x2000001cff1e7230 */ /* 0x000fe40000004100 */
[----:B------:R-:W-:-:S02]  /*8490*/  HADD2.F32 R29, -RZ, R29.H1_H1 ;  /* 0x3000001dff1d7230 */ /* 0x000fc40000004100 */
[----:B------:R-:W-:Y:S02]  /*84a0*/  HADD2.F32 R32, -RZ, R28.H1_H1 ;  /* 0x3000001cff207230 */ /* 0x000fe40000004100 */
[CC--:B------:R-:W-:Y:S01]  /*84b0*/  FMUL.FTZ R34, R10.reuse, R30.reuse ;  /* 0x0000001e0a227220 */ /* 0x0c0fe20000410000 */
[----:B------:R-:W-:Y:S02]  /*84c0*/  HADD2.F32 R5, -RZ, R5.H1_H1 ;  /* 0x30000005ff057230 */ /* 0x000fe40000004100 */
[----:B------:R-:W-:Y:S01]  /*84d0*/  FMUL.FTZ R31, R9, R30 ;  /* 0x0000001e091f7220 */ /* 0x000fe20000410000 */
[--C-:B------:R-:W-:Y:S02]  /*84e0*/  HADD2.F32 R28, -RZ, R8.reuse.H0_H0 ;  /* 0x20000008ff1c7230 */ /* 0x100fe40000004100 */
[-C--:B------:R-:W-:Y:S01]  /*84f0*/  FMUL.FTZ R30, R29, R32.reuse ;  /* 0x000000201d1e7220 */ /* 0x080fe20000410000 */
[----:B------:R-:W-:Y:S02]  /*8500*/  HADD2.F32 R8, -RZ, R8.H1_H1 ;  /* 0x30000008ff087230 */ /* 0x000fe40000004100 */
[----:B------:R-:W-:Y:S01]  /*8510*/  FMUL.FTZ R32, R5, R32 ;  /* 0x0000002005207220 */ /* 0x000fe20000410000 */
[----:B------:R-:W-:Y:S01]  /*8520*/  FFMA.FTZ R41, R10, R28, R31 ;  /* 0x0000001c0a297223 */ /* 0x000fe2000001001f */
[----:B------:R-:W-:-:S02]  /*8530*/  F2FP.F16.E4M3.UNPACK_B R10, R11 ;  /* 0x0000000bff0a723e */ /* 0x000fc400020006ff */
[----:B------:R-:W-:Y:S01]  /*8540*/  FFMA.FTZ R42, R29, R8, R32 ;  /* 0x000000081d2a7223 */ /* 0x000fe20000010020 */
[----:B------:R-:W-:Y:S01]  /*8550*/  F2FP.F16.E4M3.UNPACK_B R32, R6 ;  /* 0x00000006ff20723e */ /* 0x000fe200020006ff */
[----:B------:R-:W-:Y:S01]  /*8560*/  FFMA.FTZ R43, R5, R8, -R30 ;  /* 0x00000008052b7223 */ /* 0x000fe2000001081e */
[-C--:B------:R-:W-:Y:S01]  /*8570*/  F2FP.F16.E4M3.UNPACK_B R5, R7.reuse ;  /* 0x00000007ff05723e */ /* 0x080fe200020006ff */
[----:B------:R-:W-:Y:S01]  /*8580*/  FFMA.FTZ R40, R9, R28, -R34 ;  /* 0x0000001c09287223 */ /* 0x000fe20000010822 */
[----:B------:R-:W-:Y:S01]  /*8590*/  F2FP.F16.E4M3.UNPACK_B R7, R7.H1 ;  /* 0x00000007ff07723e */ /* 0x000fe200030006ff */
[----:B------:R-:W-:Y:S01]  /*85a0*/  HADD2.F32 R28, -RZ, R10.H0_H0 ;  /* 0x2000000aff1c7230 */ /* 0x000fe20000004100 */
[-C--:B------:R-:W-:Y:S01]  /*85b0*/  F2FP.F16.E4M3.UNPACK_B R6, R4.reuse ;  /* 0x00000004ff06723e */ /* 0x080fe200020006ff */
[----:B------:R-:W-:Y:S01]  /*85c0*/  HADD2.F32 R35, -RZ, R32.H0_H0 ;  /* 0x20000020ff237230 */ /* 0x000fe20000004100 */
[----:B------:R-:W-:Y:S01]  /*85d0*/  F2FP.F16.E4M3.UNPACK_B R11, R11.H1 ;  /* 0x0000000bff0b723e */ /* 0x000fe200030006ff */
        /* <DEDUP_REMOVED lines=8> */
[----:B------:R-:W-:Y:S02]  /*8660*/  HADD2.F32 R4, -RZ, R11.H0_H0 ;  /* 0x2000000bff047230 */ /* 0x000fe40000004100 */
[----:B------:R-:W-:Y:S01]  /*8670*/  FMUL.FTZ R47, R9, R34 ;  /* 0x00000022092f7220 */ /* 0x000fe20000410000 */
[----:B------:R-:W-:Y:S02]  /*8680*/  HADD2.F32 R30, -RZ, R29.H0_H0 ;  /* 0x2000001dff1e7230 */ /* 0x000fe40000004100 */
[----:B------:R-:W-:Y:S01]  /*8690*/  FFMA.FTZ R45, R8, R31, -R45 ;  /* 0x0000001f082d7223 */ /* 0x000fe2000001082d */
[----:B------:R-:W-:-:S02]  /*86a0*/  HADD2.F32 R11, -RZ, R11.H1_H1 ;  /* 0x3000000bff0b7230 */ /* 0x000fc40000004100 */
[C---:B------:R-:W-:Y:S01]  /*86b0*/  FMUL.FTZ R44, R4.reuse, R34 ;  /* 0x00000022042c7220 */ /* 0x040fe20000410000 */
[----:B------:R-:W-:Y:S02]  /*86c0*/  HADD2.F32 R8, -RZ, R33.H1_H1 ;  /* 0x30000021ff087230 */ /* 0x000fe40000004100 */
[-C--:B------:R-:W-:Y:S01]  /*86d0*/  FFMA.FTZ R47, R4, R30.reuse, R47 ;  /* 0x0000001e042f7223 */ /* 0x080fe2000001002f */
[----:B------:R-:W-:Y:S02]  /*86e0*/  HADD2.F32 R7, -RZ, R7.H1_H1 ;  /* 0x30000007ff077230 */ /* 0x000fe40000004100 */
[----:B------:R-:W-:Y:S01]  /*86f0*/  FFMA.FTZ R35, R28, R31, R35 ;  /* 0x0000001f1c237223 */ /* 0x000fe20000010023 */
[----:B------:R-:W-:Y:S02]  /*8700*/  HADD2.F32 R10, -RZ, R10.H1_H1 ;  /* 0x3000000aff0a7230 */ /* 0x000fe40000004100 */
[----:B------:R-:W-:Y:S01]  /*8710*/  FFMA.FTZ R44, R9, R30, -R44 ;  /* 0x0000001e092c7223 */ /* 0x000fe2000001082c */
[----:B------:R-:W-:-:S02]  /*8720*/  HADD2.F32 R32, -RZ, R32.H1_H1 ;  /* 0x30000020ff207230 */ /* 0x000fc40000004100 */
[-C--:B------:R-:W-:Y:S01]  /*8730*/  FMUL.FTZ R28, R11, R8.reuse ;  /* 0x000000080b1c7220 */ /* 0x080fe20000410000 */
[----:B------:R-:W-:Y:S02]  /*8740*/  HADD2.F32 R5, -RZ, R5.H1_H1 ;  /* 0x30000005ff057230 */ /* 0x000fe40000004100 */
[----:B------:R-:W-:Y:S01]  /*8750*/  FMUL.FTZ R30, R7, R8 ;  /* 0x00000008071e7220 */ /* 0x000fe20000410000 */
[----:B------:R-:W-:Y:S02]  /*8760*/  HADD2.F32 R4, -RZ, R29.H1_H1 ;  /* 0x3000001dff047230 */ /* 0x000fe40000004100 */
[-C--:B------:R-:W-:Y:S01]  /*8770*/  FMUL.FTZ R8, R10, R32.reuse ;  /* 0x000000200a087220 */ /* 0x080fe20000410000 */
[----:B------:R-:W-:Y:S02]  /*8780*/  HADD2.F32 R6, -RZ, R6.H1_H1 ;  /* 0x30000006ff067230 */ /* 0x000fe40000004100 */
[----:B------:R-:W-:Y:S01]  /*8790*/  FMUL.FTZ R9, R5, R32 ;  /* 0x0000002005097220 */ /* 0x000fe20000410000 */
[----:B------:R-:W-:Y:S01]  /*87a0*/  F2FP.SATFINITE.E4M3.F32.PACK_AB_MERGE_C R41, R42, R41, RZ ;  /* 0x000000292a29723e */ /* 0x000fe200048070ff */
[-C--:B------:R-:W-:Y:S01]  /*87b0*/  FFMA.FTZ R7, R7, R4.reuse, -R28 ;  /* 0x0000000407077223 */ /* 0x080fe2000001081c */
[----:B------:R-:W-:Y:S01]  /*87c0*/  FFMA.FTZ R30, R11, R4, R30 ;  /* 0x000000040b1e7223 */ /* 0x000fe2000001001e */
[-C--:B------:R-:W-:Y:S01]  /*87d0*/  FFMA.FTZ R8, R5, R6.reuse, -R8 ;  /* 0x0000000605087223 */ /* 0x080fe20000010808 */
[----:B------:R-:W-:Y:S01]  /*87e0*/  FFMA.FTZ R6, R10, R6, R9 ;  /* 0x000000060a067223 */ /* 0x000fe20000010009 */
[----:B------:R-:W-:Y:S01]  /*87f0*/  F2FP.SATFINITE.E4M3.F32.PACK_AB_MERGE_C R5, R37, R38, R40 ;  /* 0x000000262505723e */ /* 0x000fe20004807028 */
        /* <DEDUP_REMOVED lines=8> */
[----:B------:R-:W-:-:S07]  /*8880*/  MOV R8, R101 ;  /* 0x0000006500087202 */ /* 0x000fce0000000f00 */
.L_x_3092:
[----:B------:R-:W-:Y:S05]  /*8890*/  BSYNC B1 ;  /* 0x0000000000017941 */ /* 0x000fea0003800000 */
.L_x_3091:
[----:B0-----:R0:W-:Y:S01]  /*88a0*/  ST.E.128 desc[UR60][R12.64], R4 ;  /* 0x000000040c007985 */ /* 0x0011e2000c101d3c */
[----:B------:R-:W-:-:S13]  /*88b0*/  ISETP.GE.AND P2, PT, R15, R103, PT ;  /* 0x000000670f00720c */ /* 0x000fda0003f46270 */
[----:B------:R-:W-:Y:S05]  /*88c0*/  @P2 BRA `(.L_x_3070) ;  /* 0x0000000400682947 */ /* 0x000fea0003800000 */
[----:B------:R-:W-:-:S04]  /*88d0*/  IADD3 R14, P2, R15, R14, RZ ;  /* 0x0000000e0f0e7210 */ /* 0x000fc80007f5e0ff */
[----:B------:R-:W-:-:S05]  /*88e0*/  LEA.HI.X.SX32 R15, R15, R102, 0x1, P2 ;  /* 0x000000660f0f7211 */ /* 0x000fca00010f0eff */
[----:B------:R0:W-:Y:S01]  /*88f0*/  ST.E.128 desc[UR60][R14.64], R8 ;  /* 0x000000080e007985 */ /* 0x0001e2000c101d3c */
[----:B------:R-:W-:Y:S05]  /*8900*/  BRA `(.L_x_3070) ;  /* 0x0000000400587947 */ /* 0x000fea0003800000 */
.L_x_3040:
[----:B------:R-:W-:-:S13]  /*8910*/  ISETP.NE.AND P5, PT, R198, 0x3, PT ;  /* 0x00000003c600780c */ /* 0x000fda0003fa5270 */
[----:B------:R-:W-:Y:S05]  /*8920*/  @!P5 BRA `(.L_x_3093) ;  /* 0x000000000004d947 */ /* 0x000fea0003800000 */
[----:B------:R-:W-:Y:S01]  /*8930*/  BPT.TRAP 0x1 ;  /* 0x000000040000795c */ /* 0x000fe20000300000 */
.L_x_3093:
[----:B------:R-:W-:Y:S01]  /*8940*/  IMAD R88, R192, 0x8, R18 ;  /* 0x00000008c0587824 */ /* 0x000fe200078e0212 */
[----:B------:R-:W-:Y:S01]  /*8950*/  SHF.L.U32 R100, R199, 0x1f, RZ ;  /* 0x0000001fc7647819 */ /* 0x000fe200000006ff */
[----:B------:R-:W-:Y:S01]  /*8960*/  BSSY B1, `(.L_x_3094) ;  /* 0x0000004000017945 */ /* 0x000fe20003800000 */
[----:B------:R-:W-:Y:S02]  /*8970*/  SHF.R.S32.HI R95, RZ, 0x1f, R94 ;  /* 0x0000001fff5f7819 */ /* 0x000fe4000001145e */
[----:B------:R-:W0:Y:S02]  /*8980*/  SYNCS.PHASECHK.TRANS64.TRYWAIT P2, [R88+URZ+0x22890], R100 ;  /* 0x02289064580075a7 */ /* 0x000e24000804017f */
[----:B0-----:R-:W-:Y:S05]  /*8990*/  @!P2 BRA `(.L_x_3095) ;  /* 0x000001d000fca947 */ /* 0x001fea0003800000 */
.L_x_3369:
[----:B------:R-:W-:Y:S05]  /*89a0*/  BSYNC B1 ;  /* 0x0000000000017941 */ /* 0x000fea0003800000 */
.L_x_3094:
        /* <DEDUP_REMOVED lines=13> */
[----:B------:R-:W-:Y:S01]  /*8a80*/  ULDC.64 UR4, c[0x0][0x308] ;  /* 0x0000c20000047ab9 */ /* 0x000fe20000000a00 */
[----:B------:R-:W-:-:S02]  /*8a90*/  IADD3 R28, -R195, R97, RZ ;  /* 0x00000061c31c7210 */ /* 0x000fc40007ffe1ff */
[----:B------:R-:W-:Y:S02]  /*8aa0*/  IMAD.IADD R5, R5, 0x1, R7 ;  /* 0x0000000105057824 */ /* 0x000fe400078e0207 */
[----:B------:R-:W-:Y:S02]  /*8ab0*/  IMAD R7, R75, UR4, RZ ;  /* 0x000000044b077c24 */ /* 0x000fe4000f8e02ff */
[----:B------:R-:W-:Y:S01]  /*8ac0*/  IMAD.WIDE.U32 R4, R190, UR4, R4 ;  /* 0x00000004be047c25 */ /* 0x000fe2000f8e0004 */
[----:B------:R-:W-:-:S03]  /*8ad0*/  UMOV UR4, 0xffffffff ;  /* 0xffffffff00047882 */ /* 0x000fc60000000000 */
[----:B------:R-:W-:Y:S01]  /*8ae0*/  IMAD R7, R190, UR5, R7 ;  /* 0x00000005be077c24 */ /* 0x000fe2000f8e0207 */
[----:B------:R-:W-:-:S04]  /*8af0*/  IADD3 R8, P2, R4, UR6, RZ ;  /* 0x0000000604087c10 */ /* 0x000fc8000ff5e0ff */
[----:B------:R-:W-:Y:S02]  /*8b00*/  IADD3.X R9, R5, UR7, R7, P2, !PT ;  /* 0x0000000705097c10 */ /* 0x000fe400097fe407 */
[----:B------:R-:W-:Y:S01]  /*8b10*/  ISETP.GE.AND P2, PT, R28, 0x1, PT ;  /* 0x000000011c00780c */ /* 0x000fe20003f46270 */
[----:B------:R-:W-:-:S12]  /*8b20*/  BRA.DIV UR4, `(.L_x_3096) ;  /* 0x000001d204ac7947 */ /* 0x000fd8000b800000 */
[----:B------:R1:W2:Y:S04]  /*8b30*/  SHFL.IDX PT, R5, R9, RZ, 0x1c1f ;  /* 0x001c1fff09057589 */ /* 0x0002a800000e0000 */
[----:B------:R1:W3:Y:S02]  /*8b40*/  SHFL.IDX PT, R14, R8, RZ, 0x1c1f ;  /* 0x001c1fff080e7589 */ /* 0x0002e400000e0000 */
.L_x_3373:
        /* <DEDUP_REMOVED lines=13> */
.L_x_3098:
[----:B------:R-:W-:Y:S05]  /*8c20*/  BSYNC B1 ;  /* 0x0000000000017941 */ /* 0x000fea0003800000 */
.L_x_3097:
[----:B------:R-:W-:-:S03]  /*8c30*/  UMOV UR4, 0xffffffff ;  /* 0xffffffff00047882 */ /* 0x000fc60000000000 */
[----:B------:R-:W-:Y:S05]  /*8c40*/  BRA.DIV UR4, `(.L_x_3099) ;  /* 0x000001d204ac7947 */ /* 0x000fea000b800000 */
[----:B--2-4-:R2:W4:Y:S04]  /*8c50*/  SHFL.IDX PT, R5, R9, 0x1, 0x1c1f ;  /* 0x003c1f0009057f89 */ /* 0x01452800000e0000 */
[----:B---3--:R2:W3:Y:S02]  /*8c60*/  SHFL.IDX PT, R14, R8, 0x1, 0x1c1f ;  /* 0x003c1f00080e7f89 */ /* 0x0084e400000e0000 */
.L_x_3377:
        /* <DEDUP_REMOVED lines=14> */
.L_x_3101:
[----:B------:R-:W-:Y:S05]  /*8d50*/  BSYNC B1 ;  /* 0x0000000000017941 */ /* 0x000fea0003800000 */
.L_x_3100:
[----:B------:R-:W-:-:S03]  /*8d60*/  UMOV UR4, 0xffffffff ;  /* 0xffffffff00047882 */ /* 0x000fc60000000000 */
[----:B------:R-:W-:Y:S05]  /*8d70*/  BRA.DIV UR4, `(.L_x_3102) ;  /* 0x000001d204a87947 */ /* 0x000fea000b800000 */
[----:B---34-:R3:W4:Y:S04]  /*8d80*/  SHFL.IDX PT, R5, R9, 0x2, 0x1c1f ;  /* 0x005c1f0009057f89 */ /* 0x01872800000e0000 */
[----:B------:R3:W0:Y:S02]  /*8d90*/  SHFL.IDX PT, R14, R8, 0x2, 0x1c1f ;  /* 0x005c1f00080e7f89 */ /* 0x00062400000e0000 */
.L_x_3381:
[----:B------:R-:W-:-:S13]  /*8da0*/  ISETP.GE.AND P2, PT, R28, 0x81, PT ;  /* 0x000000811c00780c */ /* 0x000fda0003f46270 */
[----:B------:R-:W-:Y:S05]  /*8db0*/  @!P2 BRA `(.L_x_3070) ;  /* 0x00000000002ca947 */ /* 0x000fea0003800000 */
[----:B------:R-:W-:Y:S02]  /*8dc0*/  ULDC UR4, c[0x0][0x2f4] ;  /* 0x0000bd0000047ab9 */ /* 0x000fe40000000800 */
[----:B------:R-:W-:-:S13]  /*8dd0*/  ISETP.GE.AND P2, PT, R16, UR4, PT ;  /* 0x0000000410007c0c */ /* 0x000fda000bf46270 */
[----:B0123--:R-:W-:-:S05]  /*8de0*/  @!P2 IADD3 R8, P3, R16, R14, RZ ;  /* 0x0000000e1008a210 */ /* 0x00ffca0007f7e0ff */
[----:B----4-:R-:W-:Y:S01]  /*8df0*/  @!P2 IMAD.X R9, R5, 0x1, R17, P3 ;  /* 0x000000010509a824 */ /* 0x010fe200018e0611 */
[----:B------:R-:W-:-:S13]  /*8e00*/  ISETP.GE.AND P3, PT, R19, UR4, PT ;  /* 0x0000000413007c0c */ /* 0x000fda000bf66270 */
[----:B------:R-:W-:-:S04]  /*8e10*/  @!P3 IADD3 R14, P4, R19, R14, RZ ;  /* 0x0000000e130eb210 */ /* 0x000fc80007f9e0ff */
[----:B------:R-:W-:Y:S02]  /*8e20*/  @!P3 IADD3.X R15, R5, R194, RZ, P4, !PT ;  /* 0x000000c2050fb210 */ /* 0x000fe400027fe4ff */
[----:B------:R-:W0:Y:S04]  /*8e30*/  @!P2 LDS.128 R4, [R92+0x1c400] ;  /* 0x01c400005c04a984 */ /* 0x000e280000000c00 */
[----:B0-----:R-:W-:Y:S04]  /*8e40*/  @!P2 ST.E.128 desc[UR60][R8.64], R4 ;  /* 0x000000040800a985 */ /* 0x001fe8000c101d3c */
[----:B------:R-:W0:Y:S04]  /*8e50*/  @!P3 LDS.128 R4, [R91+0x1c400] ;  /* 0x01c400005b04b984 */ /* 0x000e280000000c00 */
[----:B0-----:R0:W-:Y:S02]  /*8e60*/  @!P3 ST.E.128 desc[UR60][R14.64], R4 ;  /* 0x000000040e00b985 */ /* 0x0011e4000c101d3c */
.L_x_3070:
[----:B------:R-:W-:Y:S05]  /*8e70*/  BSYNC B0 ;  /* 0x0000000000007941 */ /* 0x000fea0003800000 */
.L_x_3039:
[----:B0-----:R-:W0:Y:S01]  /*8e80*/  S2R R4, SR_TID.X ;  /* 0x0000000000047919 */ /* 0x001e220000002100 */
[----:B------:R-:W-:Y:S01]  /*8e90*/  @!PT LDS RZ, [RZ] ;  /* 0x00000000fffff984 */ /* 0x000fe20000000800 */
[----:B------:R-:W-:Y:S01]  /*8ea0*/  @!PT LDS RZ, [RZ] ;  /* 0x00000000fffff984 */ /* 0x000fe20000000800 */
[----:B------:R-:W-:Y:S01]  /*8eb0*/  @!PT LDS RZ, [RZ] ;  /* 0x00000000fffff984 */ /* 0x000fe20000000800 */
[----:B------:R-:W-:Y:S01]  /*8ec0*/  @!PT LDS RZ, [RZ] ;  /* 0x00000000fffff984 */ /* 0x000fe20000000800 */
[----:B------:R5:W-:Y:S06]  /*8ed0*/  MEMBAR.ALL.CTA ;  /* 0x0000000000007992 */ /* 0x000bec0000008000 */
[----:B-----5:R-:W5:Y:S01]  /*8ee0*/  FENCE.VIEW.ASYNC.S ;  /* 0x00000000000073c6 */ /* 0x020f620000000000 */
[----:B------:R-:W-:Y:S05]  /*8ef0*/  WARPSYNC.ALL ;  /* 0x0000000000007948 */ /* 0x000fea0003800000 */
[----:B------:R-:W-:Y:S01]  /*8f00*/  BSSY B0, `(.L_x_3103) ;  /* 0x0000008000007945 */ /* 0x000fe20003800000 */
[----:B-----5:R0:W-:Y:S02]  /*8f10*/  BAR.SYNC.DEFER_BLOCKING R74, 0x80 ;  /* 0x0002004a0000751d */ /* 0x0201e40000010000 */
[----:B0-----:R-:W-:-:S13]  /*8f20*/  LOP3.LUT P2, RZ, R4, 0x7f, RZ, 0xc0, !PT ;  /* 0x0000007f04ff7812 */ /* 0x001fda000784c0ff */
[----:B------:R-:W-:-:S05]  /*8f30*/  @!P2 VIADD R4, R88, 0x228a0 ;  /* 0x000228a05804a836 */ /* 0x000fca0000000000 */
[----:B------:R-:W-:-:S04]  /*8f40*/  @!P2 PRMT R4, RZ, 0x654, R4 ;  /* 0x00000654ff04a816 */ /* 0x000fc80000000004 */
[----:B------:R0:W-:Y:S01]  /*8f50*/  @!P2 SYNCS.ARRIVE.TRANS64.RED.A1T0 RZ, [R4+URZ], RZ ;  /* 0x000000ff04ffa9a7 */ /* 0x0001e2000810043f */
[----:B------:R-:W-:Y:S05]  /*8f60*/  @!P5 BRA `(.L_x_3104) ;  /* 0x000000000004d947 */ /* 0x000fea0003800000 */
[----:B------:R-:W-:Y:S01]  /*8f70*/  BPT.TRAP 0x1 ;  /* 0x000000040000795c */ /* 0x000fe20000300000 */
.L_x_3104:
[----:B------:R-:W-:Y:S05]  /*8f80*/  BSYNC B0 ;  /* 0x0000000000007941 */ /* 0x000fea0003800000 */
.L_x_3103:
[----:B------:R-:W5:Y:S01]  /*8f90*/  SYNCS.PHASECHK.TRANS64.TRYWAIT P3, [R88+URZ+0x228b0], R100 ;  /* 0x0228b064580075a7 */ /* 0x000f62000806017f */
[----:B------:R-:W-:Y:S04]  /*8fa0*/  BSSY B0, `(.L_x_3105) ;  /* 0x0000002000007945 */ /* 0x000fe80003800000 */
[----:B-----5:R-:W-:Y:S05]  /*8fb0*/  @!P3 BRA `(.L_x_3106) ;  /* 0x000001d00060b947 */ /* 0x020fea0003800000 */
.L_x_3382:
[----:B------:R-:W-:Y:S05]  /*8fc0*/  BSYNC B0 ;  /* 0x0000000000007941 */ /* 0x000fea0003800000 */
.L_x_3105:
[----:B------:R-:W-:Y:S01]  /*8fd0*/  ULDC.64 UR4, c[0x0][0x328] ;  /* 0x0000ca0000047ab9 */ /* 0x000fe20000000a00 */
[----:B------:R-:W-:Y:S01]  /*8fe0*/  ULDC.64 UR6, c[0x0][0x318] ;  /* 0x0000c60000067ab9 */ /* 0x000fe20000000a00 */
[----:B------:R-:W-:Y:S01]  /*8ff0*/  IMAD R95, R95, UR4, RZ ;  /* 0x000000045f5f7c24 */ /* 0x000fe2000f8e02ff */
[----:B------:R-:W-:Y:S01]  /*9000*/  BSSY B0, `(.L_x_3107) ;  /* 0x000001f000007945 */ /* 0x000fe20003800000 */
[----:B0---4-:R-:W-:-:S04]  /*9010*/  IMAD.WIDE.U32 R4, R94, UR4, RZ ;  /* 0x000000045e047c25 */ /* 0x011fc8000f8e00ff */
        /* <DEDUP_REMOVED lines=23> */
[----:B------:R-:W-:-:S04]  /*9190*/  @!P4 IADD3 R10, P5, R19, R10, RZ ;  /* 0x0000000a130ac210 */ /* 0x000fc80007fbe0ff */
[----:B------:R-:W-:Y:S02]  /*91a0*/  @!P4 IADD3.X R11, R5, R194, RZ, P5, !PT ;  /* 0x000000c2050bc210 */ /* 0x000fe40002ffe4ff */
[----:B------:R-:W0:Y:S04]  /*91b0*/  @!P3 LDS.128 R4, [R92+0xa400] ;  /* 0x00a400005c04b984 */ /* 0x000e280000000c00 */
[----:B0-----:R-:W-:Y:S04]  /*91c0*/  @!P3 ST.E.128 desc[UR60][R8.64], R4 ;  /* 0x000000040800b985 */ /* 0x001fe8000c101d3c */
[----:B------:R-:W0:Y:S04]  /*91d0*/  @!P4 LDS.128 R4, [R91+0xa400] ;  /* 0x00a400005b04c984 */ /* 0x000e280000000c00 */
[----:B0-----:R0:W-:Y:S02]  /*91e0*/  @!P4 ST.E.128 desc[UR60][R10.64], R4 ;  /* 0x000000040a00c985 */ /* 0x0011e4000c101d3c */
.L_x_3108:
[----:B------:R-:W-:Y:S05]  /*91f0*/  BSYNC B0 ;  /* 0x0000000000007941 */ /* 0x000fea0003800000 */
.L_x_3107:
        /* <DEDUP_REMOVED lines=16> */
.L_x_3110:
[----:B------:R-:W-:Y:S05]  /*9300*/  BSYNC B0 ;  /* 0x0000000000007941 */ /* 0x000fea0003800000 */
.L_x_3109:
        /* <DEDUP_REMOVED lines=16> */
.L_x_3112:
[----:B------:R-:W-:Y:S05]  /*9410*/  BSYNC B0 ;  /* 0x0000000000007941 */ /* 0x000fea0003800000 */
.L_x_3111:
        /* <DEDUP_REMOVED lines=8> */
[----:B------:R-:W-:-:S03]  /*94a0*/  ISETP.NE.AND P3, PT, R90, RZ, PT ;  /* 0x000000ff5a00720c */ /* 0x000fc60003f65270 */
[----:B------:R-:W-:Y:S02]  /*94b0*/  @!P2 PRMT R88, RZ, 0x654, R88 ;  /* 0x00000654ff58a816 */ /* 0x000fe40000000058 */
[----:B------:R-:W-:Y:S02]  /*94c0*/  IADD3 R192, R192, 0x1, RZ ;  /* 0x00000001c0c07810 */ /* 0x000fe40007ffe0ff */
[----:B------:R1:W-:Y:S02]  /*94d0*/  @!P2 SYNCS.ARRIVE.TRANS64.RED.A1T0 RZ, [R88+URZ], RZ ;  /* 0x000000ff58ffa9a7 */ /* 0x0003e4000810043f */
        /* <DEDUP_REMOVED lines=10> */
.L_x_3034:
[----:B------:R-:W1:Y:S01]  /*9580*/  LDC R0, c[0x0][0x448] ;  /* 0x00011200ff007b82 */ /* 0x000e620000000800 */
[----:B------:R-:W-:Y:S02]  /*9590*/  CS2R R88, SRZ ;  /* 0x0000000000587805 */ /* 0x000fe4000001ff00 */
[----:B------:R-:W-:Y:S02]  /*95a0*/  CS2R R86, SRZ ;  /* 0x0000000000567805 */ /* 0x000fe4000001ff00 */
[----:B------:R-:W-:Y:S02]  /*95b0*/  CS2R R6, SRZ ;  /* 0x0000000000067805 */ /* 0x000fe4000001ff00 */
[----:B------:R-:W-:Y:S02]  /*95c0*/  CS2R R84, SRZ ;  /* 0x0000000000547805 */ /* 0x000fe4000001ff00 */
[----:B--23--:R-:W-:Y:S02]  /*95d0*/  CS2R R8, SRZ ;  /* 0x0000000000087805 */ /* 0x00cfe4000001ff00 */
[----:B------:R-:W-:-:S02]  /*95e0*/  CS2R R4, SRZ ;  /* 0x0000000000047805 */ /* 0x000fc4000001ff00 */
[----:B------:R-:W-:Y:S02]  /*95f0*/  CS2R R78, SRZ ;  /* 0x00000000004e7805 */ /* 0x000fe4000001ff00 */
[----:B------:R-:W-:Y:S02]  /*9600*/  CS2R R76, SRZ ;  /* 0x00000000004c7805 */ /* 0x000fe4000001ff00 */
[----:B0-----:R-:W-:Y:S02]  /*9610*/  CS2R R10, SRZ ;  /* 0x00000000000a7805 */ /* 0x001fe4000001ff00 */
[----:B------:R-:W-:Y:S02]  /*9620*/  CS2R R70, SRZ ;  /* 0x0000000000467805 */ /* 0x000fe4000001ff00 */
[----:B------:R-:W-:Y:S02]  /*9630*/  CS2R R12, SRZ ;  /* 0x00000000000c7805 */ /* 0x000fe4000001ff00 */
[----:B------:R-:W-:-:S02]  /*9640*/  CS2R R68, SRZ ;  /* 0x0000000000447805 */ /* 0x000fc4000001ff00 */
[----:B------:R-:W-:Y:S02]  /*9650*/  CS2R R14, SRZ ;  /* 0x00000000000e7805 */ /* 0x000fe4000001ff00 */
[----:B------:R-:W-:Y:S02]  /*9660*/  CS2R R62, SRZ ;  /* 0x00000000003e7805 */ /* 0x000fe4000001ff00 */
[----:B------:R-:W-:Y:S02]  /*9670*/  CS2R R20, SRZ ;  /* 0x0000000000147805 */ /* 0x000fe4000001ff00 */
[----:B------:R-:W-:Y:S02]  /*9680*/  CS2R R60, SRZ ;  /* 0x00000000003c7805 */ /* 0x000fe4000001ff00 */
[----:B------:R-:W-:Y:S01]  /*9690*/  CS2R R28, SRZ ;  /* 0x00000000001c7805 */ /* 0x000fe2000001ff00 */
[----:B------:R-:W-:Y:S01]  /*96a0*/  IMAD.MOV.U32 R25, RZ, RZ, RZ ;  /* 0x000000ffff197224 */ /* 0x000fe200078e00ff */
[----:B------:R-:W-:-:S02]  /*96b0*/  CS2R R54, SRZ ;  /* 0x0000000000367805 */ /* 0x000fc4000001ff00 */
[----:B------:R-:W-:Y:S02]  /*96c0*/  CS2R R26, SRZ ;  /* 0x00000000001a7805 */ /* 0x000fe4000001ff00 */
[----:B------:R-:W-:Y:S02]  /*96d0*/  CS2R R52, SRZ ;  /* 0x0000000000347805 */ /* 0x000fe4000001ff00 */
[----:B------:R-:W-:Y:S02]  /*96e0*/  CS2R R32, SRZ ;  /* 0x0000000000207805 */ /* 0x000fe4000001ff00 */
[----:B------:R-:W-:Y:S02]  /*96f0*/  CS2R R46, SRZ ;  /* 0x00000000002e7805 */ /* 0x000fe4000001ff00 */
[----:B-1----:R-:W-:Y:S01]  /*9700*/  ISETP.NE.AND P1, PT, R0, 0x1, PT ;  /* 0x000000010000780c */ /* 0x002fe20003f25270 */
[----:B------:R-:W-:Y:S01]  /*9710*/  VIADD R0, R200, 0x7f ;  /* 0x0000007fc8007836 */ /* 0x000fe20000000000 */
[----:B------:R-:W-:-:S02]  /*9720*/  CS2R R30, SRZ ;  /* 0x00000000001e7805 */ /* 0x000fc4000001ff00 */
[----:B------:R-:W-:Y:S02]  /*9730*/  CS2R R44, SRZ ;  /* 0x00000000002c7805 */ /* 0x000fe4000001ff00 */
[----:B------:R-:W-:Y:S02]  /*9740*/  CS2R R36, SRZ ;  /* 0x0000000000247805 */ /* 0x000fe4000001ff00 */
[----:B------:R-:W-:Y:S01]  /*9750*/  CS2R R38, SRZ ;  /* 0x0000000000267805 */ /* 0x000fe2000001ff00 */
[----:B------:R-:W-:Y:S01]  /*9760*/  IMAD.MOV.U32 R34, RZ, RZ, RZ ;  /* 0x000000ffff227224 */ /* 0x000fe200078e00ff */
[----:B------:R-:W-:Y:S02]  /*9770*/  CS2R R90, SRZ ;  /* 0x00000000005a7805 */ /* 0x000fe4000001ff00 */
[----:B------:R-:W-:Y:S02]  /*9780*/  CS2R R40, SRZ ;  /* 0x0000000000287805 */ /* 0x000fe4000001ff00 */
[----:B------:R-:W-:Y:S01]  /*9790*/  CS2R R92, SRZ ;  /* 0x00000000005c7805 */ /* 0x000fe2000001ff00 */
[----:B------:R-:W-:Y:S01]  /*97a0*/  IMAD.MOV.U32 R94, RZ, RZ, RZ ;  /* 0x000000ffff5e7224 */ /* 0x000fe200078e00ff */
[----:B------:R-:W-:Y:S01]  /*97b0*/  MOV R57, RZ ;  /* 0x000000ff00397202 */ /* 0x000fe20000000f00 */
[----:B------:R-:W0:Y:S08]  /*97c0*/  @P1 LDC R3, c[0x0][0x44c] ;  /* 0x00011300ff031b82 */ /* 0x000e300000000800 */
[----:B------:R-:W1:Y:S01]  /*97d0*/  @P1 LDC R2, c[0x0][0x450] ;  /* 0x00011400ff021b82 */ /* 0x000e620000000800 */
[----:B0-----:R-:W-:-:S05]  /*97e0*/  @P1 IMAD.HI.U32 R3, R0, R3, RZ ;  /* 0x0000000300031227 */ /* 0x001fca00078e00ff */
[----:B-1----:R-:W-:Y:S02]  /*97f0*/  @P1 SHF.R.U32.HI R0, RZ, R2, R3 ;  /* 0x00000002ff001219 */ /* 0x002fe40000011603 */
[----:B------:R-:W-:-:S03]  /*9800*/  PLOP3.LUT P1, PT, PT, PT, PT, 0x80, 0x0 ;  /* 0x000000000000781c */ /* 0x000fc60003f2f070 */
[----:B------:R-:W-:-:S04]  /*9810*/  IMAD.IADD R0, R49, 0x1, R0 ;  /* 0x0000000131007824 */ /* 0x000fc800078e0200 */
[----:B------:R-:W-:-:S05]  /*9820*/  IMAD.HI R0, R0, 0x66666667, RZ ;  /* 0x6666666700007827 */ /* 0x000fca00078e02ff */
[----:B------:R-:W-:-:S04]  /*9830*/  SHF.R.U32.HI R3, RZ, 0x1f, R0 ;  /* 0x0000001fff037819 */ /* 0x000fc80000011600 */
[----:B------:R-:W-:-:S04]  /*9840*/  LEA.HI.SX32 R3, R0, R3, 0x1a ;  /* 0x0000000300037211 */ /* 0x000fc800078fd2ff */
[----:B------:R-:W-:Y:S02]  /*9850*/  VIMNMX R104, R48, R3, PT ;  /* 0x0000000330687248 */ /* 0x000fe40003fe0100 */
[----:B------:R-:W-:Y:S02]  /*9860*/  CS2R R48, SRZ ;  /* 0x0000000000307805 */ /* 0x000fe4000001ff00 */
[----:B------:R-:W-:Y:S01]  /*9870*/  ISETP.GE.AND P2, PT, R104, 0x1, PT ;  /* 0x000000016800780c */ /* 0x000fe20003f46270 */
[----:B------:R-:W-:-:S12]  /*9880*/  @P0 BRA `(.L_x_3114) ;  /* 0x00000000000c0947 */ /* 0x000fd80003800000 */
[----:B------:R-:W0:Y:S01]  /*9890*/  FENCE.VIEW.ASYNC.G ;  /* 0x00000000000073c6 */ /* 0x000e220000000100 */
[----:B------:R-:W-:Y:S05]  /*98a0*/  WARPSYNC.ALL ;  /* 0x0000000000007948 */ /* 0x000fea0003800000 */
[----:B0-----:R-:W-:Y:S06]  /*98b0*/  BAR.ARV 0xc, 0x180 ;  /* 0x0306000000007b1d */ /* 0x001fec0000002000 */
.L_x_3114:
[----:B------:R-:W-:Y:S02]  /*98c0*/  IMAD.MOV.U32 R95, RZ, RZ, RZ ;  /* 0x000000ffff5f7224 */ /* 0x000fe400078e00ff */
        /* <DEDUP_REMOVED lines=10> */
.L_x_3385:
[----:B01----:R-:W-:Y:S01]  /*9970*/  LEA.HI R0, R188, R188, RZ, 0x1 ;  /* 0x000000bcbc007211 */ /* 0x003fe200078f08ff */
[----:B------:R-:W-:Y:S01]  /*9980*/  VIADD R26, R18, 0x14400 ;  /* 0x00014400121a7836 */ /* 0x000fe20000000000 */
[----:B------:R-:W-:Y:S02]  /*9990*/  BSSY B6, `(.L_x_3117) ;  /* 0x0000018000067945 */ /* 0x000fe40003800000 */
[----:B------:R-:W-:Y:S02]  /*99a0*/  LOP3.LUT R3, R0, 0x1e, RZ, 0xc0, !PT ;  /* 0x0000001e00037812 */ /* 0x000fe400078ec0ff */
[----:B------:R-:W-:-:S03]  /*99b0*/  LOP3.LUT P0, RZ, R26, 0x9f, RZ, 0xc0, !PT ;  /* 0x0000009f1aff7812 */ /* 0x000fc6000780c0ff */
[----:B------:R-:W-:-:S05]  /*99c0*/  IMAD.IADD R3, R188, 0x1, -R3 ;  /* 0x00000001bc037824 */ /* 0x000fca00078e0a03 */
[----:B------:R-:W-:-:S04]  /*99d0*/  LEA R3, R3, R26, 0xd ;  /* 0x0000001a03037211 */ /* 0x000fc800078e68ff */
        /* <DEDUP_REMOVED lines=19> */
.L_x_3118:
[----:B------:R-:W-:Y:S05]  /*9b10*/  BSYNC B6 ;  /* 0x0000000000067941 */ /* 0x000fea0003800000 */
.L_x_3117:
[----:B------:R-:W-:Y:S01]  /*9b20*/  ULDC.64 UR4, c[0x0][0x990] ;  /* 0x0002640000047ab9 */ /* 0x000fe20000000a00 */
[----:B------:R-:W-:Y:S01]  /*9b30*/  ULDC.64 UR6, c[0x0][0x998] ;  /* 0x0002660000067ab9 */ /* 0x000fe20000000a00 */
[----:B------:R-:W-:Y:S02]  /*9b40*/  ISETP.NE.U32.AND P0, PT, RZ, UR4, PT ;  /* 0x00000004ff007c0c */ /* 0x000fe4000bf05070 */
[----:B------:R-:W-:Y:S02]  /*9b50*/  ISETP.NE.U32.AND P1, PT, RZ, UR6, PT ;  /* 0x00000006ff007c0c */ /* 0x000fe4000bf25070 */
[----:B------:R-:W-:Y:S02]  /*9b60*/  ISETP.NE.AND.EX P0, PT, RZ, UR5, PT, P0 ;  /* 0x00000005ff007c0c */ /* 0x000fe4000bf05300 */
[----:B------:R-:W-:-:S11]  /*9b70*/  ISETP.NE.AND.EX P1, PT, RZ, UR7, PT, P1 ;  /* 0x00000007ff007c0c */ /* 0x000fd6000bf25310 */
[----:B------:R-:W0:Y:S01]  /*9b80*/  @P0 LDC.64 R6, c[0x0][0x9a8] ;  /* 0x00026a00ff060b82 */ /* 0x000e220000000a00 */
[----:B------:R-:W-:-:S07]  /*9b90*/  @P0 SHF.R.S32.HI R15, RZ, 0x1f, R190 ;  /* 0x0000001fff0f0819 */ /* 0x000fce00000114be */
[----:B------:R-:W1:Y:S08]  /*9ba0*/  @P1 LDC.64 R8, c[0x0][0x9b8] ;  /* 0x00026e00ff081b82 */ /* 0x000e700000000a00 */
[----:B------:R-:W2:Y:S08]  /*9bb0*/  @P0 LDC.64 R10, c[0x0][0x9b0] ;  /* 0x00026c00ff0a0b82 */ /* 0x000eb00000000a00 */
[----:B------:R-:W3:Y:S01]  /*9bc0*/  @P1 LDC.64 R12, c[0x0][0x9c0] ;  /* 0x00027000ff0c1b82 */ /* 0x000ee20000000a00 */
[----:B0-----:R-:W-:-:S02]  /*9bd0*/  @P0 IMAD R0, R221, R6, RZ ;  /* 0x00000006dd000224 */ /* 0x001fc400078e02ff */
[----:B------:R-:W-:-:S04]  /*9be0*/  @P0 IMAD.WIDE.U32 R2, R210, R6, RZ ;  /* 0x00000006d2020225 */ /* 0x000fc800078e00ff */
[C---:B------:R-:W-:Y:S02]  /*9bf0*/  @P0 IMAD R7, R210.reuse, R7, R0 ;  /* 0x00000007d2070224 */ /* 0x040fe400078e0200 */
        /* <DEDUP_REMOVED lines=12> */
[----:B------:R-:W-:Y:S02]  /*9cc0*/  @P0 IADD3 R5, R3, R9, RZ ;  /* 0x0000000903050210 */ /* 0x000fe40007ffe0ff */
[----:B------:R-:W-:Y:S01]  /*9cd0*/  @P0 LEA R4, P2, R2, UR4, 0x2 ;  /* 0x0000000402040c11 */ /* 0x000fe2000f8410ff */
[----:B------:R-:W-:Y:S01]  /*9ce0*/  @P1 IMAD.IADD R3, R7, 0x1, R11 ;  /* 0x0000000107031824 */ /* 0x000fe200078e020b */
[----:B------:R-:W-:Y:S01]  /*9cf0*/  @P1 LEA R8, P3, R6, UR6, 0x2 ;  /* 0x0000000606081c11 */ /* 0x000fe2000f8610ff */
[----:B------:R-:W-:Y:S01]  /*9d00*/  IMAD.MOV.U32 R0, RZ, RZ, 0x3f800000 ;  /* 0x3f800000ff007424 */ /* 0x000fe200078e00ff */
[----:B------:R-:W-:Y:S01]  /*9d10*/  @P0 LEA.HI.X R5, R2, UR5, R5, 0x2, P2 ;  /* 0x0000000502050c11 */ /* 0x000fe200090f1405 */
[----:B------:R-:W-:Y:S01]  /*9d20*/  ULDC UR4, c[0x0][0x3f4] ;  /* 0x0000fd0000047ab9 */ /* 0x000fe20000000800 */
        /* <DEDUP_REMOVED lines=18> */
.L_x_3122:
[----:B-1----:R1:W2:Y:S02]  /*9e50*/  SYNCS.PHASECHK.TRANS64.TRYWAIT P0, [R18+URZ+0x22800], R3 ;  /* 0x02280003120075a7 */ /* 0x0022a4000800017f */
[----:B--2---:R-:W-:Y:S05]  /*9e60*/  @!P0 NANOSLEEP.SYNCS 0x989680 ;  /* 0x009896800000895d */ /* 0x004fea0003900000 */
[----:B------:R-:W2:Y:S02]  /*9e70*/  @!P0 SYNCS.PHASECHK.TRANS64 P0, [R18+URZ+0x22800], R3 ;  /* 0x02280003120085a7 */ /* 0x000ea4000800007f */
[----:B--2---:R-:W-:Y:S05]  /*9e80*/  @!P0 BRA `(.L_x_3122) ;  /* 0xfffffffc00f08947 */ /* 0x004fea000383ffff */
.L_x_3121:
[----:B------:R-:W-:Y:S05]  /*9e90*/  BSYNC B0 ;  /* 0x0000000000007941 */ /* 0x000fea0003800000 */
.L_x_3120:
[----:B------:R-:W-:Y:S05]  /*9ea0*/  BRA `(.L_x_3123) ;  /* 0x0000004c00987947 */ /* 0x000fea0003800000 */
.L_x_3119:
[----:B-----5:R-:W-:Y:S01]  /*9eb0*/  SHF.R.S32.HI R0, RZ, 0x1f, R24 ;  /* 0x0000001fff007819 */ /* 0x020fe20000011418 */
[----:B------:R-:W-:Y:S01]  /*9ec0*/  ULDC.64 UR4, c[0x0][0x3f8] ;  /* 0x0000fe0000047ab9 */ /* 0x000fe20000000a00 */
[----:B------:R-:W-:Y:S01]  /*9ed0*/  LOP3.LUT P0, RZ, R26, 0x3ff, RZ, 0xc0, !PT ;  /* 0x000003ff1aff7812 */ /* 0x000fe2000780c0ff */
        /* <DEDUP_REMOVED lines=8> */
[----:B------:R-:W-:Y:S01]  /*9f60*/  IMAD.IADD R29, R3, 0x1, R27 ;  /* 0x00000001031d7824 */ /* 0x000fe200078e021b */
[----:B------:R-:W-:Y:S01]  /*9f70*/  IADD3 R31, R5, R25, RZ ;  /* 0x00000019051f7210 */ /* 0x000fe20007ffe0ff */
        /* <DEDUP_REMOVED lines=17> */
.L_x_3125:
[----:B------:R-:W-:Y:S05]  /*a090*/  BSYNC B6 ;  /* 0x0000000000067941 */ /* 0x000fea0003800000 */
.L_x_3124:
[----:B------:R-:W-:Y:S01]  /*a0a0*/  ULDC.U8 UR4, c[0x0][0x410] ;  /* 0x0001040000047ab9 */ /* 0x000fe20000000000 */
[----:B------:R-:W-:Y:S01]  /*a0b0*/  BSSY B0, `(.L_x_3126) ;  /* 0x00004bd000007945 */ /* 0x000fe20003800000 */
[----:B------:R-:W-:Y:S01]  /*a0c0*/  ISETP.NE.AND P0, PT, RZ, UR4, PT ;  /* 0x00000004ff007c0c */ /* 0x000fe2000bf05270 */
[----:B------:R-:W-:-:S12]  /*a0d0*/  IMAD.IADD R36, R195, 0x1, R200 ;  /* 0x00000001c3247824 */ /* 0x000fd800078e02c8 */
[----:B------:R-:W-:Y:S05]  /*a0e0*/  @!P0 BRA `(.L_x_3127) ;  /* 0x0000002400a48947 */ /* 0x000fea0003800000 */
[----:B------:R-:W0:Y:S01]  /*a0f0*/  LDC R20, c[0x0][0x448] ;  /* 0x00011200ff147b82 */ /* 0x000e220000000800 */
[----:B------:R-:W-:Y:S01]  /*a100*/  IMAD R3, R229, 0x40, R36 ;  /* 0x00000040e5037824 */ /* 0x000fe200078e0224 */
[----:B------:R-:W-:Y:S01]  /*a110*/  MOV R4, R26 ;  /* 0x0000001a00047202 */ /* 0x000fe20000000f00 */
[----:B------:R-:W-:Y:S01]  /*a120*/  IMAD.MOV.U32 R8, RZ, RZ, R24 ;  /* 0x000000ffff087224 */ /* 0x000fe200078e0018 */
[----:B------:R-:W-:Y:S01]  /*a130*/  ULDC.64 UR4, c[0x0][0x3f8] ;  /* 0x0000fe0000047ab9 */ /* 0x000fe20000000a00 */
[----:B------:R-:W-:Y:S01]  /*a140*/  IMAD.MOV.U32 R9, RZ, RZ, R31 ;  /* 0x000000ffff097224 */ /* 0x000fe200078e001f */
[----:B------:R-:W-:Y:S01]  /*a150*/  ULDC.64 UR6, c[0x0][0x408] ;  /* 0x0001020000067ab9 */ /* 0x000fe20000000a00 */
[----:B------:R-:W-:Y:S01]  /*a160*/  ULDC.64 UR8, c[0x0][0x400] ;  /* 0x0001000000087ab9 */ /* 0x000fe20000000a00 */
        /* <DEDUP_REMOVED lines=10> */
[----:B------:R-:W-:Y:S02]  /*a210*/  IMAD R10, R0, UR6, RZ ;  /* 0x00000006000a7c24 */ /* 0x000fe4000f8e02ff */
[C---:B------:R-:W-:Y:S01]  /*a220*/  IMAD R7, R3.reuse, UR5, R6 ;  /* 0x0000000503077c24 */ /* 0x040fe2000f8e0206 */
[----:B------:R-:W-:Y:S01]  /*a230*/  ULDC.64 UR4, c[0x0][0x3e8] ;  /* 0x0000fa0000047ab9 */ /* 0x000fe20000000a00 */
[----:B------:R-:W-:Y:S01]  /*a240*/  IADD3 R6, P1, R8, UR8, RZ ;  /* 0x0000000808067c10 */ /* 0x000fe2000ff3e0ff */
        /* <DEDUP_REMOVED lines=10> */
.L_x_3391:
        /* <DEDUP_REMOVED lines=11> */
[----:B------:R-:W-:Y:S02]  /*a3a0*/  CS2R R20, SRZ ;  /* 0x0000000000147805 */ /* 0x000fe4000001ff00 */
[----:B------:R-:W-:Y:S02]  /*a3b0*/  ISETP.GE.AND P5, PT, R196, UR4, PT ;  /* 0x00000004c4007c0c */ /* 0x000fe4000bfa6270 */
[----:B------:R-:W-:Y:S02]  /*a3c0*/  CS2R R30, SRZ ;  /* 0x00000000001e7805 */ /* 0x000fe4000001ff00 */
[----:B------:R-:W-:-:S05]  /*a3d0*/  CS2R R28, SRZ ;  /* 0x00000000001c7805 */ /* 0x000fca000001ff00 */
[CC--:B----4-:R-:W-:Y:S02]  /*a3e0*/  @!P4 IADD3 R32, P1, R22.reuse, R14.reuse, RZ ;  /* 0x0000000e1620c210 */ /* 0x0d0fe40007f3e0ff */
[-C--:B--2---:R-:W-:Y:S02]  /*a3f0*/  @!P4 IADD3 R10, P0, R22, R5.reuse, RZ ;  /* 0x00000005160ac210 */ /* 0x084fe40007f1e0ff */
[C---:B------:R-:W-:Y:S02]  /*a400*/  @!P5 IADD3 R12, P2, R196.reuse, R5, RZ ;  /* 0x00000005c40cd210 */ /* 0x040fe40007f5e0ff */
[----:B------:R-:W-:Y:S02]  /*a410*/  @!P4 SHF.R.S32.HI R26, RZ, 0x1f, R22 ;  /* 0x0000001fff1ac819 */ /* 0x000fe40000011416 */
[----:B------:R-:W-:Y:S01]  /*a420*/  @!P5 IADD3 R14, P3, R196, R14, RZ ;  /* 0x0000000ec40ed210 */ /* 0x000fe20007f7e0ff */
[----:B-1----:R-:W-:Y:S01]  /*a430*/  @!P5 IMAD.X R13, R3, 0x1, R228, P2 ;  /* 0x00000001030dd824 */ /* 0x002fe200010e06e4 */
[----:B---3--:R-:W-:Y:S01]  /*a440*/  @!P4 IADD3.X R33, R7, R26, RZ, P1, !PT ;  /* 0x0000001a0721c210 */ /* 0x008fe20000ffe4ff */
[----:B------:R-:W-:-:S02]  /*a450*/  @!P4 IMAD.X R11, R3, 0x1, R26, P0 ;  /* 0x00000001030bc824 */ /* 0x000fc400000e061a */
[----:B------:R-:W-:Y:S01]  /*a460*/  @!P5 IMAD.X R15, R7, 0x1, R228, P3 ;  /* 0x00000001070fd824 */ /* 0x000fe200018e06e4 */
[----:B------:R1:W5:Y:S04]  /*a470*/  @!P5 LD.E.64 R24, desc[UR60][R12.64] ;  /* 0x0000003c0c18d980 */ /* 0x000368000c101b00 */
[----:B------:R1:W5:Y:S04]  /*a480*/  @!P5 LD.E.64 R20, desc[UR60][R14.64] ;  /* 0x0000003c0e14d980 */ /* 0x000368000c101b00 */
[----:B------:R1:W5:Y:S04]  /*a490*/  @!P4 LD.E.64 R30, desc[UR60][R10.64] ;  /* 0x0000003c0a1ec980 */ /* 0x000368000c101b00 */
[----:B------:R1:W5:Y:S02]  /*a4a0*/  @!P4 LD.E.64 R28, desc[UR60][R32.64] ;  /* 0x0000003c201cc980 */ /* 0x000364000c101b00 */
.L_x_3130:
[----:B------:R-:W-:Y:S05]  /*a4b0*/  BSYNC B1 ;  /* 0x0000000000017941 */ /* 0x000fea0003800000 */
.L_x_3129:
[----:B------:R-:W-:Y:S01]  /*a4c0*/  UMOV UR4, 0xffffffff ;  /* 0xffffffff00047882 */ /* 0x000fe20000000000 */
[----:B------:R-:W-:Y:S02]  /*a4d0*/  CS2R R26, SRZ ;  /* 0x00000000001a7805 */ /* 0x000fe4000001ff00 */
[----:B------:R-:W-:Y:S05]  /*a4e0*/  BRA.DIV UR4, `(.L_x_3131) ;  /* 0x000001be04d87947 */ /* 0x000fea000b800000 */
[----:B-1----:R1:W0:Y:S04]  /*a4f0*/  SHFL.IDX PT, R3, R4, 0x1, 0x1c1f ;  /* 0x003c1f0004037f89 */ /* 0x00222800000e0000 */
[----:B--2---:R1:W2:Y:S04]  /*a500*/  SHFL.IDX PT, R5, R0, 0x1, 0x1c1f ;  /* 0x003c1f0000057f89 */ /* 0x0042a800000e0000 */
[----:B---3--:R1:W3:Y:S04]  /*a510*/  SHFL.IDX PT, R7, R8, 0x1, 0x1c1f ;  /* 0x003c1f0008077f89 */ /* 0x0082e800000e0000 */
[----:B----4-:R1:W4:Y:S02]  /*a520*/  SHFL.IDX PT, R14, R6, 0x1, 0x1c1f ;  /* 0x003c1f00060e7f89 */ /* 0x01032400000e0000 */
.L_x_3397:
[----:B01----:R-:W-:Y:S01]  /*a530*/  VIADD R0, R36, 0x40 ;  /* 0x0000004024007836 */ /* 0x003fe20000000000 */
        /* <DEDUP_REMOVED lines=22> */
[----:B------:R-:W-:Y:S01]  /*a6a0*/  @!P5 IMAD.X R33, R3, 0x1, R228, P2 ;  /* 0x000000010321d824 */ /* 0x000fe200010e06e4 */
[----:B---3--:R-:W-:Y:S01]  /*a6b0*/  @!P4 IADD3.X R39, R7, R0, RZ, P1, !PT ;  /* 0x000000000727c210 */ /* 0x008fe20000ffe4ff */
[----:B------:R-:W-:-:S02]  /*a6c0*/  @!P4 IMAD.X R5, R3, 0x1, R0, P0 ;  /* 0x000000010305c824 */ /* 0x000fc400000e0600 */
[----:B------:R-:W-:Y:S01]  /*a6d0*/  @!P5 IMAD.X R15, R7, 0x1, R228, P3 ;  /* 0x00000001070fd824 */ /* 0x000fe200018e06e4 */
[----:B------:R0:W5:Y:S04]  /*a6e0*/  @!P5 LD.E.64 R10, desc[UR60][R32.64] ;  /* 0x0000003c200ad980 */ /* 0x000168000c101b00 */
[----:B------:R0:W5:Y:S04]  /*a6f0*/  @!P5 LD.E.64 R8, desc[UR60][R14.64] ;  /* 0x0000003c0e08d980 */ /* 0x000168000c101b00 */
[----:B------:R0:W5:Y:S04]  /*a700*/  @!P4 LD.E.64 R12, desc[UR60][R4.64] ;  /* 0x0000003c040cc980 */ /* 0x000168000c101b00 */
[----:B------:R0:W5:Y:S02]  /*a710*/  @!P4 LD.E.64 R26, desc[UR60][R38.64] ;  /* 0x0000003c261ac980 */ /* 0x000164000c101b00 */
.L_x_3133:
[----:B------:R-:W-:Y:S05]  /*a720*/  BSYNC B1 ;  /* 0x0000000000017941 */ /* 0x000fea0003800000 */
.L_x_3132:
[----:B------:R-:W1:Y:S01]  /*a730*/  SYNCS.PHASECHK.TRANS64.TRYWAIT P0, [R18+URZ+0x22800], R35 ;  /* 0x02280023120075a7 */ /* 0x000e62000800017f */
[----:B------:R-:W-:Y:S01]  /*a740*/  IMAD.SHL.U32 R0, R205, 0x80, RZ ;  /* 0x00000080cd007824 */ /* 0x000fe200078e00ff */
[----:B0---4-:R-:W-:Y:S01]  /*a750*/  VIADDMNMX R14, R37, -R200, 0x80, PT ;  /* 0x00000080250e7446 */ /* 0x011fe200038009c8 */
        /* <DEDUP_REMOVED lines=11> */
.L_x_3398:
[----:B------:R-:W-:Y:S05]  /*a810*/  BSYNC B1 ;  /* 0x0000000000017941 */ /* 0x000fea0003800000 */
.L_x_3134:
[----:B------:R-:W-:Y:S01]  /*a820*/  BSSY B1, `(.L_x_3136) ;  /* 0x00000fa000017945 */ /* 0x000fe20003800000 */
[----:B------:R-:W-:-:S03]  /*a830*/  @P2 VIADD R0, R4, 0xffffffc0 ;  /* 0xffffffc004002836 */ /* 0x000fc60000000000 */
[----:B------:R-:W-:Y:S05]  /*a840*/  @P1 BRA `(.L_x_3137) ;  /* 0x0000000c00dc1947 */ /* 0x000fea0003800000 */
[----:B--2---:R-:W1:Y:S01]  /*a850*/  LDC R5, c[0x0][0x3f4] ;  /* 0x0000fd00ff057b82 */ /* 0x004e620000000800 */
        /* <DEDUP_REMOVED lines=9> */
[----:B------:R-:W-:Y:S02]  /*a8f0*/  SHF.R.U32.HI R38, RZ, 0x8, R29 ;  /* 0x00000008ff267819 */ /* 0x000fe4000001161d */
[----:B------:R-:W-:-:S02]  /*a900*/  LOP3.LUT R33, R31, 0xff, RZ, 0xc0, !PT ;  /* 0x000000ff1f217812 */ /* 0x000fc400078ec0ff */
[----:B------:R-:W-:Y:S02]  /*a910*/  LOP3.LUT R36, R36, 0xff, RZ, 0xc0, !PT ;  /* 0x000000ff24247812 */ /* 0x000fe400078ec0ff */
[----:B------:R-:W-:Y:S02]  /*a920*/  PRMT R15, R32, 0x7604, R15 ;  /* 0x00007604200f7816 */ /* 0x000fe4000000000f */
[----:B------:R-:W-:Y:S02]  /*a930*/  SHF.R.U32.HI R39, RZ, 0x10, R29 ;  /* 0x00000010ff277819 */ /* 0x000fe4000001161d */
[----:B------:R-:W-:Y:S02]  /*a940*/  SHF.R.U32.HI R32, RZ, 0x8, R28 ;  /* 0x00000008ff207819 */ /* 0x000fe4000001161c */
[----:B------:R-:W-:Y:S01]  /*a950*/  SHF.R.U32.HI R40, RZ, 0x10, R31 ;  /* 0x00000010ff287819 */ /* 0x000fe2000001161f */
[----:B------:R-:W-:Y:S01]  /*a960*/  IMAD.U32 R39, R39, 0x10000, RZ ;  /* 0x0001000027277824 */ /* 0x000fe200078e00ff */
[----:B------:R-:W-:-:S02]  /*a970*/  LOP3.LUT R37, R29, 0xff, RZ, 0xc0, !PT ;  /* 0x000000ff1d257812 */ /* 0x000fc400078ec0ff */
[----:B------:R-:W-:Y:S02]  /*a980*/  LOP3.LUT R38, R38, 0xff, RZ, 0xc0, !PT ;  /* 0x000000ff26267812 */ /* 0x000fe400078ec0ff */
[----:B------:R-:W-:Y:S02]  /*a990*/  PRMT R33, R36, 0x7604, R33 ;  /* 0x0000760424217816 */ /* 0x000fe40000000021 */
[----:B0-----:R-:W-:Y:S02]  /*a9a0*/  LOP3.LUT R35, R28, 0xff, RZ, 0xc0, !PT ;  /* 0x000000ff1c237812 */ /* 0x001fe400078ec0ff */
[----:B------:R-:W-:Y:S02]  /*a9b0*/  LOP3.LUT R36, R32, 0xff, RZ, 0xc0, !PT ;  /* 0x000000ff20247812 */ /* 0x000fe400078ec0ff */
[----:B------:R-:W-:Y:S02]  /*a9c0*/  SHF.L.U32 R32, R40, 0x10, RZ ;  /* 0x0000001028207819 */ /* 0x000fe400000006ff */
[----:B------:R-:W-:-:S02]  /*a9d0*/  PRMT R38, R38, 0x7604, R37 ;  /* 0x0000760426267816 */ /* 0x000fc40000000025 */
[----:B------:R-:W-:Y:S02]  /*a9e0*/  PRMT R37, R36, 0x7604, R35 ;  /* 0x0000760424257816 */ /* 0x000fe40000000023 */
[----:B------:R-:W-:Y:S02]  /*a9f0*/  LOP3.LUT R35, R33, 0xff0000, R32, 0xf8, !PT ;  /* 0x00ff000021237812 */ /* 0x000fe400078ef820 */
[----:B------:R-:W-:Y:S02]  /*aa00*/  LOP3.LUT R39, R38, 0xff0000, R39, 0xf8, !PT ;  /* 0x00ff000026277812 */ /* 0x000fe400078ef827 */
[----:B------:R-:W-:Y:S02]  /*aa10*/  LOP3.LUT R35, R35, 0xff000000, R31, 0xf8, !PT ;  /* 0xff00000023237812 */ /* 0x000fe400078ef81f */
[----:B------:R-:W-:Y:S02]  /*aa20*/  LOP3.LUT R39, R39, 0xff000000, R29, 0xf8, !PT ;  /* 0xff00000027277812 */ /* 0x000fe400078ef81d */
[----:B------:R-:W-:-:S02]  /*aa30*/  LOP3.LUT R33, R15, 0xff0000, R30, 0xf8, !PT ;  /* 0x00ff00000f217812 */ /* 0x000fc400078ef81e */
[-C--:B-1----:R-:W-:Y:S02]  /*aa40*/  F2FP.F16.E4M3.UNPACK_B R15, R6.reuse.H1 ;  /* 0x00000006ff0f723e */ /* 0x082fe400030006ff */
[----:B------:R-:W-:Y:S02]  /*aa50*/  F2FP.F16.E4M3.UNPACK_B R38, R39 ;  /* 0x00000027ff26723e */ /* 0x000fe400020006ff */
[----:B------:R-:W-:Y:S02]  /*aa60*/  F2FP.F16.E4M3.UNPACK_B R32, R35 ;  /* 0x00000023ff20723e */ /* 0x000fe400020006ff */
[----:B------:R-:W-:Y:S01]  /*aa70*/  LOP3.LUT R33, R33, 0xff000000, R30, 0xf8, !PT ;  /* 0xff00000021217812 */ /* 0x000fe200078ef81e */
[--C-:B------:R-:W-:Y:S01]  /*aa80*/  HADD2.F32 R30, -RZ, R15.reuse.H0_H0 ;  /* 0x2000000fff1e7230 */ /* 0x100fe20000004100 */
[--C-:B------:R-:W-:Y:S01]  /*aa90*/  LOP3.LUT R37, R37, 0xff0000, R28.reuse, 0xf8, !PT ;  /* 0x00ff000025257812 */ /* 0x100fe200078ef81c */
[----:B------:R-:W-:Y:S01]  /*aaa0*/  HADD2.F32 R15, -RZ, R15.H1_H1 ;  /* 0x3000000fff0f7230 */ /* 0x000fe20000004100 */
[----:B------:R-:W-:Y:S01]  /*aab0*/  F2FP.F16.E4M3.UNPACK_B R29, R6 ;  /* 0x00000006ff1d723e */ /* 0x000fe200020006ff */
[----:B------:R-:W-:Y:S01]  /*aac0*/  HADD2.F32 R40, -RZ, R38.H1_H1 ;  /* 0x30000026ff287230 */ /* 0x000fe20000004100 */
[----:B------:R-:W-:Y:S01]  /*aad0*/  LOP3.LUT R37, R37, 0xff000000, R28, 0xf8, !PT ;  /* 0xff00000025257812 */ /* 0x000fe200078ef81c */
[----:B------:R-:W-:Y:S01]  /*aae0*/  HADD2.F32 R36, -RZ, R32.H1_H1 ;  /* 0x30000020ff247230 */ /* 0x000fe20000004100 */
[----:B------:R-:W-:Y:S01]  /*aaf0*/  F2FP.F16.E4M3.UNPACK_B R28, R5.H1 ;  /* 0x00000005ff1c723e */ /* 0x000fe200030006ff */
[----:B------:R-:W-:-:S02]  /*ab00*/  HADD2.F32 R38, -RZ, R38.H0_H0 ;  /* 0x20000026ff267230 */ /* 0x000fc40000004100 */
[C---:B------:R-:W-:Y:S01]  /*ab10*/  FMUL.FTZ R41, R15.reuse, R40 ;  /* 0x000000280f297220 */ /* 0x040fe20000410000 */
[----:B------:R-:W-:Y:S02]  /*ab20*/  HADD2.F32 R32, -RZ, R32.H0_H0 ;  /* 0x20000020ff207230 */ /* 0x000fe40000004100 */
[-C--:B------:R-:W-:Y:S01]  /*ab30*/  FMUL.FTZ R43, R15, R36.reuse ;  /* 0x000000240f2b7220 */ /* 0x080fe20000410000 */
[----:B------:R-:W-:Y:S01]  /*ab40*/  F2FP.F16.E4M3.UNPACK_B R15, R5 ;  /* 0x00000005ff0f723e */ /* 0x000fe200020006ff */
[--C-:B------:R-:W-:Y:S01]  /*ab50*/  HADD2.F32 R5, -RZ, R29.reuse.H1_H1 ;  /* 0x3000001dff057230 */ /* 0x100fe20000004100 */
[----:B------:R-:W-:Y:S01]  /*ab60*/  F2FP.F16.E4M3.UNPACK_B R31, R7 ;  /* 0x00000007ff1f723e */ /* 0x000fe200020006ff */
[C---:B------:R-:W-:Y:S01]  /*ab70*/  FFMA.FTZ R42, R30.reuse, R36, -R41 ;  /* 0x000000241e2a7223 */ /* 0x040fe20000010829 */
        /* <DEDUP_REMOVED lines=53> */
[----:B------:R-:W-:Y:S02]  /*aed0*/  HADD2.F32 R4, -RZ, R15.H1_H1 ;  /* 0x3000000fff047230 */ /* 0x000fe40000004100 */
[-C--:B------:R-:W-:Y:S01]  /*aee0*/  FMUL.FTZ R38, R5, R6.reuse ;  /* 0x0000000605267220 */ /* 0x080fe20000410000 */
[----:B------:R-:W-:Y:S02]  /*aef0*/  HADD2.F32 R33, -RZ, R33.H0_H0 ;  /* 0x20000021ff217230 */ /* 0x000fe40000004100 */
[----:B------:R-:W-:Y:S01]  /*af00*/  FFMA.FTZ R31, R28, R6, -R31 ;  /* 0x000000061c1f7223 */ /* 0x000fe2000001081f */
[----:B------:R-:W-:Y:S02]  /*af10*/  HADD2.F32 R15, -RZ, R15.H0_H0 ;  /* 0x2000000fff0f7230 */ /* 0x000fe40000004100 */
[----:B------:R-:W-:Y:S01]  /*af20*/  FMUL.FTZ R32, R4, R37 ;  /* 0x0000002504207220 */ /* 0x000fe20000410000 */
[----:B------:R-:W-:Y:S01]  /*af30*/  FFMA.FTZ R38, R28, R7, R38 ;  /* 0x000000071c267223 */ /* 0x000fe20000010026 */
[-C--:B------:R-:W-:Y:S01]  /*af40*/  FMUL.FTZ R4, R4, R33.reuse ;  /* 0x0000002104047220 */ /* 0x080fe20000410000 */
[----:B------:R-:W-:Y:S01]  /*af50*/  F2FP.SATFINITE.E4M3.F32.PACK_AB_MERGE_C R6, R43, R42, RZ ;  /* 0x0000002a2b06723e */ /* 0x000fe200048070ff */
[C---:B------:R-:W-:Y:S01]  /*af60*/  FFMA.FTZ R5, R15.reuse, R33, -R32 ;  /* 0x000000210f057223 */ /* 0x040fe20000010820 */
[----:B------:R-:W-:Y:S01]  /*af70*/  F2FP.SATFINITE.E4M3.F32.PACK_AB_MERGE_C R7, R46, R45, RZ ;  /* 0x0000002d2e07723e */ /* 0x000fe200048070ff */
[----:B------:R-:W-:Y:S01]  /*af80*/  FFMA.FTZ R28, R15, R37, R4 ;  /* 0x000000250f1c7223 */ /* 0x000fe20000010004 */
[----:B------:R-:W-:-:S02]  /*af90*/  F2FP.SATFINITE.E4M3.F32.PACK_AB_MERGE_C R4, R35, R36, RZ ;  /* 0x000000242304723e */ /* 0x000fc400048070ff */
[----:B------:R-:W-:Y:S02]  /*afa0*/  F2FP.SATFINITE.E4M3.F32.PACK_AB_MERGE_C R31, R38, R31, RZ ;  /* 0x0000001f261f723e */ /* 0x000fe400048070ff */
[----:B------:R-:W-:Y:S02]  /*afb0*/  F2FP.SATFINITE.E4M3.F32.PACK_AB_MERGE_C R6, R41, R40, R6 ;  /* 0x000000282906723e */ /* 0x000fe40004807006 */
[----:B------:R-:W-:Y:S02]  /*afc0*/  F2FP.SATFINITE.E4M3.F32.PACK_AB_MERGE_C R7, R44, R39, R7 ;  /* 0x000000272c07723e */ /* 0x000fe40004807007 */
[----:B------:R-:W-:Y:S02]  /*afd0*/  F2FP.SATFINITE.E4M3.F32.PACK_AB_MERGE_C R4, R30, R29, R4 ;  /* 0x0000001d1e04723e */ /* 0x000fe40004807004 */
[----:B------:R-:W-:-:S05]  /*afe0*/  F2FP.SATFINITE.E4M3.F32.PACK_AB_MERGE_C R5, R28, R5, R31 ;  /* 0x000000051c05723e */ /* 0x000fca000480701f */
[----:B------:R1:W-:Y:S02]  /*aff0*/  STS.128 [R3+0x14400], R4 ;  /* 0x0144000403007388 */ /* 0x0003e40000000c00 */
.L_x_3139:
[----:B------:R-:W-:Y:S05]  /*b000*/  BSYNC B2 ;  /* 0x0000000000027941 */ /* 0x000fea0003800000 */
.L_x_3138:
[----:B------:R-:W-:Y:S05]  /*b010*/  @P1 BRA `(.L_x_3137) ;  /* 0x0000000400e81947 */ /* 0x000fea0003800000 */
[----:B-1-3--:R-:W1:Y:S01]  /*b020*/  LDS.128 R4, [R0] ;  /* 0x0000000000047984 */ /* 0x00ae620000000c00 */
[----:B-----5:R-:W-:Y:S02]  /*b030*/  SHF.R.U32.HI R29, RZ, 0x8, R25 ;  /* 0x00000008ff1d7819 */ /* 0x020fe40000011619 */
[----:B0-----:R-:W-:Y:S02]  /*b040*/  SHF.R.U32.HI R35, RZ, 0x8, R21 ;  /* 0x00000008ff237819 */ /* 0x001fe40000011615 */
[----:B------:R-:W-:Y:S02]  /*b050*/  SHF.R.U32.HI R31, RZ, 0x8, R20 ;  /* 0x00000008ff1f7819 */ /* 0x000fe40000011614 */
[----:B------:R-:W-:Y:S02]  /*b060*/  LOP3.LUT R30, R25, 0xff, RZ, 0xc0, !PT ;  /* 0x000000ff191e7812 */ /* 0x000fe400078ec0ff */
[----:B------:R-:W-:Y:S02]  /*b070*/  LOP3.LUT R36, R21, 0xff, RZ, 0xc0, !PT ;  /* 0x000000ff15247812 */ /* 0x000fe400078ec0ff */
[----:B------:R-:W-:-:S02]  /*b080*/  LOP3.LUT R29, R29, 0xff, RZ, 0xc0, !PT ;  /* 0x000000ff1d1d7812 */ /* 0x000fc400078ec0ff */
[----:B------:R-:W-:Y:S02]  /*b090*/  LOP3.LUT R35, R35, 0xff, RZ, 0xc0, !PT ;  /* 0x000000ff23237812 */ /* 0x000fe400078ec0ff */
[----:B------:R-:W-:Y:S02]  /*b0a0*/  SHF.R.U32.HI R15, RZ, 0x8, R24 ;  /* 0x00000008ff0f7819 */ /* 0x000fe40000011618 */
[----:B------:R-:W-:Y:S02]  /*b0b0*/  LOP3.LUT R32, R31, 0xff, RZ, 0xc0, !PT ;  /* 0x000000ff1f207812 */ /* 0x000fe400078ec0ff */
[----:B------:R-:W-:Y:S02]  /*b0c0*/  PRMT R31, R29, 0x7604, R30 ;  /* 0x000076041d1f7816 */ /* 0x000fe4000000001e */
[----:B------:R-:W-:Y:S02]  /*b0d0*/  PRMT R36, R35, 0x7604, R36 ;  /* 0x0000760423247816 */ /* 0x000fe40000000024 */
[----:B------:R-:W-:-:S02]  /*b0e0*/  SHF.R.U32.HI R30, RZ, 0x10, R25 ;  /* 0x00000010ff1e7819 */ /* 0x000fc40000011619 */
[----:B------:R-:W-:Y:S02]  /*b0f0*/  SHF.R.U32.HI R35, RZ, 0x10, R21 ;  /* 0x00000010ff237819 */ /* 0x000fe40000011615 */
[----:B------:R-:W-:Y:S02]  /*b100*/  LOP3.LUT R28, R24, 0xff, RZ, 0xc0, !PT ;  /* 0x000000ff181c7812 */ /* 0x000fe400078ec0ff */
[----:B------:R-:W-:Y:S02]  /*b110*/  LOP3.LUT R15, R15, 0xff, RZ, 0xc0, !PT ;  /* 0x000000ff0f0f7812 */ /* 0x000fe400078ec0ff */
[----:B------:R-:W-:Y:S02]  /*b120*/  LOP3.LUT R30, R30, 0xff, RZ, 0xc0, !PT ;  /* 0x000000ff1e1e7812 */ /* 0x000fe400078ec0ff */
[----:B------:R-:W-:Y:S02]  /*b130*/  LOP3.LUT R35, R35, 0xff, RZ, 0xc0, !PT ;  /* 0x000000ff23237812 */ /* 0x000fe400078ec0ff */
[----:B------:R-:W-:-:S02]  /*b140*/  PRMT R28, R15, 0x7604, R28 ;  /* 0x000076040f1c7816 */ /* 0x000fc4000000001c */
[----:B------:R-:W-:Y:S02]  /*b150*/  LOP3.LUT R33, R20, 0xff, RZ, 0xc0, !PT ;  /* 0x000000ff14217812 */ /* 0x000fe400078ec0ff */
[----:B------:R-:W-:Y:S02]  /*b160*/  SHF.R.U32.HI R15, RZ, 0x10, R24 ;  /* 0x00000010ff0f7819 */ /* 0x000fe40000011618 */
[----:B------:R-:W-:Y:S02]  /*b170*/  SHF.R.U32.HI R29, RZ, 0x10, R20 ;  /* 0x00000010ff1d7819 */ /* 0x000fe40000011614 */
[----:B------:R-:W-:Y:S02]  /*b180*/  PRMT R31, R30, 0x7054, R31 ;  /* 0x000070541e1f7816 */ /* 0x000fe4000000001f */
        /* <DEDUP_REMOVED lines=23> */
[-C--:B------:R-:W-:Y:S01]  /*b300*/  FMUL.FTZ R39, R15, R30.reuse ;  /* 0x0000001e0f277220 */ /* 0x080fe20000410000 */
        /* <DEDUP_REMOVED lines=74> */
[----:B------:R4:W-:Y:S02]  /*b7b0*/  STS.128 [R0], R4 ;  /* 0x0000000400007388 */ /* 0x0009e40000000c00 */
.L_x_3137:
[----:B------:R-:W-:Y:S05]  /*b7c0*/  BSYNC B1 ;  /* 0x0000000000017941 */ /* 0x000fea0003800000 */
.L_x_3136:
[----:B-1--4-:R-:W-:-:S05]  /*b7d0*/  VIADD R4, R195, 0x40 ;  /* 0x00000040c3047836 */ /* 0x012fca0000000000 */
[----:B------:R-:W-:-:S13]  /*b7e0*/  ISETP.GE.AND P0, PT, R4, R14, PT ;  /* 0x0000000e0400720c */ /* 0x000fda0003f06270 */
        /* <DEDUP_REMOVED lines=13> */
[----:B------:R-:W-:Y:S02]  /*b8c0*/  SHF.R.U32.HI R14, RZ, 0x8, R12 ;  /* 0x00000008ff0e7819 */ /* 0x000fe4000001160c */
        /* <DEDUP_REMOVED lines=27> */
[----:B------:R-:W-:Y:S01]  /*ba80*/  HADD2.F32 R12, -RZ, R14.H1_H1 ;  /* 0x3000000eff0c7230 */ /* 0x000fe20000004100 */
[----:B------:R-:W-:Y:S01]  /*ba90*/  LOP3.LUT R29, R29, 0xff000000, R26, 0xf8, !PT ;  /* 0xff0000001d1d7812 */ /* 0x000fe200078ef81a */
[--C-:B------:R-:W-:Y:S01]  /*baa0*/  HADD2.F32 R28, -RZ, R27.reuse.H1_H1 ;  /* 0x3000001bff1c7230 */ /* 0x100fe20000004100 */
[----:B------:R-:W-:Y:S01]  /*bab0*/  F2FP.F16.E4M3.UNPACK_B R13, R5.H1 ;  /* 0x00000005ff0d723e */ /* 0x000fe200030006ff */
[----:B------:R-:W-:Y:S01]  /*bac0*/  HADD2.F32 R26, -RZ, R24.H1_H1 ;  /* 0x30000018ff1a7230 */ /* 0x000fe20000004100 */
[----:B------:R-:W-:Y:S01]  /*bad0*/  F2FP.F16.E4M3.UNPACK_B R20, R7 ;  /* 0x00000007ff14723e */ /* 0x000fe200020006ff */
[----:B------:R-:W-:Y:S01]  /*bae0*/  HADD2.F32 R15, -RZ, R14.H0_H0 ;  /* 0x2000000eff0f7230 */ /* 0x000fe20000004100 */
[----:B------:R-:W-:Y:S01]  /*baf0*/  F2FP.F16.E4M3.UNPACK_B R14, R6 ;  /* 0x00000006ff0e723e */ /* 0x000fe200020006ff */
[C---:B------:R-:W-:Y:S01]  /*bb00*/  FMUL.FTZ R30, R12.reuse, R28 ;  /* 0x0000001c0c1e7220 */ /* 0x040fe20000410000 */
[----:B------:R-:W-:Y:S01]  /*bb10*/  FMUL.FTZ R33, R12, R26 ;  /* 0x0000001a0c217220 */ /* 0x000fe20000410000 */
[----:B------:R-:W-:Y:S01]  /*bb20*/  F2FP.F16.E4M3.UNPACK_B R12, R5 ;  /* 0x00000005ff0c723e */ /* 0x000fe200020006ff */
[----:B------:R-:W-:-:S02]  /*bb30*/  HADD2.F32 R27, -RZ, R27.H0_H0 ;  /* 0x2000001bff1b7230 */ /* 0x000fc40000004100 */
[C---:B------:R-:W-:Y:S01]  /*bb40*/  FFMA.FTZ R32, R15.reuse, R26, -R30 ;  /* 0x0000001a0f207223 */ /* 0x040fe2000001081e */
[----:B------:R-:W-:Y:S02]  /*bb50*/  HADD2.F32 R5, -RZ, R14.H1_H1 ;  /* 0x3000000eff057230 */ /* 0x000fe40000004100 */
[----:B0-----:R-:W-:Y:S01]  /*bb60*/  FFMA.FTZ R35, R15, R28, R33 ;  /* 0x0000001c0f237223 */ /* 0x001fe20000010021 */
[----:B------:R-:W-:Y:S01]  /*bb70*/  HADD2.F32 R24, -RZ, R24.H0_H0 ;  /* 0x20000018ff187230 */ /* 0x000fe20000004100 */
[----:B------:R-:W-:Y:S01]  /*bb80*/  F2FP.F16.E4M3.UNPACK_B R31, R31.H1 ;  /* 0x0000001fff1f723e */ /* 0x000fe200030006ff */
[----:B------:R-:W-:Y:S01]  /*bb90*/  HADD2.F32 R14, -RZ, R14.H0_H0 ;  /* 0x2000000eff0e7230 */ /* 0x000fe20000004100 */
[----:B------:R-:W-:Y:S01]  /*bba0*/  F2FP.F16.E4M3.UNPACK_B R25, R25.H1 ;  /* 0x00000019ff19723e */ /* 0x000fe200030006ff */
[C---:B------:R-:W-:Y:S01]  /*bbb0*/  FMUL.FTZ R15, R5.reuse, R27 ;  /* 0x0000001b050f7220 */ /* 0x040fe20000410000 */
[----:B------:R-:W-:Y:S01]  /*bbc0*/  FMUL.FTZ R30, R5, R24 ;  /* 0x00000018051e7220 */ /* 0x000fe20000410000 */
[----:B------:R-:W-:Y:S01]  /*bbd0*/  F2FP.F16.E4M3.UNPACK_B R7, R7.H1 ;  /* 0x00000007ff07723e */ /* 0x000fe200030006ff */
        /* <DEDUP_REMOVED lines=16> */
[----:B------:R-:W-:Y:S01]  /*bce0*/  F2FP.F16.E4M3.UNPACK_B R4, R4.H1 ;  /* 0x00000004ff04723e */ /* 0x000fe200030006ff */
[----:B------:R-:W-:Y:S01]  /*bcf0*/  FMUL.FTZ R20, R14, R25 ;  /* 0x000000190e147220 */ /* 0x000fe20000410000 */
[----:B------:R-:W-:Y:S01]  /*bd00*/  F2FP.F16.E4M3.UNPACK_B R15, R29 ;  /* 0x0000001dff0f723e */ /* 0x000fe200020006ff */
[C---:B------:R-:W-:Y:S01]  /*bd10*/  FFMA.FTZ R36, R5.reuse, R25, -R24 ;  /* 0x0000001905247223 */ /* 0x040fe20000010818 */
[----:B------:R-:W-:Y:S01]  /*bd20*/  F2FP.F16.E4M3.UNPACK_B R14, R21 ;  /* 0x00000015ff0e723e */ /* 0x000fe200020006ff */
[----:B------:R-:W-:Y:S01]  /*bd30*/  FFMA.FTZ R31, R5, R31, R20 ;  /* 0x0000001f051f7223 */ /* 0x000fe20000010014 */
[----:B------:R-:W-:Y:S01]  /*bd40*/  HADD2.F32 R7, -RZ, R4.H1_H1 ;  /* 0x30000004ff077230 */ /* 0x000fe20000004100 */
[----:B------:R-:W-:Y:S01]  /*bd50*/  F2FP.F16.E4M3.UNPACK_B R21, R21.H1 ;  /* 0x00000015ff15723e */ /* 0x000fe200030006ff */
[----:B------:R-:W-:Y:S01]  /*bd60*/  HADD2.F32 R24, -RZ, R15.H1_H1 ;  /* 0x3000000fff187230 */ /* 0x000fe20000004100 */
[----:B------:R-:W-:Y:S01]  /*bd70*/  F2FP.F16.E4M3.UNPACK_B R29, R29.H1 ;  /* 0x0000001dff1d723e */ /* 0x000fe200030006ff */
[----:B------:R-:W-:Y:S01]  /*bd80*/  HADD2.F32 R20, -RZ, R14.H1_H1 ;  /* 0x3000000eff147230 */ /* 0x000fe20000004100 */
[----:B------:R-:W-:Y:S01]  /*bd90*/  F2FP.SATFINITE.E4M3.F32.PACK_AB_MERGE_C R31, R31, R36, RZ ;  /* 0x000000241f1f723e */ /* 0x000fe200048070ff */
[----:B------:R-:W-:-:S02]  /*bda0*/  HADD2.F32 R5, -RZ, R4.H0_H0 ;  /* 0x20000004ff057230 */ /* 0x000fc40000004100 */
[----:B------:R-:W-:Y:S01]  /*bdb0*/  FMUL.FTZ R26, R7, R24 ;  /* 0x00000018071a7220 */ /* 0x000fe20000410000 */
[----:B------:R-:W-:Y:S02]  /*bdc0*/  HADD2.F32 R25, -RZ, R15.H0_H0 ;  /* 0x2000000fff197230 */ /* 0x000fe40000004100 */
[----:B------:R-:W-:Y:S02]  /*bdd0*/  HADD2.F32 R4, -RZ, R6.H1_H1 ;  /* 0x30000006ff047230 */ /* 0x000fe40000004100 */
[-C--:B------:R-:W-:Y:S01]  /*bde0*/  FFMA.FTZ R26, R5, R20.reuse, -R26 ;  /* 0x00000014051a7223 */ /* 0x080fe2000001081a */
[----:B------:R-:W-:Y:S02]  /*bdf0*/  HADD2.F32 R15, -RZ, R14.H0_H0 ;  /* 0x2000000eff0f7230 */ /* 0x000fe40000004100 */
[----:B------:R-:W-:Y:S01]  /*be00*/  FMUL.FTZ R14, R7, R20 ;  /* 0x00000014070e7220 */ /* 0x000fe20000410000 */
[----:B------:R-:W-:Y:S02]  /*be10*/  HADD2.F32 R6, -RZ, R6.H0_H0 ;  /* 0x20000006ff067230 */ /* 0x000fe40000004100 */
[C---:B------:R-:W-:Y:S01]  /*be20*/  FMUL.FTZ R7, R4.reuse, R25 ;  /* 0x0000001904077220 */ /* 0x040fe20000410000 */
[----:B------:R-:W-:Y:S01]  /*be30*/  FMUL.FTZ R4, R4, R15 ;  /* 0x0000000f04047220 */ /* 0x000fe20000410000 */
[----:B------:R-:W-:-:S02]  /*be40*/  FFMA.FTZ R27, R5, R24, R14 ;  /* 0x00000018051b7223 */ /* 0x000fc4000001000e */
[C---:B------:R-:W-:Y:S01]  /*be50*/  FFMA.FTZ R15, R6.reuse, R15, -R7 ;  /* 0x0000000f060f7223 */ /* 0x040fe20000010807 */
[----:B------:R-:W-:Y:S02]  /*be60*/  HADD2.F32 R5, -RZ, R13.H1_H1 ;  /* 0x3000000dff057230 */ /* 0x000fe40000004100 */
[----:B------:R-:W-:Y:S01]  /*be70*/  FFMA.FTZ R20, R6, R25, R4 ;  /* 0x0000001906147223 */ /* 0x000fe20000010004 */
[----:B------:R-:W-:Y:S02]  /*be80*/  HADD2.F32 R6, -RZ, R21.H1_H1 ;  /* 0x30000015ff067230 */ /* 0x000fe40000004100 */
[--C-:B------:R-:W-:Y:S02]  /*be90*/  HADD2.F32 R14, -RZ, R29.reuse.H1_H1 ;  /* 0x3000001dff0e7230 */ /* 0x100fe40000004100 */
[----:B------:R-:W-:Y:S02]  /*bea0*/  HADD2.F32 R29, -RZ, R29.H0_H0 ;  /* 0x2000001dff1d7230 */ /* 0x000fe40000004100 */
[----:B------:R-:W-:Y:S01]  /*beb0*/  FMUL.FTZ R7, R5, R6 ;  /* 0x0000000605077220 */ /* 0x000fe20000410000 */
[----:B------:R-:W-:-:S02]  /*bec0*/  HADD2.F32 R4, -RZ, R12.H1_H1 ;  /* 0x3000000cff047230 */ /* 0x000fc40000004100 */
[----:B------:R-:W-:Y:S01]  /*bed0*/  FMUL.FTZ R24, R5, R14 ;  /* 0x0000000e05187220 */ /* 0x000fe20000410000 */
[----:B------:R-:W-:Y:S02]  /*bee0*/  HADD2.F32 R21, -RZ, R21.H0_H0 ;  /* 0x20000015ff157230 */ /* 0x000fe40000004100 */
        /* <DEDUP_REMOVED lines=15> */
[----:B------:R1:W-:Y:S02]  /*bfe0*/  STS.128 [R3+0x16400], R4 ;  /* 0x0164000403007388 */ /* 0x0003e40000000c00 */
.L_x_3142:
[----:B------:R-:W-:Y:S05]  /*bff0*/  BSYNC B1 ;  /* 0x0000000000017941 */ /* 0x000fea0003800000 */
.L_x_3141:
        /* <DEDUP_REMOVED lines=13> */
[----:B------:R-:W-:-:S02]  /*c0d0*/  LOP3.LUT R20, R9, 0xff, RZ, 0xc0, !PT ;  /* 0x000000ff09147812 */ /* 0x000fc400078ec0ff */
        /* <DEDUP_REMOVED lines=10> */
[----:B------:R-:W-:Y:S02]  /*c180*/  LOP3.LUT R15, R15, 0xff000000, R11, 0xf8, !PT ;  /* 0xff0000000f0f7812 */ /* 0x000fe400078ef80b */
[----:B------:R-:W-:Y:S02]  /*c190*/  LOP3.LUT R25, R25, 0xff000000, R9, 0xf8, !PT ;  /* 0xff00000019197812 */ /* 0x000fe400078ef809 */
[----:B------:R-:W-:Y:S02]  /*c1a0*/  LOP3.LUT R13, R3, 0xff0000, R10, 0xf8, !PT ;  /* 0x00ff0000030d7812 */ /* 0x000fe400078ef80a */
[----:B-1----:R-:W-:-:S02]  /*c1b0*/  F2FP.F16.E4M3.UNPACK_B R3, R6.H1 ;  /* 0x00000006ff03723e */ /* 0x002fc400030006ff */
        /* <DEDUP_REMOVED lines=8> */
[----:B------:R-:W-:Y:S01]  /*c240*/  LOP3.LUT R13, R13, 0xff000000, R10, 0xf8, !PT ;  /* 0xff0000000d0d7812 */ /* 0x000fe200078ef80a */
[----:B------:R-:W-:Y:S01]  /*c250*/  HADD2.F32 R14, -RZ, R12.H1_H1 ;  /* 0x3000000cff0e7230 */ /* 0x000fe20000004100 */
[-C--:B------:R-:W-:Y:S01]  /*c260*/  F2FP.F16.E4M3.UNPACK_B R10, R7.reuse ;  /* 0x00000007ff0a723e */ /* 0x080fe200020006ff */
[----:B------:R-:W-:Y:S01]  /*c270*/  HADD2.F32 R20, -RZ, R20.H0_H0 ;  /* 0x20000014ff147230 */ /* 0x000fe20000004100 */
[----:B------:R-:W-:Y:S01]  /*c280*/  F2FP.F16.E4M3.UNPACK_B R11, R7.H1 ;  /* 0x00000007ff0b723e */ /* 0x000fe200030006ff */
[C---:B------:R-:W-:Y:S01]  /*c290*/  FMUL.FTZ R26, R8.reuse, R24 ;  /* 0x00000018081a7220 */ /* 0x040fe20000410000 */
[----:B------:R-:W-:Y:S01]  /*c2a0*/  FMUL.FTZ R27, R8, R14 ;  /* 0x0000000e081b7220 */ /* 0x000fe20000410000 */
[-C--:B------:R-:W-:Y:S01]  /*c2b0*/  F2FP.F16.E4M3.UNPACK_B R7, R5.reuse ;  /* 0x00000005ff07723e */ /* 0x080fe200020006ff */
[----:B------:R-:W-:Y:S01]  /*c2c0*/  HADD2.F32 R12, -RZ, R12.H0_H0 ;  /* 0x2000000cff0c7230 */ /* 0x000fe20000004100 */
[----:B------:R-:W-:Y:S01]  /*c2d0*/  F2FP.F16.E4M3.UNPACK_B R8, R5.H1 ;  /* 0x00000005ff08723e */ /* 0x000fe200030006ff */
[----:B------:R-:W-:-:S02]  /*c2e0*/  HADD2.F32 R5, -RZ, R6.H1_H1 ;  /* 0x30000006ff057230 */ /* 0x000fc40000004100 */
[C---:B------:R-:W-:Y:S01]  /*c2f0*/  FFMA.FTZ R26, R9.reuse, R14, -R26 ;  /* 0x0000000e091a7223 */ /* 0x040fe2000001081a */
[----:B------:R-:W-:Y:S01]  /*c300*/  FFMA.FTZ R29, R9, R24, R27 ;  /* 0x00000018091d7223 */ /* 0x000fe2000001001b */
[----:B------:R-:W-:Y:S01]  /*c310*/  HADD2.F32 R6, -RZ, R6.H0_H0 ;  /* 0x20000006ff067230 */ /* 0x000fe20000004100 */
[----:B------:R-:W-:Y:S01]  /*c320*/  F2FP.F16.E4M3.UNPACK_B R25, R25.H1 ;  /* 0x00000019ff19723e */ /* 0x000fe200030006ff */
[C---:B------:R-:W-:Y:S01]  /*c330*/  FMUL.FTZ R9, R5.reuse, R20 ;  /* 0x0000001405097220 */ /* 0x040fe20000410000 */
[----:B------:R-:W-:Y:S01]  /*c340*/  F2FP.F16.E4M3.UNPACK_B R15, R15.H1 ;  /* 0x0000000fff0f723e */ /* 0x000fe200030006ff */
[-C--:B------:R-:W-:Y:S01]  /*c350*/  FMUL.FTZ R27, R5, R12.reuse ;  /* 0x0000000c051b7220 */ /* 0x080fe20000410000 */
[----:B------:R-:W-:Y:S02]  /*c360*/  HADD2.F32 R5, -RZ, R10.H1_H1 ;  /* 0x3000000aff057230 */ /* 0x000fe40000004100 */
[----:B------:R-:W-:Y:S01]  /*c370*/  FFMA.FTZ R24, R6, R12, -R9 ;  /* 0x0000000c06187223 */ /* 0x000fe20000010809 */
[----:B------:R-:W-:-:S02]  /*c380*/  HADD2.F32 R14, -RZ, R25.H0_H0 ;  /* 0x20000019ff0e7230 */ /* 0x000fc40000004100 */
[----:B------:R-:W-:Y:S01]  /*c390*/  FFMA.FTZ R27, R6, R20, R27 ;  /* 0x00000014061b7223 */ /* 0x000fe2000001001b */
[----:B------:R-:W-:Y:S01]  /*c3a0*/  HADD2.F32 R9, -RZ, R15.H0_H0 ;  /* 0x2000000fff097230 */ /* 0x000fe20000004100 */
[----:B------:R-:W-:Y:S01]  /*c3b0*/  F2FP.F16.E4M3.UNPACK_B R3, R4 ;  /* 0x00000004ff03723e */ /* 0x000fe200020006ff */
[----:B------:R-:W-:Y:S02]  /*c3c0*/  HADD2.F32 R10, -RZ, R10.H0_H0 ;  /* 0x2000000aff0a7230 */ /* 0x000fe40000004100 */
[C---:B------:R-:W-:Y:S01]  /*c3d0*/  FMUL.FTZ R31, R5.reuse, R14 ;  /* 0x0000000e051f7220 */ /* 0x040fe20000410000 */
[----:B------:R-:W-:Y:S02]  /*c3e0*/  HADD2.F32 R25, -RZ, R25.H1_H1 ;  /* 0x30000019ff197230 */ /* 0x000fe40000004100 */
[-C--:B------:R-:W-:Y:S01]  /*c3f0*/  FMUL.FTZ R5, R5, R9.reuse ;  /* 0x0000000905057220 */ /* 0x080fe20000410000 */
[----:B------:R-:W-:Y:S02]  /*c400*/  HADD2.F32 R6, -RZ, R11.H1_H1 ;  /* 0x3000000bff067230 */ /* 0x000fe40000004100 */
[----:B------:R-:W-:Y:S01]  /*c410*/  FFMA.FTZ R31, R10, R9, -R31 ;  /* 0x000000090a1f7223 */ /* 0x000fe2000001081f */
[----:B------:R-:W-:-:S02]  /*c420*/  HADD2.F32 R15, -RZ, R15.H1_H1 ;  /* 0x3000000fff0f7230 */ /* 0x000fc40000004100 */
[----:B------:R-:W-:Y:S01]  /*c430*/  FFMA.FTZ R28, R10, R14, R5 ;  /* 0x0000000e0a1c7223 */ /* 0x000fe20000010005 */
[----:B------:R-:W-:Y:S02]  /*c440*/  HADD2.F32 R11, -RZ, R11.H0_H0 ;  /* 0x2000000bff0b7230 */ /* 0x000fe40000004100 */
[C---:B------:R-:W-:Y:S01]  /*c450*/  FMUL.FTZ R12, R6.reuse, R25 ;  /* 0x00000019060c7220 */ /* 0x040fe20000410000 */
[----:B------:R-:W-:Y:S01]  /*c460*/  F2FP.F16.E4M3.UNPACK_B R5, R21 ;  /* 0x00000015ff05723e */ /* 0x000fe200020006ff */
[-C--:B------:R-:W-:Y:S01]  /*c470*/  FMUL.FTZ R10, R6, R15.reuse ;  /* 0x0000000f060a7220 */ /* 0x080fe20000410000 */
[----:B------:R-:W-:Y:S01]  /*c480*/  F2FP.F16.E4M3.UNPACK_B R4, R4.H1 ;  /* 0x00000004ff04723e */ /* 0x000fe200030006ff */
[C---:B------:R-:W-:Y:S01]  /*c490*/  FFMA.FTZ R30, R11.reuse, R15, -R12 ;  /* 0x0000000f0b1e7223 */ /* 0x040fe2000001080c */
[----:B------:R-:W-:Y:S01]  /*c4a0*/  F2FP.F16.E4M3.UNPACK_B R9, R13 ;  /* 0x0000000dff09723e */ /* 0x000fe200020006ff */
[----:B------:R-:W-:Y:S01]  /*c4b0*/  FFMA.FTZ R25, R11, R25, R10 ;  /* 0x000000190b197223 */ /* 0x000fe2000001000a */
[--C-:B------:R-:W-:Y:S01]  /*c4c0*/  HADD2.F32 R12, -RZ, R5.reuse.H1_H1 ;  /* 0x30000005ff0c7230 */ /* 0x100fe20000004100 */
[----:B------:R-:W-:Y:S01]  /*c4d0*/  F2FP.F16.E4M3.UNPACK_B R13, R13.H1 ;  /* 0x0000000dff0d723e */ /* 0x000fe200030006ff */
[----:B------:R-:W-:Y:S01]  /*c4e0*/  HADD2.F32 R11, -RZ, R5.H0_H0 ;  /* 0x20000005ff0b7230 */ /* 0x000fe20000004100 */
[----:B------:R-:W-:Y:S01]  /*c4f0*/  F2FP.F16.E4M3.UNPACK_B R21, R21.H1 ;  /* 0x00000015ff15723e */ /* 0x000fe200030006ff */
[----:B------:R-:W-:-:S02]  /*c500*/  HADD2.F32 R6, -RZ, R4.H1_H1 ;  /* 0x30000004ff067230 */ /* 0x000fc40000004100 */
[----:B------:R-:W-:Y:S02]  /*c510*/  HADD2.F32 R10, -RZ, R9.H1_H1 ;  /* 0x30000009ff0a7230 */ /* 0x000fe40000004100 */
[----:B------:R-:W-:Y:S02]  /*c520*/  HADD2.F32 R5, -RZ, R4.H0_H0 ;  /* 0x20000004ff057230 */ /* 0x000fe40000004100 */
[C---:B------:R-:W-:Y:S01]  /*c530*/  FMUL.FTZ R14, R6.reuse, R12 ;  /* 0x0000000c060e7220 */ /* 0x040fe20000410000 */
[----:B------:R-:W-:Y:S02]  /*c540*/  HADD2.F32 R4, -RZ, R3.H1_H1 ;  /* 0x30000003ff047230 */ /* 0x000fe40000004100 */
[-C--:B------:R-:W-:Y:S01]  /*c550*/  FMUL.FTZ R20, R6, R10.reuse ;  /* 0x0000000a06147220 */ /* 0x080fe20000410000 */
[----:B------:R-:W-:Y:S02]  /*c560*/  HADD2.F32 R9, -RZ, R9.H0_H0 ;  /* 0x20000009ff097230 */ /* 0x000fe40000004100 */
[----:B------:R-:W-:Y:S01]  /*c570*/  FFMA.FTZ R14, R5, R10, -R14 ;  /* 0x0000000a050e7223 */ /* 0x000fe2000001080e */
[----:B------:R-:W-:-:S02]  /*c580*/  HADD2.F32 R3, -RZ, R3.H0_H0 ;  /* 0x20000003ff037230 */ /* 0x000fc40000004100 */
[C---:B------:R-:W-:Y:S01]  /*c590*/  FMUL.FTZ R6, R4.reuse, R11 ;  /* 0x0000000b04067220 */ /* 0x040fe20000410000 */
[----:B------:R-:W-:Y:S01]  /*c5a0*/  FFMA.FTZ R15, R5, R12, R20 ;  /* 0x0000000c050f7223 */ /* 0x000fe20000010014 */
[-C--:B------:R-:W-:Y:S01]  /*c5b0*/  FMUL.FTZ R4, R4, R9.reuse ;  /* 0x0000000904047220 */ /* 0x080fe20000410000 */
[----:B------:R-:W-:Y:S02]  /*c5c0*/  HADD2.F32 R5, -RZ, R13.H1_H1 ;  /* 0x3000000dff057230 */ /* 0x000fe40000004100 */
[C---:B------:R-:W-:Y:S01]  /*c5d0*/  FFMA.FTZ R12, R3.reuse, R9, -R6 ;  /* 0x00000009030c7223 */ /* 0x040fe20000010806 */
[--C-:B------:R-:W-:Y:S02]  /*c5e0*/  HADD2.F32 R9, -RZ, R21.reuse.H1_H1 ;  /* 0x30000015ff097230 */ /* 0x100fe40000004100 */
[----:B------:R-:W-:Y:S01]  /*c5f0*/  FFMA.FTZ R11, R3, R11, R4 ;  /* 0x0000000b030b7223 */ /* 0x000fe20000010004 */
[----:B------:R-:W-:Y:S02]  /*c600*/  HADD2.F32 R4, -RZ, R8.H1_H1 ;  /* 0x30000008ff047230 */ /* 0x000fe40000004100 */
[----:B------:R-:W-:-:S02]  /*c610*/  HADD2.F32 R10, -RZ, R21.H0_H0 ;  /* 0x20000015ff0a7230 */ /* 0x000fc40000004100 */
[----:B------:R-:W-:Y:S02]  /*c620*/  HADD2.F32 R3, -RZ, R7.H1_H1 ;  /* 0x30000007ff037230 */ /* 0x000fe40000004100 */
[C---:B------:R-:W-:Y:S01]  /*c630*/  FMUL.FTZ R20, R4.reuse, R5 ;  /* 0x0000000504147220 */ /* 0x040fe20000410000 */
[----:B------:R-:W-:Y:S02]  /*c640*/  HADD2.F32 R6, -RZ, R13.H0_H0 ;  /* 0x2000000dff067230 */ /* 0x000fe40000004100 */
[----:B------:R-:W-:Y:S01]  /*c650*/  FMUL.FTZ R13, R4, R9 ;  /* 0x00000009040d7220 */ /* 0x000fe20000410000 */
        /* <DEDUP_REMOVED lines=15> */
[----:B------:R-:W-:-:S05]  /*c750*/  F2FP.SATFINITE.E4M3.F32.PACK_AB_MERGE_C R5, R10, R5, R13 ;  /* 0x000000050a05723e */ /* 0x000fca000480700d */
[----:B------:R4:W-:Y:S01]  /*c760*/  STS.128 [R0+0x2000], R4 ;  /* 0x0020000400007388 */ /* 0x0009e20000000c00 */
[----:B------:R-:W-:Y:S05]  /*c770*/  BRA `(.L_x_3140) ;  /* 0x0000002400407947 */ /* 0x000fea0003800000 */
.L_x_3127:
[----:B------:R-:W0:Y:S01]  /*c780*/  LDC R10, c[0x0][0x448] ;  /* 0x00011200ff0a7b82 */ /* 0x000e220000000800 */
[----:B------:R-:W-:Y:S01]  /*c790*/  IMAD R3, R229, 0x40, R36 ;  /* 0x00000040e5037824 */ /* 0x000fe200078e0224 */
[----:B------:R-:W-:Y:S01]  /*c7a0*/  MOV R4, R26 ;  /* 0x0000001a00047202 */ /* 0x000fe20000000f00 */
[----:B------:R-:W-:Y:S01]  /*c7b0*/  ULDC.64 UR4, c[0x0][0x3f8] ;  /* 0x0000fe0000047ab9 */ /* 0x000fe20000000a00 */
[----:B------:R-:W-:Y:S01]  /*c7c0*/  IMAD.MOV.U32 R6, RZ, RZ, R24 ;  /* 0x000000ffff067224 */ /* 0x000fe200078e0018 */
[----:B------:R-:W-:Y:S01]  /*c7d0*/  ULDC.64 UR6, c[0x0][0x408] ;  /* 0x0001020000067ab9 */ /* 0x000fe20000000a00 */
[----:B------:R-:W-:Y:S01]  /*c7e0*/  IMAD.MOV.U32 R7, RZ, RZ, R31 ;  /* 0x000000ffff077224 */ /* 0x000fe200078e001f */
        /* <DEDUP_REMOVED lines=30> */
[----:B--2---:R-:W-:Y:S02]  /*c9d0*/  @!P1 IADD3 R14, P3, R16, R14, RZ ;  /* 0x0000000e100e9210 */ /* 0x004fe40007f7e0ff */
[----:B------:R-:W-:Y:S01]  /*c9e0*/  @!P1 MOV R4, R0 ;  /* 0x0000000000049202 */ /* 0x000fe20000000f00 */
[--C-:B---3--:R-:W-:Y:S02]  /*c9f0*/  @!P1 IMAD.X R5, R3, 0x1, R17.reuse, P2 ;  /* 0x0000000103059824 */ /* 0x108fe400010e0611 */
[----:B----4-:R-:W-:Y:S02]  /*ca00*/  @!P1 IMAD.X R3, R7, 0x1, R17, P3 ;  /* 0x0000000107039824 */ /* 0x010fe400018e0611 */
[----:B------:R-:W-:Y:S02]  /*ca10*/  @!P1 IMAD.MOV.U32 R24, RZ, RZ, R14 ;  /* 0x000000ffff189224 */ /* 0x000fe400078e000e */
[----:B------:R-:W-:Y:S01]  /*ca20*/  @!P1 IMAD.MOV.U32 R25, RZ, RZ, R3 ;  /* 0x000000ffff199224 */ /* 0x000fe200078e0003 */
[----:B------:R-:W2:Y:S05]  /*ca30*/  @!P1 LD.E.128 R4, desc[UR60][R4.64] ;  /* 0x0000003c04049980 */ /* 0x000eaa000c101d00 */
        /* <DEDUP_REMOVED lines=9> */
[----:B--2---:R-:W-:Y:S01]  /*cad0*/  @!P1 IMAD.MOV.U32 R32, RZ, RZ, R4 ;  /* 0x000000ffff209224 */ /* 0x004fe200078e0004 */
[----:B------:R-:W-:Y:S01]  /*cae0*/  @!P1 MOV R31, R7 ;  /* 0x00000007001f9202 */ /* 0x000fe20000000f00 */
[----:B------:R-:W-:Y:S01]  /*caf0*/  @!P1 IMAD.MOV.U32 R33, RZ, RZ, R5 ;  /* 0x000000ffff219224 */ /* 0x000fe200078e0005 */
[----:B------:R-:W-:Y:S01]  /*cb00*/  CS2R R4, SRZ ;  /* 0x0000000000047805 */ /* 0x000fe2000001ff00 */
[----:B------:R-:W-:-:S02]  /*cb10*/  @!P1 IMAD.MOV.U32 R30, RZ, RZ, R6 ;  /* 0x000000ffff1e9224 */ /* 0x000fc400078e0006 */
[----:B---3--:R-:W-:Y:S02]  /*cb20*/  @!P1 IMAD.MOV.U32 R28, RZ, RZ, R24 ;  /* 0x000000ffff1c9224 */ /* 0x008fe400078e0018 */
[----:B------:R-:W-:Y:S02]  /*cb30*/  @!P1 IMAD.MOV.U32 R29, RZ, RZ, R25 ;  /* 0x000000ffff1d9224 */ /* 0x000fe400078e0019 */
[----:B------:R-:W-:Y:S02]  /*cb40*/  @!P1 IMAD.MOV.U32 R20, RZ, RZ, R26 ;  /* 0x000000ffff149224 */ /* 0x000fe400078e001a */
[----:B01--4-:R-:W-:-:S07]  /*cb50*/  @!P1 IMAD.MOV.U32 R21, RZ, RZ, R27 ;  /* 0x000000ffff159224 */ /* 0x013fce00078e001b */
.L_x_3408:
[----:B------:R-:W-:Y:S01]  /*cb60*/  VIADD R36, R36, 0x40 ;  /* 0x0000004024247836 */ /* 0x000fe20000000000 */
[----:B------:R-:W-:Y:S01]  /*cb70*/  LEA.HI R0, R216, R216, RZ, 0x1 ;  /* 0x000000d8d8007211 */ /* 0x000fe200078f08ff */
[----:B------:R-:W-:Y:S01]  /*cb80*/  BSSY B1, `(.L_x_3144) ;  /* 0x0000013000017945 */ /* 0x000fe20003800000 */
[----:B------:R-:W-:Y:S02]  /*cb90*/  CS2R R8, SRZ ;  /* 0x0000000000087805 */ /* 0x000fe4000001ff00 */
[----:B------:R-:W-:Y:S02]  /*cba0*/  CS2R R10, SRZ ;  /* 0x00000000000a7805 */ /* 0x000fe4000001ff00 */
[----:B------:R-:W-:Y:S02]  /*cbb0*/  ISETP.GE.AND P1, PT, R36, R39, PT ;  /* 0x000000272400720c */ /* 0x000fe40003f26270 */
[----:B------:R-:W-:-:S04]  /*cbc0*/  LOP3.LUT R7, R0, 0xfffffffe, RZ, 0xc0, !PT ;  /* 0xfffffffe00077812 */ /* 0x000fc800078ec0ff */
[----:B------:R-:W-:Y:S02]  /*cbd0*/  IADD3 R13, R216, -R7, RZ ;  /* 0x80000007d80d7210 */ /* 0x000fe40007ffe0ff */
[----:B------:R-:W-:Y:S02]  /*cbe0*/  CS2R R6, SRZ ;  /* 0x0000000000067805 */ /* 0x000fe4000001ff00 */
[----:B------:R-:W-:-:S03]  /*cbf0*/  SHF.L.U32 R13, R13, 0x1f, RZ ;  /* 0x0000001f0d0d7819 */ /* 0x000fc600000006ff */
[----:B------:R-:W-:Y:S05]  /*cc00*/  @P1 BRA `(.L_x_3145) ;  /* 0x0000000000281947 */ /* 0x000fea0003800000 */
        /* <DEDUP_REMOVED lines=10> */
.L_x_3145:
[----:B------:R-:W-:Y:S05]  /*ccb0*/  BSYNC B1 ;  /* 0x0000000000017941 */ /* 0x000fea0003800000 */
.L_x_3144:
[----:B------:R-:W0:Y:S01]  /*ccc0*/  SYNCS.PHASECHK.TRANS64.TRYWAIT P1, [R18+URZ+0x22800], R13 ;  /* 0x0228000d120075a7 */ /* 0x000e22000802017f */
[----:B------:R-:W-:Y:S01]  /*ccd0*/  VIADD R3, R195, 0x40 ;  /* 0x00000040c3037836 */ /* 0x000fe20000000000 */
[----:B------:R-:W-:Y:S01]  /*cce0*/  VIADDMNMX R0, R39, -R200, 0x80, PT ;  /* 0x0000008027007446 */ /* 0x000fe200038009c8 */
[----:B------:R-:W-:Y:S03]  /*ccf0*/  BSSY B1, `(.L_x_3146) ;  /* 0x0000004000017945 */ /* 0x000fe60003800000 */
[-C--:B------:R-:W-:Y:S02]  /*cd00*/  ISETP.GE.OR P2, PT, R195, R0.reuse, P0 ;  /* 0x00000000c300720c */ /* 0x080fe40000746670 */
[----:B------:R-:W-:Y:S01]  /*cd10*/  ISETP.GE.OR P0, PT, R3, R0, P0 ;  /* 0x000000000300720c */ /* 0x000fe20000706670 */
[----:B0-----:R-:W-:-:S12]  /*cd20*/  @!P1 BRA `(.L_x_3147) ;  /* 0x0000019c00749947 */ /* 0x001fd80003800000 */
.L_x_3409:
[----:B------:R-:W-:Y:S05]  /*cd30*/  BSYNC B1 ;  /* 0x0000000000017941 */ /* 0x000fea0003800000 */
.L_x_3146:
[----:B------:R-:W-:Y:S04]  /*cd40*/  BSSY B1, `(.L_x_3148) ;  /* 0x0000100000017945 */ /* 0x000fe80003800000 */
[----:B------:R-:W-:Y:S05]  /*cd50*/  @P2 BRA `(.L_x_3149) ;  /* 0x0000000c00f82947 */ /* 0x000fea0003800000 */
[----:B------:R-:W-:Y:S02]  /*cd60*/  SHF.R.U32.HI R0, RZ, 0x8, R32 ;  /* 0x00000008ff007819 */ /* 0x000fe40000011620 */
[----:B------:R-:W-:Y:S02]  /*cd70*/  LOP3.LUT R3, R32, 0xff, RZ, 0xc0, !PT ;  /* 0x000000ff20037812 */ /* 0x000fe400078ec0ff */
[----:B------:R-:W-:Y:S02]  /*cd80*/  LOP3.LUT R0, R0, 0xff, RZ, 0xc0, !PT ;  /* 0x000000ff00007812 */ /* 0x000fe400078ec0ff */
[----:B------:R-:W-:Y:S02]  /*cd90*/  SHF.R.U32.HI R12, RZ, 0x8, R33 ;  /* 0x00000008ff0c7819 */ /* 0x000fe40000011621 */
[----:B------:R-:W-:Y:S02]  /*cda0*/  SHF.R.U32.HI R14, RZ, 0x8, R30 ;  /* 0x00000008ff0e7819 */ /* 0x000fe4000001161e */
[----:B------:R-:W-:Y:S01]  /*cdb0*/  PRMT R36, R0, 0x7604, R3 ;  /* 0x0000760400247816 */ /* 0x000fe20000000003 */
[----:B------:R-:W-:Y:S01]  /*cdc0*/  IMAD.SHL.U32 R3, R205, 0x80, RZ ;  /* 0x00000080cd037824 */ /* 0x000fe200078e00ff */
[----:B0-----:R-:W-:-:S02]  /*cdd0*/  LOP3.LUT R13, R33, 0xff, RZ, 0xc0, !PT ;  /* 0x000000ff210d7812 */ /* 0x001fc400078ec0ff */
[----:B------:R-:W-:Y:S02]  /*cde0*/  LOP3.LUT R12, R12, 0xff, RZ, 0xc0, !PT ;  /* 0x000000ff0c0c7812 */ /* 0x000fe400078ec0ff */
[----:B------:R-:W-:Y:S02]  /*cdf0*/  LOP3.LUT R15, R30, 0xff, RZ, 0xc0, !PT ;  /* 0x000000ff1e0f7812 */ /* 0x000fe400078ec0ff */
[----:B------:R-:W-:Y:S02]  /*ce00*/  LOP3.LUT R14, R14, 0xff, RZ, 0xc0, !PT ;  /* 0x000000ff0e0e7812 */ /* 0x000fe400078ec0ff */
[----:B------:R-:W-:Y:S02]  /*ce10*/  PRMT R38, R12, 0x7604, R13 ;  /* 0x000076040c267816 */ /* 0x000fe4000000000d */
[----:B------:R-:W-:Y:S02]  /*ce20*/  SHF.R.U32.HI R0, RZ, 0x8, R28 ;  /* 0x00000008ff007819 */ /* 0x000fe4000001161c */
[----:B------:R-:W-:-:S02]  /*ce30*/  SHF.R.U32.HI R13, RZ, 0x8, R31 ;  /* 0x00000008ff0d7819 */ /* 0x000fc4000001161f */
[----:B------:R-:W-:Y:S01]  /*ce40*/  LOP3.LUT R12, R3, 0x380, RZ, 0xc0, !PT ;  /* 0x00000380030c7812 */ /* 0x000fe200078ec0ff */
[----:B------:R-:W-:Y:S01]  /*ce50*/  IMAD.IADD R3, R16, 0x1, R41 ;  /* 0x0000000110037824 */ /* 0x000fe200078e0229 */
[----:B------:R-:W-:Y:S02]  /*ce60*/  PRMT R40, R14, 0x7604, R15 ;  /* 0x000076040e287816 */ /* 0x000fe4000000000f */
[----:B------:R-:W-:Y:S02]  /*ce70*/  LOP3.LUT R15, R0, 0xff, RZ, 0xc0, !PT ;  /* 0x000000ff000f7812 */ /* 0x000fe400078ec0ff */
[----:B------:R-:W-:Y:S02]  /*ce80*/  LOP3.LUT R14, R31, 0xff, RZ, 0xc0, !PT ;  /* 0x000000ff1f0e7812 */ /* 0x000fe400078ec0ff */
[----:B------:R-:W-:Y:S02]  /*ce90*/  LOP3.LUT R13, R13, 0xff, RZ, 0xc0, !PT ;  /* 0x000000ff0d0d7812 */ /* 0x000fe400078ec0ff */
[----:B------:R-:W-:-:S02]  /*cea0*/  LOP3.LUT R0, R12, 0x70, R16, 0xf8, !PT ;  /* 0x000000700c007812 */ /* 0x000fc400078ef810 */
[----:B------:R-:W-:Y:S02]  /*ceb0*/  SHF.R.U32.HI R25, RZ, 0x3, R12 ;  /* 0x00000003ff197819 */ /* 0x000fe4000001160c */
[----:B------:R-:W-:Y:S02]  /*cec0*/  LOP3.LUT R12, R12, 0x70, R3, 0xf8, !PT ;  /* 0x000000700c0c7812 */ /* 0x000fe400078ef803 */
[----:B------:R-:W-:Y:S02]  /*ced0*/  LOP3.LUT R24, R28, 0xff, RZ, 0xc0, !PT ;  /* 0x000000ff1c187812 */ /* 0x000fe400078ec0ff */
[----:B------:R-:W-:Y:S02]  /*cee0*/  PRMT R43, R13, 0x7604, R14 ;  /* 0x000076040d2b7816 */ /* 0x000fe4000000000e */
[----:B------:R-:W-:Y:S02]  /*cef0*/  LOP3.LUT R3, R0, R25, RZ, 0x3c, !PT ;  /* 0x0000001900037212 */ /* 0x000fe400078e3cff */
[----:B------:R-:W-:-:S02]  /*cf00*/  SHF.R.U32.HI R13, RZ, 0x8, R29 ;  /* 0x00000008ff0d7819 */ /* 0x000fc4000001161d */
[----:B------:R-:W-:Y:S02]  /*cf10*/  PRMT R45, R15, 0x7604, R24 ;  /* 0x000076040f2d7816 */ /* 0x000fe40000000018 */
[----:B------:R-:W-:Y:S02]  /*cf20*/  LOP3.LUT R25, R12, R25, RZ, 0x3c, !PT ;  /* 0x000000190c197212 */ /* 0x000fe400078e3cff */
[----:B------:R-:W-:Y:S02]  /*cf30*/  IADD3 R0, R18, R3, R204 ;  /* 0x0000000312007210 */ /* 0x000fe40007ffe0cc */
[----:B------:R-:W-:Y:S02]  /*cf40*/  LOP3.LUT R24, R29, 0xff, RZ, 0xc0, !PT ;  /* 0x000000ff1d187812 */ /* 0x000fe400078ec0ff */
[----:B------:R-:W-:Y:S02]  /*cf50*/  SHF.R.U32.HI R12, RZ, 0x8, R20 ;  /* 0x00000008ff0c7819 */ /* 0x000fe40000011614 */
[----:B------:R-:W-:-:S02]  /*cf60*/  LOP3.LUT R3, R13, 0xff, RZ, 0xc0, !PT ;  /* 0x000000ff0d037812 */ /* 0x000fc400078ec0ff */
[----:B------:R-:W-:Y:S02]  /*cf70*/  LOP3.LUT R27, R20, 0xff, RZ, 0xc0, !PT ;  /* 0x000000ff141b7812 */ /* 0x000fe400078ec0ff */
[----:B------:R-:W-:Y:S02]  /*cf80*/  LOP3.LUT R26, R12, 0xff, RZ, 0xc0, !PT ;  /* 0x000000ff0c1a7812 */ /* 0x000fe400078ec0ff */
[----:B------:R-:W-:Y:S01]  /*cf90*/  PRMT R47, R3, 0x7604, R24 ;  /* 0x00007604032f7816 */ /* 0x000fe20000000018 */
[----:B------:R-:W-:Y:S01]  /*cfa0*/  LDS.128 R12, [R0+0x14400] ;  /* 0x01440000000c7984 */ /* 0x000fe20000000c00 */
[----:B------:R-:W-:Y:S02]  /*cfb0*/  IADD3 R3, R18, R25, R204 ;  /* 0x0000001912037210 */ /* 0x000fe40007ffe0cc */
[----:B------:R-:W-:Y:S02]  /*cfc0*/  PRMT R51, R26, 0x7604, R27 ;  /* 0x000076041a337816 */ /* 0x000fe4000000001b */
[----:B------:R-:W-:Y:S01]  /*cfd0*/  SHF.R.U32.HI R35, RZ, 0x8, R21 ;  /* 0x00000008ff237819 */ /* 0x000fe20000011615 */
[----:B------:R-:W0:Y:S01]  /*cfe0*/  LDS.128 R24, [R3+0x14400] ;  /* 0x0144000003187984 */ /* 0x000e220000000c00 */
[----:B------:R-:W-:-:S02]  /*cff0*/  SHF.R.U32.HI R37, RZ, 0x10, R33 ;  /* 0x00000010ff257819 */ /* 0x000fc40000011621 */
[----:B------:R-:W-:Y:S02]  /*d000*/  LOP3.LUT R42, R21, 0xff, RZ, 0xc0, !PT ;  /* 0x000000ff152a7812 */ /* 0x000fe400078ec0ff */
[----:B------:R-:W-:Y:S02]  /*d010*/  LOP3.LUT R35, R35, 0xff, RZ, 0xc0, !PT ;  /* 0x000000ff23237812 */ /* 0x000fe400078ec0ff */
[----:B------:R-:W-:Y:S02]  /*d020*/  LOP3.LUT R37, R37, 0xff, RZ, 0xc0, !PT ;  /* 0x000000ff25257812 */ /* 0x000fe400078ec0ff */
[----:B------:R-:W-:Y:S02]  /*d030*/  PRMT R53, R35, 0x7604, R42 ;  /* 0x0000760423357816 */ /* 0x000fe4000000002a */
[----:B------:R-:W-:Y:S02]  /*d040*/  SHF.R.U32.HI R39, RZ, 0x10, R30 ;  /* 0x00000010ff277819 */ /* 0x000fe4000001161e */
[----:B------:R-:W-:-:S02]  /*d050*/  SHF.R.U32.HI R42, RZ, 0x10, R31 ;  /* 0x00000010ff2a7819 */ /* 0x000fc4000001161f */
[----:B------:R-:W-:Y:S02]  /*d060*/  SHF.R.U32.HI R35, RZ, 0x10, R32 ;  /* 0x00000010ff237819 */ /* 0x000fe40000011620 */
[----:B------:R-:W-:Y:S02]  /*d070*/  PRMT R37, R37, 0x7054, R38 ;  /* 0x0000705425257816 */ /* 0x000fe40000000026 */
[----:B------:R-:W-:Y:S02]  /*d080*/  SHF.R.U32.HI R38, RZ, 0x10, R29 ;  /* 0x00000010ff267819 */ /* 0x000fe4000001161d */
[----:B------:R-:W-:Y:S02]  /*d090*/  LOP3.LUT R39, R39, 0xff, RZ, 0xc0, !PT ;  /* 0x000000ff27277812 */ /* 0x000fe400078ec0ff */
[----:B------:R-:W-:Y:S02]  /*d0a0*/  LOP3.LUT R42, R42, 0xff, RZ, 0xc0, !PT ;  /* 0x000000ff2a2a7812 */ /* 0x000fe400078ec0ff */
[----:B------:R-:W-:-:S02]  /*d0b0*/  LOP3.LUT R35, R35, 0xff, RZ, 0xc0, !PT ;  /* 0x000000ff23237812 */ /* 0x000fc400078ec0ff */
[----:B------:R-:W-:Y:S02]  /*d0c0*/  LOP3.LUT R38, R38, 0xff, RZ, 0xc0, !PT ;  /* 0x000000ff26267812 */ /* 0x000fe400078ec0ff */
[----:B------:R-:W-:Y:S02]  /*d0d0*/  PRMT R39, R39, 0x7054, R40 ;  /* 0x0000705427277816 */ /* 0x000fe40000000028 */
[----:B------:R-:W-:Y:S02]  /*d0e0*/  PRMT R43, R42, 0x7054, R43 ;  /* 0x000070542a2b7816 */ /* 0x000fe4000000002b */
[----:B------:R-:W-:Y:S02]  /*d0f0*/  PRMT R35, R35, 0x7054, R36 ;  /* 0x0000705423237816 */ /* 0x000fe40000000024 */
[----:B------:R-:W-:Y:S02]  /*d100*/  SHF.R.U32.HI R40, RZ, 0x10, R20 ;  /* 0x00000010ff287819 */ /* 0x000fe40000011614 */
[----:B------:R-:W-:-:S02]  /*d110*/  SHF.R.U32.HI R42, RZ, 0x10, R21 ;  /* 0x00000010ff2a7819 */ /* 0x000fc40000011615 */
[----:B------:R-:W-:Y:S02]  /*d120*/  SHF.R.U32.HI R36, RZ, 0x10, R28 ;  /* 0x00000010ff247819 */ /* 0x000fe4000001161c */
[----:B------:R-:W-:Y:S02]  /*d130*/  PRMT R49, R38, 0x7054, R47 ;  /* 0x0000705426317816 */ /* 0x000fe4000000002f */
[----:B------:R-:W-:Y:S02]  /*d140*/  LOP3.LUT R40, R40, 0xff, RZ, 0xc0, !PT ;  /* 0x000000ff28287812 */ /* 0x000fe400078ec0ff */
[----:B------:R-:W-:Y:S02]  /*d150*/  LOP3.LUT R42, R42, 0xff, RZ, 0xc0, !PT ;  /* 0x000000ff2a2a7812 */ /* 0x000fe400078ec0ff */
[----:B------:R-:W-:Y:S02]  /*d160*/  LOP3.LUT R36, R36, 0xff, RZ, 0xc0, !PT ;  /* 0x000000ff24247812 */ /* 0x000fe400078ec0ff */
[----:B------:R-:W-:-:S02]  /*d170*/  LOP3.LUT R49, R49, 0xff000000, R29, 0xf8, !PT ;  /* 0xff00000031317812 */ /* 0x000fc400078ef81d */
[----:B------:R-:W-:Y:S02]  /*d180*/  PRMT R51, R40, 0x7054, R51 ;  /* 0x0000705428337816 */ /* 0x000fe40000000033 */
[----:B------:R-:W-:Y:S02]  /*d190*/  PRMT R53, R42, 0x7054, R53 ;  /* 0x000070542a357816 */ /* 0x000fe40000000035 */
[----:B------:R-:W-:Y:S02]  /*d1a0*/  PRMT R45, R36, 0x7054, R45 ;  /* 0x00007054242d7816 */ /* 0x000fe4000000002d */
[----:B------:R-:W-:Y:S02]  /*d1b0*/  LOP3.LUT R40, R35, 0xff000000, R32, 0xf8, !PT ;  /* 0xff00000023287812 */ /* 0x000fe400078ef820 */
[----:B------:R-:W-:Y:S02]  /*d1c0*/  LOP3.LUT R42, R37, 0xff000000, R33, 0xf8, !PT ;  /* 0xff000000252a7812 */ /* 0x000fe400078ef821 */
[----:B------:R-:W-:-:S02]  /*d1d0*/  F2FP.F16.E4M3.UNPACK_B R48, R49.H1 ;  /* 0x00000031ff30723e */ /* 0x000fc400030006ff */
[----:B0-----:R-:W-:Y:S02]  /*d1e0*/  F2FP.F16.E4M3.UNPACK_B R35, R25.H1 ;  /* 0x00000019ff23723e */ /* 0x001fe400030006ff */
[----:B------:R-:W-:Y:S02]  /*d1f0*/  LOP3.LUT R46, R43, 0xff000000, R31, 0xf8, !PT ;  /* 0xff0000002b2e7812 */ /* 0x000fe400078ef81f */
[----:B------:R-:W-:Y:S02]  /*d200*/  LOP3.LUT R47, R45, 0xff000000, R28, 0xf8, !PT ;  /* 0xff0000002d2f7812 */ /* 0x000fe400078ef81c */
[----:B------:R-:W-:Y:S01]  /*d210*/  LOP3.LUT R50, R51, 0xff000000, R20, 0xf8, !PT ;  /* 0xff00000033327812 */ /* 0x000fe200078ef814 */
[--C-:B------:R-:W-:Y:S01]  /*d220*/  HADD2.F32 R51, -RZ, R48.reuse.H0_H0 ;  /* 0x20000030ff337230 */ /* 0x100fe20000004100 */
[----:B------:R-:W-:Y:S01]  /*d230*/  F2FP.F16.E4M3.UNPACK_B R43, R42.H1 ;  /* 0x0000002aff2b723e */ /* 0x000fe200030006ff */
[----:B------:R-:W-:Y:S01]  /*d240*/  HADD2.F32 R48, -RZ, R48.H1_H1 ;  /* 0x30000030ff307230 */ /* 0x000fe20000004100 */
[----:B------:R-:W-:-:S02]  /*d250*/  F2FP.F16.E4M3.UNPACK_B R31, R15 ;  /* 0x0000000fff1f723e */ /* 0x000fc400020006ff */
        /* <DEDUP_REMOVED lines=174> */
.L_x_3149:
[----:B------:R-:W-:Y:S05]  /*dd40*/  BSYNC B1 ;  /* 0x0000000000017941 */ /* 0x000fea0003800000 */
.L_x_3148:
[----:B------:R-:W-:Y:S05]  /*dd50*/  @P0 BRA `(.L_x_3140) ;  /* 0x0000000c00c80947 */ /* 0x000fea0003800000 */
[----:B------:R-:W2:Y:S01]  /*dd60*/  LDL R53, [R1+0xc] ;  /* 0x00000c0001357983 */ /* 0x000ea20000100800 */
[----:B-1---5:R-:W-:Y:S02]  /*dd70*/  SHF.R.U32.HI R3, RZ, 0x8, R8 ;  /* 0x00000008ff037819 */ /* 0x022fe40000011608 */
[----:B------:R-:W-:Y:S02]  /*dd80*/  LOP3.LUT R0, R8, 0xff, RZ, 0xc0, !PT ;  /* 0x000000ff08007812 */ /* 0x000fe400078ec0ff */
[----:B------:R-:W-:Y:S02]  /*dd90*/  LOP3.LUT R3, R3, 0xff, RZ, 0xc0, !PT ;  /* 0x000000ff03037812 */ /* 0x000fe400078ec0ff */
[----:B------:R-:W-:Y:S02]  /*dda0*/  IADD3 R24, R16, R41, RZ ;  /* 0x0000002910187210 */ /* 0x000fe40007ffe0ff */
[----:B------:R-:W-:Y:S02]  /*ddb0*/  PRMT R21, R3, 0x7604, R0 ;  /* 0x0000760403157816 */ /* 0x000fe40000000000 */
[----:B------:R-:W-:-:S02]  /*ddc0*/  SHF.R.U32.HI R3, RZ, 0x8, R10 ;  /* 0x00000008ff037819 */ /* 0x000fc4000001160a */
[----:B------:R-:W-:Y:S02]  /*ddd0*/  LOP3.LUT R0, R10, 0xff, RZ, 0xc0, !PT ;  /* 0x000000ff0a007812 */ /* 0x000fe400078ec0ff */
[----:B------:R-:W-:Y:S02]  /*dde0*/  LOP3.LUT R3, R3, 0xff, RZ, 0xc0, !PT ;  /* 0x000000ff03037812 */ /* 0x000fe400078ec0ff */
[----:B0-----:R-:W-:Y:S02]  /*ddf0*/  SHF.R.U32.HI R13, RZ, 0x8, R9 ;  /* 0x00000008ff0d7819 */ /* 0x001fe40000011609 */
[----:B------:R-:W-:Y:S02]  /*de00*/  PRMT R29, R3, 0x7604, R0 ;  /* 0x00007604031d7816 */ /* 0x000fe40000000000 */
[----:B------:R-:W-:Y:S02]  /*de10*/  LOP3.LUT R0, R201, 0x70, R24, 0xf8, !PT ;  /* 0x00000070c9007812 */ /* 0x000fe400078ef818 */
[----:B------:R-:W-:-:S02]  /*de20*/  SHF.R.U32.HI R25, RZ, 0x3, R201 ;  /* 0x00000003ff197819 */ /* 0x000fc400000116c9 */
[----:B------:R-:W-:Y:S02]  /*de30*/  LOP3.LUT R12, R9, 0xff, RZ, 0xc0, !PT ;  /* 0x000000ff090c7812 */ /* 0x000fe400078ec0ff */
[----:B------:R-:W-:Y:S02]  /*de40*/  LOP3.LUT R13, R13, 0xff, RZ, 0xc0, !PT ;  /* 0x000000ff0d0d7812 */ /* 0x000fe400078ec0ff */
[----:B------:R-:W-:Y:S02]  /*de50*/  LOP3.LUT R3, R0, R25, RZ, 0x3c, !PT ;  /* 0x0000001900037212 */ /* 0x000fe400078e3cff */
[----:B------:R-:W-:Y:S02]  /*de60*/  PRMT R20, R13, 0x7604, R12 ;  /* 0x000076040d147816 */ /* 0x000fe4000000000c */
[----:B------:R-:W-:Y:S02]  /*de70*/  SHF.R.U32.HI R13, RZ, 0x8, R11 ;  /* 0x00000008ff0d7819 */ /* 0x000fe4000001160b */
[----:B------:R-:W-:-:S02]  /*de80*/  SHF.R.U32.HI R15, RZ, 0x8, R4 ;  /* 0x00000008ff0f7819 */ /* 0x000fc40000011604 */
[----:B------:R-:W-:Y:S02]  /*de90*/  SHF.R.U32.HI R24, RZ, 0x8, R5 ;  /* 0x00000008ff187819 */ /* 0x000fe40000011605 */
[----:B------:R-:W-:Y:S02]  /*dea0*/  IADD3 R0, R18, R3, R206 ;  /* 0x0000000312007210 */ /* 0x000fe40007ffe0ce */
[----:B------:R-:W-:Y:S02]  /*deb0*/  LOP3.LUT R12, R11, 0xff, RZ, 0xc0, !PT ;  /* 0x000000ff0b0c7812 */ /* 0x000fe400078ec0ff */
[----:B------:R-:W-:Y:S02]  /*dec0*/  LOP3.LUT R14, R4, 0xff, RZ, 0xc0, !PT ;  /* 0x000000ff040e7812 */ /* 0x000fe400078ec0ff */
[----:B------:R-:W-:Y:S02]  /*ded0*/  LOP3.LUT R13, R13, 0xff, RZ, 0xc0, !PT ;  /* 0x000000ff0d0d7812 */ /* 0x000fe400078ec0ff */
[----:B------:R-:W-:-:S02]  /*dee0*/  LOP3.LUT R15, R15, 0xff, RZ, 0xc0, !PT ;  /* 0x000000ff0f0f7812 */ /* 0x000fc400078ec0ff */
[----:B------:R-:W-:Y:S02]  /*def0*/  LOP3.LUT R3, R24, 0xff, RZ, 0xc0, !PT ;  /* 0x000000ff18037812 */ /* 0x000fe400078ec0ff */
[----:B------:R-:W0:Y:S01]  /*df00*/  LDS.128 R24, [R0+0x14400] ;  /* 0x0144000000187984 */ /* 0x000e220000000c00 */
[----:B------:R-:W-:Y:S02]  /*df10*/  PRMT R28, R13, 0x7604, R12 ;  /* 0x000076040d1c7816 */ /* 0x000fe4000000000c */
[----:B------:R-:W-:Y:S02]  /*df20*/  PRMT R35, R15, 0x7604, R14 ;  /* 0x000076040f237816 */ /* 0x000fe4000000000e */
[----:B------:R-:W-:Y:S02]  /*df30*/  SHF.R.U32.HI R32, RZ, 0x8, R6 ;  /* 0x00000008ff207819 */ /* 0x000fe40000011606 */
[----:B------:R-:W-:Y:S02]  /*df40*/  LOP3.LUT R30, R5, 0xff, RZ, 0xc0, !PT ;  /* 0x000000ff051e7812 */ /* 0x000fe400078ec0ff */
[----:B------:R-:W-:-:S02]  /*df50*/  LOP3.LUT R31, R6, 0xff, RZ, 0xc0, !PT ;  /* 0x000000ff061f7812 */ /* 0x000fc400078ec0ff */
[----:B------:R-:W-:Y:S02]  /*df60*/  LOP3.LUT R32, R32, 0xff, RZ, 0xc0, !PT ;  /* 0x000000ff20207812 */ /* 0x000fe400078ec0ff */
        /* <DEDUP_REMOVED lines=15> */
[----:B------:R-:W-:-:S02]  /*e060*/  PRMT R36, R36, 0x7604, R33 ;  /* 0x0000760424247816 */ /* 0x000fc40000000021 */
[----:B------:R-:W-:Y:S02]  /*e070*/  LOP3.LUT R33, R28, 0xff0000, R31, 0xf8, !PT ;  /* 0x00ff00001c217812 */ /* 0x000fe400078ef81f */
[----:B------:R-:W-:Y:S02]  /*e080*/  LOP3.LUT R31, R29, 0xff0000, R10, 0xf8, !PT ;  /* 0x00ff00001d1f7812 */ /* 0x000fe400078ef80a */
[----:B------:R-:W-:Y:S02]  /*e090*/  LOP3.LUT R29, R3, 0xff000000, R9, 0xf8, !PT ;  /* 0xff000000031d7812 */ /* 0x000fe400078ef809 */
[----:B------:R-:W-:Y:S02]  /*e0a0*/  LOP3.LUT R37, R37, 0xff000000, R5, 0xf8, !PT ;  /* 0xff00000025257812 */ /* 0x000fe400078ef805 */
[----:B------:R-:W-:Y:S02]  /*e0b0*/  LOP3.LUT R41, R36, 0xff0000, R41, 0xf8, !PT ;  /* 0x00ff000024297812 */ /* 0x000fe400078ef829 */
[----:B------:R-:W-:-:S02]  /*e0c0*/  LOP3.LUT R35, R35, 0xff0000, R4, 0xf8, !PT ;  /* 0x00ff000023237812 */ /* 0x000fc400078ef804 */
[----:B------:R-:W-:Y:S02]  /*e0d0*/  LOP3.LUT R32, R31, 0xff000000, R10, 0xf8, !PT ;  /* 0xff0000001f207812 */ /* 0x000fe400078ef80a */
[----:B------:R-:W-:Y:S02]  /*e0e0*/  LOP3.LUT R33, R33, 0xff000000, R11, 0xf8, !PT ;  /* 0xff00000021217812 */ /* 0x000fe400078ef80b */
[----:B------:R-:W-:Y:S02]  /*e0f0*/  F2FP.F16.E4M3.UNPACK_B R36, R37 ;  /* 0x00000025ff24723e */ /* 0x000fe400020006ff */
[----:B0-----:R-:W-:Y:S02]  /*e100*/  F2FP.F16.E4M3.UNPACK_B R10, R25 ;  /* 0x00000019ff0a723e */ /* 0x001fe400020006ff */
[----:B------:R-:W-:Y:S01]  /*e110*/  F2FP.F16.E4M3.UNPACK_B R11, R29 ;  /* 0x0000001dff0b723e */ /* 0x000fe200020006ff */
[----:B------:R-:W-:Y:S01]  /*e120*/  HADD2.F32 R31, -RZ, R36.H0_H0 ;  /* 0x20000024ff1f7230 */ /* 0x000fe20000004100 */
[----:B------:R-:W-:Y:S01]  /*e130*/  LOP3.LUT R35, R35, 0xff000000, R4, 0xf8, !PT ;  /* 0xff00000023237812 */ /* 0x000fe200078ef804 */
[--C-:B------:R-:W-:Y:S01]  /*e140*/  HADD2.F32 R5, -RZ, R10.reuse.H0_H0 ;  /* 0x2000000aff057230 */ /* 0x100fe20000004100 */
[--C-:B------:R-:W-:Y:S01]  /*e150*/  LOP3.LUT R39, R39, 0xff0000, R6.reuse, 0xf8, !PT ;  /* 0x00ff000027277812 */ /* 0x100fe200078ef806 */
[----:B------:R-:W-:Y:S01]  /*e160*/  HADD2.F32 R30, -RZ, R11.H0_H0 ;  /* 0x2000000bff1e7230 */ /* 0x000fe20000004100 */
[----:B------:R-:W-:Y:S01]  /*e170*/  F2FP.F16.E4M3.UNPACK_B R25, R25.H1 ;  /* 0x00000019ff19723e */ /* 0x000fe200030006ff */
[----:B------:R-:W-:Y:S01]  /*e180*/  HADD2.F32 R10, -RZ, R10.H1_H1 ;  /* 0x3000000aff0a7230 */ /* 0x000fe20000004100 */
[----:B------:R-:W-:Y:S01]  /*e190*/  LOP3.LUT R38, R39, 0xff000000, R6, 0xf8, !PT ;  /* 0xff00000027267812 */ /* 0x000fe200078ef806 */
[C---:B------:R-:W-:Y:S01]  /*e1a0*/  FMUL.FTZ R39, R5.reuse, R31 ;  /* 0x0000001f05277220 */ /* 0x040fe20000410000 */
[----:B------:R-:W-:Y:S01]  /*e1b0*/  FMUL.FTZ R40, R5, R30 ;  /* 0x0000001e05287220 */ /* 0x000fe20000410000 */
[----:B------:R-:W-:-:S02]  /*e1c0*/  F2FP.F16.E4M3.UNPACK_B R37, R37.H1 ;  /* 0x00000025ff25723e */ /* 0x000fc400030006ff */
[----:B------:R-:W-:Y:S02]  /*e1d0*/  F2FP.F16.E4M3.UNPACK_B R29, R29.H1 ;  /* 0x0000001dff1d723e */ /* 0x000fe400030006ff */
[--C-:B------:R-:W-:Y:S02]  /*e1e0*/  LOP3.LUT R21, R21, 0xff0000, R8.reuse, 0xf8, !PT ;  /* 0x00ff000015157812 */ /* 0x100fe400078ef808 */
[----:B------:R-:W-:Y:S02]  /*e1f0*/  LOP3.LUT R41, R41, 0xff000000, R7, 0xf8, !PT ;  /* 0xff00000029297812 */ /* 0x000fe400078ef807 */
[----:B------:R-:W-:Y:S02]  /*e200*/  LOP3.LUT R28, R21, 0xff000000, R8, 0xf8, !PT ;  /* 0xff000000151c7812 */ /* 0x000fe400078ef808 */
[-C--:B------:R-:W-:Y:S02]  /*e210*/  F2FP.F16.E4M3.UNPACK_B R21, R27.reuse ;  /* 0x0000001bff15723e */ /* 0x080fe400020006ff */
[----:B------:R-:W-:-:S02]  /*e220*/  F2FP.F16.E4M3.UNPACK_B R27, R27.H1 ;  /* 0x0000001bff1b723e */ /* 0x000fc400030006ff */
[-C--:B------:R-:W-:Y:S02]  /*e230*/  F2FP.F16.E4M3.UNPACK_B R9, R24.reuse ;  /* 0x00000018ff09723e */ /* 0x080fe400020006ff */
[----:B------:R-:W-:Y:S02]  /*e240*/  F2FP.F16.E4M3.UNPACK_B R24, R24.H1 ;  /* 0x00000018ff18723e */ /* 0x000fe400030006ff */
[-C--:B------:R-:W-:Y:S02]  /*e250*/  F2FP.F16.E4M3.UNPACK_B R20, R26.reuse ;  /* 0x0000001aff14723e */ /* 0x080fe400020006ff */
[----:B------:R-:W-:Y:S01]  /*e260*/  F2FP.F16.E4M3.UNPACK_B R26, R26.H1 ;  /* 0x0000001aff1a723e */ /* 0x000fe200030006ff */
[----:B--2---:R-:W0:Y:S02]  /*e270*/  LDS.128 R12, [R53+0x14400] ;  /* 0x01440000350c7984 */ /* 0x004e240000000c00 */
[-C--:B0-----:R-:W-:Y:S02]  /*e280*/  F2FP.F16.E4M3.UNPACK_B R4, R13.reuse ;  /* 0x0000000dff04723e */ /* 0x081fe400020006ff */
[----:B------:R-:W-:-:S02]  /*e290*/  F2FP.F16.E4M3.UNPACK_B R13, R13.H1 ;  /* 0x0000000dff0d723e */ /* 0x000fc400030006ff */
[-C--:B------:R-:W-:Y:S01]  /*e2a0*/  F2FP.F16.E4M3.UNPACK_B R8, R15.reuse ;  /* 0x0000000fff08723e */ /* 0x080fe200020006ff */
[--C-:B------:R-:W-:Y:S01]  /*e2b0*/  HADD2.F32 R6, -RZ, R4.reuse.H0_H0 ;  /* 0x20000004ff067230 */ /* 0x100fe20000004100 */
[----:B------:R-:W-:Y:S01]  /*e2c0*/  F2FP.F16.E4M3.UNPACK_B R15, R15.H1 ;  /* 0x0000000fff0f723e */ /* 0x000fe200030006ff */
[----:B------:R-:W-:Y:S01]  /*e2d0*/  HADD2.F32 R4, -RZ, R4.H1_H1 ;  /* 0x30000004ff047230 */ /* 0x000fe20000004100 */
[----:B------:R-:W-:Y:S02]  /*e2e0*/  F2FP.F16.E4M3.UNPACK_B R3, R12 ;  /* 0x0000000cff03723e */ /* 0x000fe400020006ff */
[C---:B------:R-:W-:Y:S01]  /*e2f0*/  FFMA.FTZ R5, R6.reuse, R30, -R39 ;  /* 0x0000001e06057223 */ /* 0x040fe20000010827 */
[----:B------:R-:W-:Y:S01]  /*e300*/  FFMA.FTZ R40, R6, R31, R40 ;  /* 0x0000001f06287223 */ /* 0x000fe20000010028 */
[----:B------:R-:W-:Y:S01]  /*e310*/  HADD2.F32 R31, -RZ, R11.H1_H1 ;  /* 0x3000000bff1f7230 */ /* 0x000fe20000004100 */
[----:B------:R-:W-:Y:S01]  /*e320*/  F2FP.F16.E4M3.UNPACK_B R12, R12.H1 ;  /* 0x0000000cff0c723e */ /* 0x000fe200030006ff */
[----:B------:R-:W-:Y:S01]  /*e330*/  HADD2.F32 R39, -RZ, R36.H1_H1 ;  /* 0x30000024ff277230 */ /* 0x000fe20000004100 */
[-C--:B------:R-:W-:Y:S01]  /*e340*/  F2FP.F16.E4M3.UNPACK_B R7, R14.reuse ;  /* 0x0000000eff07723e */ /* 0x080fe200020006ff */
[----:B------:R-:W-:Y:S01]  /*e350*/  HADD2.F32 R36, -RZ, R37.H0_H0 ;  /* 0x20000025ff247230 */ /* 0x000fe20000004100 */
[----:B------:R-:W-:Y:S01]  /*e360*/  F2FP.F16.E4M3.UNPACK_B R14, R14.H1 ;  /* 0x0000000eff0e723e */ /* 0x000fe200030006ff */
[----:B------:R-:W-:-:S02]  /*e370*/  HADD2.F32 R11, -RZ, R25.H0_H0 ;  /* 0x20000019ff0b7230 */ /* 0x000fc40000004100 */
[C---:B------:R-:W-:Y:S01]  /*e380*/  FMUL.FTZ R43, R10.reuse, R39 ;  /* 0x000000270a2b7220 */ /* 0x040fe20000410000 */
[----:B------:R-:W-:Y:S02]  /*e390*/  HADD2.F32 R30, -RZ, R29.H0_H0 ;  /* 0x2000001dff1e7230 */ /* 0x000fe40000004100 */
[-C--:B------:R-:W-:Y:S01]  /*e3a0*/  FMUL.FTZ R10, R10, R31.reuse ;  /* 0x0000001f0a0a7220 */ /* 0x080fe20000410000 */
[----:B------:R-:W-:Y:S02]  /*e3b0*/  HADD2.F32 R6, -RZ, R13.H0_H0 ;  /* 0x2000000dff067230 */ /* 0x000fe40000004100 */
[C---:B------:R-:W-:Y:S01]  /*e3c0*/  FMUL.FTZ R45, R11.reuse, R36 ;  /* 0x000000240b2d7220 */ /* 0x040fe20000410000 */
[----:B------:R-:W-:Y:S01]  /*e3d0*/  FFMA.FTZ R42, R4, R31, -R43 ;  /* 0x0000001f042a7223 */ /* 0x000fe2000001082b */
[-C--:B------:R-:W-:Y:S01]  /*e3e0*/  FMUL.FTZ R11, R11, R30.reuse ;  /* 0x0000001e0b0b7220 */ /* 0x080fe20000410000 */
[----:B------:R-:W-:Y:S01]  /*e3f0*/  F2FP.F16.E4M3.UNPACK_B R31, R41 ;  /* 0x00000029ff1f723e */ /* 0x000fe200020006ff */
[----:B------:R-:W-:Y:S01]  /*e400*/  FFMA.FTZ R45, R6, R30, -R45 ;  /* 0x0000001e062d7223 */ /* 0x000fe2000001082d */
[----:B------:R-:W-:Y:S01]  /*e410*/  FFMA.FTZ R39, R4, R39, R10 ;  /* 0x0000002704277223 */ /* 0x000fe2000001000a */
[----:B------:R-:W-:Y:S01]  /*e420*/  FFMA.FTZ R43, R6, R36, R11 ;  /* 0x00000024062b7223 */ /* 0x000fe2000001000b */
[----:B------:R-:W-:Y:S01]  /*e430*/  F2FP.F16.E4M3.UNPACK_B R11, R33 ;  /* 0x00000021ff0b723e */ /* 0x000fe200020006ff */
[----:B------:R-:W-:Y:S01]  /*e440*/  HADD2.F32 R30, -RZ, R37.H1_H1 ;  /* 0x30000025ff1e7230 */ /* 0x000fe20000004100 */
[----:B------:R-:W-:Y:S01]  /*e450*/  F2FP.F16.E4M3.UNPACK_B R41, R41.H1 ;  /* 0x00000029ff29723e */ /* 0x000fe200030006ff */
        /* <DEDUP_REMOVED lines=13> */
[C---:B------:R-:W-:Y:S01]  /*e530*/  FFMA.FTZ R46, R13.reuse, R30, R25 ;  /* 0x0000001e0d2e7223 */ /* 0x040fe20000010019 */
[----:B------:R-:W-:Y:S02]  /*e540*/  HADD2.F32 R31, -RZ, R31.H1_H1 ;  /* 0x3000001fff1f7230 */ /* 0x000fe40000004100 */
[----:B------:R-:W-:Y:S01]  /*e550*/  FFMA.FTZ R37, R4, R37, R6 ;  /* 0x0000002504257223 */ /* 0x000fe20000010006 */
[----:B------:R-:W-:Y:S02]  /*e560*/  HADD2.F32 R21, -RZ, R21.H1_H1 ;  /* 0x30000015ff157230 */ /* 0x000fe40000004100 */
[----:B------:R-:W-:Y:S01]  /*e570*/  FFMA.FTZ R44, R13, R10, -R36 ;  /* 0x0000000a0d2c7223 */ /* 0x000fe20000010824 */
[----:B------:R-:W-:-:S02]  /*e580*/  HADD2.F32 R25, -RZ, R41.H0_H0 ;  /* 0x20000029ff197230 */ /* 0x000fc40000004100 */
[----:B------:R-:W-:Y:S01]  /*e590*/  FFMA.FTZ R47, R4, R29, -R47 ;  /* 0x0000001d042f7223 */ /* 0x000fe2000001082f */
[----:B------:R-:W-:Y:S02]  /*e5a0*/  HADD2.F32 R6, -RZ, R27.H0_H0 ;  /* 0x2000001bff067230 */ /* 0x000fe40000004100 */
[C---:B------:R-:W-:Y:S01]  /*e5b0*/  FMUL.FTZ R29, R21.reuse, R31 ;  /* 0x0000001f151d7220 */ /* 0x040fe20000410000 */
[----:B------:R-:W-:Y:S02]  /*e5c0*/  HADD2.F32 R13, -RZ, R33.H0_H0 ;  /* 0x20000021ff0d7230 */ /* 0x000fe40000004100 */
[----:B------:R-:W-:Y:S01]  /*e5d0*/  FMUL.FTZ R10, R21, R11 ;  /* 0x0000000b150a7220 */ /* 0x000fe20000410000 */
[----:B------:R-:W-:Y:S02]  /*e5e0*/  HADD2.F32 R4, -RZ, R15.H0_H0 ;  /* 0x2000000fff047230 */ /* 0x000fe40000004100 */
[----:B------:R-:W-:Y:S01]  /*e5f0*/  FMUL.FTZ R21, R6, R25 ;  /* 0x0000001906157220 */ /* 0x000fe20000410000 */
[----:B------:R-:W-:-:S02]  /*e600*/  HADD2.F32 R8, -RZ, R8.H1_H1 ;  /* 0x30000008ff087230 */ /* 0x000fc40000004100 */
[-C--:B------:R-:W-:Y:S01]  /*e610*/  FMUL.FTZ R6, R6, R13.reuse ;  /* 0x0000000d06067220 */ /* 0x080fe20000410000 */
[----:B------:R-:W-:Y:S02]  /*e620*/  HADD2.F32 R30, -RZ, R41.H1_H1 ;  /* 0x30000029ff1e7230 */ /* 0x000fe40000004100 */
[----:B------:R-:W-:Y:S01]  /*e630*/  FFMA.FTZ R49, R4, R13, -R21 ;  /* 0x0000000d04317223 */ /* 0x000fe20000010815 */
[----:B------:R-:W-:Y:S01]  /*e640*/  F2FP.F16.E4M3.UNPACK_B R13, R35.H1 ;  /* 0x00000023ff0d723e */ /* 0x000fe200030006ff */
[C---:B------:R-:W-:Y:S01]  /*e650*/  FFMA.FTZ R48, R8.reuse, R11, -R29 ;  /* 0x0000000b08307223 */ /* 0x040fe2000001081d */
[----:B------:R-:W-:Y:S01]  /*e660*/  FFMA.FTZ R50, R8, R31, R10 ;  /* 0x0000001f08327223 */ /* 0x000fe2000001000a */
[----:B------:R-:W-:Y:S01]  /*e670*/  HADD2.F32 R27, -RZ, R27.H1_H1 ;  /* 0x3000001bff1b7230 */ /* 0x000fe20000004100 */
[----:B------:R-:W-:Y:S01]  /*e680*/  F2FP.F16.E4M3.UNPACK_B R8, R28.H1 ;  /* 0x0000001cff08723e */ /* 0x000fe200030006ff */
[----:B------:R-:W-:Y:S02]  /*e690*/  HADD2.F32 R10, -RZ, R33.H1_H1 ;  /* 0x30000021ff0a7230 */ /* 0x000fe40000004100 */
[----:B------:R-:W-:Y:S01]  /*e6a0*/  FFMA.FTZ R51, R4, R25, R6 ;  /* 0x0000001904337223 */ /* 0x000fe20000010006 */
[----:B------:R-:W-:-:S02]  /*e6b0*/  HADD2.F32 R15, -RZ, R15.H1_H1 ;  /* 0x3000000fff0f7230 */ /* 0x000fc40000004100 */
[C---:B------:R-:W-:Y:S01]  /*e6c0*/  FMUL.FTZ R36, R27.reuse, R30 ;  /* 0x0000001e1b247220 */ /* 0x040fe20000410000 */
[----:B------:R-:W-:Y:S02]  /*e6d0*/  HADD2.F32 R21, -RZ, R13.H0_H0 ;  /* 0x2000000dff157230 */ /* 0x000fe40000004100 */
[-C--:B------:R-:W-:Y:S01]  /*e6e0*/  FMUL.FTZ R27, R27, R10.reuse ;  /* 0x0000000a1b1b7220 */ /* 0x080fe20000410000 */
[----:B------:R-:W-:Y:S02]  /*e6f0*/  HADD2.F32 R6, -RZ, R24.H0_H0 ;  /* 0x20000018ff067230 */ /* 0x000fe40000004100 */
[C---:B------:R-:W-:Y:S01]  /*e700*/  FFMA.FTZ R52, R15.reuse, R10, -R36 ;  /* 0x0000000a0f347223 */ /* 0x040fe20000010824 */
[----:B------:R-:W-:Y:S02]  /*e710*/  HADD2.F32 R11, -RZ, R8.H0_H0 ;  /* 0x20000008ff0b7230 */ /* 0x000fe40000004100 */
[----:B------:R-:W-:Y:S01]  /*e720*/  FFMA.FTZ R54, R15, R30, R27 ;  /* 0x0000001e0f367223 */ /* 0x000fe2000001001b */
        /* <DEDUP_REMOVED lines=8> */
[----:B------:R-:W-:Y:S01]  /*e7b0*/  HADD2.F32 R12, -RZ, R12.H1_H1 ;  /* 0x3000000cff0c7230 */ /* 0x000fe20000004100 */
[----:B------:R-:W-:Y:S01]  /*e7c0*/  F2FP.F16.E4M3.UNPACK_B R35, R35 ;  /* 0x00000023ff23723e */ /* 0x000fe200020006ff */
[C---:B------:R-:W-:Y:S01]  /*e7d0*/  FMUL.FTZ R21, R24.reuse, R15 ;  /* 0x0000000f18157220 */ /* 0x040fe20000410000 */
[----:B------:R-:W-:Y:S01]  /*e7e0*/  F2FP.F16.E4M3.UNPACK_B R28, R28 ;  /* 0x0000001cff1c723e */ /* 0x000fe200020006ff */
[----:B------:R-:W-:Y:S01]  /*e7f0*/  FMUL.FTZ R24, R24, R11 ;  /* 0x0000000b18187220 */ /* 0x000fe20000410000 */
[----:B------:R-:W-:-:S02]  /*e800*/  HADD2.F32 R6, -RZ, R9.H0_H0 ;  /* 0x20000009ff067230 */ /* 0x000fc40000004100 */
[C---:B------:R-:W-:Y:S01]  /*e810*/  FFMA.FTZ R30, R12.reuse, R11, -R21 ;  /* 0x0000000b0c1e7223 */ /* 0x040fe20000010815 */
[--C-:B------:R-:W-:Y:S02]  /*e820*/  HADD2.F32 R13, -RZ, R35.reuse.H0_H0 ;  /* 0x20000023ff0d7230 */ /* 0x100fe40000004100 */
[----:B------:R-:W-:Y:S01]  /*e830*/  FFMA.FTZ R36, R12, R15, R24 ;  /* 0x0000000f0c247223 */ /* 0x000fe20000010018 */
[--C-:B------:R-:W-:Y:S01]  /*e840*/  HADD2.F32 R11, -RZ, R28.reuse.H0_H0 ;  /* 0x2000001cff0b7230 */ /* 0x100fe20000004100 */
[----:B------:R-:W-:Y:S01]  /*e850*/  F2FP.F16.E4M3.UNPACK_B R10, R38.H1 ;  /* 0x00000026ff0a723e */ /* 0x000fe200030006ff */
[----:B------:R-:W-:Y:S02]  /*e860*/  HADD2.F32 R8, -RZ, R35.H1_H1 ;  /* 0x30000023ff087230 */ /* 0x000fe40000004100 */
[C---:B------:R-:W-:Y:S01]  /*e870*/  FMUL.FTZ R15, R6.reuse, R13 ;  /* 0x0000000d060f7220 */ /* 0x040fe20000410000 */
[----:B------:R-:W-:Y:S02]  /*e880*/  HADD2.F32 R9, -RZ, R9.H1_H1 ;  /* 0x30000009ff097230 */ /* 0x000fe40000004100 */
[----:B------:R-:W-:Y:S01]  /*e890*/  FMUL.FTZ R21, R6, R11 ;  /* 0x0000000b06157220 */ /* 0x000fe20000410000 */
[----:B------:R-:W-:Y:S01]  /*e8a0*/  HADD2.F32 R4, -RZ, R3.H0_H0 ;  /* 0x20000003ff047230 */ /* 0x000fe20000004100 */
[----:B------:R-:W-:Y:S01]  /*e8b0*/  F2FP.F16.E4M3.UNPACK_B R6, R32.H1 ;  /* 0x00000020ff06723e */ /* 0x000fe200030006ff */
[----:B------:R-:W-:-:S02]  /*e8c0*/  HADD2.F32 R28, -RZ, R28.H1_H1 ;  /* 0x3000001cff1c7230 */ /* 0x000fc40000004100 */
[C---:B------:R-:W-:Y:S01]  /*e8d0*/  FMUL.FTZ R12, R9.reuse, R8 ;  /* 0x00000008090c7220 */ /* 0x040fe20000410000 */
[----:B------:R-:W-:Y:S02]  /*e8e0*/  HADD2.F32 R3, -RZ, R3.H1_H1 ;  /* 0x30000003ff037230 */ /* 0x000fe40000004100 */
[C---:B------:R-:W-:Y:S01]  /*e8f0*/  FFMA.FTZ R15, R4.reuse, R11, -R15 ;  /* 0x0000000b040f7223 */ /* 0x040fe2000001080f */
[----:B------:R-:W-:Y:S01]  /*e900*/  FFMA.FTZ R21, R4, R13, R21 ;  /* 0x0000000d04157223 */ /* 0x000fe20000010015 */
[-C--:B------:R-:W-:Y:S01]  /*e910*/  FMUL.FTZ R9, R9, R28.reuse ;  /* 0x0000001c09097220 */ /* 0x080fe20000410000 */
[----:B------:R-:W-:Y:S02]  /*e920*/  HADD2.F32 R11, -RZ, R10.H0_H0 ;  /* 0x2000000aff0b7230 */ /* 0x000fe40000004100 */
[C---:B------:R-:W-:Y:S01]  /*e930*/  FFMA.FTZ R12, R3.reuse, R28, -R12 ;  /* 0x0000001c030c7223 */ /* 0x040fe2000001080c */
[----:B------:R-:W-:Y:S02]  /*e940*/  HADD2.F32 R4, -RZ, R26.H0_H0 ;  /* 0x2000001aff047230 */ /* 0x000fe40000004100 */
[----:B------:R-:W-:Y:S01]  /*e950*/  FFMA.FTZ R24, R3, R8, R9 ;  /* 0x0000000803187223 */ /* 0x000fe20000010009 */
[--C-:B------:R-:W-:Y:S01]  /*e960*/  HADD2.F32 R8, -RZ, R6.reuse.H0_H0 ;  /* 0x20000006ff087230 */ /* 0x100fe20000004100 */
[----:B------:R-:W-:Y:S01]  /*e970*/  F2FP.F16.E4M3.UNPACK_B R38, R38 ;  /* 0x00000026ff26723e */ /* 0x000fe200020006ff */
[----:B------:R-:W-:-:S02]  /*e980*/  HADD2.F32 R9, -RZ, R6.H1_H1 ;  /* 0x30000006ff097230 */ /* 0x000fc40000004100 */
[C---:B------:R-:W-:Y:S01]  /*e990*/  FMUL.FTZ R6, R4.reuse, R11 ;  /* 0x0000000b04067220 */ /* 0x040fe20000410000 */
[----:B------:R-:W-:Y:S02]  /*e9a0*/  HADD2.F32 R3, -RZ, R14.H0_H0 ;  /* 0x2000000eff037230 */ /* 0x000fe40000004100 */
[----:B------:R-:W-:Y:S01]  /*e9b0*/  FMUL.FTZ R4, R4, R8 ;  /* 0x0000000804047220 */ /* 0x000fe20000410000 */
[----:B------:R-:W-:Y:S01]  /*e9c0*/  HADD2.F32 R26, -RZ, R26.H1_H1 ;  /* 0x3000001aff1a7230 */ /* 0x000fe20000004100 */
[----:B------:R-:W-:Y:S01]  /*e9d0*/  F2FP.F16.E4M3.UNPACK_B R32, R32 ;  /* 0x00000020ff20723e */ /* 0x000fe200020006ff */
[----:B------:R-:W-:Y:S02]  /*e9e0*/  HADD2.F32 R13, -RZ, R10.H1_H1 ;  /* 0x3000000aff0d7230 */ /* 0x000fe40000004100 */
[----:B------:R-:W-:Y:S01]  /*e9f0*/  FFMA.FTZ R28, R3, R8, -R6 ;  /* 0x00000008031c7223 */ /* 0x000fe20000010806 */
[----:B------:R-:W-:Y:S02]  /*ea00*/  HADD2.F32 R14, -RZ, R14.H1_H1 ;  /* 0x3000000eff0e7230 */ /* 0x000fe40000004100 */
[----:B------:R-:W-:Y:S01]  /*ea10*/  FMUL.FTZ R6, R26, R9 ;  /* 0x000000091a067220 */ /* 0x000fe20000410000 */
[----:B------:R-:W-:-:S02]  /*ea20*/  HADD2.F32 R8, -RZ, R38.H0_H0 ;  /* 0x20000026ff087230 */ /* 0x000fc40000004100 */
[----:B------:R-:W-:Y:S01]  /*ea30*/  FMUL.FTZ R29, R26, R13 ;  /* 0x0000000d1a1d7220 */ /* 0x000fe20000410000 */
[----:B------:R-:W-:Y:S01]  /*ea40*/  FFMA.FTZ R26, R3, R11, R4 ;  /* 0x0000000b031a7223 */ /* 0x000fe20000010004 */
[C---:B------:R-:W-:Y:S01]  /*ea50*/  FFMA.FTZ R31, R14.reuse, R13, R6 ;  /* 0x0000000d0e1f7223 */ /* 0x040fe20000010006 */
[----:B------:R-:W-:Y:S02]  /*ea60*/  HADD2.F32 R4, -RZ, R20.H0_H0 ;  /* 0x20000014ff047230 */ /* 0x000fe40000004100 */
[----:B------:R-:W-:Y:S01]  /*ea70*/  FFMA.FTZ R29, R14, R9, -R29 ;  /* 0x000000090e1d7223 */ /* 0x000fe2000001081d */
[--C-:B------:R-:W-:Y:S01]  /*ea80*/  HADD2.F32 R6, -RZ, R32.reuse.H0_H0 ;  /* 0x20000020ff067230 */ /* 0x100fe20000004100 */
[----:B------:R-:W-:Y:S01]  /*ea90*/  F2FP.SATFINITE.E4M3.F32.PACK_AB_MERGE_C R44, R44, R45, RZ ;  /* 0x0000002d2c2c723e */ /* 0x000fe200048070ff */
[----:B------:R-:W-:Y:S02]  /*eaa0*/  HADD2.F32 R32, -RZ, R32.H1_H1 ;  /* 0x30000020ff207230 */ /* 0x000fe40000004100 */
[----:B------:R-:W-:Y:S01]  /*eab0*/  FMUL.FTZ R10, R4, R8 ;  /* 0x00000008040a7220 */ /* 0x000fe20000410000 */
[----:B------:R-:W-:-:S02]  /*eac0*/  HADD2.F32 R38, -RZ, R38.H1_H1 ;  /* 0x30000026ff267230 */ /* 0x000fc40000004100 */
[----:B------:R-:W-:Y:S01]  /*ead0*/  FMUL.FTZ R9, R4, R6 ;  /* 0x0000000604097220 */ /* 0x000fe20000410000 */
[----:B------:R-:W-:Y:S01]  /*eae0*/  HADD2.F32 R20, -RZ, R20.H1_H1 ;  /* 0x30000014ff147230 */ /* 0x000fe20000004100 */
[----:B------:R-:W-:Y:S01]  /*eaf0*/  F2FP.SATFINITE.E4M3.F32.PACK_AB_MERGE_C R28, R29, R28, RZ ;  /* 0x0000001c1d1c723e */ /* 0x000fe200048070ff */
[--C-:B------:R-:W-:Y:S01]  /*eb00*/  HADD2.F32 R3, -RZ, R7.reuse.H0_H0 ;  /* 0x20000007ff037230 */ /* 0x100fe20000004100 */
[----:B------:R-:W-:Y:S01]  /*eb10*/  F2FP.SATFINITE.E4M3.F32.PACK_AB_MERGE_C R26, R31, R26, RZ ;  /* 0x0000001a1f1a723e */ /* 0x000fe200048070ff */
        /* <DEDUP_REMOVED lines=19> */
[----:B------:R-:W-:Y:S02]  /*ec50*/  F2FP.SATFINITE.E4M3.F32.PACK_AB_MERGE_C R8, R24, R21, R8 ;  /* 0x000000151808723e */ /* 0x000fe40004807008 */
[----:B------:R-:W-:-:S05]  /*ec60*/  F2FP.SATFINITE.E4M3.F32.PACK_AB_MERGE_C R10, R13, R10, R26 ;  /* 0x0000000a0d0a723e */ /* 0x000fca000480701a */
[----:B------:R2:W-:Y:S02]  /*ec70*/  STS.128 [R0+0x14400], R8 ;  /* 0x0144000800007388 */ /* 0x0005e40000000c00 */
.L_x_3140:
[----:B------:R-:W-:Y:S05]  /*ec80*/  BSYNC B0 ;  /* 0x0000000000007941 */ /* 0x000fea0003800000 */
.L_x_3126:
        /* <DEDUP_REMOVED lines=8> */
.L_x_3123:
[----:B------:R-:W-:-:S13]  /*ed10*/  ISETP.NE.AND P1, PT, R198, 0x3, PT ;  /* 0x00000003c600780c */ /* 0x000fda0003f25270 */
[----:B------:R-:W-:Y:S05]  /*ed20*/  @!P1 BRA `(.L_x_3150) ;  /* 0x0000000000049947 */ /* 0x000fea0003800000 */
[----:B------:R-:W-:Y:S01]  /*ed30*/  BPT.TRAP 0x1 ;  /* 0x000000040000795c */ /* 0x000fe20000300000 */
.L_x_3150:
[----:B-12-4-:R-:W-:Y:S01]  /*ed40*/  IMAD R0, R193, 0x8, R18 ;  /* 0x00000008c1007824 */ /* 0x016fe200078e0212 */
[----:B-----5:R-:W-:-:S04]  /*ed50*/  SHF.L.U32 R5, R197, 0x1f, RZ ;  /* 0x0000001fc5057819 */ /* 0x020fc800000006ff */
[----:B------:R1:W2:Y:S01]  /*ed60*/  SYNCS.PHASECHK.TRANS64.TRYWAIT P0, [R0+URZ+0x22830], R5 ;  /* 0x02283005000075a7 */ /* 0x0002a2000800017f */
[----:B------:R-:W-:Y:S05]  /*ed70*/  @!P1 BRA `(.L_x_3151) ;  /* 0x0000000000049947 */ /* 0x000fea0003800000 */
[----:B------:R-:W-:Y:S01]  /*ed80*/  BPT.TRAP 0x1 ;  /* 0x000000040000795c */ /* 0x000fe20000300000 */
.L_x_3151:
[----:B0-----:R-:W-:-:S04]  /*ed90*/  IADD3 R3, R18, 0x18400, RZ ;  /* 0x0001840012037810 */ /* 0x001fc80007ffe0ff */
[----:B------:R-:W-:-:S04]  /*eda0*/  SHF.R.U32.HI R3, RZ, 0x4, R3 ;  /* 0x00000004ff037819 */ /* 0x000fc80000011603 */
[----:B------:R-:W-:-:S04]  /*edb0*/  LOP3.LUT R3, R3, 0x3fff, RZ, 0xc0, !PT ;  /* 0x00003fff03037812 */ /* 0x000fc800078ec0ff */
[----:B------:R-:W-:-:S05]  /*edc0*/  LOP3.LUT R12, R3, 0x10000, RZ, 0xfc, !PT ;  /* 0x00010000030c7812 */ /* 0x000fca00078efcff */
[----:B------:R-:W-:Y:S01]  /*edd0*/  IMAD R4, R193, 0x500, R12 ;  /* 0x00000500c1047824 */ /* 0x000fe200078e020c */
[----:B--2---:R-:W-:Y:S06]  /*ede0*/  @P0 BRA `(.L_x_3152) ;  /* 0x0000000000080947 */ /* 0x004fec0003800000 */
[----:B------:R-:W0:Y:S02]  /*edf0*/  SYNCS.PHASECHK.TRANS64.TRYWAIT P0, [R0+URZ+0x22830], R5 ;  /* 0x02283005000075a7 */ /* 0x000e24000800017f */
[----:B0-----:R-:W-:Y:S05]  /*ee00*/  @!P0 BRA `(.L_x_3153) ;  /* 0x0000017c00508947 */ /* 0x001fea0003800000 */
.L_x_3152:
[----:B------:R-:W-:Y:S01]  /*ee10*/  VIADD R8, R4, 0x200 ;  /* 0x0000020004087836 */ /* 0x000fe20000000000 */
[----:B------:R-:W-:Y:S05]  /*ee20*/  WARPSYNC.ALL ;  /* 0x0000000000007948 */ /* 0x000fea0003800000 */
[----:B01----:R-:W-:Y:S01]  /*ee30*/  IMAD.MOV.U32 R5, RZ, RZ, 0x40000040 ;  /* 0x40000040ff057424 */ /* 0x003fe200078e00ff */
[----:B------:R-:W-:Y:S01]  /*ee40*/  R2UR UR14, R8 ;  /* 0x00000000080e72ca */ /* 0x000fe200000e0000 */
[----:B------:R-:W-:Y:S01]  /*ee50*/  IMAD.MOV.U32 R9, RZ, RZ, 0x40000040 ;  /* 0x40000040ff097424 */ /* 0x000fe200078e00ff */
[----:B------:R-:W-:Y:S01]  /*ee60*/  LOP3.LUT R8, R34, 0x10000, RZ, 0xfc, !PT ;  /* 0x0001000022087812 */ /* 0x000fe200078efcff */
[----:B------:R-:W-:Y:S01]  /*ee70*/  WARPGROUP.ARRIVE ;  /* 0x00000000000079c5 */ /* 0x000fe20000000000 */
[C---:B------:R-:W-:Y:S01]  /*ee80*/  R2UR UR6, R4.reuse ;  /* 0x00000000040672ca */ /* 0x040fe200000e0000 */
[----:B------:R-:W-:Y:S01]  /*ee90*/  VIADD R6, R4, 0x100 ;  /* 0x0000010004067836 */ /* 0x000fe20000000000 */
[----:B------:R-:W-:Y:S01]  /*eea0*/  R2UR UR7, R5 ;  /* 0x00000000050772ca */ /* 0x000fe200000e0000 */
[----:B---3--:R-:W-:Y:S01]  /*eeb0*/  IMAD.MOV.U32 R7, RZ, RZ, 0x40000040 ;  /* 0x40000040ff077424 */ /* 0x008fe200078e00ff */
[----:B------:R-:W-:Y:S01]  /*eec0*/  R2UR UR4, R8 ;  /* 0x00000000080472ca */ /* 0x000fe200000e0000 */
[----:B------:R-:W-:Y:S01]  /*eed0*/  IMAD.MOV.U32 R11, RZ, RZ, 0x40000040 ;  /* 0x40000040ff0b7424 */ /* 0x000fe200078e00ff */
[----:B------:R-:W-:Y:S01]  /*eee0*/  R2UR UR5, R9 ;  /* 0x00000000090572ca */ /* 0x000fe200000e0000 */
[----:B------:R-:W-:Y:S01]  /*eef0*/  VIADD R14, R4, 0x302 ;  /* 0x00000302040e7836 */ /* 0x000fe20000000000 */
[----:B------:R-:W-:Y:S01]  /*ef00*/  R2UR UR10, R6 ;  /* 0x00000000060a72ca */ /* 0x000fe200000e0000 */
[C---:B------:R-:W-:Y:S01]  /*ef10*/  VIADD R6, R4.reuse, 0x300 ;  /* 0x0000030004067836 */ /* 0x040fe20000000000 */
[----:B------:R-:W-:Y:S01]  /*ef20*/  R2UR UR11, R7 ;  /* 0x00000000070b72ca */ /* 0x000fe200000e0000 */
[----:B------:R-:W-:Y:S01]  /*ef30*/  VIADD R20, R4, 0x402 ;  /* 0x0000040204147836 */ /* 0x000fe20000000000 */
[C---:B------:R-:W-:Y:S01]  /*ef40*/  R2UR UR8, R8.reuse ;  /* 0x00000000080872ca */ /* 0x040fe200000e0000 */
[----:B------:R-:W-:Y:S01]  /*ef50*/  IMAD.MOV.U32 R21, RZ, RZ, 0x40000040 ;  /* 0x40000040ff157424 */ /* 0x000fe200078e00ff */
[C---:B------:R-:W-:Y:S01]  /*ef60*/  R2UR UR9, R9.reuse ;  /* 0x00000000090972ca */ /* 0x040fe200000e0000 */
[----:B------:R-:W-:Y:S01]  /*ef70*/  IMAD.MOV.U32 R5, RZ, RZ, 0x40000040 ;  /* 0x40000040ff057424 */ /* 0x000fe200078e00ff */
[C---:B------:R-:W-:Y:S01]  /*ef80*/  R2UR UR15, R9.reuse ;  /* 0x00000000090f72ca */ /* 0x040fe200000e0000 */
[----:B------:R-:W-:Y:S01]  /*ef90*/  IMAD.MOV.U32 R107, RZ, RZ, 0x40000040 ;  /* 0x40000040ff6b7424 */ /* 0x000fe200078e00ff */
[----:B------:R-:W-:Y:S01]  /*efa0*/  R2UR UR12, R8 ;  /* 0x00000000080c72ca */ /* 0x000fe200000e0000 */
[----:B------:R-:W-:Y:S01]  /*efb0*/  QGMMA.64x32x32.F32.E4M3.E4M3 R88, gdesc[UR4], RZ, !UPT, gsb0 ;  /* 0x00600000045879f3 */ /* 0x000fe2000c0008ff */
[----:B------:R-:W-:-:S02]  /*efc0*/  R2UR UR13, R9 ;  /* 0x00000000090d72ca */ /* 0x000fc400000e0000 */
[----:B------:R-:W-:Y:S01]  /*efd0*/  R2UR UR18, R6 ;  /* 0x00000000061272ca */ /* 0x000fe200000e0000 */
[----:B------:R-:W-:Y:S01]  /*efe0*/  VIADD R6, R4, 0x2 ;  /* 0x0000000204067836 */ /* 0x000fe20000000000 */
[----:B------:R-:W-:Y:S01]  /*eff0*/  R2UR UR19, R7 ;  /* 0x00000000071372ca */ /* 0x000fe200000e0000 */
[----:B------:R-:W-:Y:S01]  /*f000*/  IMAD.MOV.U32 R7, RZ, RZ, 0x40000040 ;  /* 0x40000040ff077424 */ /* 0x000fe200078e00ff */
[----:B------:R-:W-:Y:S02]  /*f010*/  R2UR UR16, R8 ;  /* 0x00000000081072ca */ /* 0x000fe400000e0000 */
[----:B------:R-:W-:Y:S02]  /*f020*/  R2UR UR17, R9 ;  /* 0x00000000091172ca */ /* 0x000fe400000e0000 */
[----:B------:R-:W-:Y:S02]  /*f030*/  IADD3 R10, R4, 0x400, RZ ;  /* 0x00000400040a7810 */ /* 0x000fe40007ffe0ff */
[----:B------:R-:W-:Y:S01]  /*f040*/  R2UR UR23, R11 ;  /* 0x000000000b1772ca */ /* 0x000fe200000e0000 */
[----:B------:R-:W-:Y:S01]  /*f050*/  IMAD.MOV.U32 R11, RZ, RZ, 0x40000040 ;  /* 0x40000040ff0b7424 */ /* 0x000fe200078e00ff */
[----:B------:R-:W-:Y:S01]  /*f060*/  R2UR UR22, R10 ;  /* 0x000000000a1672ca */ /* 0x000fe200000e0000 */
[----:B------:R-:W-:Y:S01]  /*f070*/  VIADD R10, R4, 0x102 ;  /* 0x00000102040a7836 */ /* 0x000fe20000000000 */
[----:B------:R-:W-:-:S02]  /*f080*/  R2UR UR20, R8 ;  /* 0x00000000081472ca */ /* 0x000fc400000e0000 */
[----:B------:R-:W-:Y:S02]  /*f090*/  R2UR UR21, R9 ;  /* 0x00000000091572ca */ /* 0x000fe400000e0000 */
[----:B------:R-:W-:Y:S02]  /*f0a0*/  R2UR UR6, R6 ;  /* 0x00000000060672ca */ /* 0x000fe400000e0000 */
[----:B------:R-:W-:Y:S01]  /*f0b0*/  R2UR UR7, R7 ;  /* 0x00000000070772ca */ /* 0x000fe200000e0000 */
[----:B------:R-:W-:Y:S01]  /*f0c0*/  IMAD.MOV.U32 R7, RZ, RZ, 0x40000040 ;  /* 0x40000040ff077424 */ /* 0x000fe200078e00ff */
[C---:B------:R-:W-:Y:S02]  /*f0d0*/  IADD3 R6, R4.reuse, 0x202, RZ ;  /* 0x0000020204067810 */ /* 0x040fe40007ffe0ff */
[----:B------:R-:W-:Y:S02]  /*f0e0*/  MOV R15, 0x40000040 ;  /* 0x40000040000f7802 */ /* 0x000fe40000000f00 */
[----:B------:R-:W-:Y:S01]  /*f0f0*/  IADD3 R106, R4, 0x206, RZ ;  /* 0x00000206046a7810 */ /* 0x000fe20007ffe0ff */
        /* <DEDUP_REMOVED lines=42> */
[----:B------:R-:W-:Y:S01]  /*f3a0*/  IMAD.MOV.U32 R7, RZ, RZ, 0x40000040 ;  /* 0x40000040ff077424 */ /* 0x000fe200078e00ff */
[----:B------:R-:W-:Y:S02]  /*f3b0*/  R2UR UR6, R6 ;  /* 0x00000000060672ca */ /* 0x000fe400000e0000 */
[----:B------:R-:W-:Y:S01]  /*f3c0*/  IADD3 R6, R4, 0x204, RZ ;  /* 0x0000020404067810 */ /* 0x000fe20007ffe0ff */
[----:B------:R-:W-:Y:S02]  /*f3d0*/  WARPGROUP.DEPBAR.LE gsb0, 0x0 ;  /* 0x00008000000079c5 */ /* 0x000fe40000010000 */
[----:B------:R-:W-:-:S06]  /*f3e0*/  WARPGROUP.ARRIVE ;  /* 0x00000000000079c5 */ /* 0x000fcc0000000000 */
[----:B------:R-:W-:Y:S01]  /*f3f0*/  QGMMA.64x32x32.F32.E4M3.E4M3 R72, gdesc[UR8], R72, gsb0 ;  /* 0x00600000084879f3 */ /* 0x000fe20008000848 */
[----:B------:R-:W-:Y:S01]  /*f400*/  R2UR UR10, R14 ;  /* 0x000000000e0a72ca */ /* 0x000fe200000e0000 */
[----:B------:R-:W-:Y:S01]  /*f410*/  VIADD R14, R4, 0x304 ;  /* 0x00000304040e7836 */ /* 0x000fe20000000000 */
[----:B------:R-:W-:Y:S02]  /*f420*/  R2UR UR11, R15 ;  /* 0x000000000f0b72ca */ /* 0x000fe400000e0000 */
[----:B------:R-:W-:Y:S01]  /*f430*/  MOV R15, 0x40000040 ;  /* 0x40000040000f7802 */ /* 0x000fe20000000f00 */
        /* <DEDUP_REMOVED lines=46> */
[----:B------:R-:W-:Y:S02]  /*f720*/  R2UR UR9, R5 ;  /* 0x00000000050972ca */ /* 0x000fe400000e0000 */
[----:B------:R-:W-:Y:S02]  /*f730*/  MOV R21, 0x40000040 ;  /* 0x4000004000157802 */ /* 0x000fe40000000f00 */
[C---:B------:R-:W-:Y:S02]  /*f740*/  R2UR UR4, R4.reuse ;  /* 0x00000000040472ca */ /* 0x040fe400000e0000 */
[----:B------:R-:W-:Y:S01]  /*f750*/  R2UR UR8, R4 ;  /* 0x00000000040872ca */ /* 0x000fe200000e0000 */
[----:B------:R-:W-:-:S02]  /*f760*/  WARPGROUP.DEPBAR.LE gsb0, 0x0 ;  /* 0x00008000000079c5 */ /* 0x000fc40000010000 */
        /* <DEDUP_REMOVED lines=38> */
.L_x_3154:
[C---:B------:R-:W-:Y:S01]  /*f9d0*/  FMUL.FTZ R124, R2.reuse, R75 ;  /* 0x0000004b027c7220 */ /* 0x040fe20000410000 */
[C---:B------:R-:W-:Y:S01]  /*f9e0*/  FMUL.FTZ R75, R2.reuse, R77 ;  /* 0x0000004d024b7220 */ /* 0x040fe20000410000 */
[C---:B------:R-:W-:Y:S01]  /*f9f0*/  FMUL.FTZ R77, R2.reuse, R81 ;  /* 0x00000051024d7220 */ /* 0x040fe20000410000 */
[C---:B------:R-:W-:Y:S01]  /*fa00*/  FMUL.FTZ R130, R2.reuse, R102 ;  /* 0x0000006602827220 */ /* 0x040fe20000410000 */
[----:B------:R-:W0:Y:S01]  /*fa10*/  LDC R81, c[0x0][0x448] ;  /* 0x00011200ff517b82 */ /* 0x000e220000000800 */
[C---:B------:R-:W-:Y:S01]  /*fa20*/  FMUL.FTZ R102, R2.reuse, R62 ;  /* 0x0000003e02667220 */ /* 0x040fe20000410000 */
[C---:B------:R-:W-:Y:S01]  /*fa30*/  FMUL.FTZ R118, R2.reuse, R82 ;  /* 0x0000005202767220 */ /* 0x040fe20000410000 */
[C---:B------:R-:W-:Y:S01]  /*fa40*/  FMUL.FTZ R13, R2.reuse, R89 ;  /* 0x00000059020d7220 */ /* 0x040fe20000410000 */
[C---:B------:R-:W-:Y:S01]  /*fa50*/  FMUL.FTZ R89, R2.reuse, R100 ;  /* 0x0000006402597220 */ /* 0x040fe20000410000 */
[----:B------:R-:W-:Y:S01]  /*fa60*/  FMUL.FTZ R100, R2, R63 ;  /* 0x0000003f02647220 */ /* 0x000fe20000410000 */
        /* <DEDUP_REMOVED lines=11> */
[----:B------:R-:W-:-:S02]  /*fb20*/  IMAD.MOV.U32 R65, RZ, RZ, -0xa0 ;  /* 0xffffff60ff417424 */ /* 0x000fc400078e00ff */
[C---:B------:R-:W-:Y:S01]  /*fb30*/  FMUL.FTZ R90, R2.reuse, R90 ;  /* 0x0000005a025a7220 */ /* 0x040fe20000410000 */
[C---:B------:R-:W-:Y:S01]  /*fb40*/  FMUL.FTZ R91, R2.reuse, R91 ;  /* 0x0000005b025b7220 */ /* 0x040fe20000410000 */
[C---:B------:R-:W-:Y:S01]  /*fb50*/  FMUL.FTZ R142, R2.reuse, R98 ;  /* 0x00000062028e7220 */ /* 0x040fe20000410000 */
[C---:B------:R-:W-:Y:S01]  /*fb60*/  FMUL.FTZ R106, R2.reuse, R59 ;  /* 0x0000003b026a7220 */ /* 0x040fe20000410000 */
[----:B------:R-:W-:Y:S01]  /*fb70*/  FMUL.FTZ R59, R2, R64 ;  /* 0x00000040023b7220 */ /* 0x000fe20000410000 */
[----:B------:R1:W-:Y:S01]  /*fb80*/  MUFU.TANH R98, R66 ;  /* 0x0000004200627308 */ /* 0x0003e20000002400 */
[----:B0-----:R-:W-:Y:S01]  /*fb90*/  ISETP.NE.AND P0, PT, R81, 0x1, PT ;  /* 0x000000015100780c */ /* 0x001fe20003f05270 */
[----:B------:R-:W-:Y:S02]  /*fba0*/  IMAD R64, R104, -0xa0, R189 ;  /* 0xffffff6068407824 */ /* 0x000fe400078e02bd */
[C---:B------:R-:W-:Y:S01]  /*fbb0*/  FMUL.FTZ R15, R2.reuse, R92 ;  /* 0x0000005c020f7220 */ /* 0x040fe20000410000 */
[C---:B------:R-:W-:Y:S01]  /*fbc0*/  FMUL.FTZ R92, R2.reuse, R94 ;  /* 0x0000005e025c7220 */ /* 0x040fe20000410000 */
[----:B------:R-:W-:Y:S01]  /*fbd0*/  FMUL.FTZ R14, R2, R93 ;  /* 0x0000005d020e7220 */ /* 0x000fe20000410000 */
[----:B------:R-:W-:-:S02]  /*fbe0*/  VIADD R64, R64, 0xa0 ;  /* 0x000000a040407836 */ /* 0x000fc40000000000 */
[----:B------:R-:W-:Y:S01]  /*fbf0*/  FMUL.FTZ R93, R2, R95 ;  /* 0x0000005f025d7220 */ /* 0x000fe20000410000 */
[----:B------:R-:W0:Y:S01]  /*fc00*/  MUFU.TANH R90, R90 ;  /* 0x0000005a005a7308 */ /* 0x000e220000002400 */
[----:B-1----:R-:W-:Y:S02]  /*fc10*/  IMAD R66, R104, R65, 0xa1 ;  /* 0x000000a168427424 */ /* 0x002fe400078e0241 */
[C---:B------:R-:W-:Y:S01]  /*fc20*/  FMUL.FTZ R67, R2.reuse, R67 ;  /* 0x0000004302437220 */ /* 0x040fe20000410000 */
[C---:B------:R-:W-:Y:S02]  /*fc30*/  IMAD R65, R207.reuse, -0x2, R64 ;  /* 0xfffffffecf417824 */ /* 0x040fe400078e0240 */
[C---:B------:R-:W-:Y:S01]  /*fc40*/  FMUL.FTZ R20, R2.reuse, R96 ;  /* 0x0000006002147220 */ /* 0x040fe20000410000 */
[----:B------:R-:W-:Y:S01]  /*fc50*/  IMAD R66, R207, -0x2, R66 ;  /* 0xfffffffecf427824 */ /* 0x000fe200078e0242 */
[----:B------:R-:W1:Y:S01]  /*fc60*/  @P0 LDC R62, c[0x0][0x44c] ;  /* 0x00011300ff3e0b82 */ /* 0x000e620000000800 */
[C---:B------:R-:W-:Y:S01]  /*fc70*/  FMUL.FTZ R138, R2.reuse, R99 ;  /* 0x00000063028a7220 */ /* 0x040fe20000410000 */
[----:B------:R-:W2:Y:S01]  /*fc80*/  MUFU.TANH R91, R91 ;  /* 0x0000005b005b7308 */ /* 0x000ea20000002400 */
[C---:B------:R-:W-:Y:S01]  /*fc90*/  FMUL.FTZ R128, R2.reuse, R103 ;  /* 0x0000006702807220 */ /* 0x040fe20000410000 */
[----:B------:R-:W-:Y:S01]  /*fca0*/  IADD3 R114, -R191, R66, R189 ;  /* 0x00000042bf727210 */ /* 0x000fe20007ffe1bd */
[C---:B------:R-:W-:Y:S01]  /*fcb0*/  FMUL.FTZ R122, R2.reuse, R78 ;  /* 0x0000004e027a7220 */ /* 0x040fe20000410000 */
[C---:B------:R-:W-:Y:S01]  /*fcc0*/  FMUL.FTZ R120, R2.reuse, R79 ;  /* 0x0000004f02787220 */ /* 0x040fe20000410000 */
[C---:B------:R-:W-:Y:S01]  /*fcd0*/  FMUL.FTZ R116, R2.reuse, R83 ;  /* 0x0000005302747220 */ /* 0x040fe20000410000 */
[----:B------:R-:W3:Y:S01]  /*fce0*/  @P0 LDC R82, c[0x0][0x450] ;  /* 0x00011400ff520b82 */ /* 0x000ee20000000800 */
        /* <DEDUP_REMOVED lines=15> */
[----:B-1----:R-:W-:-:S04]  /*fde0*/  @P0 IMAD.HI.U32 R61, R63, R62, RZ ;  /* 0x0000003e3f3d0227 */ /* 0x002fc800078e00ff */
[C---:B------:R-:W-:Y:S01]  /*fdf0*/  FMUL.FTZ R62, R2.reuse, R68 ;  /* 0x00000044023e7220 */ /* 0x040fe20000410000 */
[----:B------:R1:W-:Y:S01]  /*fe00*/  MUFU.TANH R96, R67 ;  /* 0x0000004300607308 */ /* 0x0003e20000002400 */
[C---:B------:R-:W-:Y:S01]  /*fe10*/  FMUL.FTZ R31, R2.reuse, R31 ;  /* 0x0000001f021f7220 */ /* 0x040fe20000410000 */
[C---:B------:R-:W-:Y:S01]  /*fe20*/  FMUL.FTZ R35, R2.reuse, R35 ;  /* 0x0000002302237220 */ /* 0x040fe20000410000 */
[C---:B------:R-:W-:Y:S01]  /*fe30*/  FMUL.FTZ R79, R2.reuse, R84 ;  /* 0x00000054024f7220 */ /* 0x040fe20000410000 */
[C---:B------:R-:W-:Y:S01]  /*fe40*/  FMUL.FTZ R39, R2.reuse, R39 ;  /* 0x0000002702277220 */ /* 0x040fe20000410000 */
[C---:B------:R-:W-:Y:S01]  /*fe50*/  FMUL.FTZ R3, R2.reuse, R88 ;  /* 0x0000005802037220 */ /* 0x040fe20000410000 */
[----:B---3--:R-:W-:Y:S01]  /*fe60*/  @P0 SHF.R.U32.HI R63, RZ, R82, R61 ;  /* 0x00000052ff3f0219 */ /* 0x008fe2000001163d */
[C---:B------:R-:W-:Y:S01]  /*fe70*/  FMUL.FTZ R61, R2.reuse, R69 ;  /* 0x00000045023d7220 */ /* 0x040fe20000410000 */
[----:B------:R-:W3:Y:S01]  /*fe80*/  MUFU.TANH R142, R142 ;  /* 0x0000008e008e7308 */ /* 0x000ee20000002400 */
[----:B------:R-:W-:Y:S01]  /*fe90*/  ULDC UR4, c[0x0][0x988] ;  /* 0x0002620000047ab9 */ /* 0x000fe20000000800 */
[C---:B------:R-:W-:Y:S01]  /*fea0*/  FMUL.FTZ R21, R2.reuse, R97 ;  /* 0x0000006102157220 */ /* 0x040fe20000410000 */
[----:B------:R-:W1:Y:S01]  /*feb0*/  SHFL.IDX PT, R68, R63, 0x1, 0x1c1f ;  /* 0x003c1f003f447f89 */ /* 0x000e6200000e0000 */
[C---:B------:R-:W-:Y:S01]  /*fec0*/  FMUL.FTZ R88, R2.reuse, R101 ;  /* 0x0000006502587220 */ /* 0x040fe20000410000 */
[C---:B------:R-:W-:Y:S01]  /*fed0*/  FMUL.FTZ R72, R2.reuse, R72 ;  /* 0x0000004802487220 */ /* 0x040fe20000410000 */
[C---:B------:R-:W-:Y:S01]  /*fee0*/  FMUL.FTZ R73, R2.reuse, R73 ;  /* 0x0000004902497220 */ /* 0x040fe20000410000 */
[----:B------:R-:W3:Y:S01]  /*fef0*/  SHFL.IDX PT, R63, R63, RZ, 0x1c1f ;  /* 0x001c1fff3f3f7589 */ /* 0x000ee200000e0000 */
[----:B------:R-:W3:Y:S01]  /*ff00*/  MUFU.TANH R138, R138 ;  /* 0x0000008a008a7308 */ /* 0x000ee20000002400 */
[C---:B------:R-:W-:Y:S01]  /*ff10*/  FMUL.FTZ R78, R2.reuse, R85 ;  /* 0x00000055024e7220 */ /* 0x040fe20000410000 */
[C---:B------:R-:W-:Y:S01]  /*ff20*/  FMUL.FTZ R40, R2.reuse, R40 ;  /* 0x0000002802287220 */ /* 0x040fe20000410000 */
[----:B------:R-:W-:Y:S01]  /*ff30*/  FMUL.FTZ R41, R2, R41 ;  /* 0x0000002902297220 */ /* 0x000fe20000410000 */
[----:B------:R-:W3:Y:S01]  /*ff40*/  S2R R105, SR_CgaCtaId ;  /* 0x0000000000697919 */ /* 0x000ee20000008800 */
[----:B------:R-:W-:-:S02]  /*ff50*/  VIADD R0, R0, 0x22840 ;  /* 0x0002284000007836 */ /* 0x000fc40000000000 */
[----:B------:R-:W-:Y:S01]  /*ff60*/  VIADD R219, R104, 0xfffffffe ;  /* 0xfffffffe68db7836 */ /* 0x000fe20000000000 */
[----:B------:R-:W3:Y:S08]  /*ff70*/  MUFU.TANH R130, R130 ;  /* 0x0000008200827308 */ /* 0x000ef00000002400 */
[----:B------:R-:W3:Y:S01]  /*ff80*/  MUFU.TANH R128, R128 ;  /* 0x0000008000807308 */ /* 0x000ee20000002400 */
[----:B-1----:R-:W-:-:S04]  /*ff90*/  VIADDMNMX R67, R68, R114, R65, PT ;  /* 0x0000007244437246 */ /* 0x002fc80003800141 */
[----:B------:R-:W-:-:S03]  /*ffa0*/  ISETP.GT.AND P2, PT, R67, RZ, PT ;  /* 0x000000ff4300720c */ /* 0x000fc60003f44270 */
[----:B------:R-:W1:Y:S01]  /*ffb0*/  MUFU.TANH R126, R126 ;  /* 0x0000007e007e7308 */ /* 0x000e620000002400 */
[C---:B------:R-:W-:Y:S02]  /*ffc0*/  ISETP.GT.AND P3, PT, R67.reuse, 0x1, PT ;  /* 0x000000014300780c */ /* 0x040fe40003f64270 */
[----:B------:R-:W-:Y:S02]  /*ffd0*/  ISETP.GT.AND P4, PT, R67, 0x8, PT ;  /* 0x000000084300780c */ /* 0x000fe40003f84270 */
[----:B0-----:R-:W-:Y:S02]  /*ffe0*/  FSEL R134, R90, -INF , P2 ;  /* 0xff8000005a867808 */ /* 0x001fe40001000000 */
[----:B--2---:R-:W-:Y:S01]  /*fff0*/  FSEL R132, R91, -INF , P3 ;  /* 0xff8000005b847808 */ /* 0x004fe20001800000 */
[----:B------:R-:W0:Y:S01]  /*10000*/  MUFU.TANH R124, R124 ;  /* 0x0000007c007c7308 */ /* 0x000e220000002400 */
[----:B------:R-:W-:Y:S02]  /*10010*/  ISETP.GT.AND P2, PT, R67, 0x9, PT ;  /* 0x000000094300780c */ /* 0x000fe40003f44270 */
[----:B----4-:R-:W-:-:S02]  /*10020*/  FSEL R136, R92, -INF , P4 ;  /* 0xff8000005c887808 */ /* 0x010fc40002000000 */
[----:B------:R-:W-:Y:S02]  /*10030*/  FMNMX.FTZ R69, R134, R132, !PT ;  /* 0x0000008486457209 */ /* 0x000fe40007810000 */
[----:B------:R-:W-:Y:S01]  /*10040*/  ISETP.GT.AND P3, PT, R67, 0x10, PT ;  /* 0x000000104300780c */ /* 0x000fe20003f64270 */
[----:B------:R-:W2:Y:S01]  /*10050*/  MUFU.TANH R122, R122 ;  /* 0x0000007a007a7308 */ /* 0x000ea20000002400 */
[----:B-----5:R-:W-:Y:S02]  /*10060*/  FSEL R140, R93, -INF , P2 ;  /* 0xff8000005d8c7808 */ /* 0x020fe40001000000 */
[----:B------:R-:W-:Y:S02]  /*10070*/  FMNMX.FTZ R69, R136, R69, !PT ;  /* 0x0000004588457209 */ /* 0x000fe40007810000 */
[----:B------:R-:W-:Y:S02]  /*10080*/  ISETP.GT.AND P2, PT, R67, 0x11, PT ;  /* 0x000000114300780c */ /* 0x000fe40003f44270 */
[----:B---3--:R-:W-:Y:S01]  /*10090*/  FSEL R142, R142, -INF , P3 ;  /* 0xff8000008e8e7808 */ /* 0x008fe20001800000 */
[----:B------:R-:W3:Y:S01]  /*100a0*/  MUFU.TANH R120, R120 ;  /* 0x0000007800787308 */ /* 0x000ee20000002400 */
[----:B------:R-:W-:-:S02]  /*100b0*/  FMNMX.FTZ R69, R140, R69, !PT ;  /* 0x000000458c457209 */ /* 0x000fc40007810000 */
[C---:B------:R-:W-:Y:S02]  /*100c0*/  ISETP.GT.AND P3, PT, R67.reuse, 0x18, PT ;  /* 0x000000184300780c */ /* 0x040fe40003f64270 */
[----:B------:R-:W-:Y:S02]  /*100d0*/  FSEL R138, R138, -INF , P2 ;  /* 0xff8000008a8a7808 */ /* 0x000fe40001000000 */
[----:B------:R-:W-:Y:S01]  /*100e0*/  FMNMX.FTZ R69, R142, R69, !PT ;  /* 0x000000458e457209 */ /* 0x000fe20007810000 */
[----:B------:R-:W4:Y:S01]  /*100f0*/  MUFU.TANH R118, R118 ;  /* 0x0000007600767308 */ /* 0x000f220000002400 */
[----:B------:R-:W-:Y:S02]  /*10100*/  ISETP.GT.AND P2, PT, R67, 0x19, PT ;  /* 0x000000194300780c */ /* 0x000fe40003f44270 */
[----:B------:R-:W-:Y:S02]  /*10110*/  FSEL R130, R130, -INF , P3 ;  /* 0xff80000082827808 */ /* 0x000fe40001800000 */
[----:B------:R-:W-:-:S02]  /*10120*/  FMNMX.FTZ R69, R138, R69, !PT ;  /* 0x000000458a457209 */ /* 0x000fc40007810000 */
[C---:B------:R-:W-:Y:S01]  /*10130*/  ISETP.GT.AND P3, PT, R67.reuse, 0x20, PT ;  /* 0x000000204300780c */ /* 0x040fe20003f64270 */
[----:B------:R-:W5:Y:S01]  /*10140*/  MUFU.TANH R116, R116 ;  /* 0x0000007400747308 */ /* 0x000f620000002400 */
[----:B------:R-:W-:Y:S02]  /*10150*/  FSEL R128, R128, -INF , P2 ;  /* 0xff80000080807808 */ /* 0x000fe40001000000 */
[----:B------:R-:W-:Y:S02]  /*10160*/  FMNMX.FTZ R69, R130, R69, !PT ;  /* 0x0000004582457209 */ /* 0x000fe40007810000 */
[----:B------:R-:W-:Y:S02]  /*10170*/  ISETP.GT.AND P2, PT, R67, 0x21, PT ;  /* 0x000000214300780c */ /* 0x000fe40003f44270 */
[----:B-1----:R-:W-:Y:S01]  /*10180*/  FSEL R126, R126, -INF , P3 ;  /* 0xff8000007e7e7808 */ /* 0x002fe20001800000 */
[----:B------:R-:W1:Y:S01]  /*10190*/  MUFU.TANH R112, R112 ;  /* 0x0000007000707308 */ /* 0x000e620000002400 */
[----:B------:R-:W-:-:S02]  /*101a0*/  FMNMX.FTZ R69, R128, R69, !PT ;  /* 0x0000004580457209 */ /* 0x000fc40007810000 */
[C---:B------:R-:W-:Y:S02]  /*101b0*/  ISETP.GT.AND P3, PT, R67.reuse, 0x28, PT ;  /* 0x000000284300780c */ /* 0x040fe40003f64270 */
[----:B0-----:R-:W-:Y:S02]  /*101c0*/  FSEL R124, R124, -INF , P2 ;  /* 0xff8000007c7c7808 */ /* 0x001fe40001000000 */
[----:B------:R-:W-:Y:S01]  /*101d0*/  FMNMX.FTZ R69, R126, R69, !PT ;  /* 0x000000457e457209 */ /* 0x000fe20007810000 */
[----:B------:R-:W0:Y:S01]  /*101e0*/  MUFU.TANH R110, R110 ;  /* 0x0000006e006e7308 */ /* 0x000e220000002400 */
[----:B------:R-:W-:Y:S02]  /*101f0*/  ISETP.GT.AND P2, PT, R67, 0x29, PT ;  /* 0x000000294300780c */ /* 0x000fe40003f44270 */
[----:B--2---:R-:W-:Y:S02]  /*10200*/  FSEL R122, R122, -INF , P3 ;  /* 0xff8000007a7a7808 */ /* 0x004fe40001800000 */
[----:B------:R-:W-:-:S02]  /*10210*/  FMNMX.FTZ R69, R124, R69, !PT ;  /* 0x000000457c457209 */ /* 0x000fc40007810000 */
[C---:B------:R-:W-:Y:S01]  /*10220*/  ISETP.GT.AND P3, PT, R67.reuse, 0x30, PT ;  /* 0x000000304300780c */ /* 0x040fe20003f64270 */
[----:B------:R-:W2:Y:S01]  /*10230*/  MUFU.TANH R108, R108 ;  /* 0x0000006c006c7308 */ /* 0x000ea20000002400 */
[----:B---3--:R-:W-:Y:S02]  /*10240*/  FSEL R120, R120, -INF , P2 ;  /* 0xff80000078787808 */ /* 0x008fe40001000000 */
[----:B------:R-:W-:Y:S02]  /*10250*/  FMNMX.FTZ R69, R122, R69, !PT ;  /* 0x000000457a457209 */ /* 0x000fe40007810000 */
[----:B------:R-:W-:Y:S02]  /*10260*/  ISETP.GT.AND P2, PT, R67, 0x31, PT ;  /* 0x000000314300780c */ /* 0x000fe40003f44270 */
[----:B----4-:R-:W-:Y:S01]  /*10270*/  FSEL R118, R118, -INF , P3 ;  /* 0xff80000076767808 */ /* 0x010fe20001800000 */
[----:B------:R-:W3:Y:S01]  /*10280*/  MUFU.TANH R106, R106 ;  /* 0x0000006a006a7308 */ /* 0x000ee20000002400 */
[----:B------:R-:W-:-:S02]  /*10290*/  FMNMX.FTZ R69, R120, R69, !PT ;  /* 0x0000004578457209 */ /* 0x000fc40007810000 */
[C---:B------:R-:W-:Y:S02]  /*102a0*/  ISETP.GT.AND P3, PT, R67.reuse, 0x38, PT ;  /* 0x000000384300780c */ /* 0x040fe40003f64270 */
[----:B-----5:R-:W-:Y:S02]  /*102b0*/  FSEL R116, R116, -INF , P2 ;  /* 0xff80000074747808 */ /* 0x020fe40001000000 */
[----:B------:R-:W-:Y:S01]  /*102c0*/  FMNMX.FTZ R69, R118, R69, !PT ;  /* 0x0000004576457209 */ /* 0x000fe20007810000 */
[----:B------:R-:W4:Y:S01]  /*102d0*/  MUFU.TANH R102, R102 ;  /* 0x0000006600667308 */ /* 0x000f220000002400 */
[----:B------:R-:W-:Y:S02]  /*102e0*/  ISETP.GT.AND P2, PT, R67, 0x39, PT ;  /* 0x000000394300780c */ /* 0x000fe40003f44270 */
[----:B-1----:R-:W-:Y:S02]  /*102f0*/  FSEL R112, R112, -INF , P3 ;  /* 0xff80000070707808 */ /* 0x002fe40001800000 */
[----:B------:R-:W-:-:S02]  /*10300*/  FMNMX.FTZ R69, R116, R69, !PT ;  /* 0x0000004574457209 */ /* 0x000fc40007810000 */
[C---:B------:R-:W-:Y:S01]  /*10310*/  ISETP.GT.AND P3, PT, R67.reuse, 0x40, PT ;  /* 0x000000404300780c */ /* 0x040fe20003f64270 */
[----:B------:R-:W1:Y:S01]  /*10320*/  MUFU.TANH R100, R100 ;  /* 0x0000006400647308 */ /* 0x000e620000002400 */
[----:B0-----:R-:W-:Y:S02]  /*10330*/  FSEL R110, R110, -INF , P2 ;  /* 0xff8000006e6e7808 */ /* 0x001fe40001000000 */
[----:B------:R-:W-:Y:S02]  /*10340*/  FMNMX.FTZ R69, R112, R69, !PT ;  /* 0x0000004570457209 */ /* 0x000fe40007810000 */
[----:B------:R-:W-:Y:S02]  /*10350*/  ISETP.GT.AND P2, PT, R67, 0x41, PT ;  /* 0x000000414300780c */ /* 0x000fe40003f44270 */
[----:B--2---:R-:W-:Y:S01]  /*10360*/  FSEL R108, R108, -INF , P3 ;  /* 0xff8000006c6c7808 */ /* 0x004fe20001800000 */
[----:B------:R-:W-:Y:S01]  /*10370*/  MUFU.TANH R70, R70 ;  /* 0x0000004600467308 */ /* 0x000fe20000002400 */
[----:B------:R-:W-:-:S02]  /*10380*/  FMNMX.FTZ R69, R110, R69, !PT ;  /* 0x000000456e457209 */ /* 0x000fc40007810000 */
[C---:B------:R-:W-:Y:S02]  /*10390*/  ISETP.GT.AND P3, PT, R67.reuse, 0x48, PT ;  /* 0x000000484300780c */ /* 0x040fe40003f64270 */
[----:B---3--:R-:W-:Y:S02]  /*103a0*/  FSEL R106, R106, -INF , P2 ;  /* 0xff8000006a6a7808 */ /* 0x008fe40001000000 */
[----:B------:R-:W-:Y:S01]  /*103b0*/  FMNMX.FTZ R69, R108, R69, !PT ;  /* 0x000000456c457209 */ /* 0x000fe20007810000 */
[----:B------:R-:W0:Y:S01]  /*103c0*/  MUFU.TANH R71, R71 ;  /* 0x0000004700477308 */ /* 0x000e220000002400 */
[----:B------:R-:W-:Y:S02]  /*103d0*/  ISETP.GT.AND P2, PT, R67, 0x49, PT ;  /* 0x000000494300780c */ /* 0x000fe40003f44270 */
[----:B----4-:R-:W-:Y:S02]  /*103e0*/  FSEL R102, R102, -INF , P3 ;  /* 0xff80000066667808 */ /* 0x010fe40001800000 */
[----:B------:R-:W-:-:S02]  /*103f0*/  FMNMX.FTZ R69, R106, R69, !PT ;  /* 0x000000456a457209 */ /* 0x000fc40007810000 */
[C---:B------:R-:W-:Y:S01]  /*10400*/  ISETP.GT.AND P3, PT, R67.reuse, 0x50, PT ;  /* 0x000000504300780c */ /* 0x040fe20003f64270 */
[----:B------:R2:W-:Y:S01]  /*10410*/  MUFU.TANH R64, R42 ;  /* 0x0000002a00407308 */ /* 0x0005e20000002400 */
[----:B-1----:R-:W-:Y:S02]  /*10420*/  FSEL R100, R100, -INF , P2 ;  /* 0xff80000064647808 */ /* 0x002fe40001000000 */
[----:B------:R-:W-:Y:S02]  /*10430*/  FMNMX.FTZ R69, R102, R69, !PT ;  /* 0x0000004566457209 */ /* 0x000fe40007810000 */
[C---:B------:R-:W-:Y:S02]  /*10440*/  ISETP.GT.AND P2, PT, R67.reuse, 0x51, PT ;  /* 0x000000514300780c */ /* 0x040fe40003f44270 */
[----:B------:R-:W-:Y:S01]  /*10450*/  FSEL R98, R98, -INF , P3 ;  /* 0xff80000062627808 */ /* 0x000fe20001800000 */
[----:B------:R1:W3:Y:S01]  /*10460*/  MUFU.TANH R66, R43 ;  /* 0x0000002b00427308 */ /* 0x0002e20000002400 */
[----:B------:R-:W-:Y:S01]  /*10470*/  FMNMX.FTZ R69, R100, R69, !PT ;  /* 0x0000004564457209 */ /* 0x000fe20007810000 */
[----:B--2---:R-:W-:Y:S01]  /*10480*/  FMUL.FTZ R42, R2, R26 ;  /* 0x0000001a022a7220 */ /* 0x004fe20000410000 */
[----:B------:R-:W-:-:S02]  /*10490*/  ISETP.GT.AND P3, PT, R67, 0x58, PT ;  /* 0x000000584300780c */ /* 0x000fc40003f64270 */
[----:B------:R-:W-:Y:S02]  /*104a0*/  FSEL R96, R96, -INF , P2 ;  /* 0xff80000060607808 */ /* 0x000fe40001000000 */
[----:B------:R-:W-:Y:S01]  /*104b0*/  FMNMX.FTZ R69, R98, R69, !PT ;  /* 0x0000004562457209 */ /* 0x000fe20007810000 */
[----:B------:R-:W2:Y:S01]  /*104c0*/  MUFU.TANH R46, R46 ;  /* 0x0000002e002e7308 */ /* 0x000ea20000002400 */
[----:B------:R-:W-:Y:S01]  /*104d0*/  ISETP.GT.AND P2, PT, R67, 0x59, PT ;  /* 0x000000594300780c */ /* 0x000fe20003f44270 */
[----:B-1----:R-:W-:Y:S01]  /*104e0*/  FMUL.FTZ R43, R2, R30 ;  /* 0x0000001e022b7220 */ /* 0x002fe20000410000 */
[----:B------:R-:W-:Y:S02]  /*104f0*/  FMNMX.FTZ R69, R96, R69, !PT ;  /* 0x0000004560457209 */ /* 0x000fe40007810000 */
[----:B0-----:R-:W-:Y:S01]  /*10500*/  FSEL R26, R71, -INF , P2 ;  /* 0xff800000471a7808 */ /* 0x001fe20001000000 */
[----:B------:R-:W-:Y:S01]  /*10510*/  FMUL.FTZ R71, R2, R32 ;  /* 0x0000002002477220 */ /* 0x000fe20000410000 */
[----:B------:R-:W-:Y:S01]  /*10520*/  ISETP.GT.AND P2, PT, R67, 0x61, PT ;  /* 0x000000614300780c */ /* 0x000fe20003f44270 */
[----:B------:R0:W-:Y:S01]  /*10530*/  MUFU.TANH R81, R54 ;  /* 0x0000003600517308 */ /* 0x0001e20000002400 */
[----:B------:R-:W-:-:S02]  /*10540*/  MOV R91, UR4 ;  /* 0x00000004005b7c02 */ /* 0x000fc40008000f00 */
[----:B---3--:R-:W-:Y:S02]  /*10550*/  FSEL R30, R66, -INF , P2 ;  /* 0xff800000421e7808 */ /* 0x008fe40001000000 */
[----:B------:R-:W-:Y:S02]  /*10560*/  ISETP.GT.AND P2, PT, R67, 0x69, PT ;  /* 0x000000694300780c */ /* 0x000fe40003f44270 */
[----:B------:R-:W-:Y:S01]  /*10570*/  VIADDMNMX R65, R63, R114, R65, PT ;  /* 0x000000723f417246 */ /* 0x000fe20003800141 */
[----:B------:R-:W1:Y:S01]  /*10580*/  MUFU.TANH R47, R47 ;  /* 0x0000002f002f7308 */ /* 0x000e620000002400 */
[----:B0-----:R-:W-:Y:S02]  /*10590*/  FSEL R54, R70, -INF , P3 ;  /* 0xff80000046367808 */ /* 0x001fe40001800000 */
[----:B------:R-:W-:Y:S02]  /*105a0*/  ISETP.GT.AND P3, PT, R67, 0x60, PT ;  /* 0x000000604300780c */ /* 0x000fe40003f64270 */
[----:B------:R-:W-:-:S02]  /*105b0*/  FMNMX.FTZ R69, R54, R69, !PT ;  /* 0x0000004536457209 */ /* 0x000fc40007810000 */
[----:B------:R-:W-:Y:S01]  /*105c0*/  ISETP.GT.AND P4, PT, R65, 0x8, PT ;  /* 0x000000084100780c */ /* 0x000fe20003f84270 */
[----:B------:R-:W-:Y:S01]  /*105d0*/  MUFU.TANH R68, R50 ;  /* 0x0000003200447308 */ /* 0x000fe20000002400 */
[----:B------:R-:W-:-:S07]  /*105e0*/  FMNMX.FTZ R69, R26, R69, !PT ;  /* 0x000000451a457209 */ /* 0x000fce0007810000 */
[----:B------:R0:W-:Y:S08]  /*105f0*/  MUFU.TANH R82, R42 ;  /* 0x0000002a00527308 */ /* 0x0001f00000002400 */
[----:B------:R-:W3:Y:S01]  /*10600*/  MUFU.TANH R51, R51 ;  /* 0x0000003300337308 */ /* 0x000ee20000002400 */
[----:B0-----:R-:W-:Y:S02]  /*10610*/  FSEL R42, R64, -INF , P3 ;  /* 0xff800000402a7808 */ /* 0x001fe40001800000 */
[----:B------:R-:W-:-:S02]  /*10620*/  ISETP.GT.AND P3, PT, R67, 0x68, PT ;  /* 0x000000684300780c */ /* 0x000fc40003f64270 */
[----:B------:R-:W-:Y:S02]  /*10630*/  FMNMX.FTZ R69, R42, R69, !PT ;  /* 0x000000452a457209 */ /* 0x000fe40007810000 */
[----:B--2---:R-:W-:Y:S01]  /*10640*/  FSEL R50, R46, -INF , P3 ;  /* 0xff8000002e327808 */ /* 0x004fe20001800000 */
[----:B------:R-:W0:Y:S01]  /*10650*/  MUFU.TANH R55, R55 ;  /* 0x0000003700377308 */ /* 0x000e220000002400 */
[----:B------:R-:W-:Y:S02]  /*10660*/  FMNMX.FTZ R69, R30, R69, !PT ;  /* 0x000000451e457209 */ /* 0x000fe40007810000 */
[----:B------:R-:W-:Y:S02]  /*10670*/  ISETP.GT.AND P3, PT, R67, 0x70, PT ;  /* 0x000000704300780c */ /* 0x000fe40003f64270 */
[----:B-1----:R-:W-:Y:S02]  /*10680*/  FSEL R46, R47, -INF , P2 ;  /* 0xff8000002f2e7808 */ /* 0x002fe40001000000 */
[----:B------:R-:W-:Y:S01]  /*10690*/  FMNMX.FTZ R69, R50, R69, !PT ;  /* 0x0000004532457209 */ /* 0x000fe20007810000 */
[----:B------:R1:W2:Y:S01]  /*106a0*/  MUFU.TANH R83, R27 ;  /* 0x0000001b00537308 */ /* 0x0002a20000002400 */
[----:B------:R-:W-:-:S02]  /*106b0*/  ISETP.GT.AND P2, PT, R67, 0x71, PT ;  /* 0x000000714300780c */ /* 0x000fc40003f44270 */
[----:B------:R-:W-:Y:S02]  /*106c0*/  FMNMX.FTZ R69, R46, R69, !PT ;  /* 0x000000452e457209 */ /* 0x000fe40007810000 */
[----:B---3--:R-:W-:Y:S02]  /*106d0*/  FSEL R64, R51, -INF , P2 ;  /* 0xff80000033407808 */ /* 0x008fe40001000000 */
[C---:B------:R-:W-:Y:S01]  /*106e0*/  ISETP.GT.AND P2, PT, R67.reuse, 0x79, PT ;  /* 0x000000794300780c */ /* 0x040fe20003f44270 */
[----:B------:R-:W3:Y:S01]  /*106f0*/  MUFU.TANH R43, R43 ;  /* 0x0000002b002b7308 */ /* 0x000ee20000002400 */
[----:B-1----:R-:W-:Y:S01]  /*10700*/  FMUL.FTZ R27, R2, R34 ;  /* 0x00000022021b7220 */ /* 0x002fe20000410000 */
[----:B------:R-:W-:Y:S02]  /*10710*/  FSEL R34, R68, -INF , P3 ;  /* 0xff80000044227808 */ /* 0x000fe40001800000 */
[----:B------:R-:W-:Y:S02]  /*10720*/  ISETP.GT.AND P3, PT, R67, 0x78, PT ;  /* 0x000000784300780c */ /* 0x000fe40003f64270 */
[----:B------:R-:W-:-:S02]  /*10730*/  FMNMX.FTZ R69, R34, R69, !PT ;  /* 0x0000004522457209 */ /* 0x000fc40007810000 */
[----:B------:R-:W-:Y:S01]  /*10740*/  FSEL R68, R81, -INF , P3 ;  /* 0xff80000051447808 */ /* 0x000fe20001800000 */
[----:B------:R-:W1:Y:S01]  /*10750*/  MUFU.TANH R31, R31 ;  /* 0x0000001f001f7308 */ /* 0x000e620000002400 */
[----:B------:R-:W-:Y:S01]  /*10760*/  FMNMX.FTZ R69, R64, R69, !PT ;  /* 0x0000004540457209 */ /* 0x000fe20007810000 */
[C---:B------:R-:W-:Y:S01]  /*10770*/  FMUL.FTZ R81, R2.reuse, R37 ;  /* 0x0000002502517220 */ /* 0x040fe20000410000 */
[----:B------:R-:W-:Y:S02]  /*10780*/  ISETP.GT.AND P3, PT, R67, 0x80, PT ;  /* 0x000000804300780c */ /* 0x000fe40003f64270 */
[----:B0-----:R-:W-:Y:S01]  /*10790*/  FSEL R66, R55, -INF , P2 ;  /* 0xff80000037427808 */ /* 0x001fe20001000000 */
[----:B------:R-:W-:Y:S01]  /*107a0*/  FMUL.FTZ R55, R2, R29 ;  /* 0x0000001d02377220 */ /* 0x000fe20000410000 */
[----:B------:R-:W-:Y:S01]  /*107b0*/  FMNMX.FTZ R69, R68, R69, !PT ;  /* 0x0000004544457209 */ /* 0x000fe20007810000 */
[----:B------:R0:W4:Y:S01]  /*107c0*/  MUFU.TANH R47, R27 ;  /* 0x0000001b002f7308 */ /* 0x0001220000002400 */
[----:B------:R-:W-:-:S02]  /*107d0*/  ISETP.GT.AND P2, PT, R67, 0x81, PT ;  /* 0x000000814300780c */ /* 0x000fc40003f44270 */
[----:B------:R-:W-:Y:S02]  /*107e0*/  FSEL R70, R82, -INF , P3 ;  /* 0xff80000052467808 */ /* 0x000fe40001800000 */
[----:B------:R-:W-:Y:S02]  /*107f0*/  FMNMX.FTZ R69, R66, R69, !PT ;  /* 0x0000004542457209 */ /* 0x000fe40007810000 */
[----:B------:R-:W-:Y:S01]  /*10800*/  ISETP.GT.AND P3, PT, R67, 0x88, PT ;  /* 0x000000884300780c */ /* 0x000fe20003f64270 */
[----:B------:R5:W4:Y:S01]  /*10810*/  MUFU.TANH R51, R35 ;  /* 0x0000002300337308 */ /* 0x000b220000002400 */
[C---:B0-----:R-:W-:Y:S01]  /*10820*/  FMUL.FTZ R27, R2.reuse, R38 ;  /* 0x00000026021b7220 */ /* 0x041fe20000410000 */
[----:B--2---:R-:W-:Y:S01]  /*10830*/  FSEL R38, R83, -INF , P2 ;  /* 0xff80000053267808 */ /* 0x004fe20001000000 */
[----:B------:R-:W-:Y:S01]  /*10840*/  FMUL.FTZ R83, R2, R36 ;  /* 0x0000002402537220 */ /* 0x000fe20000410000 */
[----:B------:R-:W-:Y:S02]  /*10850*/  FMNMX.FTZ R69, R70, R69, !PT ;  /* 0x0000004546457209 */ /* 0x000fe40007810000 */
[----:B------:R-:W-:-:S02]  /*10860*/  ISETP.GT.AND P2, PT, R67, 0x89, PT ;  /* 0x000000894300780c */ /* 0x000fc40003f44270 */
[----:B------:R-:W0:Y:S01]  /*10870*/  MUFU.TANH R27, R27 ;  /* 0x0000001b001b7308 */ /* 0x000e220000002400 */
[----:B---3--:R-:W-:Y:S01]  /*10880*/  FSEL R84, R43, -INF , P3 ;  /* 0xff8000002b547808 */ /* 0x008fe20001800000 */
[----:B-----5:R-:W-:Y:S01]  /*10890*/  FMUL.FTZ R35, R2, R44 ;  /* 0x0000002c02237220 */ /* 0x020fe20000410000 */
[----:B------:R-:W-:Y:S01]  /*108a0*/  FMNMX.FTZ R69, R38, R69, !PT ;  /* 0x0000004526457209 */ /* 0x000fe20007810000 */
[----:B------:R-:W-:Y:S01]  /*108b0*/  FMUL.FTZ R43, R2, R48 ;  /* 0x00000030022b7220 */ /* 0x000fe20000410000 */
[----:B------:R-:W-:Y:S02]  /*108c0*/  ISETP.GT.AND P3, PT, R67, 0x90, PT ;  /* 0x000000904300780c */ /* 0x000fe40003f64270 */
[----:B-1----:R-:W-:Y:S01]  /*108d0*/  FSEL R86, R31, -INF , P2 ;  /* 0xff8000001f567808 */ /* 0x002fe20001000000 */
[----:B------:R1:W2:Y:S01]  /*108e0*/  MUFU.TANH R94, R39 ;  /* 0x00000027005e7308 */ /* 0x0002a20000002400 */
[----:B------:R-:W-:Y:S02]  /*108f0*/  FMNMX.FTZ R69, R84, R69, !PT ;  /* 0x0000004554457209 */ /* 0x000fe40007810000 */
[----:B------:R-:W-:-:S02]  /*10900*/  ISETP.GT.AND P2, PT, R67, 0x91, PT ;  /* 0x000000914300780c */ /* 0x000fc40003f44270 */
[----:B----4-:R-:W-:Y:S01]  /*10910*/  FSEL R44, R47, -INF , P3 ;  /* 0xff8000002f2c7808 */ /* 0x010fe20001800000 */
[----:B------:R-:W-:Y:S01]  /*10920*/  FMUL.FTZ R47, R2, R53 ;  /* 0x00000035022f7220 */ /* 0x000fe20000410000 */
[----:B------:R-:W-:Y:S01]  /*10930*/  FMNMX.FTZ R69, R86, R69, !PT ;  /* 0x0000004556457209 */ /* 0x000fe20007810000 */
[----:B------:R-:W-:Y:S01]  /*10940*/  MUFU.TANH R3, R3 ;  /* 0x0000000300037308 */ /* 0x000fe20000002400 */
[----:B------:R-:W-:Y:S01]  /*10950*/  ISETP.GT.AND P3, PT, R67, 0x98, PT ;  /* 0x000000984300780c */ /* 0x000fe20003f64270 */
[C---:B------:R-:W-:Y:S01]  /*10960*/  FMUL.FTZ R53, R2.reuse, R24 ;  /* 0x0000001802357220 */ /* 0x040fe20000410000 */
[----:B------:R-:W-:Y:S01]  /*10970*/  FSEL R82, R51, -INF , P2 ;  /* 0xff80000033527808 */ /* 0x000fe20001000000 */
[----:B------:R-:W-:Y:S01]  /*10980*/  FMUL.FTZ R51, R2, R25 ;  /* 0x0000001902337220 */ /* 0x000fe20000410000 */
[----:B------:R-:W-:Y:S01]  /*10990*/  FMNMX.FTZ R69, R44, R69, !PT ;  /* 0x000000452c457209 */ /* 0x000fe20007810000 */
[C---:B-1----:R-:W-:Y:S01]  /*109a0*/  FMUL.FTZ R39, R2.reuse, R45 ;  /* 0x0000002d02277220 */ /* 0x042fe20000410000 */
[----:B------:R-:W-:Y:S01]  /*109b0*/  ISETP.GT.AND P2, PT, R67, 0x99, PT ;  /* 0x000000994300780c */ /* 0x000fe20003f44270 */
[----:B------:R-:W1:Y:S01]  /*109c0*/  MUFU.TANH R13, R13 ;  /* 0x0000000d000d7308 */ /* 0x000e620000002400 */
[----:B0-----:R-:W-:Y:S01]  /*109d0*/  FSEL R92, R27, -INF , P3 ;  /* 0xff8000001b5c7808 */ /* 0x001fe20001800000 */
[----:B------:R-:W-:Y:S01]  /*109e0*/  FMUL.FTZ R67, R2, R28 ;  /* 0x0000001c02437220 */ /* 0x000fe20000410000 */
[----:B------:R-:W-:Y:S01]  /*109f0*/  FMNMX.FTZ R69, R82, R69, !PT ;  /* 0x0000004552457209 */ /* 0x000fe20007810000 */
[----:B------:R-:W-:Y:S01]  /*10a00*/  FMUL.FTZ R45, R2, R49 ;  /* 0x00000031022d7220 */ /* 0x000fe20000410000 */
[----:B--2---:R-:W-:Y:S01]  /*10a10*/  FSEL R94, R94, -INF , P2 ;  /* 0xff8000005e5e7808 */ /* 0x004fe20001000000 */
[----:B------:R-:W-:Y:S01]  /*10a20*/  FMUL.FTZ R49, R2, R52 ;  /* 0x0000003402317220 */ /* 0x000fe20000410000 */
[----:B------:R-:W-:Y:S01]  /*10a30*/  FMNMX.FTZ R69, R92, R69, !PT ;  /* 0x000000455c457209 */ /* 0x000fe20007810000 */
[----:B------:R-:W0:Y:S01]  /*10a40*/  MUFU.TANH R15, R15 ;  /* 0x0000000f000f7308 */ /* 0x000e220000002400 */
[----:B------:R-:W-:-:S02]  /*10a50*/  ISETP.GT.AND P3, PT, R65, 0x1, PT ;  /* 0x000000014100780c */ /* 0x000fc40003f64270 */
[----:B------:R-:W-:-:S05]  /*10a60*/  FMNMX.FTZ R69, R94, R69, !PT ;  /* 0x000000455e457209 */ /* 0x000fca0007810000 */
[----:B------:R-:W2:Y:S01]  /*10a70*/  SHFL.BFLY PT, R48, R69, 0x2, 0x1f ;  /* 0x0c401f0045307f89 */ /* 0x000ea200000e0000 */
[----:B------:R-:W3:Y:S01]  /*10a80*/  MUFU.TANH R14, R14 ;  /* 0x0000000e000e7308 */ /* 0x000ee20000002400 */
[----:B-1----:R-:W-:Y:S02]  /*10a90*/  FSEL R37, R13, -INF , P3 ;  /* 0xff8000000d257808 */ /* 0x002fe40001800000 */
[----:B------:R-:W-:-:S05]  /*10aa0*/  ISETP.GT.AND P3, PT, R65, 0x10, PT ;  /* 0x000000104100780c */ /* 0x000fca0003f64270 */
[----:B------:R-:W1:Y:S08]  /*10ab0*/  MUFU.TANH R20, R20 ;  /* 0x0000001400147308 */ /* 0x000e700000002400 */
[----:B------:R-:W4:Y:S01]  /*10ac0*/  MUFU.TANH R21, R21 ;  /* 0x0000001500157308 */ /* 0x000f220000002400 */
[----:B--2---:R-:W-:-:S07]  /*10ad0*/  FMNMX.FTZ R48, R69, R48, !PT ;  /* 0x0000003045307209 */ /* 0x004fce0007810000 */
[----:B------:R-:W2:Y:S01]  /*10ae0*/  MUFU.TANH R89, R89 ;  /* 0x0000005900597308 */ /* 0x000ea20000002400 */
[----:B------:R-:W-:Y:S01]  /*10af0*/  FMUL.FTZ R69, R2, R33 ;  /* 0x0000002102457220 */ /* 0x000fe20000410000 */
[----:B------:R-:W5:Y:S06]  /*10b00*/  SHFL.BFLY PT, R25, R48, 0x1, 0x1f ;  /* 0x0c201f0030197f89 */ /* 0x000f6c00000e0000 */
[----:B------:R-:W2:Y:S08]  /*10b10*/  MUFU.TANH R88, R88 ;  /* 0x0000005800587308 */ /* 0x000eb00000002400 */
[----:B------:R-:W2:Y:S08]  /*10b20*/  MUFU.TANH R72, R72 ;  /* 0x0000004800487308 */ /* 0x000eb00000002400 */
[----:B------:R-:W2:Y:S01]  /*10b30*/  MUFU.TANH R73, R73 ;  /* 0x0000004900497308 */ /* 0x000ea20000002400 */
[----:B-----5:R-:W-:-:S04]  /*10b40*/  FMNMX.FTZ R90, R48, R25, !PT ;  /* 0x00000019305a7209 */ /* 0x020fc80007810000 */
[C---:B------:R-:W-:Y:S01]  /*10b50*/  FSETP.NEU.FTZ.AND P2, PT, R90.reuse, -INF , PT ;  /* 0xff8000005a00780b */ /* 0x040fe20003f5d000 */
[----:B------:R-:W-:-:S02]  /*10b60*/  FFMA.FTZ R25, R90, R91, -8 ;  /* 0xc10000005a197423 */ /* 0x000fc4000001005b */
[----:B------:R-:W5:Y:S03]  /*10b70*/  MUFU.TANH R74, R74 ;  /* 0x0000004a004a7308 */ /* 0x000f660000002400 */
[----:B------:R-:W-:Y:S02]  /*10b80*/  FSEL R25, R25, RZ, P2 ;  /* 0x000000ff19197208 */ /* 0x000fe40001000000 */
[----:B------:R-:W-:-:S03]  /*10b90*/  ISETP.GT.AND P2, PT, R65, RZ, PT ;  /* 0x000000ff4100720c */ /* 0x000fc60003f44270 */
[----:B------:R-:W5:Y:S01]  /*10ba0*/  MUFU.TANH R75, R75 ;  /* 0x0000004b004b7308 */ /* 0x000f620000002400 */
[----:B------:R-:W-:-:S01]  /*10bb0*/  FFMA.FTZ R24, R134, R91, -R25 ;  /* 0x0000005b86187223 */ /* 0x000fc20000010819 */
[----:B------:R-:W-:Y:S01]  /*10bc0*/  FSEL R114, R3, -INF , P2 ;  /* 0xff80000003727808 */ /* 0x000fe20001000000 */
[----:B------:R-:W-:-:S01]  /*10bd0*/  FFMA.FTZ R27, R132, R91, -R25 ;  /* 0x0000005b841b7223 */ /* 0x000fc20000010819 */
[----:B------:R-:W-:Y:S01]  /*10be0*/  ISETP.GT.AND P2, PT, R65, 0x9, PT ;  /* 0x000000094100780c */ /* 0x000fe20003f44270 */
[----:B------:R-:W-:-:S01]  /*10bf0*/  FFMA.FTZ R28, R136, R91, -R25 ;  /* 0x0000005b881c7223 */ /* 0x000fc20000010819 */
[----:B0-----:R-:W-:Y:S01]  /*10c00*/  FSEL R134, R15, -INF , P4 ;  /* 0xff8000000f867808 */ /* 0x001fe20002000000 */
[----:B------:R-:W-:-:S01]  /*10c10*/  FFMA.FTZ R36, R124, R91, -R25 ;  /* 0x0000005b7c247223 */ /* 0x000fc20000010819 */
[----:B------:R-:W-:Y:S01]  /*10c20*/  FMNMX.FTZ R3, R114, R37, !PT ;  /* 0x0000002572037209 */ /* 0x000fe20007810000 */
[----:B------:R-:W0:Y:S01]  /*10c30*/  MUFU.TANH R76, R76 ;  /* 0x0000004c004c7308 */ /* 0x000e220000002400 */
[----:B---3--:R-:W-:Y:S01]  /*10c40*/  FSEL R132, R14, -INF , P2 ;  /* 0xff8000000e847808 */ /* 0x008fe20001000000 */
[--C-:B------:R-:W-:Y:S01]  /*10c50*/  FFMA.FTZ R14, R130, R91, -R25.reuse ;  /* 0x0000005b820e7223 */ /* 0x100fe20000010819 */
[----:B------:R-:W-:Y:S01]  /*10c60*/  FMNMX.FTZ R13, R134, R3, !PT ;  /* 0x00000003860d7209 */ /* 0x000fe20007810000 */
[-CC-:B------:R-:W-:Y:S01]  /*10c70*/  FFMA.FTZ R52, R120, R91.reuse, -R25.reuse ;  /* 0x0000005b78347223 */ /* 0x180fe20000010819 */
[C---:B------:R-:W-:Y:S01]  /*10c80*/  ISETP.GT.AND P2, PT, R65.reuse, 0x11, PT ;  /* 0x000000114100780c */ /* 0x040fe20003f44270 */
[-CC-:B------:R-:W-:Y:S01]  /*10c90*/  FFMA.FTZ R48, R116, R91.reuse, -R25.reuse ;  /* 0x0000005b74307223 */ /* 0x180fe20000010819 */
[----:B-1----:R-:W-:Y:S01]  /*10ca0*/  FSEL R130, R20, -INF , P3 ;  /* 0xff80000014827808 */ /* 0x002fe20001800000 */
[--C-:B------:R-:W-:Y:S01]  /*10cb0*/  FFMA.FTZ R20, R128, R91, -R25.reuse ;  /* 0x0000005b80147223 */ /* 0x100fe20000010819 */
[----:B------:R-:W-:Y:S01]  /*10cc0*/  FMNMX.FTZ R13, R132, R13, !PT ;  /* 0x0000000d840d7209 */ /* 0x000fe20007810000 */
[----:B------:R1:W-:Y:S01]  /*10cd0*/  MUFU.EX2 R3, R14 ;  /* 0x0000000e00037308 */ /* 0x0003e20000000800 */
[----:B------:R-:W-:Y:S01]  /*10ce0*/  ISETP.GT.AND P3, PT, R65, 0x18, PT ;  /* 0x000000184100780c */ /* 0x000fe20003f64270 */
[-CC-:B------:R-:W-:Y:S01]  /*10cf0*/  FFMA.FTZ R32, R138, R91.reuse, -R25.reuse ;  /* 0x0000005b8a207223 */ /* 0x180fe20000010819 */
[----:B----4-:R-:W-:Y:S01]  /*10d00*/  FSEL R136, R21, -INF , P2 ;  /* 0xff80000015887808 */ /* 0x010fe20001000000 */
[--C-:B------:R-:W-:Y:S01]  /*10d10*/  FFMA.FTZ R21, R122, R91, -R25.reuse ;  /* 0x0000005b7a157223 */ /* 0x100fe20000010819 */
[----:B------:R-:W-:Y:S01]  /*10d20*/  FMNMX.FTZ R13, R130, R13, !PT ;  /* 0x0000000d820d7209 */ /* 0x000fe20007810000 */
[-CC-:B------:R-:W-:Y:S01]  /*10d30*/  FFMA.FTZ R29, R140, R91.reuse, -R25.reuse ;  /* 0x0000005b8c1d7223 */ /* 0x180fe20000010819 */
[----:B------:R-:W-:Y:S01]  /*10d40*/  ISETP.GT.AND P2, PT, R65, 0x19, PT ;  /* 0x000000194100780c */ /* 0x000fe20003f44270 */
[----:B------:R-:W3:Y:S01]  /*10d50*/  MUFU.TANH R77, R77 ;  /* 0x0000004d004d7308 */ /* 0x000ee20000002400 */
[----:B--2---:R-:W-:Y:S01]  /*10d60*/  FSEL R128, R89, -INF , P3 ;  /* 0xff80000059807808 */ /* 0x004fe20001800000 */
[--C-:B-1----:R-:W-:Y:S01]  /*10d70*/  FFMA.FTZ R14, R126, R91, -R25.reuse ;  /* 0x0000005b7e0e7223 */ /* 0x102fe20000010819 */
[----:B------:R-:W-:Y:S01]  /*10d80*/  FMNMX.FTZ R13, R136, R13, !PT ;  /* 0x0000000d880d7209 */ /* 0x000fe20007810000 */
[-CC-:B------:R-:W-:Y:S01]  /*10d90*/  FFMA.FTZ R31, R142, R91.reuse, -R25.reuse ;  /* 0x0000005b8e1f7223 */ /* 0x180fe20000010819 */
[C---:B------:R-:W-:Y:S01]  /*10da0*/  ISETP.GT.AND P3, PT, R65.reuse, 0x20, PT ;  /* 0x000000204100780c */ /* 0x040fe20003f64270 */
[--C-:B------:R-:W-:Y:S01]  /*10db0*/  FFMA.FTZ R100, R100, R91, -R25.reuse ;  /* 0x0000005b64647223 */ /* 0x100fe20000010819 */
[----:B------:R-:W-:Y:S01]  /*10dc0*/  FSEL R88, R88, -INF , P2 ;  /* 0xff80000058587808 */ /* 0x000fe20001000000 */
[----:B------:R-:W1:Y:S01]  /*10dd0*/  MUFU.TANH R79, R79 ;  /* 0x0000004f004f7308 */ /* 0x000e620000002400 */
[----:B------:R-:W-:Y:S01]  /*10de0*/  FMNMX.FTZ R15, R128, R13, !PT ;  /* 0x0000000d800f7209 */ /* 0x000fe20007810000 */
[-CC-:B------:R-:W-:Y:S01]  /*10df0*/  FFMA.FTZ R96, R96, R91.reuse, -R25.reuse ;  /* 0x0000005b60607223 */ /* 0x180fe20000010819 */
[C---:B------:R-:W-:Y:S01]  /*10e00*/  ISETP.GT.AND P2, PT, R65.reuse, 0x21, PT ;  /* 0x000000214100780c */ /* 0x040fe20003f44270 */
[-CC-:B------:R-:W-:Y:S01]  /*10e10*/  FFMA.FTZ R34, R34, R91.reuse, -R25.reuse ;  /* 0x0000005b22227223 */ /* 0x180fe20000010819 */
[----:B------:R-:W-:Y:S01]  /*10e20*/  FSEL R72, R72, -INF , P3 ;  /* 0xff80000048487808 */ /* 0x000fe20001800000 */
[----:B------:R-:W-:Y:S01]  /*10e30*/  FFMA.FTZ R44, R44, R91, -R25 ;  /* 0x0000005b2c2c7223 */ /* 0x000fe20000010819 */
[----:B------:R-:W-:Y:S01]  /*10e40*/  FMNMX.FTZ R15, R88, R15, !PT ;  /* 0x0000000f580f7209 */ /* 0x000fe20007810000 */
[----:B------:R-:W2:Y:S01]  /*10e50*/  MUFU.TANH R78, R78 ;  /* 0x0000004e004e7308 */ /* 0x000ea20000002400 */
[----:B------:R-:W-:-:S02]  /*10e60*/  ISETP.GT.AND P3, PT, R65, 0x28, PT ;  /* 0x000000284100780c */ /* 0x000fc40003f64270 */
[----:B------:R-:W-:Y:S02]  /*10e70*/  FSEL R126, R73, -INF , P2 ;  /* 0xff800000497e7808 */ /* 0x000fe40001000000 */
[----:B------:R-:W-:Y:S02]  /*10e80*/  FMNMX.FTZ R15, R72, R15, !PT ;  /* 0x0000000f480f7209 */ /* 0x000fe40007810000 */
[C---:B------:R-:W-:Y:S01]  /*10e90*/  ISETP.GT.AND P2, PT, R65.reuse, 0x29, PT ;  /* 0x000000294100780c */ /* 0x040fe20003f44270 */
[----:B------:R-:W4:Y:S01]  /*10ea0*/  MUFU.TANH R80, R80 ;  /* 0x0000005000507308 */ /* 0x000f220000002400 */
[----:B-----5:R-:W-:Y:S02]  /*10eb0*/  FSEL R74, R74, -INF , P3 ;  /* 0xff8000004a4a7808 */ /* 0x020fe40001800000 */
[----:B------:R-:W-:Y:S02]  /*10ec0*/  FMNMX.FTZ R15, R126, R15, !PT ;  /* 0x0000000f7e0f7209 */ /* 0x000fe40007810000 */
[----:B------:R-:W-:-:S02]  /*10ed0*/  ISETP.GT.AND P3, PT, R65, 0x30, PT ;  /* 0x000000304100780c */ /* 0x000fc40003f64270 */
[----:B------:R-:W-:Y:S01]  /*10ee0*/  FSEL R124, R75, -INF , P2 ;  /* 0xff8000004b7c7808 */ /* 0x000fe20001000000 */
[----:B------:R-:W-:Y:S01]  /*10ef0*/  MUFU.TANH R56, R56 ;  /* 0x0000003800387308 */ /* 0x000fe20000002400 */
[----:B------:R-:W-:Y:S02]  /*10f00*/  FMNMX.FTZ R15, R74, R15, !PT ;  /* 0x0000000f4a0f7209 */ /* 0x000fe40007810000 */
[C---:B------:R-:W-:Y:S02]  /*10f10*/  ISETP.GT.AND P2, PT, R65.reuse, 0x31, PT ;  /* 0x000000314100780c */ /* 0x040fe40003f44270 */
[----:B0-----:R-:W-:Y:S02]  /*10f20*/  FSEL R76, R76, -INF , P3 ;  /* 0xff8000004c4c7808 */ /* 0x001fe40001800000 */
[----:B------:R-:W-:Y:S01]  /*10f30*/  FMNMX.FTZ R15, R124, R15, !PT ;  /* 0x0000000f7c0f7209 */ /* 0x000fe20007810000 */
[----:B------:R-:W0:Y:S01]  /*10f40*/  MUFU.TANH R57, R57 ;  /* 0x0000003900397308 */ /* 0x000e220000002400 */
[----:B------:R-:W-:-:S02]  /*10f50*/  ISETP.GT.AND P3, PT, R65, 0x38, PT ;  /* 0x000000384100780c */ /* 0x000fc40003f64270 */
[----:B---3--:R-:W-:Y:S02]  /*10f60*/  FSEL R122, R77, -INF , P2 ;  /* 0xff8000004d7a7808 */ /* 0x008fe40001000000 */
[----:B------:R-:W-:Y:S02]  /*10f70*/  FMNMX.FTZ R15, R76, R15, !PT ;  /* 0x0000000f4c0f7209 */ /* 0x000fe40007810000 */
[----:B------:R-:W-:Y:S01]  /*10f80*/  ISETP.GT.AND P2, PT, R65, 0x39, PT ;  /* 0x000000394100780c */ /* 0x000fe20003f44270 */
[----:B------:R-:W3:Y:S01]  /*10f90*/  MUFU.TANH R58, R58 ;  /* 0x0000003a003a7308 */ /* 0x000ee20000002400 */
[----:B-1----:R-:W-:Y:S02]  /*10fa0*/  FSEL R120, R79, -INF , P3 ;  /* 0xff8000004f787808 */ /* 0x002fe40001800000 */
[----:B------:R-:W-:Y:S02]  /*10fb0*/  FMNMX.FTZ R15, R122, R15, !PT ;  /* 0x0000000f7a0f7209 */ /* 0x000fe40007810000 */
[----:B------:R-:W-:-:S02]  /*10fc0*/  ISETP.GT.AND P3, PT, R65, 0x40, PT ;  /* 0x000000404100780c */ /* 0x000fc40003f64270 */
[----:B--2---:R-:W-:Y:S01]  /*10fd0*/  FSEL R78, R78, -INF , P2 ;  /* 0xff8000004e4e7808 */ /* 0x004fe20001000000 */
[----:B------:R-:W1:Y:S01]  /*10fe0*/  MUFU.TANH R59, R59 ;  /* 0x0000003b003b7308 */ /* 0x000e620000002400 */
[----:B------:R-:W-:Y:S02]  /*10ff0*/  FMNMX.FTZ R33, R120, R15, !PT ;  /* 0x0000000f78217209 */ /* 0x000fe40007810000 */
[C---:B------:R-:W-:Y:S02]  /*11000*/  ISETP.GT.AND P2, PT, R65.reuse, 0x41, PT ;  /* 0x000000414100780c */ /* 0x040fe40003f44270 */
[----:B----4-:R-:W-:Y:S02]  /*11010*/  FSEL R80, R80, -INF , P3 ;  /* 0xff80000050507808 */ /* 0x010fe40001800000 */
[----:B------:R-:W-:Y:S01]  /*11020*/  FMNMX.FTZ R33, R78, R33, !PT ;  /* 0x000000214e217209 */ /* 0x000fe20007810000 */
[----:B------:R2:W-:Y:S01]  /*11030*/  MUFU.EX2 R13, R14 ;  /* 0x0000000e000d7308 */ /* 0x0005e20000000800 */
[----:B------:R-:W-:-:S02]  /*11040*/  ISETP.GT.AND P3, PT, R65, 0x48, PT ;  /* 0x000000484100780c */ /* 0x000fc40003f64270 */
[----:B------:R-:W-:Y:S02]  /*11050*/  FMNMX.FTZ R33, R80, R33, !PT ;  /* 0x0000002150217209 */ /* 0x000fe40007810000 */
[----:B0-----:R-:W-:Y:S01]  /*11060*/  FSEL R116, R57, -INF , P3 ;  /* 0xff80000039747808 */ /* 0x001fe20001800000 */
[-CC-:B------:R-:W-:Y:S01]  /*11070*/  FFMA.FTZ R57, R110, R91.reuse, -R25.reuse ;  /* 0x0000005b6e397223 */ /* 0x180fe20000010819 */
[----:B------:R-:W-:Y:S01]  /*11080*/  ISETP.GT.AND P3, PT, R65, 0x50, PT ;  /* 0x000000504100780c */ /* 0x000fe20003f64270 */
[----:B------:R-:W0:Y:S01]  /*11090*/  MUFU.TANH R60, R60 ;  /* 0x0000003c003c7308 */ /* 0x000e220000002400 */
[----:B--2---:R-:W-:-:S01]  /*110a0*/  FFMA.FTZ R14, R118, R91, -R25 ;  /* 0x0000005b760e7223 */ /* 0x004fc20000010819 */
[----:B------:R-:W-:Y:S01]  /*110b0*/  FSEL R118, R56, -INF , P2 ;  /* 0xff80000038767808 */ /* 0x000fe20001000000 */
[----:B------:R-:W-:-:S01]  /*110c0*/  FFMA.FTZ R56, R112, R91, -R25 ;  /* 0x0000005b70387223 */ /* 0x000fc20000010819 */
[----:B------:R-:W-:Y:S02]  /*110d0*/  ISETP.GT.AND P2, PT, R65, 0x49, PT ;  /* 0x000000494100780c */ /* 0x000fe40003f44270 */
[----:B------:R-:W-:-:S02]  /*110e0*/  FMNMX.FTZ R33, R118, R33, !PT ;  /* 0x0000002176217209 */ /* 0x000fc40007810000 */
[----:B------:R-:W2:Y:S01]  /*110f0*/  MUFU.TANH R62, R62 ;  /* 0x0000003e003e7308 */ /* 0x000ea20000002400 */
[----:B---3--:R-:W-:Y:S02]  /*11100*/  FSEL R58, R58, -INF , P2 ;  /* 0xff8000003a3a7808 */ /* 0x008fe40001000000 */
[----:B------:R-:W-:Y:S02]  /*11110*/  FMNMX.FTZ R33, R116, R33, !PT ;  /* 0x0000002174217209 */ /* 0x000fe40007810000 */
[----:B------:R-:W-:Y:S02]  /*11120*/  ISETP.GT.AND P2, PT, R65, 0x51, PT ;  /* 0x000000514100780c */ /* 0x000fe40003f44270 */
[----:B-1----:R-:W-:Y:S01]  /*11130*/  FSEL R112, R59, -INF , P3 ;  /* 0xff8000003b707808 */ /* 0x002fe20001800000 */
[----:B------:R-:W1:Y:S01]  /*11140*/  MUFU.TANH R61, R61 ;  /* 0x0000003d003d7308 */ /* 0x000e620000002400 */
[----:B------:R-:W-:Y:S02]  /*11150*/  FMNMX.FTZ R33, R58, R33, !PT ;  /* 0x000000213a217209 */ /* 0x000fe40007810000 */
[----:B------:R-:W-:-:S02]  /*11160*/  ISETP.GT.AND P3, PT, R65, 0x58, PT ;  /* 0x000000584100780c */ /* 0x000fc40003f64270 */
[----:B0-----:R-:W-:Y:S02]  /*11170*/  FSEL R60, R60, -INF , P2 ;  /* 0xff8000003c3c7808 */ /* 0x001fe40001000000 */
[----:B------:R-:W-:Y:S01]  /*11180*/  FMNMX.FTZ R33, R112, R33, !PT ;  /* 0x0000002170217209 */ /* 0x000fe20007810000 */
[----:B------:R-:W0:Y:S01]  /*11190*/  MUFU.TANH R40, R40 ;  /* 0x0000002800287308 */ /* 0x000e220000002400 */
[C---:B------:R-:W-:Y:S02]  /*111a0*/  ISETP.GT.AND P2, PT, R65.reuse, 0x59, PT ;  /* 0x000000594100780c */ /* 0x040fe40003f44270 */
[----:B--2---:R-:W-:Y:S02]  /*111b0*/  FSEL R62, R62, -INF , P3 ;  /* 0xff8000003e3e7808 */ /* 0x004fe40001800000 */
[----:B------:R-:W-:Y:S02]  /*111c0*/  FMNMX.FTZ R33, R60, R33, !PT ;  /* 0x000000213c217209 */ /* 0x000fe40007810000 */
[----:B------:R-:W-:Y:S01]  /*111d0*/  ISETP.GT.AND P3, PT, R65, 0x60, PT ;  /* 0x000000604100780c */ /* 0x000fe20003f64270 */
[----:B------:R-:W-:Y:S01]  /*111e0*/  MUFU.TANH R41, R41 ;  /* 0x0000002900297308 */ /* 0x000fe20000002400 */
[----:B-1----:R-:W-:-:S02]  /*111f0*/  FSEL R110, R61, -INF , P2 ;  /* 0xff8000003d6e7808 */ /* 0x002fc40001000000 */
[----:B------:R-:W-:Y:S02]  /*11200*/  FMNMX.FTZ R59, R62, R33, !PT ;  /* 0x000000213e3b7209 */ /* 0x000fe40007810000 */
[C---:B------:R-:W-:Y:S02]  /*11210*/  ISETP.GT.AND P2, PT, R65.reuse, 0x61, PT ;  /* 0x000000614100780c */ /* 0x040fe40003f44270 */
[----:B------:R-:W-:Y:S01]  /*11220*/  FMNMX.FTZ R59, R110, R59, !PT ;  /* 0x0000003b6e3b7209 */ /* 0x000fe20007810000 */
[----:B------:R-:W1:Y:S01]  /*11230*/  MUFU.TANH R35, R35 ;  /* 0x0000002300237308 */ /* 0x000e620000002400 */
[----:B0-----:R-:W-:Y:S01]  /*11240*/  FSEL R138, R40, -INF , P3 ;  /* 0xff800000288a7808 */ /* 0x001fe20001800000 */
[----:B------:R-:W-:Y:S01]  /*11250*/  FFMA.FTZ R40, R106, R91, -R25 ;  /* 0x0000005b6a287223 */ /* 0x000fe20000010819 */
[----:B------:R-:W-:Y:S02]  /*11260*/  ISETP.GT.AND P3, PT, R65, 0x68, PT ;  /* 0x000000684100780c */ /* 0x000fe40003f64270 */
[----:B------:R-:W-:-:S03]  /*11270*/  FMNMX.FTZ R59, R138, R59, !PT ;  /* 0x0000003b8a3b7209 */ /* 0x000fc60007810000 */
[----:B------:R-:W0:Y:S08]  /*11280*/  MUFU.TANH R39, R39 ;  /* 0x0000002700277308 */ /* 0x000e300000002400 */
[----:B------:R-:W2:Y:S01]  /*11290*/  MUFU.TANH R43, R43 ;  /* 0x0000002b002b7308 */ /* 0x000ea20000002400 */
[----:B-1----:R-:W-:Y:S01]  /*112a0*/  FSEL R106, R35, -INF , P3 ;  /* 0xff800000236a7808 */ /* 0x002fe20001800000 */
[----:B------:R-:W-:Y:S01]  /*112b0*/  FFMA.FTZ R35, R102, R91, -R25 ;  /* 0x0000005b66237223 */ /* 0x000fe20000010819 */
[----:B------:R-:W-:-:S05]  /*112c0*/  ISETP.GT.AND P3, PT, R65, 0x70, PT ;  /* 0x000000704100780c */ /* 0x000fca0003f64270 */
[----:B------:R1:W-:Y:S08]  /*112d0*/  MUFU.EX2 R15, R14 ;  /* 0x0000000e000f7308 */ /* 0x0003f00000000800 */
[----:B------:R-:W3:Y:S01]  /*112e0*/  MUFU.TANH R45, R45 ;  /* 0x0000002d002d7308 */ /* 0x000ee20000002400 */
[----:B-1----:R-:W-:-:S01]  /*112f0*/  FFMA.FTZ R14, R108, R91, -R25 ;  /* 0x0000005b6c0e7223 */ /* 0x002fc20000010819 */
[----:B------:R-:W-:Y:S01]  /*11300*/  FSEL R108, R41, -INF , P2 ;  /* 0xff800000296c7808 */ /* 0x000fe20001000000 */
[----:B------:R-:W-:-:S01]  /*11310*/  FFMA.FTZ R41, R54, R91, -R25 ;  /* 0x0000005b36297223 */ /* 0x000fc20000010819 */
[----:B------:R-:W-:Y:S01]  /*11320*/  ISETP.GT.AND P2, PT, R65, 0x69, PT ;  /* 0x000000694100780c */ /* 0x000fe20003f44270 */
[----:B------:R-:W-:-:S01]  /*11330*/  FFMA.FTZ R54, R26, R91, -R25 ;  /* 0x0000005b1a367223 */ /* 0x000fc20000010819 */
[----:B------:R-:W-:Y:S01]  /*11340*/  FMNMX.FTZ R59, R108, R59, !PT ;  /* 0x0000003b6c3b7209 */ /* 0x000fe20007810000 */
[----:B------:R-:W-:-:S01]  /*11350*/  FFMA.FTZ R26, R42, R91, -R25 ;  /* 0x0000005b2a1a7223 */ /* 0x000fc20000010819 */
[----:B------:R-:W1:Y:S01]  /*11360*/  MUFU.TANH R49, R49 ;  /* 0x0000003100317308 */ /* 0x000e620000002400 */
[----:B0-----:R-:W-:Y:S01]  /*11370*/  FSEL R140, R39, -INF , P2 ;  /* 0xff800000278c7808 */ /* 0x001fe20001000000 */
[--C-:B------:R-:W-:Y:S01]  /*11380*/  FFMA.FTZ R39, R98, R91, -R25.reuse ;  /* 0x0000005b62277223 */ /* 0x100fe20000010819 */
[----:B------:R-:W-:Y:S01]  /*11390*/  FMNMX.FTZ R59, R106, R59, !PT ;  /* 0x0000003b6a3b7209 */ /* 0x000fe20007810000 */
[----:B------:R-:W-:Y:S01]  /*113a0*/  FFMA.FTZ R42, R68, R91, -R25 ;  /* 0x0000005b442a7223 */ /* 0x000fe20000010819 */
[----:B------:R-:W-:-:S02]  /*113b0*/  ISETP.GT.AND P2, PT, R65, 0x71, PT ;  /* 0x000000714100780c */ /* 0x000fc40003f44270 */
[----:B--2---:R-:W-:Y:S01]  /*113c0*/  FSEL R102, R43, -INF , P3 ;  /* 0xff8000002b667808 */ /* 0x004fe20001800000 */
[----:B------:R-:W0:Y:S01]  /*113d0*/  MUFU.TANH R47, R47 ;  /* 0x0000002f002f7308 */ /* 0x000e220000002400 */
[----:B------:R-:W-:Y:S01]  /*113e0*/  FMNMX.FTZ R59, R140, R59, !PT ;  /* 0x0000003b8c3b7209 */ /* 0x000fe20007810000 */
[-CC-:B------:R-:W-:Y:S01]  /*113f0*/  FFMA.FTZ R43, R30, R91.reuse, -R25.reuse ;  /* 0x0000005b1e2b7223 */ /* 0x180fe20000010819 */
[----:B------:R-:W-:Y:S01]  /*11400*/  ISETP.GT.AND P3, PT, R65, 0x78, PT ;  /* 0x000000784100780c */ /* 0x000fe20003f64270 */
[-CC-:B------:R-:W-:Y:S01]  /*11410*/  FFMA.FTZ R30, R50, R91.reuse, -R25.reuse ;  /* 0x0000005b321e7223 */ /* 0x180fe20000010819 */
[----:B---3--:R-:W-:Y:S01]  /*11420*/  FSEL R142, R45, -INF , P2 ;  /* 0xff8000002d8e7808 */ /* 0x008fe20001000000 */
[--C-:B------:R-:W-:Y:S01]  /*11430*/  FFMA.FTZ R45, R46, R91, -R25.reuse ;  /* 0x0000005b2e2d7223 */ /* 0x100fe20000010819 */
[----:B------:R-:W-:Y:S01]  /*11440*/  FMNMX.FTZ R59, R102, R59, !PT ;  /* 0x0000003b663b7209 */ /* 0x000fe20007810000 */
[----:B------:R-:W2:Y:S01]  /*11450*/  MUFU.TANH R53, R53 ;  /* 0x0000003500357308 */ /* 0x000ea20000002400 */
[----:B------:R-:W-:Y:S01]  /*11460*/  ISETP.GT.AND P2, PT, R65, 0x79, PT ;  /* 0x000000794100780c */ /* 0x000fe20003f44270 */
[-CC-:B------:R-:W-:Y:S01]  /*11470*/  FFMA.FTZ R46, R70, R91.reuse, -R25.reuse ;  /* 0x0000005b462e7223 */ /* 0x180fe20000010819 */
[----:B-1----:R-:W-:Y:S01]  /*11480*/  FSEL R144, R49, -INF , P3 ;  /* 0xff80000031907808 */ /* 0x002fe20001800000 */
[----:B------:R-:W-:Y:S01]  /*11490*/  FFMA.FTZ R49, R66, R91, -R25 ;  /* 0x0000005b42317223 */ /* 0x000fe20000010819 */
[----:B------:R-:W-:-:S02]  /*114a0*/  FMNMX.FTZ R59, R142, R59, !PT ;  /* 0x0000003b8e3b7209 */ /* 0x000fc40007810000 */
[----:B------:R-:W-:Y:S01]  /*114b0*/  ISETP.GT.AND P3, PT, R65, 0x80, PT ;  /* 0x000000804100780c */ /* 0x000fe20003f64270 */
[----:B------:R-:W1:Y:S01]  /*114c0*/  MUFU.TANH R51, R51 ;  /* 0x0000003300337308 */ /* 0x000e620000002400 */
[----:B0-----:R-:W-:Y:S01]  /*114d0*/  FSEL R146, R47, -INF , P2 ;  /* 0xff8000002f927808 */ /* 0x001fe20001000000 */
[--C-:B------:R-:W-:Y:S01]  /*114e0*/  FFMA.FTZ R47, R64, R91, -R25.reuse ;  /* 0x0000005b402f7223 */ /* 0x100fe20000010819 */
[----:B------:R-:W-:Y:S02]  /*114f0*/  FMNMX.FTZ R59, R144, R59, !PT ;  /* 0x0000003b903b7209 */ /* 0x000fe40007810000 */
[----:B------:R-:W-:Y:S02]  /*11500*/  ISETP.GT.AND P2, PT, R65, 0x81, PT ;  /* 0x000000814100780c */ /* 0x000fe40003f44270 */
[----:B------:R-:W-:Y:S01]  /*11510*/  FMNMX.FTZ R59, R146, R59, !PT ;  /* 0x0000003b923b7209 */ /* 0x000fe20007810000 */
[----:B------:R-:W0:Y:S01]  /*11520*/  MUFU.TANH R67, R67 ;  /* 0x0000004300437308 */ /* 0x000e220000002400 */
[----:B--2---:R-:W-:Y:S01]  /*11530*/  FSEL R98, R53, -INF , P3 ;  /* 0xff80000035627808 */ /* 0x004fe20001800000 */
[----:B------:R-:W-:Y:S01]  /*11540*/  FFMA.FTZ R53, R86, R91, -R25 ;  /* 0x0000005b56357223 */ /* 0x000fe20000010819 */
[----:B------:R-:W-:-:S02]  /*11550*/  ISETP.GT.AND P3, PT, R65, 0x88, PT ;  /* 0x000000884100780c */ /* 0x000fc40003f64270 */
[----:B------:R-:W-:-:S03]  /*11560*/  FMNMX.FTZ R59, R98, R59, !PT ;  /* 0x0000003b623b7209 */ /* 0x000fc60007810000 */
[----:B------:R-:W2:Y:S01]  /*11570*/  MUFU.TANH R55, R55 ;  /* 0x0000003700377308 */ /* 0x000ea20000002400 */
[----:B-1----:R-:W-:Y:S01]  /*11580*/  FSEL R148, R51, -INF , P2 ;  /* 0xff80000033947808 */ /* 0x002fe20001000000 */
[-CC-:B------:R-:W-:Y:S01]  /*11590*/  FFMA.FTZ R51, R38, R91.reuse, -R25.reuse ;  /* 0x0000005b26337223 */ /* 0x180fe20000010819 */
[----:B------:R-:W-:Y:S01]  /*115a0*/  ISETP.GT.AND P2, PT, R65, 0x89, PT ;  /* 0x000000894100780c */ /* 0x000fe20003f44270 */
[----:B------:R-:W-:Y:S01]  /*115b0*/  FFMA.FTZ R38, R84, R91, -R25 ;  /* 0x0000005b54267223 */ /* 0x000fe20000010819 */
[----:B------:R-:W-:-:S03]  /*115c0*/  FMNMX.FTZ R59, R148, R59, !PT ;  /* 0x0000003b943b7209 */ /* 0x000fc60007810000 */
[----:B------:R-:W1:Y:S01]  /*115d0*/  MUFU.TANH R71, R71 ;  /* 0x0000004700477308 */ /* 0x000e620000002400 */
[----:B0-----:R-:W-:Y:S02]  /*115e0*/  FSEL R150, R67, -INF , P3 ;  /* 0xff80000043967808 */ /* 0x001fe40001800000 */
[----:B------:R-:W-:Y:S02]  /*115f0*/  ISETP.GT.AND P3, PT, R65, 0x90, PT ;  /* 0x000000904100780c */ /* 0x000fe40003f64270 */
[----:B------:R-:W-:-:S03]  /*11600*/  FMNMX.FTZ R59, R150, R59, !PT ;  /* 0x0000003b963b7209 */ /* 0x000fc60007810000 */
[----:B------:R-:W0:Y:S01]  /*11610*/  MUFU.TANH R69, R69 ;  /* 0x0000004500457308 */ /* 0x000e220000002400 */
[----:B--2---:R-:W-:Y:S02]  /*11620*/  FSEL R152, R55, -INF , P2 ;  /* 0xff80000037987808 */ /* 0x004fe40001000000 */
[----:B------:R-:W-:Y:S02]  /*11630*/  ISETP.GT.AND P2, PT, R65, 0x91, PT ;  /* 0x000000914100780c */ /* 0x000fe40003f44270 */
[----:B------:R-:W-:-:S03]  /*11640*/  FMNMX.FTZ R59, R152, R59, !PT ;  /* 0x0000003b983b7209 */ /* 0x000fc60007810000 */
[----:B------:R-:W2:Y:S01]  /*11650*/  MUFU.TANH R83, R83 ;  /* 0x0000005300537308 */ /* 0x000ea20000002400 */
[----:B-1----:R-:W-:Y:S02]  /*11660*/  FSEL R154, R71, -INF , P3 ;  /* 0xff800000479a7808 */ /* 0x002fe40001800000 */
[----:B------:R-:W-:Y:S02]  /*11670*/  ISETP.GT.AND P3, PT, R65, 0x98, PT ;  /* 0x000000984100780c */ /* 0x000fe40003f64270 */
[----:B------:R-:W-:-:S03]  /*11680*/  FMNMX.FTZ R59, R154, R59, !PT ;  /* 0x0000003b9a3b7209 */ /* 0x000fc60007810000 */
[----:B------:R-:W1:Y:S01]  /*11690*/  MUFU.TANH R81, R81 ;  /* 0x0000005100517308 */ /* 0x000e620000002400 */
[----:B0-----:R-:W-:Y:S02]  /*116a0*/  FSEL R156, R69, -INF , P2 ;  /* 0xff800000459c7808 */ /* 0x001fe40001000000 */
[----:B------:R-:W-:Y:S02]  /*116b0*/  ISETP.GT.AND P2, PT, R65, 0x99, PT ;  /* 0x000000994100780c */ /* 0x000fe40003f44270 */
[----:B------:R-:W-:-:S03]  /*116c0*/  FMNMX.FTZ R59, R156, R59, !PT ;  /* 0x0000003b9c3b7209 */ /* 0x000fc60007810000 */
[----:B------:R0:W-:Y:S01]  /*116d0*/  MUFU.EX2 R33, R14 ;  /* 0x0000000e00217308 */ /* 0x0001e20000000800 */
[----:B--2---:R-:W-:-:S04]  /*116e0*/  FSEL R158, R83, -INF , P3 ;  /* 0xff800000539e7808 */ /* 0x004fc80001800000 */
[----:B------:R-:W-:-:S03]  /*116f0*/  FMNMX.FTZ R59, R158, R59, !PT ;  /* 0x0000003b9e3b7209 */ /* 0x000fc60007810000 */
[----:B------:R-:W-:Y:S01]  /*11700*/  MUFU.EX2 R24, R24 ;  /* 0x0000001800187308 */ /* 0x000fe20000000800 */
[----:B-1----:R-:W-:-:S04]  /*11710*/  FSEL R160, R81, -INF , P2 ;  /* 0xff80000051a07808 */ /* 0x002fc80001000000 */
[----:B------:R-:W-:-:S03]  /*11720*/  FMNMX.FTZ R59, R160, R59, !PT ;  /* 0x0000003ba03b7209 */ /* 0x000fc60007810000 */
[----:B------:R-:W1:Y:S02]  /*11730*/  MUFU.EX2 R27, R27 ;  /* 0x0000001b001b7308 */ /* 0x000e640000000800 */
[----:B0-----:R-:W0:Y:S06]  /*11740*/  SHFL.BFLY PT, R14, R59, 0x2, 0x1f ;  /* 0x0c401f003b0e7f89 */ /* 0x001e2c00000e0000 */
[----:B------:R-:W2:Y:S08]  /*11750*/  MUFU.EX2 R28, R28 ;  /* 0x0000001c001c7308 */ /* 0x000eb00000000800 */
[----:B------:R-:W3:Y:S01]  /*11760*/  MUFU.EX2 R29, R29 ;  /* 0x0000001d001d7308 */ /* 0x000ee20000000800 */
[----:B-1----:R-:W-:-:S07]  /*11770*/  FADD.FTZ R87, R24, R27 ;  /* 0x0000001b18577221 */ /* 0x002fce0000010000 */
[----:B------:R-:W1:Y:S01]  /*11780*/  MUFU.EX2 R31, R31 ;  /* 0x0000001f001f7308 */ /* 0x000e620000000800 */
[----:B--2---:R-:W-:-:S01]  /*11790*/  FADD.FTZ R86, R28, R87 ;  /* 0x000000571c567221 */ /* 0x004fc20000010000 */
[----:B0-----:R-:W-:-:S05]  /*117a0*/  FMNMX.FTZ R50, R59, R14, !PT ;  /* 0x0000000e3b327209 */ /* 0x001fca0007810000 */
[----:B------:R-:W0:Y:S01]  /*117b0*/  SHFL.BFLY PT, R55, R50, 0x1, 0x1f ;  /* 0x0c201f0032377f89 */ /* 0x000e2200000e0000 */
[----:B------:R-:W2:Y:S01]  /*117c0*/  MUFU.EX2 R32, R32 ;  /* 0x0000002000207308 */ /* 0x000ea20000000800 */
[----:B---3--:R-:W-:-:S01]  /*117d0*/  FADD.FTZ R86, R29, R86 ;  /* 0x000000561d567221 */ /* 0x008fc20000010000 */
[----:B------:R-:W-:-:S04]  /*117e0*/  F2FP.SATFINITE.E4M3.F32.PACK_AB_MERGE_C R185, R29, R28, RZ ;  /* 0x0000001c1db9723e */ /* 0x000fc800048070ff */
[----:B------:R-:W-:Y:S02]  /*117f0*/  F2FP.SATFINITE.E4M3.F32.PACK_AB_MERGE_C R185, R27, R24, R185 ;  /* 0x000000181bb9723e */ /* 0x000fe400048070b9 */
[----:B------:R-:W3:Y:S01]  /*11800*/  MUFU.EX2 R20, R20 ;  /* 0x0000001400147308 */ /* 0x000ee20000000800 */
[----:B-1----:R-:W-:-:S07]  /*11810*/  FADD.FTZ R93, R31, R86 ;  /* 0x000000561f5d7221 */ /* 0x002fce0000010000 */
[----:B------:R-:W1:Y:S01]  /*11820*/  MUFU.EX2 R36, R36 ;  /* 0x0000002400247308 */ /* 0x000e620000000800 */
[----:B--2---:R-:W-:-:S04]  /*11830*/  FADD.FTZ R86, R32, R93 ;  /* 0x0000005d20567221 */ /* 0x004fc80000010000 */
[----:B------:R-:W-:Y:S01]  /*11840*/  FADD.FTZ R93, R3, R86 ;  /* 0x00000056035d7221 */ /* 0x000fe20000010000 */
[----:B0-----:R-:W-:Y:S01]  /*11850*/  FMNMX.FTZ R14, R50, R55, !PT ;  /* 0x00000037320e7209 */ /* 0x001fe20007810000 */
[----:B------:R-:W-:Y:S01]  /*11860*/  FFMA.FTZ R55, R82, R91, -R25 ;  /* 0x0000005b52377223 */ /* 0x000fe20000010819 */
[----:B------:R-:W-:Y:S01]  /*11870*/  MUFU.EX2 R21, R21 ;  /* 0x0000001500157308 */ /* 0x000fe20000000800 */
[----:B---3--:R-:W-:-:S01]  /*11880*/  FADD.FTZ R86, R20, R93 ;  /* 0x0000005d14567221 */ /* 0x008fc20000010000 */
[C---:B------:R-:W-:Y:S01]  /*11890*/  FSETP.NEU.FTZ.AND P2, PT, R14.reuse, -INF , PT ;  /* 0xff8000000e00780b */ /* 0x040fe20003f5d000 */
[----:B------:R-:W-:-:S01]  /*118a0*/  FFMA.FTZ R61, R14, R91, -8 ;  /* 0xc10000000e3d7423 */ /* 0x000fc2000001005b */
[----:B------:R-:W-:Y:S01]  /*118b0*/  F2FP.SATFINITE.E4M3.F32.PACK_AB_MERGE_C R187, R20, R3, RZ ;  /* 0x0000000314bb723e */ /* 0x000fe200048070ff */
[----:B------:R-:W-:-:S01]  /*118c0*/  FADD.FTZ R93, R13, R86 ;  /* 0x000000560d5d7221 */ /* 0x000fc20000010000 */
[-CC-:B------:R-:W-:Y:S01]  /*118d0*/  FFMA.FTZ R50, R92, R91.reuse, -R25.reuse ;  /* 0x0000005b5c327223 */ /* 0x180fe20000010819 */
[----:B------:R-:W-:-:S01]  /*118e0*/  FFMA.FTZ R25, R94, R91, -R25 ;  /* 0x0000005b5e197223 */ /* 0x000fc20000010819 */
[----:B------:R-:W-:Y:S01]  /*118f0*/  FSEL R61, R61, RZ, P2 ;  /* 0x000000ff3d3d7208 */ /* 0x000fe20001000000 */
[----:B------:R-:W0:Y:S01]  /*11900*/  MUFU.EX2 R52, R52 ;  /* 0x0000003400347308 */ /* 0x000e220000000800 */
[----:B-1----:R-:W-:-:S01]  /*11910*/  FADD.FTZ R86, R36, R93 ;  /* 0x0000005d24567221 */ /* 0x002fc20000010000 */
[----:B------:R-:W-:-:S02]  /*11920*/  F2FP.SATFINITE.E4M3.F32.PACK_AB_MERGE_C R187, R32, R31, R187 ;  /* 0x0000001f20bb723e */ /* 0x000fc400048070bb */
[----:B------:R-:W-:-:S01]  /*11930*/  FFMA.FTZ R59, R114, R91, -R61 ;  /* 0x0000005b723b7223 */ /* 0x000fc2000001083d */
[-CC-:B------:R-:W-:Y:S01]  /*11940*/  FFMA.FTZ R64, R37, R91.reuse, -R61.reuse ;  /* 0x0000005b25407223 */ /* 0x180fe2000001083d */
[----:B------:R-:W-:-:S01]  /*11950*/  FFMA.FTZ R63, R134, R91, -R61 ;  /* 0x0000005b863f7223 */ /* 0x000fc2000001083d */
[-CC-:B------:R-:W-:Y:S01]  /*11960*/  FFMA.FTZ R68, R132, R91.reuse, -R61.reuse ;  /* 0x0000005b84447223 */ /* 0x180fe2000001083d */
[----:B------:R-:W-:-:S01]  /*11970*/  FFMA.FTZ R37, R130, R91, -R61 ;  /* 0x0000005b82257223 */ /* 0x000fc2000001083d */
[-CC-:B------:R-:W-:Y:S01]  /*11980*/  FFMA.FTZ R66, R136, R91.reuse, -R61.reuse ;  /* 0x0000005b88427223 */ /* 0x180fe2000001083d */
        /* <DEDUP_REMOVED lines=17> */
[----:B0-----:R-:W-:Y:S01]  /*11aa0*/  F2FP.SATFINITE.E4M3.F32.PACK_AB_MERGE_C R181, R52, R21, RZ ;  /* 0x0000001534b5723e */ /* 0x001fe200048070ff */
[-CC-:B------:R-:W-:Y:S01]  /*11ab0*/  FFMA.FTZ R58, R112, R91.reuse, -R61.reuse ;  /* 0x0000005b703a7223 */ /* 0x180fe2000001083d */
[----:B------:R-:W-:-:S01]  /*11ac0*/  FFMA.FTZ R73, R60, R91, -R61 ;  /* 0x0000005b3c497223 */ /* 0x000fc2000001083d */
[-CC-:B------:R-:W-:Y:S01]  /*11ad0*/  FFMA.FTZ R60, R62, R91.reuse, -R61.reuse ;  /* 0x0000005b3e3c7223 */ /* 0x180fe2000001083d */
[----:B------:R-:W-:-:S01]  /*11ae0*/  FFMA.FTZ R77, R110, R91, -R61 ;  /* 0x0000005b6e4d7223 */ /* 0x000fc2000001083d */
[----:B------:R-:W-:Y:S01]  /*11af0*/  FFMA.FTZ R138, R138, R91, -R61 ;  /* 0x0000005b8a8a7223 */ /* 0x000fe2000001083d */
[----:B------:R-:W-:Y:S01]  /*11b00*/  PRMT R62, R105, 0x654, R0 ;  /* 0x00000654693e7816 */ /* 0x000fe20000000000 */
[----:B------:R-:W0:Y:S01]  /*11b10*/  MUFU.EX2 R68, R68 ;  /* 0x0000004400447308 */ /* 0x000e220000000800 */
[----:B-1----:R-:W-:-:S01]  /*11b20*/  FADD.FTZ R80, R59, R64 ;  /* 0x000000403b507221 */ /* 0x002fc20000010000 */
[-CC-:B------:R-:W-:Y:S01]  /*11b30*/  FFMA.FTZ R79, R108, R91.reuse, -R61.reuse ;  /* 0x0000005b6c4f7223 */ /* 0x180fe2000001083d */
[----:B------:R1:W-:Y:S01]  /*11b40*/  SYNCS.ARRIVE.TRANS64.RED.A1T0 RZ, [R62+URZ], RZ ;  /* 0x000000ff3eff79a7 */ /* 0x0003e2000810043f */
[----:B------:R-:W-:-:S01]  /*11b50*/  FFMA.FTZ R85, R140, R91, -R61 ;  /* 0x0000005b8c557223 */ /* 0x000fc2000001083d */
[-CC-:B------:R-:W-:Y:S01]  /*11b60*/  FFMA.FTZ R78, R102, R91.reuse, -R61.reuse ;  /* 0x0000005b664e7223 */ /* 0x180fe2000001083d */
[----:B------:R-:W-:-:S01]  /*11b70*/  FFMA.FTZ R87, R142, R91, -R61 ;  /* 0x0000005b8e577223 */ /* 0x000fc2000001083d */
[----:B------:R-:W-:Y:S01]  /*11b80*/  FFMA.FTZ R144, R144, R91, -R61 ;  /* 0x0000005b90907223 */ /* 0x000fe2000001083d */
[----:B------:R-:W3:Y:S01]  /*11b90*/  MUFU.EX2 R37, R37 ;  /* 0x0000002500257308 */ /* 0x000ee20000000800 */
[----:B--2---:R-:W-:-:S01]  /*11ba0*/  FADD.FTZ R89, R63, R80 ;  /* 0x000000503f597221 */ /* 0x004fc20000010000 */
[-CC-:B------:R-:W-:Y:S01]  /*11bb0*/  FFMA.FTZ R146, R146, R91.reuse, -R61.reuse ;  /* 0x0000005b92927223 */ /* 0x180fe2000001083d */
[----:B-1----:R-:W-:-:S01]  /*11bc0*/  FFMA.FTZ R62, R106, R91, -R61 ;  /* 0x0000005b6a3e7223 */ /* 0x002fc2000001083d */
[-CC-:B------:R-:W-:Y:S01]  /*11bd0*/  FFMA.FTZ R98, R98, R91.reuse, -R61.reuse ;  /* 0x0000005b62627223 */ /* 0x180fe2000001083d */
[----:B------:R-:W1:Y:S01]  /*11be0*/  @P0 LDC R31, c[0x0][0x44c] ;  /* 0x00011300ff1f0b82 */ /* 0x000e620000000800 */
[----:B------:R-:W-:-:S01]  /*11bf0*/  FFMA.FTZ R148, R148, R91, -R61 ;  /* 0x0000005b94947223 */ /* 0x000fc2000001083d */
[----:B------:R-:W-:Y:S01]  /*11c00*/  FFMA.FTZ R150, R150, R91, -R61 ;  /* 0x0000005b96967223 */ /* 0x000fe2000001083d */
[----:B------:R-:W2:Y:S01]  /*11c10*/  MUFU.EX2 R66, R66 ;  /* 0x0000004200427308 */ /* 0x000ea20000000800 */
[----:B0-----:R-:W-:-:S01]  /*11c20*/  FADD.FTZ R80, R68, R89 ;  /* 0x0000005944507221 */ /* 0x001fc20000010000 */
[----:B------:R-:W-:Y:S01]  /*11c30*/  FFMA.FTZ R152, R152, R91, -R61 ;  /* 0x0000005b98987223 */ /* 0x000fe2000001083d */
[----:B------:R-:W-:Y:S01]  /*11c40*/  F2FP.SATFINITE.E4M3.F32.PACK_AB_MERGE_C R181, R36, R13, R181 ;  /* 0x0000000d24b5723e */ /* 0x000fe200048070b5 */
[-CC-:B------:R-:W-:Y:S01]  /*11c50*/  FFMA.FTZ R154, R154, R91.reuse, -R61.reuse ;  /* 0x0000005b9a9a7223 */ /* 0x180fe2000001083d */
[----:B------:R-:W-:-:S01]  /*11c60*/  FFMA.FTZ R156, R156, R91, -R61 ;  /* 0x0000005b9c9c7223 */ /* 0x000fc2000001083d */
[-CC-:B------:R-:W-:Y:S01]  /*11c70*/  FFMA.FTZ R158, R158, R91.reuse, -R61.reuse ;  /* 0x0000005b9e9e7223 */ /* 0x180fe2000001083d */
[----:B------:R-:W-:-:S01]  /*11c80*/  FFMA.FTZ R61, R160, R91, -R61 ;  /* 0x0000005ba03d7223 */ /* 0x000fc2000001083d */
[----:B------:R-:W0:Y:S01]  /*11c90*/  MUFU.EX2 R67, R67 ;  /* 0x0000004300437308 */ /* 0x000e220000000800 */
[----:B---3--:R-:W-:-:S01]  /*11ca0*/  FADD.FTZ R89, R37, R80 ;  /* 0x0000005025597221 */ /* 0x008fc20000010000 */
[----:B------:R-:W-:-:S04]  /*11cb0*/  F2FP.SATFINITE.E4M3.F32.PACK_AB_MERGE_C R184, R68, R63, RZ ;  /* 0x0000003f44b8723e */ /* 0x000fc800048070ff */
[----:B------:R-:W-:Y:S02]  /*11cc0*/  F2FP.SATFINITE.E4M3.F32.PACK_AB_MERGE_C R184, R64, R59, R184 ;  /* 0x0000003b40b8723e */ /* 0x000fe400048070b8 */
[----:B------:R-:W3:Y:S01]  /*11cd0*/  MUFU.EX2 R82, R82 ;  /* 0x0000005200527308 */ /* 0x000ee20000000800 */
[----:B--2---:R-:W-:-:S07]  /*11ce0*/  FADD.FTZ R80, R66, R89 ;  /* 0x0000005942507221 */ /* 0x004fce0000010000 */
[----:B------:R-:W2:Y:S01]  /*11cf0*/  MUFU.EX2 R65, R65 ;  /* 0x0000004100417308 */ /* 0x000ea20000000800 */
[----:B0-----:R-:W-:-:S07]  /*11d00*/  FADD.FTZ R89, R67, R80 ;  /* 0x0000005043597221 */ /* 0x001fce0000010000 */
[----:B------:R-:W0:Y:S01]  /*11d10*/  MUFU.EX2 R70, R70 ;  /* 0x0000004600467308 */ /* 0x000e220000000800 */
[----:B---3--:R-:W-:-:S01]  /*11d20*/  FADD.FTZ R80, R82, R89 ;  /* 0x0000005952507221 */ /* 0x008fc20000010000 */
[----:B------:R-:W-:-:S04]  /*11d30*/  F2FP.SATFINITE.E4M3.F32.PACK_AB_MERGE_C R186, R82, R67, RZ ;  /* 0x0000004352ba723e */ /* 0x000fc800048070ff */
[----:B------:R-:W-:Y:S02]  /*11d40*/  F2FP.SATFINITE.E4M3.F32.PACK_AB_MERGE_C R186, R66, R37, R186 ;  /* 0x0000002542ba723e */ /* 0x000fe400048070ba */
[----:B------:R-:W-:Y:S01]  /*11d50*/  CS2R R66, SRZ ;  /* 0x0000000000427805 */ /* 0x000fe2000001ff00 */
[----:B------:R-:W3:Y:S01]  /*11d60*/  MUFU.EX2 R81, R81 ;  /* 0x0000005100517308 */ /* 0x000ee20000000800 */
[----:B--2---:R-:W-:-:S01]  /*11d70*/  FADD.FTZ R89, R65, R80 ;  /* 0x0000005041597221 */ /* 0x004fc20000010000 */
[----:B------:R-:W-:-:S06]  /*11d80*/  CS2R R36, SRZ ;  /* 0x0000000000247805 */ /* 0x000fcc000001ff00 */
[----:B------:R-:W2:Y:S01]  /*11d90*/  MUFU.EX2 R124, R124 ;  /* 0x0000007c007c7308 */ /* 0x000ea20000000800 */
[----:B0-----:R-:W-:-:S01]  /*11da0*/  FADD.FTZ R80, R70, R89 ;  /* 0x0000005946507221 */ /* 0x001fc20000010000 */
[----:B------:R-:W-:-:S04]  /*11db0*/  FADD.FTZ R89, R21, R86 ;  /* 0x0000005615597221 */ /* 0x000fc80000010000 */
[----:B------:R-:W-:Y:S02]  /*11dc0*/  FADD.FTZ R28, R52, R89 ;  /* 0x00000059341c7221 */ /* 0x000fe40000010000 */
[----:B------:R-:W0:Y:S01]  /*11dd0*/  MUFU.EX2 R69, R69 ;  /* 0x0000004500457308 */ /* 0x000e220000000800 */
[----:B---3--:R-:W-:-:S07]  /*11de0*/  FADD.FTZ R29, R81, R80 ;  /* 0x00000050511d7221 */ /* 0x008fce0000010000 */
[----:B------:R-:W3:Y:S01]  /*11df0*/  MUFU.EX2 R48, R48 ;  /* 0x0000003000307308 */ /* 0x000ee20000000800 */
[----:B--2---:R-:W-:-:S01]  /*11e00*/  FADD.FTZ R20, R124, R29 ;  /* 0x0000001d7c147221 */ /* 0x004fc20000010000 */
[----:B------:R-:W-:Y:S01]  /*11e10*/  FADD.FTZ R29, R15, R28 ;  /* 0x0000001c0f1d7221 */ /* 0x000fe20000010000 */
[----:B------:R-:W-:Y:S02]  /*11e20*/  F2FP.SATFINITE.E4M3.F32.PACK_AB_MERGE_C R180, R124, R81, RZ ;  /* 0x000000517cb4723e */ /* 0x000fe400048070ff */
[----:B------:R-:W-:Y:S02]  /*11e30*/  CS2R R80, SRZ ;  /* 0x0000000000507805 */ /* 0x000fe4000001ff00 */
[----:B------:R-:W-:Y:S01]  /*11e40*/  F2FP.SATFINITE.E4M3.F32.PACK_AB_MERGE_C R180, R70, R65, R180 ;  /* 0x0000004146b4723e */ /* 0x000fe200048070b4 */
[----:B------:R-:W2:Y:S01]  /*11e50*/  MUFU.EX2 R72, R72 ;  /* 0x0000004800487308 */ /* 0x000ea20000000800 */
[----:B0-----:R-:W-:-:S01]  /*11e60*/  FADD.FTZ R3, R69, R20 ;  /* 0x0000001445037221 */ /* 0x001fc20000010000 */
[----:B------:R-:W-:-:S06]  /*11e70*/  CS2R R64, SRZ ;  /* 0x0000000000407805 */ /* 0x000fcc000001ff00 */
        /* <DEDUP_REMOVED lines=9> */
[----:B--2---:R-:W-:-:S01]  /*11f10*/  FADD.FTZ R28, R57, R28 ;  /* 0x0000001c391c7221 */ /* 0x004fc20000010000 */
[----:B------:R-:W-:Y:S02]  /*11f20*/  F2FP.SATFINITE.E4M3.F32.PACK_AB_MERGE_C R183, R57, R56, RZ ;  /* 0x0000003839b7723e */ /* 0x000fe400048070ff */
[----:B------:R-:W-:Y:S01]  /*11f30*/  CS2R R56, SRZ ;  /* 0x0000000000387805 */ /* 0x000fe2000001ff00 */
[----:B------:R-:W-:Y:S01]  /*11f40*/  FADD.FTZ R27, R33, R28 ;  /* 0x0000001c211b7221 */ /* 0x000fe20000010000 */
[----:B------:R-:W-:Y:S01]  /*11f50*/  F2FP.SATFINITE.E4M3.F32.PACK_AB_MERGE_C R183, R48, R15, R183 ;  /* 0x0000000f30b7723e */ /* 0x000fe200048070b7 */
[----:B-1----:R-:W-:Y:S01]  /*11f60*/  @P0 IMAD.HI.U32 R28, R200, R31, RZ ;  /* 0x0000001fc81c0227 */ /* 0x002fe200078e00ff */
[----:B------:R-:W1:Y:S01]  /*11f70*/  MUFU.EX2 R40, R40 ;  /* 0x0000002800287308 */ /* 0x000e620000000800 */
[C---:B0-----:R-:W-:Y:S02]  /*11f80*/  F2FP.SATFINITE.E4M3.F32.PACK_AB_MERGE_C R182, R84.reuse, R83, RZ ;  /* 0x0000005354b6723e */ /* 0x041fe400048070ff */
[----:B------:R-:W-:Y:S01]  /*11f90*/  FADD.FTZ R84, R84, R21 ;  /* 0x0000001554547221 */ /* 0x000fe20000010000 */
[----:B------:R-:W-:-:S02]  /*11fa0*/  CS2R R82, SRZ ;  /* 0x0000000000527805 */ /* 0x000fc4000001ff00 */
[----:B------:R-:W-:Y:S02]  /*11fb0*/  F2FP.SATFINITE.E4M3.F32.PACK_AB_MERGE_C R182, R72, R69, R182 ;  /* 0x0000004548b6723e */ /* 0x000fe400048070b6 */
[----:B------:R-:W-:Y:S01]  /*11fc0*/  CS2R R68, SRZ ;  /* 0x0000000000447805 */ /* 0x000fe2000001ff00 */
[----:B------:R-:W0:Y:S01]  /*11fd0*/  MUFU.EX2 R74, R74 ;  /* 0x0000004a004a7308 */ /* 0x000e220000000800 */
[----:B---3--:R-:W-:-:S07]  /*11fe0*/  FADD.FTZ R21, R71, R84 ;  /* 0x0000005447157221 */ /* 0x008fce0000010000 */
[----:B------:R-:W2:Y:S01]  /*11ff0*/  MUFU.EX2 R35, R35 ;  /* 0x0000002300237308 */ /* 0x000ea20000000800 */
[----:B-1----:R-:W-:-:S07]  /*12000*/  FADD.FTZ R24, R40, R27 ;  /* 0x0000001b28187221 */ /* 0x002fce0000010000 */
[----:B------:R-:W1:Y:S01]  /*12010*/  MUFU.EX2 R100, R100 ;  /* 0x0000006400647308 */ /* 0x000e620000000800 */
[----:B0-----:R-:W-:-:S07]  /*12020*/  FADD.FTZ R20, R74, R21 ;  /* 0x000000154a147221 */ /* 0x001fce0000010000 */
[----:B------:R-:W0:Y:S01]  /*12030*/  MUFU.EX2 R75, R75 ;  /* 0x0000004b004b7308 */ /* 0x000e220000000800 */
[----:B--2---:R-:W-:-:S07]  /*12040*/  FADD.FTZ R29, R35, R24 ;  /* 0x00000018231d7221 */ /* 0x004fce0000010000 */
[----:B------:R-:W2:Y:S01]  /*12050*/  MUFU.EX2 R76, R76 ;  /* 0x0000004c004c7308 */ /* 0x000ea20000000800 */
[C---:B-1----:R-:W-:Y:S01]  /*12060*/  F2FP.SATFINITE.E4M3.F32.PACK_AB_MERGE_C R177, R100.reuse, R35, RZ ;  /* 0x0000002364b1723e */ /* 0x042fe200048070ff */
[----:B------:R-:W-:-:S03]  /*12070*/  FADD.FTZ R100, R100, R29 ;  /* 0x0000001d64647221 */ /* 0x000fc60000010000 */
[----:B------:R-:W-:Y:S02]  /*12080*/  F2FP.SATFINITE.E4M3.F32.PACK_AB_MERGE_C R177, R40, R33, R177 ;  /* 0x0000002128b1723e */ /* 0x000fe400048070b1 */
[----:B------:R-:W1:Y:S01]  /*12090*/  @P0 LDC R33, c[0x0][0x450] ;  /* 0x00011400ff210b82 */ /* 0x000e620000000800 */
[----:B------:R-:W3:Y:S01]  /*120a0*/  MUFU.EX2 R39, R39 ;  /* 0x0000002700277308 */ /* 0x000ee20000000800 */
[----:B0-----:R-:W-:-:S07]  /*120b0*/  FADD.FTZ R27, R75, R20 ;  /* 0x000000144b1b7221 */ /* 0x001fce0000010000 */
[----:B------:R-:W0:Y:S01]  /*120c0*/  MUFU.EX2 R58, R58 ;  /* 0x0000003a003a7308 */ /* 0x000e220000000800 */
[----:B--2---:R-:W-:-:S01]  /*120d0*/  FADD.FTZ R27, R76, R27 ;  /* 0x0000001b4c1b7221 */ /* 0x004fc20000010000 */
[----:B------:R-:W-:-:S04]  /*120e0*/  F2FP.SATFINITE.E4M3.F32.PACK_AB_MERGE_C R176, R76, R75, RZ ;  /* 0x0000004b4cb0723e */ /* 0x000fc800048070ff */
[----:B------:R-:W-:Y:S02]  /*120f0*/  F2FP.SATFINITE.E4M3.F32.PACK_AB_MERGE_C R176, R74, R71, R176 ;  /* 0x000000474ab0723e */ /* 0x000fe400048070b0 */
[----:B------:R-:W-:Y:S01]  /*12100*/  CS2R R74, SRZ ;  /* 0x00000000004a7805 */ /* 0x000fe2000001ff00 */
[----:B------:R-:W2:Y:S01]  /*12110*/  MUFU.EX2 R96, R96 ;  /* 0x0000006000607308 */ /* 0x000ea20000000800 */
[----:B---3--:R-:W-:-:S01]  /*12120*/  FADD.FTZ R29, R39, R100 ;  /* 0x00000064271d7221 */ /* 0x008fc20000010000 */
[----:B------:R-:W-:-:S06]  /*12130*/  CS2R R70, SRZ ;  /* 0x0000000000467805 */ /* 0x000fcc000001ff00 */
[----:B------:R-:W3:Y:S01]  /*12140*/  MUFU.EX2 R73, R73 ;  /* 0x0000004900497308 */ /* 0x000ee20000000800 */
[----:B0-----:R-:W-:-:S07]  /*12150*/  FADD.FTZ R20, R58, R27 ;  /* 0x0000001b3a147221 */ /* 0x001fce0000010000 */
[----:B------:R-:W0:Y:S01]  /*12160*/  MUFU.EX2 R41, R41 ;  /* 0x0000002900297308 */ /* 0x000e220000000800 */
[----:B--2---:R-:W-:-:S07]  /*12170*/  FADD.FTZ R24, R96, R29 ;  /* 0x0000001d60187221 */ /* 0x004fce0000010000 */
[----:B------:R-:W2:Y:S01]  /*12180*/  MUFU.EX2 R60, R60 ;  /* 0x0000003c003c7308 */ /* 0x000ea20000000800 */
[----:B---3--:R-:W-:-:S07]  /*12190*/  FADD.FTZ R15, R73, R20 ;  /* 0x00000014490f7221 */ /* 0x008fce0000010000 */
[----:B------:R-:W3:Y:S01]  /*121a0*/  MUFU.EX2 R54, R54 ;  /* 0x0000003600367308 */ /* 0x000ee20000000800 */
[----:B0-----:R-:W-:-:S07]  /*121b0*/  FADD.FTZ R27, R41, R24 ;  /* 0x00000018291b7221 */ /* 0x001fce0000010000 */
[----:B------:R-:W0:Y:S01]  /*121c0*/  MUFU.EX2 R77, R77 ;  /* 0x0000004d004d7308 */ /* 0x000e220000000800 */
[----:B--2---:R-:W-:-:S07]  /*121d0*/  FADD.FTZ R20, R60, R15 ;  /* 0x0000000f3c147221 */ /* 0x004fce0000010000 */
[----:B------:R-:W2:Y:S01]  /*121e0*/  MUFU.EX2 R26, R26 ;  /* 0x0000001a001a7308 */ /* 0x000ea20000000800 */
[----:B---3--:R-:W-:-:S01]  /*121f0*/  FADD.FTZ R27, R54, R27 ;  /* 0x0000001b361b7221 */ /* 0x008fc20000010000 */
[----:B------:R-:W-:Y:S02]  /*12200*/  F2FP.SATFINITE.E4M3.F32.PACK_AB_MERGE_C R179, R54, R41, RZ ;  /* 0x0000002936b3723e */ /* 0x000fe400048070ff */
[----:B------:R-:W-:Y:S02]  /*12210*/  CS2R R40, SRZ ;  /* 0x0000000000287805 */ /* 0x000fe4000001ff00 */
[----:B------:R-:W-:Y:S02]  /*12220*/  F2FP.SATFINITE.E4M3.F32.PACK_AB_MERGE_C R179, R96, R39, R179 ;  /* 0x0000002760b3723e */ /* 0x000fe400048070b3 */
[----:B------:R-:W3:Y:S01]  /*12230*/  MUFU.EX2 R0, R138 ;  /* 0x0000008a00007308 */ /* 0x000ee20000000800 */
[C---:B0-----:R-:W-:Y:S01]  /*12240*/  F2FP.SATFINITE.E4M3.F32.PACK_AB_MERGE_C R178, R77.reuse, R60, RZ ;  /* 0x0000003c4db2723e */ /* 0x041fe200048070ff */
[----:B------:R-:W-:-:S03]  /*12250*/  FADD.FTZ R77, R77, R20 ;  /* 0x000000144d4d7221 */ /* 0x000fc60000010000 */
[----:B------:R-:W-:Y:S02]  /*12260*/  F2FP.SATFINITE.E4M3.F32.PACK_AB_MERGE_C R178, R73, R58, R178 ;  /* 0x0000003a49b2723e */ /* 0x000fe400048070b2 */
[----:B------:R-:W-:Y:S02]  /*12270*/  CS2R R72, SRZ ;  /* 0x0000000000487805 */ /* 0x000fe4000001ff00 */
[----:B------:R-:W-:Y:S01]  /*12280*/  CS2R R58, SRZ ;  /* 0x00000000003a7805 */ /* 0x000fe2000001ff00 */
[----:B------:R-:W0:Y:S01]  /*12290*/  MUFU.EX2 R43, R43 ;  /* 0x0000002b002b7308 */ /* 0x000e220000000800 */
[----:B--2---:R-:W-:-:S07]  /*122a0*/  FADD.FTZ R24, R26, R27 ;  /* 0x0000001b1a187221 */ /* 0x004fce0000010000 */
        /* <DEDUP_REMOVED lines=10> */
[C---:B0-----:R-:W-:Y:S01]  /*12350*/  F2FP.SATFINITE.E4M3.F32.PACK_AB_MERGE_C R173, R45.reuse, R30, RZ ;  /* 0x0000001e2dad723e */ /* 0x041fe200048070ff */
[----:B------:R-:W-:Y:S01]  /*12360*/  FADD.FTZ R45, R45, R24 ;  /* 0x000000182d2d7221 */ /* 0x000fe20000010000 */
[----:B------:R-:W-:Y:S02]  /*12370*/  CS2R R30, SRZ ;  /* 0x00000000001e7805 */ /* 0x000fe4000001ff00 */
[----:B------:R-:W-:Y:S01]  /*12380*/  F2FP.SATFINITE.E4M3.F32.PACK_AB_MERGE_C R173, R43, R26, R173 ;  /* 0x0000001a2bad723e */ /* 0x000fe200048070ad */
[----:B------:R-:W-:Y:S01]  /*12390*/  IMAD.MOV.U32 R26, RZ, RZ, R200 ;  /* 0x000000ffff1a7224 */ /* 0x000fe200078e00c8 */
[----:B-1----:R-:W-:Y:S01]  /*123a0*/  @P0 SHF.R.U32.HI R26, RZ, R33, R28 ;  /* 0x00000021ff1a0219 */ /* 0x002fe2000001161c */
[----:B------:R-:W0:Y:S01]  /*123b0*/  MUFU.EX2 R34, R34 ;  /* 0x0000002200227308 */ /* 0x000e220000000800 */
[----:B--2---:R-:W-:-:S01]  /*123c0*/  FADD.FTZ R20, R62, R27 ;  /* 0x0000001b3e147221 */ /* 0x004fc20000010000 */
[----:B------:R-:W-:-:S06]  /*123d0*/  CS2R R32, SRZ ;  /* 0x0000000000207805 */ /* 0x000fcc000001ff00 */
[----:B------:R-:W1:Y:S01]  /*123e0*/  MUFU.EX2 R78, R78 ;  /* 0x0000004e004e7308 */ /* 0x000e620000000800 */
[C---:B---3--:R-:W-:Y:S01]  /*123f0*/  F2FP.SATFINITE.E4M3.F32.PACK_AB_MERGE_C R172, R85.reuse, R62, RZ ;  /* 0x0000003e55ac723e */ /* 0x048fe200048070ff */
[----:B------:R-:W-:Y:S01]  /*12400*/  FADD.FTZ R85, R85, R20 ;  /* 0x0000001455557221 */ /* 0x000fe20000010000 */
[----:B------:R-:W-:Y:S02]  /*12410*/  CS2R R62, SRZ ;  /* 0x00000000003e7805 */ /* 0x000fe4000001ff00 */
[----:B------:R-:W-:-:S03]  /*12420*/  F2FP.SATFINITE.E4M3.F32.PACK_AB_MERGE_C R172, R79, R0, R172 ;  /* 0x000000004fac723e */ /* 0x000fc600048070ac */
[----:B------:R-:W2:Y:S01]  /*12430*/  MUFU.EX2 R47, R47 ;  /* 0x0000002f002f7308 */ /* 0x000ea20000000800 */
[----:B0-----:R-:W-:-:S07]  /*12440*/  FADD.FTZ R20, R34, R45 ;  /* 0x0000002d22147221 */ /* 0x001fce0000010000 */
[----:B------:R-:W-:Y:S01]  /*12450*/  MUFU.EX2 R42, R42 ;  /* 0x0000002a002a7308 */ /* 0x000fe20000000800 */
[----:B-1----:R-:W-:-:S01]  /*12460*/  FADD.FTZ R0, R78, R85 ;  /* 0x000000554e007221 */ /* 0x002fc20000010000 */
[----:B------:R-:W-:-:S06]  /*12470*/  CS2R R84, SRZ ;  /* 0x0000000000547805 */ /* 0x000fcc000001ff00 */
[----:B------:R-:W0:Y:S01]  /*12480*/  MUFU.EX2 R49, R49 ;  /* 0x0000003100317308 */ /* 0x000e220000000800 */
[----:B--2---:R-:W-:-:S07]  /*12490*/  FADD.FTZ R29, R47, R20 ;  /* 0x000000142f1d7221 */ /* 0x004fce0000010000 */
[----:B------:R-:W1:Y:S08]  /*124a0*/  MUFU.EX2 R87, R87 ;  /* 0x0000005700577308 */ /* 0x000e700000000800 */
[----:B------:R-:W-:Y:S01]  /*124b0*/  MUFU.EX2 R144, R144 ;  /* 0x0000009000907308 */ /* 0x000fe20000000800 */
[----:B0-----:R-:W-:Y:S01]  /*124c0*/  F2FP.SATFINITE.E4M3.F32.PACK_AB_MERGE_C R20, R49, R42, RZ ;  /* 0x0000002a3114723e */ /* 0x001fe200048070ff */
[----:B------:R-:W-:Y:S01]  /*124d0*/  FADD.FTZ R42, R42, R29 ;  /* 0x0000001d2a2a7221 */ /* 0x000fe20000010000 */
[----:B------:R-:W-:-:S02]  /*124e0*/  CS2R R28, SRZ ;  /* 0x00000000001c7805 */ /* 0x000fc4000001ff00 */
[----:B------:R-:W-:Y:S01]  /*124f0*/  F2FP.SATFINITE.E4M3.F32.PACK_AB_MERGE_C R175, R47, R34, R20 ;  /* 0x000000222faf723e */ /* 0x000fe20004807014 */
[----:B------:R-:W-:-:S01]  /*12500*/  FADD.FTZ R49, R49, R42 ;  /* 0x0000002a31317221 */ /* 0x000fc20000010000 */
[----:B------:R-:W-:Y:S01]  /*12510*/  CS2R R42, SRZ ;  /* 0x00000000002a7805 */ /* 0x000fe2000001ff00 */
[----:B------:R-:W0:Y:S01]  /*12520*/  MUFU.EX2 R3, R146 ;  /* 0x0000009200037308 */ /* 0x000e220000000800 */
[----:B-1----:R-:W-:-:S01]  /*12530*/  FADD.FTZ R27, R87, R0 ;  /* 0x00000000571b7221 */ /* 0x002fc20000010000 */
[----:B------:R-:W-:-:S06]  /*12540*/  CS2R R34, SRZ ;  /* 0x0000000000227805 */ /* 0x000fcc000001ff00 */
[----:B------:R-:W1:Y:S08]  /*12550*/  MUFU.EX2 R46, R46 ;  /* 0x0000002e002e7308 */ /* 0x000e700000000800 */
[----:B------:R-:W2:Y:S01]  /*12560*/  MUFU.EX2 R98, R98 ;  /* 0x0000006200627308 */ /* 0x000ea20000000800 */
[----:B0-----:R-:W-:Y:S01]  /*12570*/  F2FP.SATFINITE.E4M3.F32.PACK_AB_MERGE_C R0, R3, R144, RZ ;  /* 0x000000900300723e */ /* 0x001fe200048070ff */
[----:B------:R-:W-:-:S03]  /*12580*/  FADD.FTZ R144, R144, R27 ;  /* 0x0000001b90907221 */ /* 0x000fc60000010000 */
[----:B------:R-:W-:Y:S01]  /*12590*/  F2FP.SATFINITE.E4M3.F32.PACK_AB_MERGE_C R174, R87, R78, R0 ;  /* 0x0000004e57ae723e */ /* 0x000fe20004807000 */
[----:B------:R-:W-:-:S01]  /*125a0*/  FADD.FTZ R3, R3, R144 ;  /* 0x0000009003037221 */ /* 0x000fc20000010000 */
[----:B------:R-:W-:Y:S01]  /*125b0*/  CS2R R86, SRZ ;  /* 0x0000000000567805 */ /* 0x000fe2000001ff00 */
[----:B------:R-:W0:Y:S01]  /*125c0*/  MUFU.EX2 R51, R51 ;  /* 0x0000003300337308 */ /* 0x000e220000000800 */
[----:B-1----:R-:W-:-:S01]  /*125d0*/  FADD.FTZ R20, R46, R49 ;  /* 0x000000312e147221 */ /* 0x002fc20000010000 */
[----:B------:R-:W-:Y:S02]  /*125e0*/  CS2R R78, SRZ ;  /* 0x00000000004e7805 */ /* 0x000fe4000001ff00 */
[----:B------:R-:W-:-:S04]  /*125f0*/  CS2R R48, SRZ ;  /* 0x0000000000307805 */ /* 0x000fc8000001ff00 */
        /* <DEDUP_REMOVED lines=11> */
[----:B------:R-:W-:Y:S01]  /*126b0*/  FADD.FTZ R150, R150, R3 ;  /* 0x0000000396967221 */ /* 0x000fe20000010000 */
[----:B------:R-:W-:-:S02]  /*126c0*/  IADD3 R3, R26, R189, -R191 ;  /* 0x000000bd1a037210 */ /* 0x000fc40007ffe8bf */
[----:B------:R-:W-:Y:S02]  /*126d0*/  CS2R R26, SRZ ;  /* 0x00000000001a7805 */ /* 0x000fe4000001ff00 */
[----:B------:R-:W-:Y:S01]  /*126e0*/  F2FP.SATFINITE.E4M3.F32.PACK_AB_MERGE_C R168, R21, R98, R24 ;  /* 0x0000006215a8723e */ /* 0x000fe20004807018 */
[----:B------:R-:W-:Y:S01]  /*126f0*/  FADD.FTZ R13, R13, R150 ;  /* 0x000000960d0d7221 */ /* 0x000fe20000010000 */
[----:B------:R-:W0:Y:S01]  /*12700*/  MUFU.EX2 R154, R154 ;  /* 0x0000009a009a7308 */ /* 0x000e220000000800 */
[C---:B-1----:R-:W-:Y:S01]  /*12710*/  F2FP.SATFINITE.E4M3.F32.PACK_AB_MERGE_C R38, R53.reuse, R38, RZ ;  /* 0x000000263526723e */ /* 0x042fe200048070ff */
[----:B------:R-:W-:Y:S01]  /*12720*/  FADD.FTZ R53, R53, R0 ;  /* 0x0000000035357221 */ /* 0x000fe20000010000 */
[----:B------:R-:W-:Y:S02]  /*12730*/  IMAD.HI R24, R3, 0x66666667, RZ ;  /* 0x6666666703187827 */ /* 0x000fe400078e02ff */
[----:B------:R-:W-:Y:S02]  /*12740*/  F2FP.SATFINITE.E4M3.F32.PACK_AB_MERGE_C R169, R51, R46, R38 ;  /* 0x0000002e33a9723e */ /* 0x000fe40004807026 */
[----:B------:R-:W-:-:S02]  /*12750*/  CS2R R46, SRZ ;  /* 0x00000000002e7805 */ /* 0x000fc4000001ff00 */
[----:B------:R-:W-:Y:S01]  /*12760*/  CS2R R38, SRZ ;  /* 0x0000000000267805 */ /* 0x000fe2000001ff00 */
[----:B------:R-:W1:Y:S01]  /*12770*/  MUFU.EX2 R55, R55 ;  /* 0x0000003700377308 */ /* 0x000e620000000800 */
[----:B--2---:R-:W-:-:S01]  /*12780*/  FADD.FTZ R20, R44, R53 ;  /* 0x000000352c147221 */ /* 0x004fc20000010000 */
[----:B------:R-:W-:-:S06]  /*12790*/  CS2R R52, SRZ ;  /* 0x0000000000347805 */ /* 0x000fcc000001ff00 */
[----:B------:R-:W2:Y:S01]  /*127a0*/  MUFU.EX2 R15, R156 ;  /* 0x0000009c000f7308 */ /* 0x000ea20000000800 */
[----:B0-----:R-:W-:-:S07]  /*127b0*/  FADD.FTZ R0, R154, R13 ;  /* 0x0000000d9a007221 */ /* 0x001fce0000010000 */
[----:B------:R-:W0:Y:S01]  /*127c0*/  MUFU.EX2 R50, R50 ;  /* 0x0000003200327308 */ /* 0x000e220000000800 */
[----:B-1----:R-:W-:-:S07]  /*127d0*/  FADD.FTZ R13, R55, R20 ;  /* 0x00000014370d7221 */ /* 0x002fce0000010000 */
[----:B------:R-:W-:Y:S01]  /*127e0*/  MUFU.EX2 R158, R158 ;  /* 0x0000009e009e7308 */ /* 0x000fe20000000800 */
[----:B--2---:R-:W-:-:S07]  /*127f0*/  FADD.FTZ R3, R15, R0 ;  /* 0x000000000f037221 */ /* 0x004fce0000010000 */
[----:B------:R-:W1:Y:S01]  /*12800*/  MUFU.EX2 R61, R61 ;  /* 0x0000003d003d7308 */ /* 0x000e620000000800 */
[----:B0-----:R-:W-:-:S01]  /*12810*/  FADD.FTZ R0, R50, R13 ;  /* 0x0000000d32007221 */ /* 0x001fc20000010000 */
[----:B------:R-:W-:-:S04]  /*12820*/  SHF.R.U32.HI R13, RZ, 0x1f, R24 ;  /* 0x0000001fff0d7819 */ /* 0x000fc80000011618 */
[----:B------:R-:W-:Y:S02]  /*12830*/  LEA.HI.SX32 R13, R24, R13, 0x1a ;  /* 0x0000000d180d7211 */ /* 0x000fe400078fd2ff */
[----:B------:R-:W0:Y:S02]  /*12840*/  MUFU.EX2 R25, R25 ;  /* 0x0000001900197308 */ /* 0x000e240000000800 */
[----:B------:R-:W-:-:S04]  /*12850*/  VIMNMX R13, RZ, R13, !PT ;  /* 0x0000000dff0d7248 */ /* 0x000fc80007fe0100 */
[----:B------:R-:W-:Y:S02]  /*12860*/  ISETP.GE.AND P2, PT, R219, R13, PT ;  /* 0x0000000ddb00720c */ /* 0x000fe40003f46270 */
[----:B-1----:R-:W-:Y:S01]  /*12870*/  F2FP.SATFINITE.E4M3.F32.PACK_AB_MERGE_C R21, R61, R158, RZ ;  /* 0x0000009e3d15723e */ /* 0x002fe200048070ff */
[----:B------:R-:W-:-:S03]  /*12880*/  FADD.FTZ R158, R158, R3 ;  /* 0x000000039e9e7221 */ /* 0x000fc60000010000 */
[----:B------:R-:W-:Y:S01]  /*12890*/  F2FP.SATFINITE.E4M3.F32.PACK_AB_MERGE_C R170, R15, R154, R21 ;  /* 0x0000009a0faa723e */ /* 0x000fe20004807015 */
[----:B------:R-:W-:-:S01]  /*128a0*/  FADD.FTZ R3, R61, R158 ;  /* 0x0000009e3d037221 */ /* 0x000fc20000010000 */
[----:B------:R-:W-:Y:S02]  /*128b0*/  CS2R R60, SRZ ;  /* 0x00000000003c7805 */ /* 0x000fe4000001ff00 */
[C---:B0-----:R-:W-:Y:S01]  /*128c0*/  F2FP.SATFINITE.E4M3.F32.PACK_AB_MERGE_C R15, R25.reuse, R50, RZ ;  /* 0x00000032190f723e */ /* 0x041fe200048070ff */
[----:B------:R-:W-:Y:S01]  /*128d0*/  FADD.FTZ R0, R25, R0 ;  /* 0x0000000019007221 */ /* 0x000fe20000010000 */
[----:B------:R-:W-:Y:S02]  /*128e0*/  CS2R R50, SRZ ;  /* 0x0000000000327805 */ /* 0x000fe4000001ff00 */
[----:B------:R-:W-:Y:S02]  /*128f0*/  CS2R R24, SRZ ;  /* 0x0000000000187805 */ /* 0x000fe4000001ff00 */
[----:B------:R-:W-:-:S02]  /*12900*/  F2FP.SATFINITE.E4M3.F32.PACK_AB_MERGE_C R171, R55, R44, R15 ;  /* 0x0000002c37ab723e */ /* 0x000fc4000480700f */
[----:B------:R-:W-:Y:S02]  /*12910*/  CS2R R54, SRZ ;  /* 0x0000000000367805 */ /* 0x000fe4000001ff00 */
[----:B------:R-:W-:Y:S01]  /*12920*/  CS2R R44, SRZ ;  /* 0x00000000002c7805 */ /* 0x000fe2000001ff00 */
[----:B------:R-:W-:Y:S06]  /*12930*/  @!P2 BRA `(.L_x_3155) ;  /* 0x0000004000d0a947 */ /* 0x000fec0003800000 */
[----:B------:R-:W-:Y:S01]  /*12940*/  IMAD.MOV.U32 R217, RZ, RZ, R90 ;  /* 0x000000ffffd97224 */ /* 0x000fe200078e005a */
[----:B------:R-:W-:Y:S01]  /*12950*/  MOV R223, R197 ;  /* 0x000000c500df7202 */ /* 0x000fe20000000f00 */
[----:B------:R-:W-:Y:S02]  /*12960*/  IMAD.MOV.U32 R218, RZ, RZ, R14 ;  /* 0x000000ffffda7224 */ /* 0x000fe400078e000e */
[----:B------:R-:W-:Y:S02]  /*12970*/  IMAD.MOV.U32 R220, RZ, RZ, R193 ;  /* 0x000000ffffdc7224 */ /* 0x000fe400078e00c1 */
[----:B------:R-:W-:-:S07]  /*12980*/  IMAD.MOV.U32 R87, RZ, RZ, RZ ;  /* 0x000000ffff577224 */ /* 0x000fce00078e00ff */
.L_x_3167:
        /* <DEDUP_REMOVED lines=8> */
.L_x_3157:
        /* <DEDUP_REMOVED lines=8> */
.L_x_3158:
[----:B------:R-:W-:Y:S04]  /*12a90*/  BSSY B0, `(.L_x_3156) ;  /* 0x0000004000007945 */ /* 0x000fe80003800000 */
[----:B-1----:R-:W-:Y:S05]  /*12aa0*/  @P3 BRA `(.L_x_3159) ;  /* 0x0000000000083947 */ /* 0x002fea0003800000 */
[----:B------:R-:W1:Y:S02]  /*12ab0*/  SYNCS.PHASECHK.TRANS64.TRYWAIT P3, [R15+URZ+0x22830], R14 ;  /* 0x0228300e0f0075a7 */ /* 0x000e64000806017f */
[----:B-1----:R-:W-:Y:S05]  /*12ac0*/  @!P3 BRA `(.L_x_3160) ;  /* 0x000001400034b947 */ /* 0x002fea0003800000 */
.L_x_3159:
[----:B------:R-:W-:Y:S05]  /*12ad0*/  BSYNC B0 ;  /* 0x0000000000007941 */ /* 0x000fea0003800000 */
.L_x_3156:
[----:B01----:R-:W0:Y:S01]  /*12ae0*/  S2R R14, SR_TID.X ;  /* 0x00000000000e7919 */ /* 0x003e220000002100 */
[----:B------:R-:W-:Y:S01]  /*12af0*/  VIADD R193, R220, 0x1 ;  /* 0x00000001dcc17836 */ /* 0x000fe20000000000 */
[----:B------:R-:W-:Y:S05]  /*12b00*/  WARPSYNC.ALL ;  /* 0x0000000000007948 */ /* 0x000fea0003800000 */
[C---:B------:R-:W-:Y:S01]  /*12b10*/  ISETP.NE.AND P3, PT, R193.reuse, 0x2, PT ;  /* 0x00000002c100780c */ /* 0x040fe20003f65270 */
[----:B------:R-:W-:Y:S01]  /*12b20*/  IMAD.MOV.U32 R21, RZ, RZ, 0x40000040 ;  /* 0x40000040ff157424 */ /* 0x000fe200078e00ff */
[C---:B------:R-:W-:Y:S01]  /*12b30*/  R2UR UR28, R8.reuse ;  /* 0x00000000081c72ca */ /* 0x040fe200000e0000 */
        /* <DEDUP_REMOVED lines=21> */
[----:B------:R-:W-:Y:S02]  /*12c90*/  R2UR UR51, R93 ;  /* 0x000000005d3372ca */ /* 0x000fe400000e0000 */
[----:B------:R-:W-:Y:S01]  /*12ca0*/  IADD3 R92, R14, 0x8, RZ ;  /* 0x000000080e5c7810 */ /* 0x000fe20007ffe0ff */
[----:B------:R-:W-:Y:S01]  /*12cb0*/  VIADD R14, R20, 0x100 ;  /* 0x00000100140e7836 */ /* 0x000fe20000000000 */
[----:B------:R-:W-:Y:S01]  /*12cc0*/  R2UR UR6, R90 ;  /* 0x000000005a0672ca */ /* 0x000fe200000e0000 */
[----:B------:R-:W-:Y:S01]  /*12cd0*/  VIADD R90, R20, 0x102 ;  /* 0x00000102145a7836 */ /* 0x000fe20000000000 */
[----:B------:R-:W-:Y:S01]  /*12ce0*/  R2UR UR7, R91 ;  /* 0x000000005b0772ca */ /* 0x000fe200000e0000 */
[----:B------:R0:W-:Y:S01]  /*12cf0*/  BAR.SYNC.DEFER_BLOCKING R92, 0x100 ;  /* 0x0004005c0000751d */ /* 0x0001e20000010000 */
[----:B------:R-:W-:-:S02]  /*12d00*/  R2UR UR34, R14 ;  /* 0x000000000e2272ca */ /* 0x000fc400000e0000 */
[----:B------:R-:W-:Y:S02]  /*12d10*/  R2UR UR48, R8 ;  /* 0x00000000083072ca */ /* 0x000fe400000e0000 */
[----:B------:R-:W-:Y:S02]  /*12d20*/  R2UR UR49, R9 ;  /* 0x00000000093172ca */ /* 0x000fe400000e0000 */
[----:B------:R-:W-:Y:S01]  /*12d30*/  R2UR UR46, R90 ;  /* 0x000000005a2e72ca */ /* 0x000fe200000e0000 */
[----:B0-----:R-:W-:Y:S01]  /*12d40*/  VIADD R92, R20, 0x202 ;  /* 0x00000202145c7836 */ /* 0x001fe20000000000 */
[----:B------:R-:W-:Y:S02]  /*12d50*/  R2UR UR47, R91 ;  /* 0x000000005b2f72ca */ /* 0x000fe400000e0000 */
[----:B------:R-:W-:Y:S01]  /*12d60*/  MOV R90, UR51 ;  /* 0x00000033005a7c02 */ /* 0x000fe20008000f00 */
[----:B------:R-:W-:Y:S01]  /*12d70*/  UMOV UR51, UR7 ;  /* 0x0000000700337c82 */ /* 0x000fe20008000000 */
[----:B------:R-:W-:Y:S01]  /*12d80*/  R2UR UR50, R92 ;  /* 0x000000005c3272ca */ /* 0x000fe200000e0000 */
[----:B------:R-:W-:Y:S01]  /*12d90*/  VIADD R92, R20, 0x4 ;  /* 0x00000004145c7836 */ /* 0x000fe20000000000 */
[----:B------:R-:W-:Y:S01]  /*12da0*/  R2UR UR4, R88 ;  /* 0x00000000580472ca */ /* 0x000fe200000e0000 */
[C---:B------:R-:W-:Y:S01]  /*12db0*/  VIADD R88, R20.reuse, 0x402 ;  /* 0x0000040214587836 */ /* 0x040fe20000000000 */
[----:B------:R-:W-:-:S02]  /*12dc0*/  IADD3 R14, R20, 0x400, RZ ;  /* 0x00000400140e7810 */ /* 0x000fc40007ffe0ff */
[----:B------:R-:W-:Y:S02]  /*12dd0*/  R2UR UR9, R15 ;  /* 0x000000000f0972ca */ /* 0x000fe400000e0000 */
[----:B------:R-:W-:Y:S01]  /*12de0*/  R2UR UR58, R88 ;  /* 0x00000000583a72ca */ /* 0x000fe200000e0000 */
[----:B------:R-:W-:Y:S01]  /*12df0*/  VIADD R88, R20, 0x204 ;  /* 0x0000020414587836 */ /* 0x000fe20000000000 */
[----:B------:R-:W-:Y:S01]  /*12e00*/  R2UR UR8, R14 ;  /* 0x000000000e0872ca */ /* 0x000fe200000e0000 */
[----:B------:R-:W-:Y:S01]  /*12e10*/  WARPGROUP.ARRIVE ;  /* 0x00000000000079c5 */ /* 0x000fe20000000000 */
[C---:B------:R-:W-:Y:S02]  /*12e20*/  R2UR UR5, R89.reuse ;  /* 0x00000000590572ca */ /* 0x040fe400000e0000 */
[----:B------:R-:W-:Y:S01]  /*12e30*/  MOV R91, UR50 ;  /* 0x00000032005b7c02 */ /* 0x000fe20008000f00 */
[----:B------:R-:W-:Y:S01]  /*12e40*/  UMOV UR50, UR6 ;  /* 0x0000000600327c82 */ /* 0x000fe20008000000 */
[----:B------:R-:W-:Y:S01]  /*12e50*/  R2UR UR14, R88 ;  /* 0x00000000580e72ca */ /* 0x000fe200000e0000 */
[----:B------:R-:W-:Y:S01]  /*12e60*/  QGMMA.64x32x32.F32.E4M3.E4M3 R152, gdesc[UR28], RZ, !UPT, gsb0 ;  /* 0x006000001c9879f3 */ /* 0x000fe2000c0008ff */
[----:B------:R-:W-:Y:S01]  /*12e70*/  VIADD R88, R20, 0x404 ;  /* 0x0000040414587836 */ /* 0x000fe20000000000 */
[----:B------:R-:W-:-:S02]  /*12e80*/  R2UR UR59, R89 ;  /* 0x00000000593b72ca */ /* 0x000fc400000e0000 */
[----:B------:R-:W-:Y:S01]  /*12e90*/  R2UR UR6, R92 ;  /* 0x000000005c0672ca */ /* 0x000fe200000e0000 */
[----:B------:R-:W-:Y:S01]  /*12ea0*/  VIADD R92, R20, 0x6 ;  /* 0x00000006145c7836 */ /* 0x000fe20000000000 */
[C---:B------:R-:W-:Y:S02]  /*12eb0*/  R2UR UR15, R89.reuse ;  /* 0x00000000590f72ca */ /* 0x040fe400000e0000 */
[----:B------:R-:W-:Y:S01]  /*12ec0*/  R2UR UR22, R88 ;  /* 0x00000000581672ca */ /* 0x000fe200000e0000 */
[----:B------:R-:W-:Y:S01]  /*12ed0*/  VIADD R88, R20, 0x206 ;  /* 0x0000020614587836 */ /* 0x000fe20000000000 */
[----:B------:R-:W-:Y:S01]  /*12ee0*/  R2UR UR23, R89 ;  /* 0x00000000591772ca */ /* 0x000fe200000e0000 */
[----:B------:R-:W-:Y:S01]  /*12ef0*/  IMAD.MOV.U32 R89, RZ, RZ, 0x40000040 ;  /* 0x40000040ff597424 */ /* 0x000fe200078e00ff */
[----:B------:R-:W-:Y:S02]  /*12f00*/  R2UR UR44, R8 ;  /* 0x00000000082c72ca */ /* 0x000fe400000e0000 */
[----:B------:R-:W-:-:S02]  /*12f10*/  R2UR UR45, R9 ;  /* 0x00000000092d72ca */ /* 0x000fc400000e0000 */
[C---:B------:R-:W-:Y:S02]  /*12f20*/  R2UR UR7, R93.reuse ;  /* 0x000000005d0772ca */ /* 0x040fe400000e0000 */
[----:B------:R-:W-:Y:S02]  /*12f30*/  R2UR UR26, R92 ;  /* 0x000000005c1a72ca */ /* 0x000fe400000e0000 */
[----:B------:R-:W-:Y:S02]  /*12f40*/  R2UR UR27, R93 ;  /* 0x000000005d1b72ca */ /* 0x000fe400000e0000 */
[----:B------:R-:W-:Y:S01]  /*12f50*/  MOV R224, UR47 ;  /* 0x0000002f00e07c02 */ /* 0x000fe20008000f00 */
[----:B------:R-:W-:Y:S01]  /*12f60*/  UMOV UR47, UR9 ;  /* 0x00000009002f7c82 */ /* 0x000fe20008000000 */
[----:B------:R-:W-:Y:S01]  /*12f70*/  MOV R225, UR46 ;  /* 0x0000002e00e17c02 */ /* 0x000fe20008000f00 */
[----:B------:R-:W-:Y:S01]  /*12f80*/  UMOV UR46, UR8 ;  /* 0x00000008002e7c82 */ /* 0x000fe20008000000 */
[----:B------:R-:W-:Y:S01]  /*12f90*/  MOV R227, UR6 ;  /* 0x0000000600e37c02 */ /* 0x000fe20008000f00 */
[----:B------:R-:W-:Y:S01]  /*12fa0*/  UMOV UR6, UR4 ;  /* 0x0000000400067c82 */ /* 0x000fe20008000000 */
[----:B------:R-:W-:-:S02]  /*12fb0*/  R2UR UR4, R10 ;  /* 0x000000000a0472ca */ /* 0x000fc400000e0000 */
[----:B------:R-:W-:Y:S01]  /*12fc0*/  MOV R226, UR7 ;  /* 0x0000000700e27c02 */ /* 0x000fe20008000f00 */
[----:B------:R-:W-:Y:S01]  /*12fd0*/  UMOV UR7, UR5 ;  /* 0x0000000500077c82 */ /* 0x000fe20008000000 */
[----:B------:R-:W-:Y:S02]  /*12fe0*/  R2UR UR5, R11 ;  /* 0x000000000b0572ca */ /* 0x000fe400000e0000 */
[----:B------:R-:W-:Y:S02]  /*12ff0*/  IADD3 R14, R20, 0x302, RZ ;  /* 0x00000302140e7810 */ /* 0x000fe40007ffe0ff */
[----:B------:R-:W-:Y:S02]  /*13000*/  R2UR UR55, R15 ;  /* 0x000000000f3772ca */ /* 0x000fe400000e0000 */
        /* <DEDUP_REMOVED lines=8> */
[----:B------:R-:W-:-:S02]  /*13090*/  R2UR UR8, R6 ;  /* 0x00000000060872ca */ /* 0x000fc400000e0000 */
[C---:B------:R-:W-:Y:S02]  /*130a0*/  R2UR UR9, R7.reuse ;  /* 0x00000000070972ca */ /* 0x040fe400000e0000 */
[----:B------:R-:W-:Y:S02]  /*130b0*/  R2UR UR12, R6 ;  /* 0x00000000060c72ca */ /* 0x000fe400000e0000 */
[----:B------:R-:W-:Y:S01]  /*130c0*/  R2UR UR13, R7 ;  /* 0x00000000070d72ca */ /* 0x000fe200000e0000 */
[----:B------:R-:W-:Y:S02]  /*130d0*/  WARPGROUP.DEPBAR.LE gsb0, 0x0 ;  /* 0x00008000000079c5 */ /* 0x000fe40000010000 */
[----:B------:R-:W-:Y:S01]  /*130e0*/  WARPGROUP.ARRIVE ;  /* 0x00000000000079c5 */ /* 0x000fe20000000000 */
[----:B------:R-:W-:Y:S02]  /*130f0*/  IADD3 R14, R20, 0x304, RZ ;  /* 0x00000304140e7810 */ /* 0x000fe40007ffe0ff */
[----:B------:R-:W-:-:S02]  /*13100*/  R2UR UR19, R15 ;  /* 0x000000000f1372ca */ /* 0x000fc400000e0000 */
[----:B------:R-:W-:Y:S01]  /*13110*/  R2UR UR18, R14 ;  /* 0x000000000e1272ca */ /* 0x000fe200000e0000 */
[----:B------:R-:W-:Y:S01]  /*13120*/  QGMMA.64x32x32.F32.E4M3.E4M3 R136, gdesc[UR32], RZ, !UPT, gsb0 ;  /* 0x00600000208879f3 */ /* 0x000fe2000c0008ff */
[----:B------:R-:W-:Y:S01]  /*13130*/  R2UR UR34, R88 ;  /* 0x00000000582272ca */ /* 0x000fe200000e0000 */
[----:B------:R-:W-:Y:S01]  /*13140*/  VIADD R14, R20, 0x106 ;  /* 0x00000106140e7836 */ /* 0x000fe20000000000 */
[----:B------:R-:W-:Y:S02]  /*13150*/  R2UR UR35, R89 ;  /* 0x00000000592372ca */ /* 0x000fe400000e0000 */
[C---:B------:R-:W-:Y:S02]  /*13160*/  R2UR UR16, R6.reuse ;  /* 0x00000000061072ca */ /* 0x040fe400000e0000 */
[----:B------:R-:W-:Y:S02]  /*13170*/  R2UR UR17, R7 ;  /* 0x00000000071172ca */ /* 0x000fe400000e0000 */
[----:B------:R-:W-:-:S02]  /*13180*/  R2UR UR20, R6 ;  /* 0x00000000061472ca */ /* 0x000fc400000e0000 */
[----:B------:R-:W-:Y:S02]  /*13190*/  R2UR UR21, R7 ;  /* 0x00000000071572ca */ /* 0x000fe400000e0000 */
[----:B------:R-:W-:Y:S02]  /*131a0*/  R2UR UR24, R4 ;  /* 0x00000000041872ca */ /* 0x000fe400000e0000 */
[----:B------:R-:W-:Y:S02]  /*131b0*/  R2UR UR25, R5 ;  /* 0x00000000051972ca */ /* 0x000fe400000e0000 */
[----:B------:R-:W-:Y:S01]  /*131c0*/  R2UR UR30, R14 ;  /* 0x000000000e1e72ca */ /* 0x000fe200000e0000 */
[----:B------:R-:W-:Y:S01]  /*131d0*/  VIADD R14, R20, 0x306 ;  /* 0x00000306140e7836 */ /* 0x000fe20000000000 */
[----:B------:R-:W-:Y:S01]  /*131e0*/  R2UR UR31, R15 ;  /* 0x000000000f1f72ca */ /* 0x000fe200000e0000 */
[----:B------:R-:W-:Y:S01]  /*131f0*/  IMAD.MOV.U32 R15, RZ, RZ, 0x40000040 ;  /* 0x40000040ff0f7424 */ /* 0x000fe200078e00ff */
[----:B------:R-:W-:-:S02]  /*13200*/  R2UR UR28, R4 ;  /* 0x00000000041c72ca */ /* 0x000fc400000e0000 */
[C---:B------:R-:W-:Y:S02]  /*13210*/  R2UR UR29, R5.reuse ;  /* 0x00000000051d72ca */ /* 0x040fe400000e0000 */
[----:B------:R-:W-:Y:S02]  /*13220*/  R2UR UR32, R4 ;  /* 0x00000000042072ca */ /* 0x000fe400000e0000 */
[----:B------:R-:W-:Y:S02]  /*13230*/  R2UR UR33, R5 ;  /* 0x00000000052172ca */ /* 0x000fe400000e0000 */
[----:B------:R-:W-:Y:S02]  /*13240*/  IADD3 R20, R20, 0x406, RZ ;  /* 0x0000040614147810 */ /* 0x000fe40007ffe0ff */
        /* <DEDUP_REMOVED lines=78> */
.L_x_3162:
[----:B------:R-:W-:Y:S01]  /*13730*/  SHF.L.U32 R14, R223, 0x1f, RZ ;  /* 0x0000001fdf0e7819 */ /* 0x000fe200000006ff */
[----:B------:R-:W-:-:S04]  /*13740*/  IMAD R15, R220, 0x8, R18 ;  /* 0x00000008dc0f7824 */ /* 0x000fc800078e0212 */
[----:B------:R0:W1:Y:S01]  /*13750*/  SYNCS.PHASECHK.TRANS64.TRYWAIT P2, [R15+URZ+0x22850], R14 ;  /* 0x0228500e0f0075a7 */ /* 0x000062000804017f */
[----:B------:R-:W-:Y:S05]  /*13760*/  @!P1 BRA `(.L_x_3163) ;  /* 0x0000000000049947 */ /* 0x000fea0003800000 */
[----:B------:R-:W-:Y:S01]  /*13770*/  BPT.TRAP 0x1 ;  /* 0x000000040000795c */ /* 0x000fe20000300000 */
.L_x_3163:
[----:B-1----:R-:W-:Y:S05]  /*13780*/  @P2 BRA `(.L_x_3161) ;  /* 0x0000000000082947 */ /* 0x002fea0003800000 */
[----:B------:R-:W1:Y:S02]  /*13790*/  SYNCS.PHASECHK.TRANS64.TRYWAIT P2, [R15+URZ+0x22850], R14 ;  /* 0x0228500e0f0075a7 */ /* 0x000e64000804017f */
[----:B-1----:R-:W-:Y:S05]  /*137a0*/  @!P2 BRA `(.L_x_3164) ;  /* 0x000001340010a947 */ /* 0x002fea0003800000 */
.L_x_3161:
[----:B01----:R-:W-:Y:S01]  /*137b0*/  VIADD R14, R18, 0x400 ;  /* 0x00000400120e7836 */ /* 0x003fe20000000000 */
[----:B------:R-:W-:Y:S01]  /*137c0*/  MOV R15, 0xc0000010 ;  /* 0xc0000010000f7802 */ /* 0x000fe20000000f00 */
[----:B------:R-:W-:Y:S05]  /*137d0*/  WARPSYNC.ALL ;  /* 0x0000000000007948 */ /* 0x000fea0003800000 */
[----:B------:R-:W-:Y:S01]  /*137e0*/  SHF.R.U32.HI R14, RZ, 0x4, R14 ;  /* 0x00000004ff0e7819 */ /* 0x000fe2000001160e */
[----:B------:R-:W-:Y:S01]  /*137f0*/  WARPGROUP.ARRIVE ;  /* 0x00000000000079c5 */ /* 0x000fe20000000000 */
[----:B------:R-:W-:Y:S01]  /*13800*/  R2UR UR7, R15 ;  /* 0x000000000f0772ca */ /* 0x000fe200000e0000 */
[----:B------:R-:W-:Y:S01]  /*13810*/  IMAD.MOV.U32 R21, RZ, RZ, -0x3ffffff0 ;  /* 0xc0000010ff157424 */ /* 0x000fe200078e00ff */
[----:B------:R-:W-:Y:S01]  /*13820*/  LOP3.LUT R14, R14, 0x3fff, RZ, 0xc0, !PT ;  /* 0x00003fff0e0e7812 */ /* 0x000fe200078ec0ff */
[----:B------:R-:W-:-:S02]  /*13830*/  IMAD.MOV.U32 R15, RZ, RZ, -0x3ffffff0 ;  /* 0xc0000010ff0f7424 */ /* 0x000fc400078e00ff */
[----:B------:R-:W0:Y:S01]  /*13840*/  S2R R223, SR_TID.X ;  /* 0x0000000000df7919 */ /* 0x000e220000002100 */
[----:B------:R-:W-:-:S05]  /*13850*/  LOP3.LUT R14, R14, 0x10000, RZ, 0xfc, !PT ;  /* 0x000100000e0e7812 */ /* 0x000fca00078efcff */
[----:B------:R-:W-:-:S04]  /*13860*/  IMAD R14, R220, 0x500, R14 ;  /* 0x00000500dc0e7824 */ /* 0x000fc800078e020e */
[C---:B------:R-:W-:Y:S01]  /*13870*/  VIADD R20, R14.reuse, 0x100 ;  /* 0x000001000e147836 */ /* 0x040fe20000000000 */
[----:B------:R-:W-:-:S13]  /*13880*/  R2UR UR6, R14 ;  /* 0x000000000e0672ca */ /* 0x000fda00000e0000 */
        /* <DEDUP_REMOVED lines=9> */
[----:B------:R-:W-:Y:S01]  /*13920*/  R2UR UR6, R20 ;  /* 0x00000000140672ca */ /* 0x000fe200000e0000 */
[C---:B------:R-:W-:Y:S01]  /*13930*/  VIADD R20, R14.reuse, 0x300 ;  /* 0x000003000e147836 */ /* 0x040fe20000000000 */
[----:B------:R-:W-:Y:S01]  /*13940*/  R2UR UR7, R21 ;  /* 0x00000000150772ca */ /* 0x000fe200000e0000 */
[----:B------:R-:W-:Y:S01]  /*13950*/  VIADD R14, R14, 0x400 ;  /* 0x000004000e0e7836 */ /* 0x000fe20000000000 */
[----:B------:R-:W-:Y:S01]  /*13960*/  MOV R21, 0xc0000010 ;  /* 0xc000001000157802 */ /* 0x000fe20000000f00 */
[----:B------:R-:W-:Y:S02]  /*13970*/  WARPGROUP.DEPBAR.LE gsb0, 0x0 ;  /* 0x00008000000079c5 */ /* 0x000fe40000010000 */
[----:B------:R-:W-:-:S08]  /*13980*/  WARPGROUP.ARRIVE ;  /* 0x00000000000079c5 */ /* 0x000fd00000000000 */
        /* <DEDUP_REMOVED lines=16> */
.L_x_3165:
[----:B------:R-:W1:Y:S01]  /*13a90*/  @P0 LDC R15, c[0x0][0x44c] ;  /* 0x00011300ff0f0b82 */ /* 0x000e620000000800 */
[----:B0-----:R-:W-:Y:S02]  /*13aa0*/  IMAD.IADD R14, R208, 0x1, R200 ;  /* 0x00000001d00e7824 */ /* 0x001fe400078e02c8 */
[C---:B------:R-:W-:Y:S01]  /*13ab0*/  FMUL.FTZ R21, R2.reuse, R154 ;  /* 0x0000009a02157220 */ /* 0x040fe20000410000 */
[C---:B------:R-:W-:Y:S01]  /*13ac0*/  FMUL.FTZ R154, R2.reuse, R157 ;  /* 0x0000009d029a7220 */ /* 0x040fe20000410000 */
[C---:B------:R-:W-:Y:S01]  /*13ad0*/  FMUL.FTZ R157, R2.reuse, R160 ;  /* 0x000000a0029d7220 */ /* 0x040fe20000410000 */
[C---:B------:R-:W-:Y:S01]  /*13ae0*/  FMUL.FTZ R160, R2.reuse, R163 ;  /* 0x000000a302a07220 */ /* 0x040fe20000410000 */
[C---:B------:R-:W-:Y:S01]  /*13af0*/  FMUL.FTZ R163, R2.reuse, R166 ;  /* 0x000000a602a37220 */ /* 0x040fe20000410000 */
[----:B------:R-:W-:Y:S01]  /*13b00*/  IMAD.MOV.U32 R166, RZ, RZ, -0xa0 ;  /* 0xffffff60ffa67424 */ /* 0x000fe200078e00ff */
[----:B------:R-:W0:Y:S01]  /*13b10*/  @P0 LDC R20, c[0x0][0x450] ;  /* 0x00011400ff140b82 */ /* 0x000e220000000800 */
[----:B------:R-:W-:Y:S01]  /*13b20*/  MUFU.TANH R154, R154 ;  /* 0x0000009a009a7308 */ /* 0x000fe20000002400 */
[----:B------:R-:W-:Y:S01]  /*13b30*/  FMUL.FTZ R136, R2, R136 ;  /* 0x0000008802887220 */ /* 0x000fe20000410000 */
[----:B------:R-:W-:-:S02]  /*13b40*/  IMAD R166, R219, R166, 0x1 ;  /* 0x00000001dba67424 */ /* 0x000fc400078e02a6 */
[C---:B------:R-:W-:Y:S01]  /*13b50*/  FMUL.FTZ R137, R2.reuse, R137 ;  /* 0x0000008902897220 */ /* 0x040fe20000410000 */
[C---:B------:R-:W-:Y:S01]  /*13b60*/  FMUL.FTZ R140, R2.reuse, R140 ;  /* 0x0000008c028c7220 */ /* 0x040fe20000410000 */
[C---:B------:R-:W-:Y:S01]  /*13b70*/  FMUL.FTZ R141, R2.reuse, R141 ;  /* 0x0000008d028d7220 */ /* 0x040fe20000410000 */
[----:B------:R-:W-:Y:S02]  /*13b80*/  IMAD R166, R207, -0x2, R166 ;  /* 0xfffffffecfa67824 */ /* 0x000fe400078e02a6 */
[C---:B------:R-:W-:Y:S01]  /*13b90*/  FMUL.FTZ R144, R2.reuse, R144 ;  /* 0x0000009002907220 */ /* 0x040fe20000410000 */
[----:B------:R-:W-:Y:S01]  /*13ba0*/  MUFU.TANH R157, R157 ;  /* 0x0000009d009d7308 */ /* 0x000fe20000002400 */
[C---:B------:R-:W-:Y:S01]  /*13bb0*/  FMUL.FTZ R145, R2.reuse, R145 ;  /* 0x0000009102917220 */ /* 0x040fe20000410000 */
[C---:B------:R-:W-:Y:S01]  /*13bc0*/  FMUL.FTZ R148, R2.reuse, R148 ;  /* 0x0000009402947220 */ /* 0x040fe20000410000 */
[C---:B------:R-:W-:Y:S01]  /*13bd0*/  FMUL.FTZ R149, R2.reuse, R149 ;  /* 0x0000009502957220 */ /* 0x040fe20000410000 */
[C---:B------:R-:W-:Y:S01]  /*13be0*/  FMUL.FTZ R120, R2.reuse, R120 ;  /* 0x0000007802787220 */ /* 0x040fe20000410000 */
[C---:B------:R-:W-:Y:S01]  /*13bf0*/  FMUL.FTZ R121, R2.reuse, R121 ;  /* 0x0000007902797220 */ /* 0x040fe20000410000 */
[----:B------:R-:W-:Y:S01]  /*13c00*/  FMUL.FTZ R124, R2, R124 ;  /* 0x0000007c027c7220 */ /* 0x000fe20000410000 */
[----:B-1----:R-:W-:Y:S01]  /*13c10*/  @P0 IMAD.HI.U32 R15, R14, R15, RZ ;  /* 0x0000000f0e0f0227 */ /* 0x002fe200078e00ff */
[----:B------:R-:W-:Y:S03]  /*13c20*/  MUFU.TANH R136, R136 ;  /* 0x0000008800887308 */ /* 0x000fe60000002400 */
[C---:B------:R-:W-:Y:S01]  /*13c30*/  FMUL.FTZ R125, R2.reuse, R125 ;  /* 0x0000007d027d7220 */ /* 0x040fe20000410000 */
[C---:B------:R-:W-:Y:S01]  /*13c40*/  FMUL.FTZ R128, R2.reuse, R128 ;  /* 0x0000008002807220 */ /* 0x040fe20000410000 */
[C---:B------:R-:W-:Y:S01]  /*13c50*/  FMUL.FTZ R129, R2.reuse, R129 ;  /* 0x0000008102817220 */ /* 0x040fe20000410000 */
[C---:B------:R-:W-:Y:S01]  /*13c60*/  FMUL.FTZ R132, R2.reuse, R132 ;  /* 0x0000008402847220 */ /* 0x040fe20000410000 */
[C---:B------:R-:W-:Y:S01]  /*13c70*/  FMUL.FTZ R133, R2.reuse, R133 ;  /* 0x0000008502857220 */ /* 0x040fe20000410000 */
[C---:B------:R-:W-:Y:S01]  /*13c80*/  FMUL.FTZ R104, R2.reuse, R104 ;  /* 0x0000006802687220 */ /* 0x040fe20000410000 */
[----:B0-----:R-:W-:Y:S01]  /*13c90*/  @P0 SHF.R.U32.HI R14, RZ, R20, R15 ;  /* 0x00000014ff0e0219 */ /* 0x001fe2000001160f */
        /* <DEDUP_REMOVED lines=11> */
[----:B------:R-:W1:Y:S01]  /*13d50*/  MUFU.TANH R15, R15 ;  /* 0x0000000f000f7308 */ /* 0x000e620000002400 */
[----:B------:R-:W-:Y:S01]  /*13d60*/  IADD3 R165, -R191, R166, R189 ;  /* 0x000000a6bfa57210 */ /* 0x000fe20007ffe1bd */
        /* <DEDUP_REMOVED lines=13> */
[----:B------:R-:W-:Y:S01]  /*13e40*/  FMUL.FTZ R166, R2, R150 ;  /* 0x0000009602a67220 */ /* 0x000fe20000410000 */
[----:B------:R-:W3:Y:S01]  /*13e50*/  MUFU.TANH R153, R153 ;  /* 0x0000009900997308 */ /* 0x000ee20000002400 */
[----:B0-----:R-:W-:-:S02]  /*13e60*/  IMAD.IADD R93, R165, 0x1, R168 ;  /* 0x00000001a55d7824 */ /* 0x001fc400078e02a8 */
[C---:B------:R-:W-:Y:S01]  /*13e70*/  FMUL.FTZ R96, R2.reuse, R96 ;  /* 0x0000006002607220 */ /* 0x040fe20000410000 */
[----:B------:R-:W0:Y:S01]  /*13e80*/  SHFL.IDX PT, R14, R14, 0x1, 0x1c1f ;  /* 0x003c1f000e0e7f89 */ /* 0x000e2200000e0000 */
[C---:B------:R-:W-:Y:S01]  /*13e90*/  FMUL.FTZ R142, R2.reuse, R142 ;  /* 0x0000008e028e7220 */ /* 0x040fe20000410000 */
[C---:B------:R-:W-:Y:S01]  /*13ea0*/  FMUL.FTZ R147, R2.reuse, R147 ;  /* 0x0000009302937220 */ /* 0x040fe20000410000 */
[C---:B------:R-:W-:Y:S01]  /*13eb0*/  ISETP.GT.AND P4, PT, R93.reuse, RZ, PT ;  /* 0x000000ff5d00720c */ /* 0x040fe20003f84270 */
[C---:B------:R-:W-:Y:S01]  /*13ec0*/  FMUL.FTZ R122, R2.reuse, R122 ;  /* 0x0000007a027a7220 */ /* 0x040fe20000410000 */
[----:B------:R-:W4:Y:S01]  /*13ed0*/  MUFU.TANH R158, R158 ;  /* 0x0000009e009e7308 */ /* 0x000f220000002400 */
[C---:B------:R-:W-:Y:S01]  /*13ee0*/  ISETP.GT.AND P5, PT, R93.reuse, 0x1, PT ;  /* 0x000000015d00780c */ /* 0x040fe20003fa4270 */
[C---:B------:R-:W-:Y:S01]  /*13ef0*/  FMUL.FTZ R127, R2.reuse, R127 ;  /* 0x0000007f027f7220 */ /* 0x040fe20000410000 */
[C---:B------:R-:W-:Y:S01]  /*13f00*/  ISETP.GT.AND P2, PT, R93.reuse, 0x8, PT ;  /* 0x000000085d00780c */ /* 0x040fe20003f44270 */
[C---:B------:R-:W-:Y:S01]  /*13f10*/  FMUL.FTZ R138, R2.reuse, R138 ;  /* 0x0000008a028a7220 */ /* 0x040fe20000410000 */
[----:B------:R-:W-:Y:S01]  /*13f20*/  ISETP.GT.AND P3, PT, R93, 0x9, PT ;  /* 0x000000095d00780c */ /* 0x000fe20003f64270 */
[----:B------:R-:W-:Y:S01]  /*13f30*/  FMUL.FTZ R134, R2, R134 ;  /* 0x0000008602867220 */ /* 0x000fe20000410000 */
[----:B-1----:R-:W-:Y:S01]  /*13f40*/  FSEL R15, R15, -INF , P4 ;  /* 0xff8000000f0f7808 */ /* 0x002fe20002000000 */
[----:B------:R-:W1:Y:S01]  /*13f50*/  MUFU.TANH R161, R161 ;  /* 0x000000a100a17308 */ /* 0x000e620000002400 */
[----:B--2---:R-:W-:Y:S01]  /*13f60*/  FSEL R20, R20, -INF , P5 ;  /* 0xff80000014147808 */ /* 0x004fe20002800000 */
[C---:B------:R-:W-:Y:S01]  /*13f70*/  FMUL.FTZ R107, R2.reuse, R107 ;  /* 0x0000006b026b7220 */ /* 0x040fe20000410000 */
[----:B---3--:R-:W-:Y:S01]  /*13f80*/  FSEL R153, R153, -INF , P2 ;  /* 0xff80000099997808 */ /* 0x008fe20001000000 */
[----:B------:R-:W-:Y:S01]  /*13f90*/  FMUL.FTZ R139, R2, R139 ;  /* 0x0000008b028b7220 */ /* 0x000fe20000410000 */
[----:B------:R-:W-:Y:S01]  /*13fa0*/  FSEL R154, R154, -INF , P3 ;  /* 0xff8000009a9a7808 */ /* 0x000fe20001800000 */
[C---:B------:R-:W-:Y:S01]  /*13fb0*/  FMUL.FTZ R143, R2.reuse, R143 ;  /* 0x0000008f028f7220 */ /* 0x040fe20000410000 */
[C---:B------:R-:W-:Y:S01]  /*13fc0*/  ISETP.GT.AND P4, PT, R93.reuse, 0x10, PT ;  /* 0x000000105d00780c */ /* 0x040fe20003f84270 */
[----:B------:R-:W2:Y:S01]  /*13fd0*/  MUFU.TANH R162, R162 ;  /* 0x000000a200a27308 */ /* 0x000ea20000002400 */
[C---:B------:R-:W-:Y:S01]  /*13fe0*/  ISETP.GT.AND P5, PT, R93.reuse, 0x11, PT ;  /* 0x000000115d00780c */ /* 0x040fe20003fa4270 */
[C---:B------:R-:W-:Y:S01]  /*13ff0*/  FMUL.FTZ R123, R2.reuse, R123 ;  /* 0x0000007b027b7220 */ /* 0x040fe20000410000 */
[C---:B------:R-:W-:Y:S01]  /*14000*/  ISETP.GT.AND P2, PT, R93.reuse, 0x18, PT ;  /* 0x000000185d00780c */ /* 0x040fe20003f44270 */
[C---:B------:R-:W-:Y:S01]  /*14010*/  FMUL.FTZ R130, R2.reuse, R130 ;  /* 0x0000008202827220 */ /* 0x040fe20000410000 */
[----:B------:R-:W-:Y:S01]  /*14020*/  ISETP.GT.AND P3, PT, R93, 0x19, PT ;  /* 0x000000195d00780c */ /* 0x000fe20003f64270 */
[----:B------:R-:W-:Y:S01]  /*14030*/  FMUL.FTZ R135, R2, R135 ;  /* 0x0000008702877220 */ /* 0x000fe20000410000 */
[----:B------:R-:W-:Y:S01]  /*14040*/  FSEL R157, R157, -INF , P4 ;  /* 0xff8000009d9d7808 */ /* 0x000fe20002000000 */
[----:B------:R-:W3:Y:S01]  /*14050*/  MUFU.TANH R137, R137 ;  /* 0x0000008900897308 */ /* 0x000ee20000002400 */
[----:B----4-:R-:W-:Y:S01]  /*14060*/  FSEL R158, R158, -INF , P5 ;  /* 0xff8000009e9e7808 */ /* 0x010fe20002800000 */
[C---:B------:R-:W-:Y:S01]  /*14070*/  FMUL.FTZ R110, R2.reuse, R110 ;  /* 0x0000006e026e7220 */ /* 0x040fe20000410000 */
[----:B-1----:R-:W-:Y:S01]  /*14080*/  FSEL R161, R161, -INF , P2 ;  /* 0xff800000a1a17808 */ /* 0x002fe20001000000 */
[C---:B------:R-:W-:Y:S01]  /*14090*/  FMUL.FTZ R90, R2.reuse, R90 ;  /* 0x0000005a025a7220 */ /* 0x040fe20000410000 */
[C---:B------:R-:W-:Y:S01]  /*140a0*/  ISETP.GT.AND P4, PT, R93.reuse, 0x20, PT ;  /* 0x000000205d00780c */ /* 0x040fe20003f84270 */
[----:B------:R-:W-:Y:S01]  /*140b0*/  FMUL.FTZ R146, R2, R146 ;  /* 0x0000009202927220 */ /* 0x000fe20000410000 */
[C---:B------:R-:W-:Y:S01]  /*140c0*/  ISETP.GT.AND P5, PT, R93.reuse, 0x21, PT ;  /* 0x000000215d00780c */ /* 0x040fe20003fa4270 */
[----:B------:R-:W1:Y:S01]  /*140d0*/  MUFU.TANH R140, R140 ;  /* 0x0000008c008c7308 */ /* 0x000e620000002400 */
[----:B--2---:R-:W-:Y:S01]  /*140e0*/  FSEL R162, R162, -INF , P3 ;  /* 0xff800000a2a27808 */ /* 0x004fe20001800000 */
[C---:B------:R-:W-:Y:S01]  /*140f0*/  FMUL.FTZ R126, R2.reuse, R126 ;  /* 0x0000007e027e7220 */ /* 0x040fe20000410000 */
[C---:B------:R-:W-:Y:S01]  /*14100*/  ISETP.GT.AND P2, PT, R93.reuse, 0x28, PT ;  /* 0x000000285d00780c */ /* 0x040fe20003f44270 */
[C---:B------:R-:W-:Y:S01]  /*14110*/  FMUL.FTZ R131, R2.reuse, R131 ;  /* 0x0000008302837220 */ /* 0x040fe20000410000 */
[----:B------:R-:W-:Y:S01]  /*14120*/  ISETP.GT.AND P3, PT, R93, 0x29, PT ;  /* 0x000000295d00780c */ /* 0x000fe20003f64270 */
[----:B------:R-:W-:Y:S01]  /*14130*/  FMUL.FTZ R106, R2, R106 ;  /* 0x0000006a026a7220 */ /* 0x000fe20000410000 */
[----:B------:R-:W-:Y:S01]  /*14140*/  FSEL R136, R136, -INF , P4 ;  /* 0xff80000088887808 */ /* 0x000fe20002000000 */
[----:B------:R-:W2:Y:S01]  /*14150*/  MUFU.TANH R141, R141 ;  /* 0x0000008d008d7308 */ /* 0x000ea20000002400 */
[----:B---3--:R-:W-:Y:S01]  /*14160*/  FSEL R137, R137, -INF , P5 ;  /* 0xff80000089897808 */ /* 0x008fe20002800000 */
[C---:B------:R-:W-:Y:S01]  /*14170*/  FMUL.FTZ R111, R2.reuse, R111 ;  /* 0x0000006f026f7220 */ /* 0x040fe20000410000 */
[C---:B------:R-:W-:Y:S01]  /*14180*/  ISETP.GT.AND P4, PT, R93.reuse, 0x30, PT ;  /* 0x000000305d00780c */ /* 0x040fe20003f84270 */
[C---:B------:R-:W-:Y:S01]  /*14190*/  FMUL.FTZ R94, R2.reuse, R94 ;  /* 0x0000005e025e7220 */ /* 0x040fe20000410000 */
[----:B------:R-:W-:Y:S01]  /*141a0*/  ISETP.GT.AND P5, PT, R93, 0x31, PT ;  /* 0x000000315d00780c */ /* 0x000fe20003fa4270 */
[----:B------:R-:W-:Y:S01]  /*141b0*/  FMUL.FTZ R95, R2, R95 ;  /* 0x0000005f025f7220 */ /* 0x000fe20000410000 */
[----:B0-----:R-:W-:Y:S01]  /*141c0*/  IADD3 R165, R165, R14, RZ ;  /* 0x0000000ea5a57210 */ /* 0x001fe20007ffe0ff */
[----:B------:R-:W0:Y:S01]  /*141d0*/  MUFU.TANH R144, R144 ;  /* 0x0000009000907308 */ /* 0x000e220000002400 */
[----:B-1----:R-:W-:Y:S01]  /*141e0*/  FSEL R140, R140, -INF , P2 ;  /* 0xff8000008c8c7808 */ /* 0x002fe20001000000 */
[C---:B------:R-:W-:Y:S01]  /*141f0*/  FMUL.FTZ R98, R2.reuse, R98 ;  /* 0x0000006202627220 */ /* 0x040fe20000410000 */
[----:B------:R-:W-:Y:S01]  /*14200*/  ISETP.GT.AND P2, PT, R93, 0x38, PT ;  /* 0x000000385d00780c */ /* 0x000fe20003f44270 */
[C---:B------:R-:W-:Y:S01]  /*14210*/  FMUL.FTZ R99, R2.reuse, R99 ;  /* 0x0000006302637220 */ /* 0x040fe20000410000 */
[C---:B------:R-:W-:Y:S01]  /*14220*/  FMUL.FTZ R102, R2.reuse, R102 ;  /* 0x0000006602667220 */ /* 0x040fe20000410000 */
[----:B------:R-:W-:Y:S01]  /*14230*/  FMUL.FTZ R103, R2, R103 ;  /* 0x0000006702677220 */ /* 0x000fe20000410000 */
[----:B------:R-:W1:Y:S01]  /*14240*/  S2R R223, SR_CgaCtaId ;  /* 0x0000000000df7919 */ /* 0x000e620000008800 */
[----:B------:R-:W3:Y:S01]  /*14250*/  MUFU.TANH R145, R145 ;  /* 0x0000009100917308 */ /* 0x000ee20000002400 */
[----:B--2---:R-:W-:-:S02]  /*14260*/  FSEL R141, R141, -INF , P3 ;  /* 0xff8000008d8d7808 */ /* 0x004fc40001800000 */
[----:B------:R-:W-:-:S05]  /*14270*/  ISETP.GT.AND P3, PT, R93, 0x39, PT ;  /* 0x000000395d00780c */ /* 0x000fca0003f64270 */
[----:B------:R-:W2:Y:S01]  /*14280*/  MUFU.TANH R148, R148 ;  /* 0x0000009400947308 */ /* 0x000ea20000002400 */
[----:B0-----:R-:W-:Y:S02]  /*14290*/  FSEL R144, R144, -INF , P4 ;  /* 0xff80000090907808 */ /* 0x001fe40002000000 */
[----:B------:R-:W-:-:S05]  /*142a0*/  ISETP.GT.AND P4, PT, R93, 0x40, PT ;  /* 0x000000405d00780c */ /* 0x000fca0003f84270 */
[----:B------:R-:W0:Y:S01]  /*142b0*/  MUFU.TANH R149, R149 ;  /* 0x0000009500957308 */ /* 0x000e220000002400 */
[----:B---3--:R-:W-:Y:S02]  /*142c0*/  FSEL R145, R145, -INF , P5 ;  /* 0xff80000091917808 */ /* 0x008fe40002800000 */
[----:B------:R-:W-:-:S05]  /*142d0*/  ISETP.GT.AND P5, PT, R93, 0x41, PT ;  /* 0x000000415d00780c */ /* 0x000fca0003fa4270 */
[----:B------:R-:W3:Y:S01]  /*142e0*/  MUFU.TANH R120, R120 ;  /* 0x0000007800787308 */ /* 0x000ee20000002400 */
[----:B--2---:R-:W-:Y:S02]  /*142f0*/  FSEL R148, R148, -INF , P2 ;  /* 0xff80000094947808 */ /* 0x004fe40001000000 */
        /* <DEDUP_REMOVED lines=55> */
[----:B------:R2:W4:Y:S01]  /*14670*/  MUFU.TANH R150, R167 ;  /* 0x000000a700967308 */ /* 0x0005220000002400 */
[----:B0-----:R-:W-:Y:S02]  /*14680*/  FSEL R89, R89, -INF , P5 ;  /* 0xff80000059597808 */ /* 0x001fe40002800000 */
[----:B------:R-:W-:-:S05]  /*14690*/  ISETP.GT.AND P5, PT, R93, 0x91, PT ;  /* 0x000000915d00780c */ /* 0x000fca0003fa4270 */
[----:B------:R-:W0:Y:S01]  /*146a0*/  MUFU.TANH R96, R96 ;  /* 0x0000006000607308 */ /* 0x000e220000002400 */
[----:B--2---:R-:W-:Y:S02]  /*146b0*/  FMNMX.FTZ R167, R15, R218, !PT ;  /* 0x000000da0fa77209 */ /* 0x004fe40007810000 */
[----:B---3--:R-:W-:Y:S02]  /*146c0*/  FSEL R92, R92, -INF , P2 ;  /* 0xff8000005c5c7808 */ /* 0x008fe40001000000 */
[----:B------:R-:W-:Y:S01]  /*146d0*/  FMNMX.FTZ R168, R20, R167, !PT ;  /* 0x000000a714a87209 */ /* 0x000fe20007810000 */
[----:B------:R-:W-:Y:S01]  /*146e0*/  FMUL.FTZ R167, R2, R100 ;  /* 0x0000006402a77220 */ /* 0x000fe20000410000 */
[C---:B------:R-:W-:Y:S01]  /*146f0*/  ISETP.GT.AND P2, PT, R93.reuse, 0x98, PT ;  /* 0x000000985d00780c */ /* 0x040fe20003f44270 */
[----:B------:R-:W-:Y:S01]  /*14700*/  MUFU.TANH R155, R155 ;  /* 0x0000009b009b7308 */ /* 0x000fe20000002400 */
[----:B----4-:R-:W-:Y:S02]  /*14710*/  FSEL R150, R150, -INF , P3 ;  /* 0xff80000096967808 */ /* 0x010fe40001800000 */
[----:B------:R-:W-:Y:S01]  /*14720*/  ISETP.GT.AND P3, PT, R93, 0x99, PT ;  /* 0x000000995d00780c */ /* 0x000fe20003f64270 */
[----:B------:R-:W-:Y:S01]  /*14730*/  FMUL.FTZ R93, R2, R151 ;  /* 0x00000097025d7220 */ /* 0x000fe20000410000 */
[----:B------:R-:W-:-:S03]  /*14740*/  FMNMX.FTZ R151, R153, R168, !PT ;  /* 0x000000a899977209 */ /* 0x000fc60007810000 */
[----:B------:R-:W2:Y:S01]  /*14750*/  MUFU.TANH R167, R167 ;  /* 0x000000a700a77308 */ /* 0x000ea20000002400 */
[----:B------:R-:W-:Y:S02]  /*14760*/  FMNMX.FTZ R168, R154, R151, !PT ;  /* 0x000000979aa87209 */ /* 0x000fe40007810000 */
[----:B0-----:R-:W-:Y:S02]  /*14770*/  FSEL R96, R96, -INF , P4 ;  /* 0xff80000060607808 */ /* 0x001fe40002000000 */
[----:B------:R-:W-:Y:S02]  /*14780*/  FMNMX.FTZ R151, R157, R168, !PT ;  /* 0x000000a89d977209 */ /* 0x000fe40007810000 */
[----:B------:R-:W-:Y:S01]  /*14790*/  ISETP.GT.AND P4, PT, R165, 0x9, PT ;  /* 0x00000009a500780c */ /* 0x000fe20003f84270 */
[----:B------:R-:W-:Y:S01]  /*147a0*/  MUFU.TANH R163, R163 ;  /* 0x000000a300a37308 */ /* 0x000fe20000002400 */
[----:B------:R-:W-:-:S04]  /*147b0*/  FMNMX.FTZ R168, R158, R151, !PT ;  /* 0x000000979ea87209 */ /* 0x000fc80007810000 */
[----:B------:R-:W-:-:S03]  /*147c0*/  FMNMX.FTZ R151, R161, R168, !PT ;  /* 0x000000a8a1977209 */ /* 0x000fc60007810000 */
        /* <DEDUP_REMOVED lines=32> */
[----:B------:R-:W-:Y:S01]  /*149d0*/  FMNMX.FTZ R168, R112, R151, !PT ;  /* 0x0000009770a87209 */ /* 0x000fe20007810000 */
[----:B------:R-:W-:Y:S02]  /*149e0*/  FMUL.FTZ R151, R2, R97 ;  /* 0x0000006102977220 */ /* 0x000fe40000410000 */
[----:B------:R-:W-:Y:S01]  /*149f0*/  MUFU.TANH R139, R139 ;  /* 0x0000008b008b7308 */ /* 0x000fe20000002400 */
[----:B------:R-:W-:-:S04]  /*14a00*/  FMNMX.FTZ R97, R113, R168, !PT ;  /* 0x000000a871617209 */ /* 0x000fc80007810000 */
[----:B------:R-:W-:-:S03]  /*14a10*/  FMNMX.FTZ R168, R116, R97, !PT ;  /* 0x0000006174a87209 */ /* 0x000fc60007810000 */
[----:B------:R-:W0:Y:S01]  /*14a20*/  MUFU.TANH R151, R151 ;  /* 0x0000009700977308 */ /* 0x000e220000002400 */
[----:B------:R-:W-:Y:S01]  /*14a30*/  FMNMX.FTZ R97, R117, R168, !PT ;  /* 0x000000a875617209 */ /* 0x000fe20007810000 */
[----:B------:R-:W-:-:S03]  /*14a40*/  FMUL.FTZ R168, R2, R101 ;  /* 0x0000006502a87220 */ /* 0x000fc60000410000 */
[----:B------:R-:W-:-:S03]  /*14a50*/  FMNMX.FTZ R100, R88, R97, !PT ;  /* 0x0000006158647209 */ /* 0x000fc60007810000 */
[----:B------:R-:W3:Y:S01]  /*14a60*/  MUFU.TANH R168, R168 ;  /* 0x000000a800a87308 */ /* 0x000ee20000002400 */
[----:B------:R-:W-:-:S04]  /*14a70*/  FMNMX.FTZ R97, R89, R100, !PT ;  /* 0x0000006459617209 */ /* 0x000fc80007810000 */
[----:B------:R-:W-:Y:S01]  /*14a80*/  FMNMX.FTZ R101, R92, R97, !PT ;  /* 0x000000615c657209 */ /* 0x000fe20007810000 */
[----:B------:R-:W-:Y:S01]  /*14a90*/  FMUL.FTZ R97, R2, R114 ;  /* 0x0000007202617220 */ /* 0x000fe20000410000 */
[----:B--2---:R-:W-:Y:S01]  /*14aa0*/  FSEL R114, R167, -INF , P2 ;  /* 0xff800000a7727808 */ /* 0x004fe20001000000 */
[----:B------:R-:W2:Y:S01]  /*14ab0*/  MUFU.TANH R156, R156 ;  /* 0x0000009c009c7308 */ /* 0x000ea20000002400 */
[----:B------:R-:W-:Y:S02]  /*14ac0*/  FMNMX.FTZ R101, R150, R101, !PT ;  /* 0x0000006596657209 */ /* 0x000fe40007810000 */
[----:B0-----:R-:W-:Y:S02]  /*14ad0*/  FSEL R100, R151, -INF , P5 ;  /* 0xff80000097647808 */ /* 0x001fe40002800000 */
[----:B------:R-:W-:Y:S01]  /*14ae0*/  FMNMX.FTZ R151, R96, R101, !PT ;  /* 0x0000006560977209 */ /* 0x000fe20007810000 */
[C---:B------:R-:W-:Y:S01]  /*14af0*/  FMUL.FTZ R101, R2.reuse, R115 ;  /* 0x0000007302657220 */ /* 0x040fe20000410000 */
[C---:B------:R-:W-:Y:S01]  /*14b00*/  FMUL.FTZ R115, R2.reuse, R118 ;  /* 0x0000007602737220 */ /* 0x040fe20000410000 */
[----:B------:R-:W-:Y:S01]  /*14b10*/  FMUL.FTZ R118, R2, R119 ;  /* 0x0000007702767220 */ /* 0x000fe20000410000 */
[----:B------:R-:W-:Y:S01]  /*14b20*/  FMNMX.FTZ R151, R100, R151, !PT ;  /* 0x0000009764977209 */ /* 0x000fe20007810000 */
[----:B------:R-:W-:Y:S01]  /*14b30*/  FMUL.FTZ R119, R2, R91 ;  /* 0x0000005b02777220 */ /* 0x000fe20000410000 */
[----:B---3--:R-:W-:Y:S01]  /*14b40*/  FSEL R168, R168, -INF , P3 ;  /* 0xff800000a8a87808 */ /* 0x008fe20001800000 */
[----:B------:R-:W-:Y:S01]  /*14b50*/  MUFU.TANH R97, R97 ;  /* 0x0000006100617308 */ /* 0x000fe20000002400 */
[----:B------:R-:W-:-:S02]  /*14b60*/  FMNMX.FTZ R151, R114, R151, !PT ;  /* 0x0000009772977209 */ /* 0x000fc40007810000 */
[----:B------:R-:W-:Y:S02]  /*14b70*/  ISETP.GT.AND P3, PT, R165, 0x8, PT ;  /* 0x00000008a500780c */ /* 0x000fe40003f64270 */
[----:B------:R-:W-:Y:S02]  /*14b80*/  FMNMX.FTZ R151, R168, R151, !PT ;  /* 0x00000097a8977209 */ /* 0x000fe40007810000 */
[----:B------:R-:W-:Y:S01]  /*14b90*/  FSEL R172, R155, -INF , P3 ;  /* 0xff8000009bac7808 */ /* 0x000fe20001800000 */
[----:B------:R-:W0:Y:S01]  /*14ba0*/  MUFU.TANH R164, R164 ;  /* 0x000000a400a47308 */ /* 0x000e220000002400 */
[C---:B------:R-:W-:Y:S01]  /*14bb0*/  ISETP.GT.AND P3, PT, R165.reuse, 0x18, PT ;  /* 0x00000018a500780c */ /* 0x040fe20003f64270 */
[----:B------:R-:W3:Y:S01]  /*14bc0*/  SHFL.BFLY PT, R170, R151, 0x2, 0x1f ;  /* 0x0c401f0097aa7f89 */ /* 0x000ee200000e0000 */
[----:B------:R-:W-:Y:S02]  /*14bd0*/  ISETP.GT.AND P2, PT, R165, RZ, PT ;  /* 0x000000ffa500720c */ /* 0x000fe40003f44270 */
[----:B------:R-:W-:-:S02]  /*14be0*/  FSEL R176, R163, -INF , P3 ;  /* 0xff800000a3b07808 */ /* 0x000fc40001800000 */
[C---:B------:R-:W-:Y:S01]  /*14bf0*/  ISETP.GT.AND P3, PT, R165.reuse, 0x28, PT ;  /* 0x00000028a500780c */ /* 0x040fe20003f64270 */
[----:B------:R-:W4:Y:S01]  /*14c00*/  MUFU.TANH R143, R143 ;  /* 0x0000008f008f7308 */ /* 0x000f220000002400 */
[C---:B------:R-:W-:Y:S02]  /*14c10*/  ISETP.GT.AND P5, PT, R165.reuse, 0x1, PT ;  /* 0x00000001a500780c */ /* 0x040fe40003fa4270 */
[----:B------:R-:W-:Y:S02]  /*14c20*/  FSEL R180, R142, -INF , P3 ;  /* 0xff8000008eb47808 */ /* 0x000fe40001800000 */
[----:B------:R-:W-:Y:S02]  /*14c30*/  ISETP.GT.AND P3, PT, R165, 0x31, PT ;  /* 0x00000031a500780c */ /* 0x000fe40003f64270 */
[----:B------:R-:W-:Y:S01]  /*14c40*/  FSEL R152, R152, -INF , P5 ;  /* 0xff80000098987808 */ /* 0x000fe20002800000 */
[----:B------:R-:W5:Y:S01]  /*14c50*/  MUFU.TANH R166, R166 ;  /* 0x000000a600a67308 */ /* 0x000f620000002400 */
[----:B------:R-:W-:-:S02]  /*14c60*/  FSEL R184, R147, -INF , P3 ;  /* 0xff80000093b87808 */ /* 0x000fc40001800000 */
[C---:B------:R-:W-:Y:S02]  /*14c70*/  ISETP.GT.AND P3, PT, R165.reuse, 0x40, PT ;  /* 0x00000040a500780c */ /* 0x040fe40003f64270 */
[C---:B------:R-:W-:Y:S02]  /*14c80*/  ISETP.GT.AND P5, PT, R165.reuse, 0x11, PT ;  /* 0x00000011a500780c */ /* 0x040fe40003fa4270 */
[----:B------:R-:W-:Y:S01]  /*14c90*/  FSEL R122, R122, -INF , P3 ;  /* 0xff8000007a7a7808 */ /* 0x000fe20001800000 */
[----:B------:R-:W-:Y:S01]  /*14ca0*/  MUFU.TANH R123, R123 ;  /* 0x0000007b007b7308 */ /* 0x000fe20000002400 */
[----:B------:R-:W-:Y:S02]  /*14cb0*/  ISETP.GT.AND P3, PT, R165, 0x49, PT ;  /* 0x00000049a500780c */ /* 0x000fe40003f64270 */
[----:B---3--:R-:W-:Y:S02]  /*14cc0*/  FMNMX.FTZ R170, R151, R170, !PT ;  /* 0x000000aa97aa7209 */ /* 0x008fe40007810000 */
[----:B------:R-:W-:-:S02]  /*14cd0*/  FSEL R226, R127, -INF , P3 ;  /* 0xff8000007fe27808 */ /* 0x000fc40001800000 */
[C---:B------:R-:W-:Y:S01]  /*14ce0*/  ISETP.GT.AND P3, PT, R165.reuse, 0x58, PT ;  /* 0x00000058a500780c */ /* 0x040fe20003f64270 */
[----:B------:R-:W3:Y:S01]  /*14cf0*/  SHFL.BFLY PT, R91, R170, 0x1, 0x1f ;  /* 0x0c201f00aa5b7f89 */ /* 0x000ee200000e0000 */
[----:B------:R-:W-:Y:S01]  /*14d00*/  FSEL R160, R160, -INF , P5 ;  /* 0xff800000a0a07808 */ /* 0x000fe20002800000 */
[----:B------:R-:W-:Y:S01]  /*14d10*/  MUFU.TANH R130, R130 ;  /* 0x0000008200827308 */ /* 0x000fe20000002400 */
[----:B------:R-:W-:Y:S02]  /*14d20*/  FSEL R134, R134, -INF , P3 ;  /* 0xff80000086867808 */ /* 0x000fe40001800000 */
[C---:B------:R-:W-:Y:S02]  /*14d30*/  ISETP.GT.AND P3, PT, R165.reuse, 0x61, PT ;  /* 0x00000061a500780c */ /* 0x040fe40003f64270 */
[----:B------:R-:W-:Y:S02]  /*14d40*/  ISETP.GT.AND P5, PT, R165, 0x21, PT ;  /* 0x00000021a500780c */ /* 0x000fe40003fa4270 */
[----:B------:R-:W-:Y:S01]  /*14d50*/  FSEL R107, R107, -INF , P3 ;  /* 0xff8000006b6b7808 */ /* 0x000fe20001800000 */
[----:B------:R-:W-:Y:S01]  /*14d60*/  MUFU.TANH R135, R135 ;  /* 0x0000008700877308 */ /* 0x000fe20000002400 */
[----:B------:R-:W-:-:S02]  /*14d70*/  FSEL R178, R139, -INF , P5 ;  /* 0xff8000008bb27808 */ /* 0x000fc40002800000 */
[C---:B------:R-:W-:Y:S02]  /*14d80*/  ISETP.GT.AND P3, PT, R165.reuse, 0x70, PT ;  /* 0x00000070a500780c */ /* 0x040fe40003f64270 */
[----:B--2---:R-:W-:Y:S02]  /*14d90*/  FSEL R156, R156, -INF , P4 ;  /* 0xff8000009c9c7808 */ /* 0x004fe40002000000 */
[C---:B------:R-:W-:Y:S01]  /*14da0*/  ISETP.GT.AND P4, PT, R165.reuse, 0x19, PT ;  /* 0x00000019a500780c */ /* 0x040fe20003f84270 */
[----:B------:R-:W-:Y:S01]  /*14db0*/  MUFU.TANH R110, R110 ;  /* 0x0000006e006e7308 */ /* 0x000fe20000002400 */
[C---:B------:R-:W-:Y:S02]  /*14dc0*/  ISETP.GT.AND P5, PT, R165.reuse, 0x30, PT ;  /* 0x00000030a500780c */ /* 0x040fe40003fa4270 */
[----:B0-----:R-:W-:Y:S02]  /*14dd0*/  FSEL R164, R164, -INF , P4 ;  /* 0xff800000a4a47808 */ /* 0x001fe40002000000 */
[----:B------:R-:W-:-:S02]  /*14de0*/  ISETP.GT.AND P4, PT, R165, 0x29, PT ;  /* 0x00000029a500780c */ /* 0x000fc40003f84270 */
[----:B---3--:R-:W-:Y:S01]  /*14df0*/  FMNMX.FTZ R14, R170, R91, !PT ;  /* 0x0000005baa0e7209 */ /* 0x008fe20007810000 */
[----:B------:R-:W-:Y:S01]  /*14e00*/  MUFU.TANH R101, R101 ;  /* 0x0000006500657308 */ /* 0x000fe20000002400 */
[----:B------:R-:W0:Y:S01]  /*14e10*/  LDC R91, c[0x0][0x988] ;  /* 0x00026200ff5b7b82 */ /* 0x000e220000000800 */
[----:B------:R-:W-:Y:S02]  /*14e20*/  FSEL R170, R21, -INF , P2 ;  /* 0xff80000015aa7808 */ /* 0x000fe40001000000 */
[----:B------:R-:W-:Y:S02]  /*14e30*/  ISETP.GT.AND P2, PT, R165, 0x10, PT ;  /* 0x00000010a500780c */ /* 0x000fe40003f44270 */
[----:B----4-:R-:W-:Y:S02]  /*14e40*/  FSEL R182, R143, -INF , P4 ;  /* 0xff8000008fb67808 */ /* 0x010fe40002000000 */
[----:B------:R-:W-:Y:S01]  /*14e50*/  FSEL R174, R159, -INF , P2 ;  /* 0xff8000009fae7808 */ /* 0x000fe20001000000 */
[----:B------:R-:W-:Y:S01]  /*14e60*/  MUFU.TANH R90, R90 ;  /* 0x0000005a005a7308 */ /* 0x000fe20000002400 */
[----:B------:R-:W-:-:S02]  /*14e70*/  ISETP.GT.AND P2, PT, R165, 0x20, PT ;  /* 0x00000020a500780c */ /* 0x000fc40003f44270 */
[C---:B------:R-:W-:Y:S02]  /*14e80*/  ISETP.GT.AND P4, PT, R165.reuse, 0x38, PT ;  /* 0x00000038a500780c */ /* 0x040fe40003f84270 */
[----:B------:R-:W-:Y:S02]  /*14e90*/  FSEL R138, R138, -INF , P2 ;  /* 0xff8000008a8a7808 */ /* 0x000fe40001000000 */
[----:B------:R-:W-:Y:S01]  /*14ea0*/  FSETP.NEU.FTZ.AND P2, PT, R14, -INF , PT ;  /* 0xff8000000e00780b */ /* 0x000fe20003f5d000 */
[----:B------:R-:W2:Y:S01]  /*14eb0*/  MUFU.TANH R146, R146 ;  /* 0x0000009200927308 */ /* 0x000ea20000002400 */
[----:B-----5:R-:W-:Y:S02]  /*14ec0*/  FSEL R186, R166, -INF , P4 ;  /* 0xff800000a6ba7808 */ /* 0x020fe40002000000 */
[----:B------:R-:W-:Y:S02]  /*14ed0*/  ISETP.GT.AND P4, PT, R165, 0x41, PT ;  /* 0x00000041a500780c */ /* 0x000fe40003f84270 */
[C---:B------:R-:W-:Y:S01]  /*14ee0*/  FSEL R171, R14.reuse, RZ, P2 ;  /* 0x000000ff0eab7208 */ /* 0x040fe20001000000 */
[----:B0-----:R-:W-:-:S02]  /*14ef0*/  FFMA.FTZ R21, R14, R91, -8 ;  /* 0xc10000000e157423 */ /* 0x001fc4000001005b */
[----:B------:R-:W0:Y:S03]  /*14f00*/  MUFU.TANH R93, R93 ;  /* 0x0000005d005d7308 */ /* 0x000e260000002400 */
[----:B------:R-:W-:Y:S02]  /*14f10*/  FSEL R142, R21, RZ, P2 ;  /* 0x000000ff158e7208 */ /* 0x000fe40001000000 */
[----:B--2---:R-:W-:-:S03]  /*14f20*/  FSEL R146, R146, -INF , P5 ;  /* 0xff80000092927808 */ /* 0x004fc60002800000 */
[-CC-:B------:R-:W-:Y:S01]  /*14f30*/  FFMA.FTZ R139, R158, R91.reuse, -R142.reuse ;  /* 0x0000005b9e8b7223 */ /* 0x180fe2000001088e */
[----:B------:R-:W-:Y:S01]  /*14f40*/  FSEL R158, R97, -INF , P3 ;  /* 0xff800000619e7808 */ /* 0x000fe20001800000 */
[-CC-:B------:R-:W-:Y:S01]  /*14f50*/  FFMA.FTZ R21, R15, R91.reuse, -R142.reuse ;  /* 0x0000005b0f157223 */ /* 0x180fe2000001088e */
[----:B------:R-:W-:-:S01]  /*14f60*/  FFMA.FTZ R15, R20, R91, -R142 ;  /* 0x0000005b140f7223 */ /* 0x000fc2000001088e */
[----:B------:R2:W-:Y:S01]  /*14f70*/  MUFU.EX2 R97, R139 ;  /* 0x0000008b00617308 */ /* 0x0005e20000000800 */
[----:B------:R-:W-:Y:S01]  /*14f80*/  FSEL R20, R123, -INF , P4 ;  /* 0xff8000007b147808 */ /* 0x000fe20002000000 */
[-CC-:B------:R-:W-:Y:S01]  /*14f90*/  FFMA.FTZ R147, R108, R91.reuse, -R142.reuse ;  /* 0x0000005b6c937223 */ /* 0x180fe2000001088e */
[C---:B------:R-:W-:Y:S01]  /*14fa0*/  ISETP.GT.AND P4, PT, R165.reuse, 0x50, PT ;  /* 0x00000050a500780c */ /* 0x040fe20003f84270 */
[-CC-:B------:R-:W-:Y:S01]  /*14fb0*/  FFMA.FTZ R154, R154, R91.reuse, -R142.reuse ;  /* 0x0000005b9a9a7223 */ /* 0x180fe2000001088e */
[----:B------:R-:W-:Y:S01]  /*14fc0*/  ISETP.GT.AND P5, PT, R165, 0x39, PT ;  /* 0x00000039a500780c */ /* 0x000fe20003fa4270 */
[--C-:B------:R-:W-:Y:S01]  /*14fd0*/  FFMA.FTZ R123, R161, R91, -R142.reuse ;  /* 0x0000005ba17b7223 */ /* 0x100fe2000001088e */
[----:B------:R-:W-:Y:S01]  /*14fe0*/  FSEL R130, R130, -INF , P4 ;  /* 0xff80000082827808 */ /* 0x000fe20002000000 */
[----:B------:R-:W3:Y:S01]  /*14ff0*/  MUFU.TANH R126, R126 ;  /* 0x0000007e007e7308 */ /* 0x000ee20000002400 */
[----:B--2---:R-:W-:Y:S01]  /*15000*/  FMNMX.FTZ R139, R170, R217, !PT ;  /* 0x000000d9aa8b7209 */ /* 0x004fe20007810000 */
[-CC-:B------:R-:W-:Y:S01]  /*15010*/  FFMA.FTZ R162, R162, R91.reuse, -R142.reuse ;  /* 0x0000005ba2a27223 */ /* 0x180fe2000001088e */
[----:B------:R-:W-:Y:S01]  /*15020*/  ISETP.GT.AND P4, PT, R165, 0x59, PT ;  /* 0x00000059a500780c */ /* 0x000fe20003f84270 */
[--C-:B------:R-:W-:Y:S01]  /*15030*/  FFMA.FTZ R136, R136, R91, -R142.reuse ;  /* 0x0000005b88887223 */ /* 0x100fe2000001088e */
[----:B------:R-:W-:Y:S01]  /*15040*/  FMNMX.FTZ R139, R152, R139, !PT ;  /* 0x0000008b988b7209 */ /* 0x000fe20007810000 */
[--C-:B------:R-:W-:Y:S01]  /*15050*/  FFMA.FTZ R137, R137, R91, -R142.reuse ;  /* 0x0000005b89897223 */ /* 0x100fe2000001088e */
[----:B------:R-:W-:Y:S01]  /*15060*/  FSEL R135, R135, -INF , P4 ;  /* 0xff80000087877808 */ /* 0x000fe20002000000 */
[----:B------:R-:W2:Y:S01]  /*15070*/  MUFU.TANH R131, R131 ;  /* 0x0000008300837308 */ /* 0x000ea20000002400 */
[----:B------:R-:W-:Y:S01]  /*15080*/  FMNMX.FTZ R139, R172, R139, !PT ;  /* 0x0000008bac8b7209 */ /* 0x000fe20007810000 */
[-CC-:B------:R-:W-:Y:S01]  /*15090*/  FFMA.FTZ R120, R120, R91.reuse, -R142.reuse ;  /* 0x0000005b78787223 */ /* 0x180fe2000001088e */
[----:B------:R-:W-:Y:S01]  /*150a0*/  ISETP.GT.AND P4, PT, R165, 0x68, PT ;  /* 0x00000068a500780c */ /* 0x000fe20003f84270 */
[--C-:B------:R-:W-:Y:S01]  /*150b0*/  FFMA.FTZ R121, R121, R91, -R142.reuse ;  /* 0x0000005b79797223 */ /* 0x100fe2000001088e */
[----:B------:R-:W-:Y:S01]  /*150c0*/  FMNMX.FTZ R139, R156, R139, !PT ;  /* 0x0000008b9c8b7209 */ /* 0x000fe20007810000 */
[--C-:B------:R-:W-:Y:S01]  /*150d0*/  FFMA.FTZ R124, R124, R91, -R142.reuse ;  /* 0x0000005b7c7c7223 */ /* 0x100fe2000001088e */
[----:B------:R-:W-:Y:S01]  /*150e0*/  FSEL R110, R110, -INF , P4 ;  /* 0xff8000006e6e7808 */ /* 0x000fe20002000000 */
[----:B------:R-:W4:Y:S01]  /*150f0*/  MUFU.TANH R106, R106 ;  /* 0x0000006a006a7308 */ /* 0x000f220000002400 */
[----:B------:R-:W-:Y:S01]  /*15100*/  FMNMX.FTZ R143, R174, R139, !PT ;  /* 0x0000008bae8f7209 */ /* 0x000fe20007810000 */
[-CC-:B------:R-:W-:Y:S01]  /*15110*/  FFMA.FTZ R125, R125, R91.reuse, -R142.reuse ;  /* 0x0000005b7d7d7223 */ /* 0x180fe2000001088e */
[----:B------:R-:W-:Y:S01]  /*15120*/  ISETP.GT.AND P4, PT, R165, 0x71, PT ;  /* 0x00000071a500780c */ /* 0x000fe20003f84270 */
[--C-:B------:R-:W-:Y:S01]  /*15130*/  FFMA.FTZ R128, R128, R91, -R142.reuse ;  /* 0x0000005b80807223 */ /* 0x100fe2000001088e */
[----:B------:R-:W-:Y:S01]  /*15140*/  FMNMX.FTZ R143, R160, R143, !PT ;  /* 0x0000008fa08f7209 */ /* 0x000fe20007810000 */
[--C-:B------:R-:W-:Y:S01]  /*15150*/  FFMA.FTZ R129, R129, R91, -R142.reuse ;  /* 0x0000005b81817223 */ /* 0x100fe2000001088e */
[----:B------:R-:W-:Y:S01]  /*15160*/  FSEL R101, R101, -INF , P4 ;  /* 0xff80000065657808 */ /* 0x000fe20002000000 */
[----:B------:R-:W5:Y:S01]  /*15170*/  MUFU.TANH R111, R111 ;  /* 0x0000006f006f7308 */ /* 0x000f620000002400 */
[----:B------:R-:W-:Y:S01]  /*15180*/  FMNMX.FTZ R143, R176, R143, !PT ;  /* 0x0000008fb08f7209 */ /* 0x000fe20007810000 */
[-CC-:B------:R-:W-:Y:S01]  /*15190*/  FFMA.FTZ R132, R132, R91.reuse, -R142.reuse ;  /* 0x0000005b84847223 */ /* 0x180fe2000001088e */
[----:B------:R-:W-:Y:S01]  /*151a0*/  ISETP.GT.AND P4, PT, R165, 0x80, PT ;  /* 0x00000080a500780c */ /* 0x000fe20003f84270 */
[--C-:B------:R-:W-:Y:S01]  /*151b0*/  FFMA.FTZ R133, R133, R91, -R142.reuse ;  /* 0x0000005b85857223 */ /* 0x100fe2000001088e */
[----:B------:R-:W-:Y:S01]  /*151c0*/  FMNMX.FTZ R143, R164, R143, !PT ;  /* 0x0000008fa48f7209 */ /* 0x000fe20007810000 */
[-CC-:B------:R-:W-:Y:S01]  /*151d0*/  FFMA.FTZ R104, R104, R91.reuse, -R142.reuse ;  /* 0x0000005b68687223 */ /* 0x180fe2000001088e */
[----:B------:R-:W-:Y:S01]  /*151e0*/  FSEL R127, R90, -INF , P4 ;  /* 0xff8000005a7f7808 */ /* 0x000fe20002000000 */
[--C-:B------:R-:W-:Y:S01]  /*151f0*/  FFMA.FTZ R90, R140, R91, -R142.reuse ;  /* 0x0000005b8c5a7223 */ /* 0x100fe2000001088e */
[----:B------:R-:W-:Y:S01]  /*15200*/  FMNMX.FTZ R143, R138, R143, !PT ;  /* 0x0000008f8a8f7209 */ /* 0x000fe20007810000 */
[-CC-:B------:R-:W-:Y:S01]  /*15210*/  FFMA.FTZ R140, R141, R91.reuse, -R142.reuse ;  /* 0x0000005b8d8c7223 */ /* 0x180fe2000001088e */
[----:B------:R-:W-:-:S01]  /*15220*/  FFMA.FTZ R141, R144, R91, -R142 ;  /* 0x0000005b908d7223 */ /* 0x000fc2000001088e */
[--C-:B------:R-:W-:Y:S01]  /*15230*/  FFMA.FTZ R144, R145, R91, -R142.reuse ;  /* 0x0000005b91907223 */ /* 0x100fe2000001088e */
[----:B------:R-:W-:Y:S01]  /*15240*/  FMNMX.FTZ R143, R178, R143, !PT ;  /* 0x0000008fb28f7209 */ /* 0x000fe20007810000 */
[----:B------:R1:W-:Y:S01]  /*15250*/  MUFU.EX2 R139, R90 ;  /* 0x0000005a008b7308 */ /* 0x0003e20000000800 */
[----:B0-----:R-:W-:Y:S01]  /*15260*/  FSEL R224, R93, -INF , P5 ;  /* 0xff8000005de07808 */ /* 0x001fe20002800000 */
[--C-:B------:R-:W-:Y:S01]  /*15270*/  FFMA.FTZ R93, R157, R91, -R142.reuse ;  /* 0x0000005b9d5d7223 */ /* 0x100fe2000001088e */
[----:B------:R-:W-:Y:S01]  /*15280*/  FMNMX.FTZ R143, R180, R143, !PT ;  /* 0x0000008fb48f7209 */ /* 0x000fe20007810000 */
[-CC-:B------:R-:W-:Y:S01]  /*15290*/  FFMA.FTZ R105, R105, R91.reuse, -R142.reuse ;  /* 0x0000005b69697223 */ /* 0x180fe2000001088e */
[----:B------:R-:W-:Y:S01]  /*152a0*/  ISETP.GT.AND P5, PT, R165, 0x48, PT ;  /* 0x00000048a500780c */ /* 0x000fe20003fa4270 */
[--C-:B------:R-:W-:Y:S01]  /*152b0*/  FFMA.FTZ R109, R109, R91, -R142.reuse ;  /* 0x0000005b6d6d7223 */ /* 0x100fe2000001088e */
[----:B------:R-:W-:Y:S01]  /*152c0*/  FMNMX.FTZ R143, R182, R143, !PT ;  /* 0x0000008fb68f7209 */ /* 0x000fe20007810000 */
[----:B------:R-:W0:Y:S01]  /*152d0*/  MUFU.TANH R115, R115 ;  /* 0x0000007300737308 */ /* 0x000e220000002400 */
[----:B---3--:R-:W-:Y:S01]  /*152e0*/  FSEL R126, R126, -INF , P5 ;  /* 0xff8000007e7e7808 */ /* 0x008fe20002800000 */
[--C-:B-1----:R-:W-:Y:S01]  /*152f0*/  FFMA.FTZ R90, R148, R91, -R142.reuse ;  /* 0x0000005b945a7223 */ /* 0x102fe2000001088e */
[----:B------:R-:W-:Y:S01]  /*15300*/  FMNMX.FTZ R145, R146, R143, !PT ;  /* 0x0000008f92917209 */ /* 0x000fe20007810000 */
[-CC-:B------:R-:W-:Y:S01]  /*15310*/  FFMA.FTZ R148, R149, R91.reuse, -R142.reuse ;  /* 0x0000005b95947223 */ /* 0x180fe2000001088e */
[----:B------:R-:W-:Y:S01]  /*15320*/  ISETP.GT.AND P5, PT, R165, 0x51, PT ;  /* 0x00000051a500780c */ /* 0x000fe20003fa4270 */
[--C-:B------:R-:W-:Y:S01]  /*15330*/  FFMA.FTZ R112, R112, R91, -R142.reuse ;  /* 0x0000005b70707223 */ /* 0x100fe2000001088e */
[----:B------:R-:W-:Y:S01]  /*15340*/  FMNMX.FTZ R145, R184, R145, !PT ;  /* 0x00000091b8917209 */ /* 0x000fe20007810000 */
[----:B------:R1:W-:Y:S01]  /*15350*/  MUFU.EX2 R143, R90 ;  /* 0x0000005a008f7308 */ /* 0x0003e20000000800 */
[----:B--2---:R-:W-:Y:S01]  /*15360*/  FSEL R131, R131, -INF , P5 ;  /* 0xff80000083837808 */ /* 0x004fe20002800000 */
[--C-:B------:R-:W-:Y:S01]  /*15370*/  FFMA.FTZ R113, R113, R91, -R142.reuse ;  /* 0x0000005b71717223 */ /* 0x100fe2000001088e */
[----:B------:R-:W-:Y:S01]  /*15380*/  FMNMX.FTZ R145, R186, R145, !PT ;  /* 0x00000091ba917209 */ /* 0x000fe20007810000 */
[-CC-:B------:R-:W-:Y:S01]  /*15390*/  FFMA.FTZ R116, R116, R91.reuse, -R142.reuse ;  /* 0x0000005b74747223 */ /* 0x180fe2000001088e */
[----:B------:R-:W-:Y:S01]  /*153a0*/  ISETP.GT.AND P5, PT, R165, 0x60, PT ;  /* 0x00000060a500780c */ /* 0x000fe20003fa4270 */
[--C-:B------:R-:W-:Y:S01]  /*153b0*/  FFMA.FTZ R117, R117, R91, -R142.reuse ;  /* 0x0000005b75757223 */ /* 0x100fe2000001088e */
[----:B------:R-:W-:Y:S01]  /*153c0*/  FMNMX.FTZ R145, R224, R145, !PT ;  /* 0x00000091e0917209 */ /* 0x000fe20007810000 */
[----:B------:R-:W2:Y:S01]  /*153d0*/  MUFU.TANH R118, R118 ;  /* 0x0000007600767308 */ /* 0x000ea20000002400 */
[----:B----4-:R-:W-:Y:S01]  /*153e0*/  FSEL R106, R106, -INF , P5 ;  /* 0xff8000006a6a7808 */ /* 0x010fe20002800000 */
[--C-:B------:R-:W-:Y:S01]  /*153f0*/  FFMA.FTZ R88, R88, R91, -R142.reuse ;  /* 0x0000005b58587223 */ /* 0x100fe2000001088e */
[----:B------:R-:W-:Y:S01]  /*15400*/  FMNMX.FTZ R145, R122, R145, !PT ;  /* 0x000000917a917209 */ /* 0x000fe20007810000 */
[-CC-:B------:R-:W-:Y:S01]  /*15410*/  FFMA.FTZ R89, R89, R91.reuse, -R142.reuse ;  /* 0x0000005b59597223 */ /* 0x180fe2000001088e */
[----:B------:R-:W-:Y:S01]  /*15420*/  ISETP.GT.AND P5, PT, R165, 0x69, PT ;  /* 0x00000069a500780c */ /* 0x000fe20003fa4270 */
[--C-:B------:R-:W-:Y:S01]  /*15430*/  FFMA.FTZ R92, R92, R91, -R142.reuse ;  /* 0x0000005b5c5c7223 */ /* 0x100fe2000001088e */
[----:B------:R-:W-:Y:S01]  /*15440*/  FMNMX.FTZ R145, R20, R145, !PT ;  /* 0x0000009114917209 */ /* 0x000fe20007810000 */
[----:B------:R-:W3:Y:S01]  /*15450*/  MUFU.TANH R119, R119 ;  /* 0x0000007700777308 */ /* 0x000ee20000002400 */
[----:B-----5:R-:W-:Y:S01]  /*15460*/  FSEL R111, R111, -INF , P5 ;  /* 0xff8000006f6f7808 */ /* 0x020fe20002800000 */
[----:B------:R-:W-:Y:S01]  /*15470*/  FFMA.FTZ R96, R96, R91, -R142 ;  /* 0x0000005b60607223 */ /* 0x000fe2000001088e */
[----:B------:R-:W-:-:S02]  /*15480*/  FMNMX.FTZ R145, R126, R145, !PT ;  /* 0x000000917e917209 */ /* 0x000fc40007810000 */
[C---:B------:R-:W-:Y:S02]  /*15490*/  ISETP.GT.AND P5, PT, R165.reuse, 0x78, PT ;  /* 0x00000078a500780c */ /* 0x040fe40003fa4270 */
[----:B------:R-:W-:Y:S01]  /*154a0*/  FMNMX.FTZ R145, R226, R145, !PT ;  /* 0x00000091e2917209 */ /* 0x000fe20007810000 */
[----:B------:R-:W4:Y:S01]  /*154b0*/  MUFU.TANH R94, R94 ;  /* 0x0000005e005e7308 */ /* 0x000f220000002400 */
[----:B------:R-:W-:Y:S02]  /*154c0*/  ISETP.GT.AND P3, PT, R165, 0x79, PT ;  /* 0x00000079a500780c */ /* 0x000fe40003f64270 */
[----:B-1----:R-:W-:Y:S02]  /*154d0*/  FMNMX.FTZ R90, R130, R145, !PT ;  /* 0x00000091825a7209 */ /* 0x002fe40007810000 */
[----:B0-----:R-:W-:Y:S02]  /*154e0*/  FSEL R115, R115, -INF , P5 ;  /* 0xff80000073737808 */ /* 0x001fe40002800000 */
[----:B------:R-:W-:Y:S01]  /*154f0*/  FMNMX.FTZ R145, R131, R90, !PT ;  /* 0x0000005a83917209 */ /* 0x000fe20007810000 */
[----:B------:R-:W0:Y:S01]  /*15500*/  MUFU.TANH R95, R95 ;  /* 0x0000005f005f7308 */ /* 0x000e220000002400 */
[----:B--2---:R-:W-:-:S02]  /*15510*/  FSEL R118, R118, -INF , P3 ;  /* 0xff80000076767808 */ /* 0x004fc40001800000 */
[----:B------:R-:W-:Y:S02]  /*15520*/  FMNMX.FTZ R90, R134, R145, !PT ;  /* 0x00000091865a7209 */ /* 0x000fe40007810000 */
[----:B------:R-:W-:Y:S02]  /*15530*/  ISETP.GT.AND P5, PT, R165, 0x81, PT ;  /* 0x00000081a500780c */ /* 0x000fe40003fa4270 */
[----:B------:R-:W-:Y:S01]  /*15540*/  FMNMX.FTZ R145, R135, R90, !PT ;  /* 0x0000005a87917209 */ /* 0x000fe20007810000 */
[----:B------:R-:W1:Y:S01]  /*15550*/  MUFU.TANH R98, R98 ;  /* 0x0000006200627308 */ /* 0x000e620000002400 */
[----:B------:R-:W-:Y:S02]  /*15560*/  ISETP.GT.AND P3, PT, R165, 0x88, PT ;  /* 0x00000088a500780c */ /* 0x000fe40003f64270 */
[----:B------:R-:W-:Y:S02]  /*15570*/  FMNMX.FTZ R90, R106, R145, !PT ;  /* 0x000000916a5a7209 */ /* 0x000fe40007810000 */
[----:B---3--:R-:W-:-:S02]  /*15580*/  FSEL R119, R119, -INF , P5 ;  /* 0xff80000077777808 */ /* 0x008fc40002800000 */
[----:B------:R-:W-:Y:S01]  /*15590*/  FMNMX.FTZ R145, R107, R90, !PT ;  /* 0x0000005a6b917209 */ /* 0x000fe20007810000 */
[----:B------:R-:W2:Y:S01]  /*155a0*/  MUFU.TANH R99, R99 ;  /* 0x0000006300637308 */ /* 0x000ea20000002400 */
[----:B------:R-:W-:Y:S02]  /*155b0*/  ISETP.GT.AND P4, PT, R165, 0x89, PT ;  /* 0x00000089a500780c */ /* 0x000fe40003f84270 */
[----:B------:R-:W-:Y:S02]  /*155c0*/  FMNMX.FTZ R90, R110, R145, !PT ;  /* 0x000000916e5a7209 */ /* 0x000fe40007810000 */
[----:B----4-:R-:W-:Y:S02]  /*155d0*/  FSEL R94, R94, -INF , P3 ;  /* 0xff8000005e5e7808 */ /* 0x010fe40001800000 */
[----:B------:R-:W-:Y:S01]  /*155e0*/  FMNMX.FTZ R145, R111, R90, !PT ;  /* 0x0000005a6f917209 */ /* 0x000fe20007810000 */
[----:B------:R-:W3:Y:S01]  /*155f0*/  MUFU.TANH R102, R102 ;  /* 0x0000006600667308 */ /* 0x000ee20000002400 */
[----:B------:R-:W-:-:S02]  /*15600*/  ISETP.GT.AND P5, PT, R165, 0x90, PT ;  /* 0x00000090a500780c */ /* 0x000fc40003fa4270 */
[----:B------:R-:W-:Y:S02]  /*15610*/  FMNMX.FTZ R90, R158, R145, !PT ;  /* 0x000000919e5a7209 */ /* 0x000fe40007810000 */
[----:B0-----:R-:W-:Y:S02]  /*15620*/  FSEL R95, R95, -INF , P4 ;  /* 0xff8000005f5f7808 */ /* 0x001fe40002000000 */
[----:B------:R-:W-:Y:S01]  /*15630*/  FMNMX.FTZ R90, R101, R90, !PT ;  /* 0x0000005a655a7209 */ /* 0x000fe20007810000 */
[----:B------:R-:W0:Y:S01]  /*15640*/  MUFU.TANH R103, R103 ;  /* 0x0000006700677308 */ /* 0x000e220000002400 */
[----:B------:R-:W-:Y:S02]  /*15650*/  ISETP.GT.AND P3, PT, R165, 0x91, PT ;  /* 0x00000091a500780c */ /* 0x000fe40003f64270 */
[----:B------:R-:W-:Y:S02]  /*15660*/  FMNMX.FTZ R145, R115, R90, !PT ;  /* 0x0000005a73917209 */ /* 0x000fe40007810000 */
[----:B-1----:R-:W-:-:S02]  /*15670*/  FSEL R98, R98, -INF , P5 ;  /* 0xff80000062627808 */ /* 0x002fc40002800000 */
[----:B------:R-:W-:Y:S01]  /*15680*/  FMNMX.FTZ R90, R118, R145, !PT ;  /* 0x00000091765a7209 */ /* 0x000fe20007810000 */
[----:B------:R1:W-:Y:S01]  /*15690*/  MUFU.EX2 R166, R21 ;  /* 0x0000001500a67308 */ /* 0x0003e20000000800 */
[----:B------:R-:W-:Y:S02]  /*156a0*/  ISETP.GT.AND P4, PT, R165, 0x98, PT ;  /* 0x00000098a500780c */ /* 0x000fe40003f84270 */
[----:B------:R-:W-:Y:S02]  /*156b0*/  FMNMX.FTZ R90, R127, R90, !PT ;  /* 0x0000005a7f5a7209 */ /* 0x000fe40007810000 */
[----:B--2---:R-:W-:Y:S02]  /*156c0*/  FSEL R99, R99, -INF , P3 ;  /* 0xff80000063637808 */ /* 0x004fe40001800000 */
[----:B------:R-:W-:Y:S01]  /*156d0*/  FMNMX.FTZ R145, R119, R90, !PT ;  /* 0x0000005a77917209 */ /* 0x000fe20007810000 */
[----:B------:R-:W-:Y:S01]  /*156e0*/  MUFU.EX2 R15, R15 ;  /* 0x0000000f000f7308 */ /* 0x000fe20000000800 */
[----:B------:R-:W-:Y:S01]  /*156f0*/  ISETP.GT.AND P5, PT, R165, 0x99, PT ;  /* 0x00000099a500780c */ /* 0x000fe20003fa4270 */
[----:B-1----:R-:W-:Y:S01]  /*15700*/  FFMA.FTZ R21, R153, R91, -R142 ;  /* 0x0000005b99157223 */ /* 0x002fe2000001088e */
[----:B------:R-:W-:-:S02]  /*15710*/  FMNMX.FTZ R90, R94, R145, !PT ;  /* 0x000000915e5a7209 */ /* 0x000fc40007810000 */
[----:B---3--:R-:W-:Y:S02]  /*15720*/  FSEL R108, R102, -INF , P4 ;  /* 0xff800000666c7808 */ /* 0x008fe40002000000 */
[----:B------:R-:W-:Y:S01]  /*15730*/  FMNMX.FTZ R145, R95, R90, !PT ;  /* 0x0000005a5f917209 */ /* 0x000fe20007810000 */
[----:B------:R1:W-:Y:S01]  /*15740*/  MUFU.EX2 R102, R147 ;  /* 0x0000009300667308 */ /* 0x0003e20000000800 */
[----:B0-----:R-:W-:Y:S02]  /*15750*/  FSEL R103, R103, -INF , P5 ;  /* 0xff80000067677808 */ /* 0x001fe40002800000 */
[----:B------:R-:W-:-:S04]  /*15760*/  FMNMX.FTZ R90, R98, R145, !PT ;  /* 0x00000091625a7209 */ /* 0x000fc80007810000 */
[----:B------:R-:W-:Y:S01]  /*15770*/  FMNMX.FTZ R145, R99, R90, !PT ;  /* 0x0000005a63917209 */ /* 0x000fe20007810000 */
[----:B------:R-:W-:Y:S01]  /*15780*/  MUFU.EX2 R21, R21 ;  /* 0x0000001500157308 */ /* 0x000fe20000000800 */
[----:B-1----:R-:W-:-:S01]  /*15790*/  FFMA.FTZ R147, R100, R91, -R142 ;  /* 0x0000005b64937223 */ /* 0x002fc2000001088e */
[----:B------:R-:W-:Y:S01]  /*157a0*/  FFMA.FTZ R100, R168, R91, -R142 ;  /* 0x0000005ba8647223 */ /* 0x000fe2000001088e */
        /* <DEDUP_REMOVED lines=8> */
[-CC-:B------:R-:W-:Y:S01]  /*15830*/  FFMA.FTZ R145, R150, R91.reuse, -R142.reuse ;  /* 0x0000005b96917223 */ /* 0x180fe2000001088e */
[----:B------:R-:W-:-:S05]  /*15840*/  FFMA.FTZ R150, R114, R91, -R142 ;  /* 0x0000005b72967223 */ /* 0x000fca000001088e */
        /* <DEDUP_REMOVED lines=8> */
[----:B------:R0:W-:Y:S01]  /*158d0*/  MUFU.EX2 R149, R150 ;  /* 0x0000009600957308 */ /* 0x0001e20000000800 */
[----:B------:R-:W-:Y:S02]  /*158e0*/  FSEL R168, R90, RZ, P3 ;  /* 0x000000ff5aa87208 */ /* 0x000fe40001800000 */
[----:B------:R-:W-:-:S03]  /*158f0*/  FSEL R151, R151, RZ, P3 ;  /* 0x000000ff97977208 */ /* 0x000fc60001800000 */
[----:B------:R-:W-:Y:S02]  /*15900*/  FADD.FTZ R168, -R168, R217 ;  /* 0x000000d9a8a87221 */ /* 0x000fe40000010100 */
[----:B------:R-:W-:-:S01]  /*15910*/  FFMA.FTZ R169, R20, R91, -R151 ;  /* 0x0000005b14a97223 */ /* 0x000fc20000010897 */
[-CC-:B------:R-:W-:Y:S01]  /*15920*/  FFMA.FTZ R20, R126, R91.reuse, -R151.reuse ;  /* 0x0000005b7e147223 */ /* 0x180fe20000010897 */
[----:B------:R-:W-:Y:S02]  /*15930*/  IMAD R126, R193, 0x8, R18 ;  /* 0x00000008c17e7824 */ /* 0x000fe400078e0212 */
[----:B------:R-:W-:Y:S01]  /*15940*/  FFMA.FTZ R159, R164, R91, -R151 ;  /* 0x0000005ba49f7223 */ /* 0x000fe20000010897 */
[----:B------:R-:W-:-:S01]  /*15950*/  FADD.FTZ R164, -R171, R218 ;  /* 0x000000daaba47221 */ /* 0x000fc20000010100 */
[-CC-:B------:R-:W-:Y:S01]  /*15960*/  FFMA.FTZ R153, R170, R91.reuse, -R151.reuse ;  /* 0x0000005baa997223 */ /* 0x180fe20000010897 */
[----:B------:R-:W-:Y:S02]  /*15970*/  VIADD R126, R126, 0x22840 ;  /* 0x000228407e7e7836 */ /* 0x000fe40000000000 */
[-CC-:B------:R-:W-:Y:S01]  /*15980*/  FFMA.FTZ R114, R152, R91.reuse, -R151.reuse ;  /* 0x0000005b98727223 */ /* 0x180fe20000010897 */
[-C--:B------:R-:W-:Y:S01]  /*15990*/  FMUL.FTZ R164, R164, R91.reuse ;  /* 0x0000005ba4a47220 */ /* 0x080fe20000410000 */
[-CC-:B------:R-:W-:Y:S01]  /*159a0*/  FFMA.FTZ R142, R172, R91.reuse, -R151.reuse ;  /* 0x0000005bac8e7223 */ /* 0x180fe20000010897 */
[----:B------:R-:W-:-:S01]  /*159b0*/  FFMA.FTZ R155, R156, R91, -R151 ;  /* 0x0000005b9c9b7223 */ /* 0x000fc20000010897 */
[----:B------:R-:W-:Y:S01]  /*159c0*/  PRMT R126, R223, 0x654, R126 ;  /* 0x00000654df7e7816 */ /* 0x000fe2000000007e */
[----:B------:R-:W1:Y:S01]  /*159d0*/  MUFU.EX2 R173, R164 ;  /* 0x000000a400ad7308 */ /* 0x000e620000000800 */
[----:B0-----:R-:W-:-:S01]  /*159e0*/  FFMA.FTZ R150, R174, R91, -R151 ;  /* 0x0000005bae967223 */ /* 0x001fc20000010897 */
[-CC-:B------:R-:W-:Y:S01]  /*159f0*/  FFMA.FTZ R157, R160, R91.reuse, -R151.reuse ;  /* 0x0000005ba09d7223 */ /* 0x180fe20000010897 */
[----:B------:R0:W-:Y:S01]  /*15a00*/  SYNCS.ARRIVE.TRANS64.RED.A1T0 RZ, [R126+URZ], RZ ;  /* 0x000000ff7eff79a7 */ /* 0x0001e2000810043f */
[----:B------:R-:W-:-:S01]  /*15a10*/  FFMA.FTZ R152, R176, R91, -R151 ;  /* 0x0000005bb0987223 */ /* 0x000fc20000010897 */
[-CC-:B------:R-:W-:Y:S01]  /*15a20*/  FFMA.FTZ R138, R138, R91.reuse, -R151.reuse ;  /* 0x0000005b8a8a7223 */ /* 0x180fe20000010897 */
[----:B------:R-:W-:-:S01]  /*15a30*/  FFMA.FTZ R161, R178, R91, -R151 ;  /* 0x0000005bb2a17223 */ /* 0x000fc20000010897 */
[-CC-:B------:R-:W-:Y:S01]  /*15a40*/  FFMA.FTZ R156, R180, R91.reuse, -R151.reuse ;  /* 0x0000005bb49c7223 */ /* 0x180fe20000010897 */
[----:B------:R-:W-:Y:S01]  /*15a50*/  MUFU.EX2 R153, R153 ;  /* 0x0000009900997308 */ /* 0x000fe20000000800 */
[----:B------:R-:W-:-:S01]  /*15a60*/  FFMA.FTZ R163, R182, R91, -R151 ;  /* 0x0000005bb6a37223 */ /* 0x000fc20000010897 */
[-CC-:B------:R-:W-:Y:S01]  /*15a70*/  FFMA.FTZ R146, R146, R91.reuse, -R151.reuse ;  /* 0x0000005b92927223 */ /* 0x180fe20000010897 */
[-C--:B0-----:R-:W-:Y:S01]  /*15a80*/  FMUL.FTZ R126, R168, R91.reuse ;  /* 0x0000005ba87e7220 */ /* 0x081fe20000410000 */
[-CC-:B------:R-:W-:Y:S01]  /*15a90*/  FFMA.FTZ R165, R184, R91.reuse, -R151.reuse ;  /* 0x0000005bb8a57223 */ /* 0x180fe20000010897 */
[----:B------:R-:W-:-:S01]  /*15aa0*/  FFMA.FTZ R160, R186, R91, -R151 ;  /* 0x0000005bbaa07223 */ /* 0x000fc20000010897 */
[-CC-:B------:R-:W-:Y:S01]  /*15ab0*/  FFMA.FTZ R167, R224, R91.reuse, -R151.reuse ;  /* 0x0000005be0a77223 */ /* 0x180fe20000010897 */
[----:B------:R-:W-:-:S01]  /*15ac0*/  FFMA.FTZ R122, R122, R91, -R151 ;  /* 0x0000005b7a7a7223 */ /* 0x000fc20000010897 */
[----:B------:R-:W-:Y:S01]  /*15ad0*/  MUFU.EX2 R114, R114 ;  /* 0x0000007200727308 */ /* 0x000fe20000000800 */
[----:B-1----:R-:W-:-:S01]  /*15ae0*/  FFMA.FTZ R164, R173, R3, R166 ;  /* 0x00000003ada47223 */ /* 0x002fc200000100a6 */
[-CC-:B------:R-:W-:Y:S01]  /*15af0*/  FFMA.FTZ R171, R226, R91.reuse, -R151.reuse ;  /* 0x0000005be2ab7223 */ /* 0x180fe20000010897 */
[----:B------:R-:W-:-:S01]  /*15b00*/  FFMA.FTZ R130, R130, R91, -R151 ;  /* 0x0000005b82827223 */ /* 0x000fc20000010897 */
[----:B------:R-:W-:Y:S01]  /*15b10*/  FFMA.FTZ R131, R131, R91, -R151 ;  /* 0x0000005b83837223 */ /* 0x000fe20000010897 */
[----:B------:R-:W-:-:S01]  /*15b20*/  FADD.FTZ R164, R15, R164 ;  /* 0x000000a40fa47221 */ /* 0x000fc20000010000 */
        /* <DEDUP_REMOVED lines=22> */
[----:B------:R-:W-:Y:S01]  /*15c90*/  FADD.FTZ R151, R21, R164 ;  /* 0x000000a415977221 */ /* 0x000fe20000010000 */
        /* <DEDUP_REMOVED lines=17> */
[----:B0-----:R-:W-:-:S01]  /*15db0*/  FADD.FTZ R3, R159, R0 ;  /* 0x000000009f037221 */ /* 0x001fc20000010000 */
[----:B------:R-:W-:-:S04]  /*15dc0*/  FADD.FTZ R0, R136, R151 ;  /* 0x0000009788007221 */ /* 0x000fc80000010000 */
[----:B------:R-:W-:Y:S02]  /*15dd0*/  FADD.FTZ R0, R137, R0 ;  /* 0x0000000089007221 */ /* 0x000fe40000010000 */
        /* <DEDUP_REMOVED lines=14> */
[----:B0-----:R-:W-:-:S04]  /*15ec0*/  FADD.FTZ R164, R144, R151 ;  /* 0x0000009790a47221 */ /* 0x001fc80000010000 */
[----:B------:R-:W-:-:S03]  /*15ed0*/  FADD.FTZ R151, R143, R164 ;  /* 0x000000a48f977221 */ /* 0x000fc60000010000 */
        /* <DEDUP_REMOVED lines=49> */
[----:B------:R-:W-:Y:S01]  /*161f0*/  MUFU.EX2 R111, R111 ;  /* 0x0000006f006f7308 */ /* 0x000fe20000000800 */
[----:B-1----:R-:W-:-:S07]  /*16200*/  FADD.FTZ R168, R110, R151 ;  /* 0x000000976ea87221 */ /* 0x002fce0000010000 */
        /* <DEDUP_REMOVED lines=11> */
[----:B------:R-:W0:Y:S08]  /*162c0*/  MUFU.EX2 R118, R118 ;  /* 0x0000007600767308 */ /* 0x000e300000000800 */
[----:B------:R2:W-:Y:S08]  /*162d0*/  MUFU.EX2 R164, R119 ;  /* 0x0000007700a47308 */ /* 0x0005f00000000800 */
[----:B------:R-:W3:Y:S01]  /*162e0*/  MUFU.EX2 R88, R88 ;  /* 0x0000005800587308 */ /* 0x000ee20000000800 */
[----:B--2---:R-:W-:-:S04]  /*162f0*/  FADD.FTZ R119, R111, R168 ;  /* 0x000000a86f777221 */ /* 0x004fc80000010000 */
[----:B------:R-:W-:Y:S01]  /*16300*/  FADD.FTZ R168, R158, R119 ;  /* 0x000000779ea87221 */ /* 0x000fe20000010000 */
[----:B-1----:R-:W-:-:S02]  /*16310*/  FADD.FTZ R119, R117, R0 ;  /* 0x0000000075777221 */ /* 0x002fc40000010000 */
[----:B------:R-:W1:Y:S01]  /*16320*/  MUFU.EX2 R127, R127 ;  /* 0x0000007f007f7308 */ /* 0x000e620000000800 */
[----:B------:R-:W-:-:S04]  /*16330*/  FADD.FTZ R168, R101, R168 ;  /* 0x000000a865a87221 */ /* 0x000fc80000010000 */
[----:B------:R-:W-:-:S03]  /*16340*/  FADD.FTZ R3, R115, R168 ;  /* 0x000000a873037221 */ /* 0x000fc60000010000 */
[----:B------:R-:W2:Y:S01]  /*16350*/  MUFU.EX2 R89, R89 ;  /* 0x0000005900597308 */ /* 0x000ea20000000800 */
[----:B0-----:R-:W-:-:S01]  /*16360*/  FADD.FTZ R0, R118, R3 ;  /* 0x0000000376007221 */ /* 0x001fc20000010000 */
[----:B---3--:R-:W-:-:S06]  /*16370*/  FADD.FTZ R168, R88, R119 ;  /* 0x0000007758a87221 */ /* 0x008fcc0000010000 */
        /* <DEDUP_REMOVED lines=28> */
.L_x_3166:
[----:B------:R-:W-:Y:S01]  /*16540*/  F2FP.SATFINITE.E4M3.F32.PACK_AB_MERGE_C R21, R154, R21, RZ ;  /* 0x000000159a15723e */ /* 0x000fe200048070ff */
[----:B------:R-:W-:Y:S01]  /*16550*/  FMUL.FTZ R24, R24, R173 ;  /* 0x000000ad18187220 */ /* 0x000fe20000410000 */
[----:B------:R-:W-:Y:S01]  /*16560*/  ISETP.GT.AND P2, PT, R219, R13, PT ;  /* 0x0000000ddb00720c */ /* 0x000fe20003f44270 */
        /* <DEDUP_REMOVED lines=8> */
[-C--:B------:R-:W-:Y:S01]  /*165f0*/  FMUL.FTZ R29, R29, R173.reuse ;  /* 0x000000ad1d1d7220 */ /* 0x080fe20000410000 */
        /* <DEDUP_REMOVED lines=97> */
[----:B------:R-:W-:Y:S01]  /*16c10*/  VIADD R219, R219, 0xffffffff ;  /* 0xffffffffdbdb7836 */ /* 0x000fe20000000000 */
[----:B------:R-:W-:Y:S01]  /*16c20*/  MOV R217, R90 ;  /* 0x0000005a00d97202 */ /* 0x000fe20000000f00 */
[----:B------:R-:W-:-:S02]  /*16c30*/  IMAD.MOV.U32 R218, RZ, RZ, R14 ;  /* 0x000000ffffda7224 */ /* 0x000fc400078e000e */
[----:B------:R-:W-:Y:S02]  /*16c40*/  IMAD.MOV.U32 R223, RZ, RZ, R197 ;  /* 0x000000ffffdf7224 */ /* 0x000fe400078e00c5 */
[----:B------:R-:W-:Y:S02]  /*16c50*/  IMAD.MOV.U32 R220, RZ, RZ, R193 ;  /* 0x000000ffffdc7224 */ /* 0x000fe400078e00c1 */
[----:B------:R-:W-:Y:S01]  /*16c60*/  IMAD.MOV.U32 R173, RZ, RZ, R110 ;  /* 0x000000ffffad7224 */ /* 0x000fe200078e006e */
[----:B0-----:R-:W-:Y:S06]  /*16c70*/  @P2 BRA `(.L_x_3167) ;  /* 0xffffffbc00442947 */ /* 0x001fec000383ffff */
.L_x_3155:
[----:B------:R-:W-:-:S13]  /*16c80*/  ISETP.GE.AND P0, PT, R219, RZ, PT ;  /* 0x000000ffdb00720c */ /* 0x000fda0003f06270 */
[----:B------:R-:W-:Y:S05]  /*16c90*/  @!P0 BRA `(.L_x_3168) ;  /* 0x0000003400f08947 */ /* 0x000fea0003800000 */
[----:B------:R-:W-:Y:S01]  /*16ca0*/  IMAD.MOV.U32 R13, RZ, RZ, R90 ;  /* 0x000000ffff0d7224 */ /* 0x000fe200078e005a */
[----:B------:R-:W-:Y:S01]  /*16cb0*/  MOV R189, R14 ;  /* 0x0000000e00bd7202 */ /* 0x000fe20000000f00 */
[----:B------:R-:W-:Y:S02]  /*16cc0*/  IMAD.MOV.U32 R217, RZ, RZ, R197 ;  /* 0x000000ffffd97224 */ /* 0x000fe400078e00c5 */
[----:B------:R-:W-:-:S07]  /*16cd0*/  IMAD.MOV.U32 R191, RZ, RZ, R193 ;  /* 0x000000ffffbf7224 */ /* 0x000fce00078e00c1 */
.L_x_3180:
        /* <DEDUP_REMOVED lines=10> */
.L_x_3170:
[----:B------:R-:W-:Y:S01]  /*16d80*/  IMAD R14, R193, 0x8, R18 ;  /* 0x00000008c10e7824 */ /* 0x000fe200078e0212 */
[----:B------:R-:W-:-:S04]  /*16d90*/  SHF.L.U32 R15, R197, 0x1f, RZ ;  /* 0x0000001fc50f7819 */ /* 0x000fc800000006ff */
[----:B------:R0:W1:Y:S01]  /*16da0*/  SYNCS.PHASECHK.TRANS64.TRYWAIT P0, [R14+URZ+0x22830], R15 ;  /* 0x0228300f0e0075a7 */ /* 0x000062000800017f */
[----:B------:R-:W-:Y:S05]  /*16db0*/  @!P1 BRA `(.L_x_3171) ;  /* 0x0000000000049947 */ /* 0x000fea0003800000 */
[----:B------:R-:W-:Y:S01]  /*16dc0*/  BPT.TRAP 0x1 ;  /* 0x000000040000795c */ /* 0x000fe20000300000 */
.L_x_3171:
[----:B------:R-:W-:Y:S04]  /*16dd0*/  BSSY B0, `(.L_x_3169) ;  /* 0x0000004000007945 */ /* 0x000fe80003800000 */
[----:B-1----:R-:W-:Y:S05]  /*16de0*/  @P0 BRA `(.L_x_3172) ;  /* 0x0000000000080947 */ /* 0x002fea0003800000 */
[----:B------:R-:W1:Y:S02]  /*16df0*/  SYNCS.PHASECHK.TRANS64.TRYWAIT P0, [R14+URZ+0x22830], R15 ;  /* 0x0228300f0e0075a7 */ /* 0x000e64000800017f */
[----:B-1----:R-:W-:Y:S05]  /*16e00*/  @!P0 BRA `(.L_x_3173) ;  /* 0x000000fc008c8947 */ /* 0x002fea0003800000 */
.L_x_3172:
[----:B------:R-:W-:Y:S05]  /*16e10*/  BSYNC B0 ;  /* 0x0000000000007941 */ /* 0x000fea0003800000 */
.L_x_3169:
        /* <DEDUP_REMOVED lines=17> */
[----:B------:R-:W-:Y:S01]  /*16f30*/  MOV R89, 0x40000040 ;  /* 0x4000004000597802 */ /* 0x000fe20000000f00 */
        /* <DEDUP_REMOVED lines=9> */
[----:B0-----:R-:W-:Y:S02]  /*16fd0*/  SHF.R.U32.HI R14, RZ, 0x7, R14 ;  /* 0x00000007ff0e7819 */ /* 0x001fe4000001160e */
[----:B------:R-:W-:Y:S02]  /*16fe0*/  R2UR UR51, R91 ;  /* 0x000000005b3372ca */ /* 0x000fe400000e0000 */
[----:B------:R-:W-:Y:S01]  /*16ff0*/  R2UR UR50, R90 ;  /* 0x000000005a3272ca */ /* 0x000fe200000e0000 */
[----:B------:R-:W-:Y:S01]  /*17000*/  VIADD R92, R14, 0x8 ;  /* 0x000000080e5c7836 */ /* 0x000fe20000000000 */
[----:B------:R-:W-:-:S02]  /*17010*/  IADD3 R14, R20, 0x100, RZ ;  /* 0x00000100140e7810 */ /* 0x000fc40007ffe0ff */
[----:B------:R-:W-:Y:S02]  /*17020*/  R2UR UR7, R91 ;  /* 0x000000005b0772ca */ /* 0x000fe400000e0000 */
[----:B------:R0:W-:Y:S01]  /*17030*/  BAR.SYNC.DEFER_BLOCKING R92, 0x100 ;  /* 0x0004005c0000751d */ /* 0x0001e20000010000 */
[----:B------:R-:W-:Y:S01]  /*17040*/  R2UR UR34, R14 ;  /* 0x000000000e2272ca */ /* 0x000fe200000e0000 */
[----:B------:R-:W-:Y:S01]  /*17050*/  VIADD R14, R20, 0x400 ;  /* 0x00000400140e7836 */ /* 0x000fe20000000000 */
[----:B------:R-:W-:Y:S02]  /*17060*/  R2UR UR48, R8 ;  /* 0x00000000083072ca */ /* 0x000fe400000e0000 */
[----:B------:R-:W-:Y:S02]  /*17070*/  R2UR UR49, R9 ;  /* 0x00000000093172ca */ /* 0x000fe400000e0000 */
[----:B------:R-:W-:Y:S02]  /*17080*/  MOV R90, UR51 ;  /* 0x00000033005a7c02 */ /* 0x000fe40008000f00 */
[----:B------:R-:W-:Y:S01]  /*17090*/  MOV R91, UR50 ;  /* 0x00000032005b7c02 */ /* 0x000fe20008000f00 */
[----:B------:R-:W-:Y:S01]  /*170a0*/  UMOV UR50, UR6 ;  /* 0x0000000600327c82 */ /* 0x000fe20008000000 */
[----:B------:R-:W-:Y:S01]  /*170b0*/  UMOV UR51, UR7 ;  /* 0x0000000700337c82 */ /* 0x000fe20008000000 */
[----:B------:R-:W-:Y:S01]  /*170c0*/  R2UR UR4, R88 ;  /* 0x00000000580472ca */ /* 0x000fe200000e0000 */
[----:B------:R-:W-:Y:S01]  /*170d0*/  VIADD R88, R20, 0x302 ;  /* 0x0000030214587836 */ /* 0x000fe20000000000 */
[----:B------:R-:W-:Y:S01]  /*170e0*/  R2UR UR8, R14 ;  /* 0x000000000e0872ca */ /* 0x000fe200000e0000 */
[C---:B------:R-:W-:Y:S01]  /*170f0*/  VIADD R14, R20.reuse, 0x102 ;  /* 0x00000102140e7836 */ /* 0x040fe20000000000 */
[----:B0-----:R-:W-:-:S02]  /*17100*/  IADD3 R92, R20, 0x402, RZ ;  /* 0x00000402145c7810 */ /* 0x001fc40007ffe0ff */
[----:B------:R-:W-:Y:S01]  /*17110*/  R2UR UR54, R88 ;  /* 0x00000000583672ca */ /* 0x000fe200000e0000 */
[----:B------:R-:W-:Y:S01]  /*17120*/  VIADD R88, R20, 0x204 ;  /* 0x0000020414587836 */ /* 0x000fe20000000000 */
[----:B------:R-:W-:Y:S01]  /*17130*/  R2UR UR46, R14 ;  /* 0x000000000e2e72ca */ /* 0x000fe200000e0000 */
[----:B------:R-:W-:Y:S01]  /*17140*/  VIADD R14, R20, 0x104 ;  /* 0x00000104140e7836 */ /* 0x000fe20000000000 */
[C---:B------:R-:W-:Y:S01]  /*17150*/  R2UR UR47, R15.reuse ;  /* 0x000000000f2f72ca */ /* 0x040fe200000e0000 */
[----:B------:R-:W-:Y:S01]  /*17160*/  WARPGROUP.ARRIVE ;  /* 0x00000000000079c5 */ /* 0x000fe20000000000 */
[----:B------:R-:W-:Y:S01]  /*17170*/  R2UR UR14, R88 ;  /* 0x00000000580e72ca */ /* 0x000fe200000e0000 */
[----:B------:R-:W-:Y:S01]  /*17180*/  VIADD R88, R20, 0x404 ;  /* 0x0000040414587836 */ /* 0x000fe20000000000 */
[----:B------:R-:W-:Y:S02]  /*17190*/  R2UR UR9, R15 ;  /* 0x000000000f0972ca */ /* 0x000fe400000e0000 */
[C---:B------:R-:W-:Y:S01]  /*171a0*/  R2UR UR5, R89.reuse ;  /* 0x00000000590572ca */ /* 0x040fe200000e0000 */
[----:B------:R-:W-:Y:S01]  /*171b0*/  QGMMA.64x32x32.F32.E4M3.E4M3 R152, gdesc[UR28], RZ, !UPT, gsb0 ;  /* 0x006000001c9879f3 */ /* 0x000fe2000c0008ff */
        /* <DEDUP_REMOVED lines=10> */
[----:B------:R-:W-:Y:S02]  /*17260*/  R2UR UR59, R93 ;  /* 0x000000005d3b72ca */ /* 0x000fe400000e0000 */
        /* <DEDUP_REMOVED lines=9> */
[----:B------:R-:W-:Y:S01]  /*17300*/  MOV R224, UR6 ;  /* 0x0000000600e07c02 */ /* 0x000fe20008000f00 */
[----:B------:R-:W-:Y:S01]  /*17310*/  UMOV UR6, UR4 ;  /* 0x0000000400067c82 */ /* 0x000fe20008000000 */
[----:B------:R-:W-:Y:S01]  /*17320*/  MOV R223, UR7 ;  /* 0x0000000700df7c02 */ /* 0x000fe20008000f00 */
[----:B------:R-:W-:Y:S01]  /*17330*/  UMOV UR7, UR5 ;  /* 0x0000000500077c82 */ /* 0x000fe20008000000 */
[C---:B------:R-:W-:Y:S02]  /*17340*/  R2UR UR4, R10.reuse ;  /* 0x000000000a0472ca */ /* 0x040fe400000e0000 */
[C---:B------:R-:W-:Y:S02]  /*17350*/  R2UR UR5, R11.reuse ;  /* 0x000000000b0572ca */ /* 0x040fe400000e0000 */
[----:B------:R-:W-:Y:S02]  /*17360*/  R2UR UR53, R11 ;  /* 0x000000000b3572ca */ /* 0x000fe400000e0000 */
[----:B------:R-:W-:-:S02]  /*17370*/  R2UR UR56, R10 ;  /* 0x000000000a3872ca */ /* 0x000fc400000e0000 */
[----:B------:R-:W-:Y:S02]  /*17380*/  R2UR UR57, R11 ;  /* 0x000000000b3972ca */ /* 0x000fe400000e0000 */
[----:B------:R-:W-:Y:S02]  /*17390*/  R2UR UR10, R14 ;  /* 0x000000000e0a72ca */ /* 0x000fe400000e0000 */
[----:B------:R-:W-:Y:S02]  /*173a0*/  R2UR UR11, R15 ;  /* 0x000000000f0b72ca */ /* 0x000fe400000e0000 */
[C---:B------:R-:W-:Y:S02]  /*173b0*/  R2UR UR8, R6.reuse ;  /* 0x00000000060872ca */ /* 0x040fe400000e0000 */
[----:B------:R-:W-:Y:S02]  /*173c0*/  R2UR UR9, R7 ;  /* 0x00000000070972ca */ /* 0x000fe400000e0000 */
[----:B------:R-:W-:-:S02]  /*173d0*/  R2UR UR12, R6 ;  /* 0x00000000060c72ca */ /* 0x000fc400000e0000 */
[----:B------:R-:W-:Y:S02]  /*173e0*/  R2UR UR13, R7 ;  /* 0x00000000070d72ca */ /* 0x000fe400000e0000 */
[----:B------:R-:W-:Y:S02]  /*173f0*/  IADD3 R14, R20, 0x304, RZ ;  /* 0x00000304140e7810 */ /* 0x000fe40007ffe0ff */
[----:B------:R-:W-:Y:S01]  /*17400*/  R2UR UR19, R15 ;  /* 0x000000000f1372ca */ /* 0x000fe200000e0000 */
[----:B------:R-:W-:Y:S02]  /*17410*/  WARPGROUP.DEPBAR.LE gsb0, 0x0 ;  /* 0x00008000000079c5 */ /* 0x000fe40000010000 */
[----:B------:R-:W-:Y:S01]  /*17420*/  WARPGROUP.ARRIVE ;  /* 0x00000000000079c5 */ /* 0x000fe20000000000 */
[----:B------:R-:W-:Y:S01]  /*17430*/  R2UR UR18, R14 ;  /* 0x000000000e1272ca */ /* 0x000fe200000e0000 */
[----:B------:R-:W-:Y:S01]  /*17440*/  VIADD R14, R20, 0x106 ;  /* 0x00000106140e7836 */ /* 0x000fe20000000000 */
[----:B------:R-:W-:-:S02]  /*17450*/  R2UR UR16, R6 ;  /* 0x00000000061072ca */ /* 0x000fc400000e0000 */
[----:B------:R-:W-:Y:S01]  /*17460*/  R2UR UR17, R7 ;  /* 0x00000000071172ca */ /* 0x000fe200000e0000 */
[----:B------:R-:W-:Y:S01]  /*17470*/  QGMMA.64x32x32.F32.E4M3.E4M3 R136, gdesc[UR32], RZ, !UPT, gsb0 ;  /* 0x00600000208879f3 */ /* 0x000fe2000c0008ff */
[----:B------:R-:W-:Y:S02]  /*17480*/  R2UR UR34, R88 ;  /* 0x00000000582272ca */ /* 0x000fe400000e0000 */
[----:B------:R-:W-:Y:S02]  /*17490*/  R2UR UR35, R89 ;  /* 0x00000000592372ca */ /* 0x000fe400000e0000 */
[----:B------:R-:W-:Y:S02]  /*174a0*/  R2UR UR20, R6 ;  /* 0x00000000061472ca */ /* 0x000fe400000e0000 */
[----:B------:R-:W-:Y:S02]  /*174b0*/  R2UR UR21, R7 ;  /* 0x00000000071572ca */ /* 0x000fe400000e0000 */
[----:B------:R-:W-:-:S02]  /*174c0*/  R2UR UR24, R4 ;  /* 0x00000000041872ca */ /* 0x000fc400000e0000 */
[----:B------:R-:W-:Y:S02]  /*174d0*/  R2UR UR25, R5 ;  /* 0x00000000051972ca */ /* 0x000fe400000e0000 */
[----:B------:R-:W-:Y:S01]  /*174e0*/  R2UR UR30, R14 ;  /* 0x000000000e1e72ca */ /* 0x000fe200000e0000 */
[----:B------:R-:W-:Y:S01]  /*174f0*/  VIADD R14, R20, 0x306 ;  /* 0x00000306140e7836 */ /* 0x000fe20000000000 */
[----:B------:R-:W-:Y:S01]  /*17500*/  R2UR UR31, R15 ;  /* 0x000000000f1f72ca */ /* 0x000fe200000e0000 */
[----:B------:R-:W-:Y:S01]  /*17510*/  IMAD.MOV.U32 R15, RZ, RZ, 0x40000040 ;  /* 0x40000040ff0f7424 */ /* 0x000fe200078e00ff */
[C---:B------:R-:W-:Y:S02]  /*17520*/  R2UR UR28, R4.reuse ;  /* 0x00000000041c72ca */ /* 0x040fe400000e0000 */
[----:B------:R-:W-:Y:S02]  /*17530*/  R2UR UR29, R5 ;  /* 0x00000000051d72ca */ /* 0x000fe400000e0000 */
[----:B------:R-:W-:-:S02]  /*17540*/  R2UR UR32, R4 ;  /* 0x00000000042072ca */ /* 0x000fc400000e0000 */
[----:B------:R-:W-:Y:S02]  /*17550*/  R2UR UR33, R5 ;  /* 0x00000000052172ca */ /* 0x000fe400000e0000 */
[----:B------:R-:W-:Y:S02]  /*17560*/  IADD3 R20, R20, 0x406, RZ ;  /* 0x0000040614147810 */ /* 0x000fe40007ffe0ff */
[----:B------:R-:W-:Y:S02]  /*17570*/  R2UR UR43, R21 ;  /* 0x00000000152b72ca */ /* 0x000fe400000e0000 */
[----:B------:R-:W-:Y:S02]  /*17580*/  R2UR UR42, R20 ;  /* 0x00000000142a72ca */ /* 0x000fe400000e0000 */
[----:B------:R-:W-:Y:S02]  /*17590*/  R2UR UR40, R4 ;  /* 0x00000000042872ca */ /* 0x000fe400000e0000 */
[----:B------:R-:W-:Y:S01]  /*175a0*/  R2UR UR41, R5 ;  /* 0x00000000052972ca */ /* 0x000fe200000e0000 */
[----:B------:R-:W-:-:S02]  /*175b0*/  WARPGROUP.DEPBAR.LE gsb0, 0x0 ;  /* 0x00008000000079c5 */ /* 0x000fc40000010000 */
        /* <DEDUP_REMOVED lines=73> */
.L_x_3175:
[----:B------:R-:W-:Y:S01]  /*17a50*/  SHF.L.U32 R14, R217, 0x1f, RZ ;  /* 0x0000001fd90e7819 */ /* 0x000fe200000006ff */
[----:B------:R-:W-:-:S04]  /*17a60*/  IMAD R15, R191, 0x8, R18 ;  /* 0x00000008bf0f7824 */ /* 0x000fc800078e0212 */
[----:B------:R0:W1:Y:S01]  /*17a70*/  SYNCS.PHASECHK.TRANS64.TRYWAIT P0, [R15+URZ+0x22850], R14 ;  /* 0x0228500e0f0075a7 */ /* 0x000062000800017f */
[----:B------:R-:W-:Y:S05]  /*17a80*/  @!P1 BRA `(.L_x_3176) ;  /* 0x0000000000049947 */ /* 0x000fea0003800000 */
[----:B------:R-:W-:Y:S01]  /*17a90*/  BPT.TRAP 0x1 ;  /* 0x000000040000795c */ /* 0x000fe20000300000 */
.L_x_3176:
[----:B-1----:R-:W-:Y:S05]  /*17aa0*/  @P0 BRA `(.L_x_3174) ;  /* 0x0000000000080947 */ /* 0x002fea0003800000 */
[----:B------:R-:W1:Y:S02]  /*17ab0*/  SYNCS.PHASECHK.TRANS64.TRYWAIT P0, [R15+URZ+0x22850], R14 ;  /* 0x0228500e0f0075a7 */ /* 0x000e64000800017f */
[----:B-1----:R-:W-:Y:S05]  /*17ac0*/  @!P0 BRA `(.L_x_3177) ;  /* 0x000000f000708947 */ /* 0x002fea0003800000 */
.L_x_3174:
        /* <DEDUP_REMOVED lines=46> */
.L_x_3178:
        /* <DEDUP_REMOVED lines=39> */
[----:B---3--:R-:W-:Y:S01]  /*18020*/  FMNMX.FTZ R135, R152, R135, !PT ;  /* 0x0000008798877209 */ /* 0x008fe20007810000 */
        /* <DEDUP_REMOVED lines=59> */
[----:B------:R-:W-:Y:S01]  /*183e0*/  FMUL.FTZ R103, R2, R103 ;  /* 0x0000006702677220 */ /* 0x000fe20000410000 */
[----:B------:R-:W1:Y:S02]  /*183f0*/  S2R R217, SR_CgaCtaId ;  /* 0x0000000000d97919 */ /* 0x000e640000008800 */
[----:B------:R-:W4:Y:S01]  /*18400*/  MUFU.TANH R164, R164 ;  /* 0x000000a400a47308 */ /* 0x000f220000002400 */
[----:B--2---:R-:W-:-:S07]  /*18410*/  FMNMX.FTZ R135, R174, R135, !PT ;  /* 0x00000087ae877209 */ /* 0x004fce0007810000 */
[----:B------:R-:W2:Y:S01]  /*18420*/  MUFU.TANH R166, R166 ;  /* 0x000000a600a67308 */ /* 0x000ea20000002400 */
[----:B---3--:R-:W-:-:S07]  /*18430*/  FMNMX.FTZ R137, R176, R137, !PT ;  /* 0x00000089b0897209 */ /* 0x008fce0007810000 */
[----:B------:R-:W3:Y:S01]  /*18440*/  MUFU.TANH R178, R178 ;  /* 0x000000b200b27308 */ /* 0x000ee20000002400 */
[----:B----4-:R-:W-:-:S07]  /*18450*/  FMNMX.FTZ R135, R164, R135, !PT ;  /* 0x00000087a4877209 */ /* 0x010fce0007810000 */
[----:B------:R-:W4:Y:S01]  /*18460*/  MUFU.TANH R180, R180 ;  /* 0x000000b400b47308 */ /* 0x000f220000002400 */
[----:B--2---:R-:W-:-:S07]  /*18470*/  FMNMX.FTZ R137, R166, R137, !PT ;  /* 0x00000089a6897209 */ /* 0x004fce0007810000 */
[----:B------:R-:W2:Y:S01]  /*18480*/  MUFU.TANH R136, R136 ;  /* 0x0000008800887308 */ /* 0x000ea20000002400 */
[----:B---3--:R-:W-:-:S07]  /*18490*/  FMNMX.FTZ R135, R178, R135, !PT ;  /* 0x00000087b2877209 */ /* 0x008fce0007810000 */
[----:B------:R-:W3:Y:S01]  /*184a0*/  MUFU.TANH R138, R138 ;  /* 0x0000008a008a7308 */ /* 0x000ee20000002400 */
[----:B----4-:R-:W-:-:S07]  /*184b0*/  FMNMX.FTZ R137, R180, R137, !PT ;  /* 0x00000089b4897209 */ /* 0x010fce0007810000 */
[----:B------:R-:W4:Y:S01]  /*184c0*/  MUFU.TANH R182, R182 ;  /* 0x000000b600b67308 */ /* 0x000f220000002400 */
[----:B--2---:R-:W-:Y:S01]  /*184d0*/  FMNMX.FTZ R139, R136, R135, !PT ;  /* 0x00000087888b7209 */ /* 0x004fe20007810000 */
[----:B------:R-:W-:-:S06]  /*184e0*/  FMUL.FTZ R135, R2, R90 ;  /* 0x0000005a02877220 */ /* 0x000fcc0000410000 */
        /* <DEDUP_REMOVED lines=21> */
[----:B------:R-:W0:Y:S01]  /*18640*/  MUFU.TANH R150, R150 ;  /* 0x0000009600967308 */ /* 0x000e220000002400 */
[----:B----4-:R-:W-:-:S07]  /*18650*/  FMNMX.FTZ R141, R224, R141, !PT ;  /* 0x0000008de08d7209 */ /* 0x010fce0007810000 */
        /* <DEDUP_REMOVED lines=97> */
[----:B--2---:R-:W-:Y:S02]  /*18c70*/  FMNMX.FTZ R14, R100, R91, !PT ;  /* 0x0000005b640e7209 */ /* 0x004fe40007810000 */
[----:B------:R-:W2:Y:S05]  /*18c80*/  LDC R91, c[0x0][0x988] ;  /* 0x00026200ff5b7b82 */ /* 0x000eaa0000000800 */
[----:B------:R-:W4:Y:S01]  /*18c90*/  MUFU.TANH R103, R103 ;  /* 0x0000006700677308 */ /* 0x000f220000002400 */
[----:B0-----:R-:W-:Y:S02]  /*18ca0*/  FMNMX.FTZ R90, R102, R139, !PT ;  /* 0x0000008b665a7209 */ /* 0x001fe40007810000 */
[----:B---3--:R-:W-:-:S05]  /*18cb0*/  FMNMX.FTZ R139, R101, R14, !PT ;  /* 0x0000000e658b7209 */ /* 0x008fca0007810000 */
[----:B------:R-:W0:Y:S01]  /*18cc0*/  SHFL.BFLY PT, R14, R139, 0x2, 0x1f ;  /* 0x0c401f008b0e7f89 */ /* 0x000e2200000e0000 */
[----:B----4-:R-:W-:-:S05]  /*18cd0*/  FMNMX.FTZ R141, R103, R90, !PT ;  /* 0x0000005a678d7209 */ /* 0x010fca0007810000 */
[----:B------:R-:W3:Y:S01]  /*18ce0*/  SHFL.BFLY PT, R90, R141, 0x2, 0x1f ;  /* 0x0c401f008d5a7f89 */ /* 0x000ee200000e0000 */
[----:B0-----:R-:W-:-:S05]  /*18cf0*/  FMNMX.FTZ R143, R139, R14, !PT ;  /* 0x0000000e8b8f7209 */ /* 0x001fca0007810000 */
[----:B------:R-:W0:Y:S01]  /*18d00*/  SHFL.BFLY PT, R14, R143, 0x1, 0x1f ;  /* 0x0c201f008f0e7f89 */ /* 0x000e2200000e0000 */
[----:B---3--:R-:W-:-:S05]  /*18d10*/  FMNMX.FTZ R145, R141, R90, !PT ;  /* 0x0000005a8d917209 */ /* 0x008fca0007810000 */
[----:B------:R-:W3:Y:S01]  /*18d20*/  SHFL.BFLY PT, R90, R145, 0x1, 0x1f ;  /* 0x0c201f00915a7f89 */ /* 0x000ee200000e0000 */
[----:B0-----:R-:W-:-:S05]  /*18d30*/  FMNMX.FTZ R14, R143, R14, !PT ;  /* 0x0000000e8f0e7209 */ /* 0x001fca0007810000 */
[C---:B--2---:R-:W-:Y:S01]  /*18d40*/  FFMA.FTZ R141, R14.reuse, R91, -8 ;  /* 0xc10000000e8d7423 */ /* 0x044fe2000001005b */
[----:B------:R-:W-:-:S01]  /*18d50*/  FADD.FTZ R147, -R14, R189 ;  /* 0x000000bd0e937221 */ /* 0x000fc20000010100 */
[----:B---3--:R-:W-:Y:S02]  /*18d60*/  FMNMX.FTZ R90, R145, R90, !PT ;  /* 0x0000005a915a7209 */ /* 0x008fe40007810000 */
[----:B------:R-:W-:-:S01]  /*18d70*/  FFMA.FTZ R149, R164, R91, -R141 ;  /* 0x0000005ba4957223 */ /* 0x000fc2000001088d */
[-C--:B------:R-:W-:Y:S01]  /*18d80*/  FMUL.FTZ R147, R147, R91.reuse ;  /* 0x0000005b93937220 */ /* 0x080fe20000410000 */
[----:B------:R-:W-:-:S01]  /*18d90*/  FFMA.FTZ R20, R20, R91, -R141 ;  /* 0x0000005b14147223 */ /* 0x000fc2000001088d */
[----:B------:R-:W-:Y:S01]  /*18da0*/  FFMA.FTZ R143, R152, R91, -R141 ;  /* 0x0000005b988f7223 */ /* 0x000fe2000001088d */
[----:B------:R-:W-:-:S01]  /*18db0*/  FADD.FTZ R13, -R90, R13 ;  /* 0x0000000d5a0d7221 */ /* 0x000fc20000010100 */
[-C--:B------:R-:W-:Y:S01]  /*18dc0*/  FFMA.FTZ R164, R90, R91.reuse, -8 ;  /* 0xc10000005aa47423 */ /* 0x080fe2000001005b */
[----:B------:R0:W-:Y:S01]  /*18dd0*/  MUFU.EX2 R139, R147 ;  /* 0x00000093008b7308 */ /* 0x0001e20000000800 */
        /* <DEDUP_REMOVED lines=84> */
[----:B------:R-:W-:Y:S01]  /*19320*/  FFMA.FTZ R103, R103, R91, -R164 ;  /* 0x0000005b67677223 */ /* 0x000fe200000108a4 */
[----:B------:R-:W-:-:S03]  /*19330*/  IMAD R168, R193, 0x8, R18 ;  /* 0x00000008c1a87824 */ /* 0x000fc600078e0212 */
[----:B------:R-:W0:Y:S01]  /*19340*/  MUFU.EX2 R158, R158 ;  /* 0x0000009e009e7308 */ /* 0x000e220000000800 */
[----:B------:R-:W-:-:S05]  /*19350*/  VIADD R168, R168, 0x22840 ;  /* 0x00022840a8a87836 */ /* 0x000fca0000000000 */
[----:B-1----:R-:W-:Y:S02]  /*19360*/  PRMT R168, R217, 0x654, R168 ;  /* 0x00000654d9a87816 */ /* 0x002fe400000000a8 */
[----:B------:R-:W-:Y:S02]  /*19370*/  MUFU.EX2 R152, R152 ;  /* 0x0000009800987308 */ /* 0x000fe40000000800 */
[----:B------:R1:W-:Y:S06]  /*19380*/  SYNCS.ARRIVE.TRANS64.RED.A1T0 RZ, [R168+URZ], RZ ;  /* 0x000000ffa8ff79a7 */ /* 0x0003ec000810043f */
[----:B------:R-:W3:Y:S08]  /*19390*/  MUFU.EX2 R159, R159 ;  /* 0x0000009f009f7308 */ /* 0x000ef00000000800 */
[----:B------:R-:W4:Y:S08]  /*193a0*/  MUFU.EX2 R147, R147 ;  /* 0x0000009300937308 */ /* 0x000f300000000800 */
[----:B------:R5:W-:Y:S08]  /*193b0*/  MUFU.EX2 R114, R130 ;  /* 0x0000008200727308 */ /* 0x000bf00000000800 */
[----:B------:R-:W1:Y:S01]  /*193c0*/  MUFU.EX2 R161, R161 ;  /* 0x000000a100a17308 */ /* 0x000e620000000800 */
[----:B-----5:R-:W-:-:S01]  /*193d0*/  FFMA.FTZ R130, R139, R3, R20 ;  /* 0x000000038b827223 */ /* 0x020fc20000010014 */
[----:B--2---:R-:W-:-:S03]  /*193e0*/  FADD.FTZ R3, R141, R0 ;  /* 0x000000008d037221 */ /* 0x004fc60000010000 */
[----:B------:R-:W-:Y:S01]  /*193f0*/  FADD.FTZ R130, R143, R130 ;  /* 0x000000828f827221 */ /* 0x000fe20000010000 */
[----:B0-----:R-:W-:-:S02]  /*19400*/  FADD.FTZ R0, R158, R3 ;  /* 0x000000039e007221 */ /* 0x001fc40000010000 */
[----:B------:R-:W0:Y:S01]  /*19410*/  MUFU.EX2 R156, R156 ;  /* 0x0000009c009c7308 */ /* 0x000e220000000800 */
[----:B------:R-:W-:-:S01]  /*19420*/  FADD.FTZ R173, R145, R130 ;  /* 0x0000008291ad7221 */ /* 0x000fc20000010000 */
[----:B---3--:R-:W-:-:S03]  /*19430*/  FADD.FTZ R0, R159, R0 ;  /* 0x000000009f007221 */ /* 0x008fc60000010000 */
[----:B------:R-:W-:-:S03]  /*19440*/  FADD.FTZ R130, R152, R173 ;  /* 0x000000ad98827221 */ /* 0x000fc60000010000 */
[----:B------:R-:W2:Y:S01]  /*19450*/  MUFU.EX2 R162, R162 ;  /* 0x000000a200a27308 */ /* 0x000ea20000000800 */
[----:B----4-:R-:W-:-:S01]  /*19460*/  FADD.FTZ R3, R147, R130 ;  /* 0x0000008293037221 */ /* 0x010fc20000010000 */
[----:B-1----:R-:W-:-:S06]  /*19470*/  FADD.FTZ R173, R161, R0 ;  /* 0x00000000a1ad7221 */ /* 0x002fcc0000010000 */
        /* <DEDUP_REMOVED lines=58> */
[----:B------:R-:W1:Y:S08]  /*19820*/  MUFU.EX2 R127, R127 ;  /* 0x0000007f007f7308 */ /* 0x000e700000000800 */
[----:B------:R-:W-:Y:S01]  /*19830*/  MUFU.EX2 R171, R171 ;  /* 0x000000ab00ab7308 */ /* 0x000fe20000000800 */
[----:B0-----:R-:W-:-:S07]  /*19840*/  FADD.FTZ R0, R128, R3 ;  /* 0x0000000380007221 */ /* 0x001fce0000010000 */
[----:B------:R-:W0:Y:S01]  /*19850*/  MUFU.EX2 R132, R132 ;  /* 0x0000008400847308 */ /* 0x000e220000000800 */
[----:B-1----:R-:W-:-:S07]  /*19860*/  FADD.FTZ R3, R127, R0 ;  /* 0x000000007f037221 */ /* 0x002fce0000010000 */
[----:B------:R-:W-:Y:S08]  /*19870*/  MUFU.EX2 R134, R134 ;  /* 0x0000008600867308 */ /* 0x000ff00000000800 */
[----:B------:R-:W1:Y:S01]  /*19880*/  MUFU.EX2 R131, R131 ;  /* 0x0000008300837308 */ /* 0x000e620000000800 */
[----:B0-----:R-:W-:-:S07]  /*19890*/  FADD.FTZ R0, R132, R3 ;  /* 0x0000000384007221 */ /* 0x001fce0000010000 */
[----:B------:R-:W0:Y:S08]  /*198a0*/  MUFU.EX2 R133, R133 ;  /* 0x0000008500857308 */ /* 0x000e300000000800 */
[----:B------:R2:W-:Y:S01]  /*198b0*/  MUFU.EX2 R130, R115 ;  /* 0x0000007300827308 */ /* 0x0005e20000000800 */
[----:B-1----:R-:W-:-:S07]  /*198c0*/  FADD.FTZ R3, R131, R0 ;  /* 0x0000000083037221 */ /* 0x002fce0000010000 */
[----:B------:R-:W1:Y:S01]  /*198d0*/  MUFU.EX2 R104, R104 ;  /* 0x0000006800687308 */ /* 0x000e620000000800 */
[----:B--2---:R-:W-:-:S04]  /*198e0*/  FADD.FTZ R115, R125, R164 ;  /* 0x000000a47d737221 */ /* 0x004fc80000010000 */
[----:B------:R-:W-:-:S03]  /*198f0*/  FADD.FTZ R164, R114, R115 ;  /* 0x0000007372a47221 */ /* 0x000fc60000010000 */
[----:B------:R-:W2:Y:S01]  /*19900*/  MUFU.EX2 R106, R106 ;  /* 0x0000006a006a7308 */ /* 0x000ea20000000800 */
[----:B------:R-:W-:-:S04]  /*19910*/  FADD.FTZ R115, R171, R164 ;  /* 0x000000a4ab737221 */ /* 0x000fc80000010000 */
[----:B------:R-:W-:-:S03]  /*19920*/  FADD.FTZ R168, R134, R115 ;  /* 0x0000007386a87221 */ /* 0x000fc60000010000 */
[----:B------:R-:W3:Y:S01]  /*19930*/  MUFU.EX2 R105, R105 ;  /* 0x0000006900697308 */ /* 0x000ee20000000800 */
[----:B0-----:R-:W-:-:S01]  /*19940*/  FADD.FTZ R115, R133, R168 ;  /* 0x000000a885737221 */ /* 0x001fc20000010000 */
[----:B-1----:R-:W-:-:S06]  /*19950*/  FADD.FTZ R0, R104, R3 ;  /* 0x0000000368007221 */ /* 0x002fcc0000010000 */
        /* <DEDUP_REMOVED lines=61> */
.L_x_3179:
[----:B------:R-:W-:Y:S01]  /*19d30*/  F2FP.SATFINITE.E4M3.F32.PACK_AB_MERGE_C R15, R15, R150, RZ ;  /* 0x000000960f0f723e */ /* 0x000fe200048070ff */
[-C--:B------:R-:W-:Y:S01]  /*19d40*/  FMUL.FTZ R26, R26, R13.reuse ;  /* 0x0000000d1a1a7220 */ /* 0x080fe20000410000 */
[----:B------:R-:W-:Y:S01]  /*19d50*/  ISETP.GT.AND P0, PT, R219, RZ, PT ;  /* 0x000000ffdb00720c */ /* 0x000fe20003f04270 */
[-C--:B------:R-:W-:Y:S01]  /*19d60*/  FMUL.FTZ R27, R27, R13.reuse ;  /* 0x0000000d1b1b7220 */ /* 0x080fe20000410000 */
[----:B------:R-:W-:Y:S01]  /*19d70*/  F2FP.SATFINITE.E4M3.F32.PACK_AB_MERGE_C R183, R169, R146, R15 ;  /* 0x00000092a9b7723e */ /* 0x000fe2000480700f */
[----:B------:R-:W-:Y:S01]  /*19d80*/  IMAD R15, R191, 0x8, R18 ;  /* 0x00000008bf0f7824 */ /* 0x000fe200078e0212 */
[----:B------:R-:W-:Y:S01]  /*19d90*/  F2FP.SATFINITE.E4M3.F32.PACK_AB_MERGE_C R133, R133, R134, RZ ;  /* 0x000000868585723e */ /* 0x000fe200048070ff */
[----:B------:R-:W-:Y:S01]  /*19da0*/  FMUL.FTZ R30, R30, R13 ;  /* 0x0000000d1e1e7220 */ /* 0x000fe20000410000 */
[----:B------:R-:W-:Y:S01]  /*19db0*/  F2FP.SATFINITE.E4M3.F32.PACK_AB_MERGE_C R145, R152, R145, RZ ;  /* 0x000000919891723e */ /* 0x000fe200048070ff */
[-C--:B------:R-:W-:Y:S01]  /*19dc0*/  FMUL.FTZ R31, R31, R13.reuse ;  /* 0x0000000d1f1f7220 */ /* 0x080fe20000410000 */
[----:B------:R-:W-:Y:S01]  /*19dd0*/  IADD3 R15, R15, 0x22860, RZ ;  /* 0x000228600f0f7810 */ /* 0x000fe20007ffe0ff */
        /* <DEDUP_REMOVED lines=104> */
.L_x_3168:
[----:B------:R-:W-:Y:S05]  /*1a460*/  WARPSYNC.ALL ;  /* 0x0000000000007948 */ /* 0x000fea0003800000 */
[----:B------:R-:W-:Y:S06]  /*1a470*/  BAR.ARV 0x8, 0x180 ;  /* 0x0206000000007b1d */ /* 0x000fec0000002000 */
[----:B------:R-:W-:Y:S05]  /*1a480*/  @!P1 BRA `(.L_x_3181) ;  /* 0x0000000000049947 */ /* 0x000fea0003800000 */
[----:B------:R-:W-:Y:S01]  /*1a490*/  BPT.TRAP 0x1 ;  /* 0x000000040000795c */ /* 0x000fe20000300000 */
.L_x_3181:
[----:B------:R-:W-:Y:S02]  /*1a4a0*/  LEA R11, R193, R18, 0x3 ;  /* 0x00000012c10b7211 */ /* 0x000fe400078e18ff */
[----:B------:R-:W-:-:S04]  /*1a4b0*/  SHF.L.U32 R2, R197, 0x1f, RZ ;  /* 0x0000001fc5027819 */ /* 0x000fc800000006ff */
[----:B------:R0:W1:Y:S01]  /*1a4c0*/  SYNCS.PHASECHK.TRANS64.TRYWAIT P0, [R11+URZ+0x22850], R2 ;  /* 0x022850020b0075a7 */ /* 0x000062000800017f */
[----:B------:R-:W-:Y:S05]  /*1a4d0*/  @!P1 BRA `(.L_x_3182) ;  /* 0x0000000000049947 */ /* 0x000fea0003800000 */
[----:B------:R-:W-:Y:S01]  /*1a4e0*/  BPT.TRAP 0x1 ;  /* 0x000000040000795c */ /* 0x000fe20000300000 */
.L_x_3182:
[----:B------:R-:W-:-:S05]  /*1a4f0*/  VIADD R18, R18, 0x400 ;  /* 0x0000040012127836 */ /* 0x000fca0000000000 */
[----:B------:R-:W-:-:S04]  /*1a500*/  SHF.R.U32.HI R18, RZ, 0x4, R18 ;  /* 0x00000004ff127819 */ /* 0x000fc80000011612 */
[----:B------:R-:W-:-:S04]  /*1a510*/  LOP3.LUT R18, R18, 0x3fff, RZ, 0xc0, !PT ;  /* 0x00003fff12127812 */ /* 0x000fc800078ec0ff */
[----:B------:R-:W-:Y:S01]  /*1a520*/  LOP3.LUT R18, R18, 0x10000, RZ, 0xfc, !PT ;  /* 0x0001000012127812 */ /* 0x000fe200078efcff */
[----:B-1----:R-:W-:Y:S06]  /*1a530*/  @P0 BRA `(.L_x_3183) ;  /* 0x0000000000080947 */ /* 0x002fec0003800000 */
[----:B------:R-:W1:Y:S02]  /*1a540*/  SYNCS.PHASECHK.TRANS64.TRYWAIT P0, [R11+URZ+0x22850], R2 ;  /* 0x022850020b0075a7 */ /* 0x000e64000800017f */
[----:B-1----:R-:W-:Y:S05]  /*1a550*/  @!P0 BRA `(.L_x_3184) ;  /* 0x000000c400e08947 */ /* 0x002fea0003800000 */
.L_x_3183:
        /* <DEDUP_REMOVED lines=10> */
[----:B------:R-:W-:-:S03]  /*1a600*/  VIADD R12, R4, 0x200 ;  /* 0x00000200040c7836 */ /* 0x000fc60000000000 */
[----:B------:R-:W-:-:S07]  /*1a610*/  ISETP.NE.AND.EX P0, PT, RZ, UR5, PT, P0 ;  /* 0x00000005ff007c0c */ /* 0x000fce000bf05300 */
[----:B------:R-:W-:Y:S01]  /*1a620*/  QGMMA.64x128x32.F32.E4M3.E4M3 R24, R184, gdesc[UR4], R24, gsb0 ;  /* 0x01e00004b8187df3 */ /* 0x000fe20008000818 */
[----:B------:R-:W-:Y:S02]  /*1a630*/  R2UR UR6, R6 ;  /* 0x00000000060672ca */ /* 0x000fe400000e0000 */
[----:B------:R-:W-:-:S03]  /*1a640*/  R2UR UR7, R7 ;  /* 0x00000000070772ca */ /* 0x000fc600000e0000 */
        /* <DEDUP_REMOVED lines=28> */
[----:B------:R-:W-:Y:S01]  /*1a810*/  IMAD.MOV.U32 R5, RZ, RZ, -0x3ffffff0 ;  /* 0xc0000010ff057424 */ /* 0x000fe200078e00ff */
[----:B------:R-:W-:Y:S01]  /*1a820*/  IADD3 R4, R4, 0x400, RZ ;  /* 0x0000040004047810 */ /* 0x000fe20007ffe0ff */
        /* <DEDUP_REMOVED lines=9> */
[----:B------:R-:W0:Y:S04]  /*1a8c0*/  SHFL.BFLY PT, R5, R6, 0x1, 0x1f ;  /* 0x0c201f0006057f89 */ /* 0x000e2800000e0000 */
        /* <DEDUP_REMOVED lines=19> */
[----:B------:R-:W-:Y:S01]  /*1aa00*/  @P3 FMUL.FTZ R6, R91, 0.69314718246459960938 ;  /* 0x3f3172185b063820 */ /* 0x000fe20000410000 */
[----:B0-----:R-:W-:Y:S01]  /*1aa10*/  @P2 FMUL.FTZ R0, R0, 0.69314718246459960938 ;  /* 0x3f31721800002820 */ /* 0x001fe20000410000 */
        /* <DEDUP_REMOVED lines=10> */
.L_x_3185:
        /* <DEDUP_REMOVED lines=42> */
[----:B------:R-:W-:Y:S01]  /*1ad60*/  FMUL.FTZ R85, R85, R3 ;  /* 0x0000000355557220 */ /* 0x000fe20000410000 */
[-C--:B------:R-:W-:Y:S01]  /*1ad70*/  FMUL.FTZ R34, R35, R2.reuse ;  /* 0x0000000223227220 */ /* 0x080fe20000410000 */
[----:B0-----:R-:W-:Y:S01]  /*1ad80*/  SEL R0, RZ, 0x1, P0 ;  /* 0x00000001ff007807 */ /* 0x001fe20000000000 */
        /* <DEDUP_REMOVED lines=30> */
.L_x_3115:
        /* <DEDUP_REMOVED lines=41> */
[----:B------:R-:W-:Y:S02]  /*1b200*/  F2FP.BF16.F32.PACK_AB R39, R76, R11 ;  /* 0x0000000b4c27723e */ /* 0x000fe400000010ff */
[----:B------:R-:W-:-:S02]  /*1b210*/  F2FP.BF16.F32.PACK_AB R67, R63, R20 ;  /* 0x000000143f43723e */ /* 0x000fc400000010ff */
[----:B------:R-:W-:Y:S02]  /*1b220*/  F2FP.BF16.F32.PACK_AB R95, R95, R96 ;  /* 0x000000605f5f723e */ /* 0x000fe400000010ff */
[----:B------:R-:W-:Y:S02]  /*1b230*/  F2FP.BF16.F32.PACK_AB R94, R93, R94 ;  /* 0x0000005e5d5e723e */ /* 0x000fe400000010ff */
[----:B------:R-:W-:Y:S02]  /*1b240*/  ISETP.EQ.OR P0, PT, R2, 0x3, !P0 ;  /* 0x000000030200780c */ /* 0x000fe40004702670 */
        /* <DEDUP_REMOVED lines=21> */
[----:B------:R-:W-:Y:S01]  /*1b3a0*/  IMAD.X R7, RZ, RZ, R5, P5 ;  /* 0x000000ffff077224 */ /* 0x000fe200028e0605 */
[----:B------:R-:W-:Y:S02]  /*1b3b0*/  LOP3.LUT R8, R8, R9, RZ, 0x3c, !PT ;  /* 0x0000000908087212 */ /* 0x000fe400078e3cff */
[----:B------:R-:W-:Y:S02]  /*1b3c0*/  SHF.R.U64 R14, R14, 0x3, RZ ;  /* 0x000000030e0e7819 */ /* 0x000fe400000012ff */
[----:B------:R-:W-:-:S02]  /*1b3d0*/  IADD3.X R9, RZ, R5, RZ, P1, !PT ;  /* 0x00000005ff097210 */ /* 0x000fc40000ffe4ff */
        /* <DEDUP_REMOVED lines=57> */
[----:B------:R-:W0:Y:S01]  /*1b770*/  SHFL.IDX PT, R10, R5, R0, 0x1c1f ;  /* 0x001c1f00050a7589 */ /* 0x000e2200000e0000 */
[----:B------:R-:W-:Y:S02]  /*1b780*/  SEL R45, R48, R49, P0 ;  /* 0x00000031302d7207 */ /* 0x000fe40000000000 */
[----:B------:R-:W-:Y:S01]  /*1b790*/  SEL R47, R49, R48, P0 ;  /* 0x00000030312f7207 */ /* 0x000fe20000000000 */
[----:B------:R-:W-:Y:S01]  /*1b7a0*/  SHFL.IDX PT, R34, R29, R0, 0x1c1f ;  /* 0x001c1f001d227589 */ /* 0x000fe200000e0000 */
[----:B------:R-:W-:-:S02]  /*1b7b0*/  SEL R63, R62, R67, P0 ;  /* 0x000000433e3f7207 */ /* 0x000fc40000000000 */
[----:B------:R-:W-:Y:S01]  /*1b7c0*/  SEL R65, R67, R62, P0 ;  /* 0x0000003e43417207 */ /* 0x000fe20000000000 */
[----:B------:R-:W2:Y:S01]  /*1b7d0*/  SHFL.IDX PT, R31, R31, R2, 0x1c1f ;  /* 0x001c1f021f1f7589 */ /* 0x000ea200000e0000 */
        /* <DEDUP_REMOVED lines=8> */
[----:B------:R-:W3:Y:S01]  /*1b860*/  SHFL.IDX PT, R20, R39, R2, 0x1c1f ;  /* 0x001c1f0227147589 */ /* 0x000ee200000e0000 */
[----:B------:R-:W-:Y:S02]  /*1b870*/  SEL R57, R57, R46, P0 ;  /* 0x0000002e39397207 */ /* 0x000fe40000000000 */
[----:B------:R-:W-:Y:S01]  /*1b880*/  SEL R69, R69, R70, P0 ;  /* 0x0000004645457207 */ /* 0x000fe20000000000 */
[----:B------:R-:W4:Y:S01]  /*1b890*/  SHFL.IDX PT, R38, R33, R0, 0x1c1f ;  /* 0x001c1f0021267589 */ /* 0x000f2200000e0000 */
[----:B------:R-:W-:Y:S02]  /*1b8a0*/  SEL R73, R42, R73, P0 ;  /* 0x000000492a497207 */ /* 0x000fe40000000000 */
[----:B------:R-:W-:Y:S01]  /*1b8b0*/  SEL R75, R77, R50, P0 ;  /* 0x000000324d4b7207 */ /* 0x000fe20000000000 */
[----:B------:R-:W-:Y:S01]  /*1b8c0*/  SHFL.IDX PT, R42, R41, R0, 0x1c1f ;  /* 0x001c1f00292a7589 */ /* 0x000fe200000e0000 */
[----:B------:R-:W-:-:S02]  /*1b8d0*/  SEL R77, R50, R77, P0 ;  /* 0x0000004d324d7207 */ /* 0x000fc40000000000 */
[----:B0-----:R-:W-:Y:S01]  /*1b8e0*/  SEL R8, R10, R7, P0 ;  /* 0x000000070a087207 */ /* 0x001fe20000000000 */
[----:B------:R-:W0:Y:S01]  /*1b8f0*/  SHFL.IDX PT, R43, R43, R2, 0x1c1f ;  /* 0x001c1f022b2b7589 */ /* 0x000e2200000e0000 */
[----:B------:R-:W-:Y:S02]  /*1b900*/  SEL R28, R30, R27, P0 ;  /* 0x0000001b1e1c7207 */ /* 0x000fe40000000000 */
[----:B--2---:R-:W-:Y:S01]  /*1b910*/  SEL R32, R34, R31, P0 ;  /* 0x0000001f22207207 */ /* 0x004fe20000000000 */
        /* <DEDUP_REMOVED lines=8> */
[----:B---3--:R-:W-:Y:S01]  /*1b9a0*/  SEL R12, R37, R20, P0 ;  /* 0x00000014250c7207 */ /* 0x008fe20000000000 */
[----:B------:R-:W-:Y:S01]  /*1b9b0*/  SHFL.IDX PT, R59, R59, R0, 0x1c1f ;  /* 0x001c1f003b3b7589 */ /* 0x000fe200000e0000 */
[----:B----4-:R-:W-:Y:S02]  /*1b9c0*/  SEL R36, R38, R35, P0 ;  /* 0x0000002326247207 */ /* 0x010fe40000000000 */
[----:B------:R-:W-:Y:S01]  /*1b9d0*/  SEL R38, R35, R38, P0 ;  /* 0x0000002623267207 */ /* 0x000fe20000000000 */
[----:B------:R-:W-:Y:S01]  /*1b9e0*/  SHFL.IDX PT, R63, R63, R0, 0x1c1f ;  /* 0x001c1f003f3f7589 */ /* 0x000fe200000e0000 */
[----:B------:R-:W-:-:S02]  /*1b9f0*/  SEL R14, R20, R37, P0 ;  /* 0x00000025140e7207 */ /* 0x000fc40000000000 */
[----:B------:R-:W-:Y:S01]  /*1ba00*/  SEL R6, R3, R6, P0 ;  /* 0x0000000603067207 */ /* 0x000fe20000000000 */
[----:B------:R-:W-:Y:S01]  /*1ba10*/  SHFL.IDX PT, R67, R67, R0, 0x1c1f ;  /* 0x001c1f0043437589 */ /* 0x000fe200000e0000 */
[----:B0-----:R-:W-:Y:S02]  /*1ba20*/  SEL R40, R42, R43, P0 ;  /* 0x0000002b2a287207 */ /* 0x001fe40000000000 */
[----:B------:R-:W-:Y:S01]  /*1ba30*/  SEL R26, R21, R26, P0 ;  /* 0x0000001a151a7207 */ /* 0x000fe20000000000 */
[----:B------:R-:W-:Y:S01]  /*1ba40*/  SHFL.IDX PT, R71, R71, R0, 0x1c1f ;  /* 0x001c1f0047477589 */ /* 0x000fe200000e0000 */
[----:B------:R-:W-:-:S03]  /*1ba50*/  SEL R42, R43, R42, P0 ;  /* 0x0000002a2b2a7207 */ /* 0x000fc60000000000 */
[----:B------:R0:W2:Y:S04]  /*1ba60*/  SHFL.IDX PT, R44, R47, R2, 0x1c1f ;  /* 0x001c1f022f2c7589 */ /* 0x0000a800000e0000 */
[----:B------:R-:W3:Y:S04]  /*1ba70*/  SHFL.IDX PT, R46, R51, R2, 0x1c1f ;  /* 0x001c1f02332e7589 */ /* 0x000ee800000e0000 */
[----:B------:R-:W4:Y:S01]  /*1ba80*/  SHFL.IDX PT, R48, R57, R2, 0x1c1f ;  /* 0x001c1f0239307589 */ /* 0x000f2200000e0000 */
[----:B0-----:R-:W-:-:S03]  /*1ba90*/  MOV R47, RZ ;  /* 0x000000ff002f7202 */ /* 0x001fc60000000f00 */
        /* <DEDUP_REMOVED lines=20> */
.L_x_3442:
[----:B------:R-:W-:Y:S05]  /*1bbe0*/  WARPSYNC.ALL ;  /* 0x0000000000007948 */ /* 0x000fea0003800000 */
[----:B------:R-:W-:Y:S01]  /*1bbf0*/  BAR.SYNC.DEFER_BLOCKING 0x1, 0x100 ;  /* 0x0044000000007b1d */ /* 0x000fe20000010000 */
[----:B--2---:R-:W-:Y:S02]  /*1bc00*/  SEL R41, R75, R60, P0 ;  /* 0x0000003c4b297207 */ /* 0x004fe40000000000 */
[----:B------:R-:W-:-:S03]  /*1bc10*/  SEL R43, R60, R75, P0 ;  /* 0x0000004b3c2b7207 */ /* 0x000fc60000000000 */
[----:B------:R-:W-:Y:S02]  /*1bc20*/  ULDC.64 UR4, c[0x0][0xc00] ;  /* 0x0003000000047ab9 */ /* 0x000fe40000000a00 */
[----:B------:R-:W0:Y:S01]  /*1bc30*/  LDC R49, c[0x0][0xbe8] ;  /* 0x0002fa00ff317b82 */ /* 0x000e220000000800 */
[----:B------:R-:W-:Y:S02]  /*1bc40*/  ISETP.NE.U32.AND P1, PT, RZ, UR4, PT ;  /* 0x00000004ff007c0c */ /* 0x000fe4000bf25070 */
[----:B------:R-:W-:Y:S02]  /*1bc50*/  IADD3 R2, P2, R214, UR4, RZ ;  /* 0x00000004d6027c10 */ /* 0x000fe4000ff5e0ff */
[----:B------:R-:W-:Y:S02]  /*1bc60*/  ISETP.NE.AND.EX P1, PT, RZ, UR5, PT, P1 ;  /* 0x00000005ff007c0c */ /* 0x000fe4000bf25310 */
[----:B------:R-:W-:Y:S01]  /*1bc70*/  IADD3.X R3, R215, UR5, RZ, P2, !PT ;  /* 0x00000005d7037c10 */ /* 0x000fe200097fe4ff */
[----:B------:R-:W-:-:S02]  /*1bc80*/  ULDC.64 UR4, c[0x0][0xc08] ;  /* 0x0003020000047ab9 */ /* 0x000fc40000000a00 */
[----:B------:R-:W-:Y:S01]  /*1bc90*/  ISETP.NE.U32.AND P0, PT, RZ, UR4, PT ;  /* 0x00000004ff007c0c */ /* 0x000fe2000bf05070 */
[----:B------:R-:W-:Y:S04]  /*1bca0*/  STSM.16.M88.4 [R79], R4 ;  /* 0x000000044f007844 */ /* 0x000fe80000000200 */
        /* <DEDUP_REMOVED lines=14> */
[----:B0-----:R-:W-:Y:S01]  /*1bd90*/  ISETP.NE.AND P2, PT, R49, 0x1, PT ;  /* 0x000000013100780c */ /* 0x001fe20003f45270 */
[----:B-1----:R-:W-:Y:S02]  /*1bda0*/  IMAD.IADD R13, R208, 0x1, R200 ;  /* 0x00000001d00d7824 */ /* 0x002fe400078e02c8 */
[----:B------:R2:W5:Y:S10]  /*1bdb0*/  @P0 LDG.E R0, desc[UR60][R214.64] ;  /* 0x0000003cd6000981 */ /* 0x000574000c1e1900 */
[----:B------:R-:W0:Y:S08]  /*1bdc0*/  @P2 LDC R4, c[0x0][0xbec] ;  /* 0x0002fb00ff042b82 */ /* 0x000e300000000800 */
[----:B------:R-:W1:Y:S01]  /*1bdd0*/  @P2 LDC R5, c[0x0][0xbf0] ;  /* 0x0002fc00ff052b82 */ /* 0x000e620000000800 */
[----:B--2---:R-:W-:Y:S05]  /*1bde0*/  @P0 BRA `(.L_x_3189) ;  /* 0x0000000000100947 */ /* 0x004fea0003800000 */
[----:B------:R-:W-:Y:S05]  /*1bdf0*/  @!P1 BRA `(.L_x_3189) ;  /* 0x00000000000c9947 */ /* 0x000fea0003800000 */
[----:B------:R-:W2:Y:S04]  /*1be00*/  LDG.E R7, desc[UR60][R2.64] ;  /* 0x0000003c02077981 */ /* 0x000ea8000c1e1900 */
[----:B-----5:R-:W2:Y:S02]  /*1be10*/  LDG.E R0, desc[UR60][R2.64+0x4] ;  /* 0x0000043c02007981 */ /* 0x020ea4000c1e1900 */
[----:B--2---:R-:W-:-:S07]  /*1be20*/  IMAD.IADD R0, R0, 0x1, -R7 ;  /* 0x0000000100007824 */ /* 0x004fce00078e0a07 */
.L_x_3189:
        /* <DEDUP_REMOVED lines=10> */
[----:B------:R-:W-:Y:S01]  /*1bed0*/  SEL R221, R221, RZ, !P1 ;  /* 0x000000ffdddd7207 */ /* 0x000fe20004800000 */
[C---:B------:R-:W-:Y:S01]  /*1bee0*/  IMAD R9, R213.reuse, UR5, R6 ;  /* 0x00000005d5097c24 */ /* 0x040fe2000f8e0206 */
[----:B------:R-:W-:Y:S01]  /*1bef0*/  SEL R51, R210, RZ, !P1 ;  /* 0x000000ffd2337207 */ /* 0x000fe20004800000 */
[----:B------:R-:W-:Y:S01]  /*1bf00*/  IMAD.WIDE.U32 R4, R213, UR4, R2 ;  /* 0x00000004d5047c25 */ /* 0x000fe2000f8e0002 */
[----:B------:R-:W-:Y:S01]  /*1bf10*/  ULDC.64 UR4, c[0x0][0xb98] ;  /* 0x0002e60000047ab9 */ /* 0x000fe20000000a00 */
[----:B------:R-:W-:Y:S01]  /*1bf20*/  LEA R11, R222, R203, 0x6 ;  /* 0x000000cbde0b7211 */ /* 0x000fe200078e30ff */
[----:B------:R-:W1:Y:S01]  /*1bf30*/  @P2 LDC R57, c[0x0][0xbec] ;  /* 0x0002fb00ff392b82 */ /* 0x000e620000000800 */
[----:B------:R-:W-:-:S02]  /*1bf40*/  IMAD.MOV R2, RZ, RZ, -R7 ;  /* 0x000000ffff027224 */ /* 0x000fc400078e0a07 */
[----:B------:R-:W-:Y:S02]  /*1bf50*/  IMAD.IADD R5, R5, 0x1, R9 ;  /* 0x0000000105057824 */ /* 0x000fe400078e0209 */
[----:B------:R-:W-:Y:S02]  /*1bf60*/  IMAD R9, R49, R2, R13 ;  /* 0x0000000231097224 */ /* 0x000fe400078e020d */
        /* <DEDUP_REMOVED lines=21> */
[----:B------:R-:W-:Y:S02]  /*1c0c0*/  LEA R2, P1, R4, UR4, 0x2 ;  /* 0x0000000404027c11 */ /* 0x000fe4000f8210ff */
[----:B------:R-:W-:-:S02]  /*1c0d0*/  LOP3.LUT R14, R14, 0xffffff80, RZ, 0xc0, !PT ;  /* 0xffffff800e0e7812 */ /* 0x000fc400078ec0ff */
[----:B------:R-:W-:Y:S01]  /*1c0e0*/  LEA.HI.X R4, R4, UR5, R5, 0x2, P1 ;  /* 0x0000000504047c11 */ /* 0x000fe200088f1405 */
[----:B------:R-:W-:Y:S01]  /*1c0f0*/  SHFL.IDX PT, R20, R2, RZ, 0x1c1f ;  /* 0x001c1fff02147589 */ /* 0x000fe200000e0000 */
[----:B------:R-:W-:Y:S01]  /*1c100*/  IADD3 R25, P1, R54, 0x3000, RZ ;  /* 0x0000300036197810 */ /* 0x000fe20007f3e0ff */
[----:B------:R-:W-:Y:S01]  /*1c110*/  IMAD.IADD R14, R15, 0x1, -R14 ;  /* 0x000000010f0e7824 */ /* 0x000fe200078e0a0e */
[----:B------:R-:W-:Y:S01]  /*1c120*/  IADD3.X R9, RZ, R55, RZ, P0, !PT ;  /* 0x00000037ff097210 */ /* 0x000fe200007fe4ff */
[----:B------:R-:W0:Y:S01]  /*1c130*/  SHFL.IDX PT, R21, R4, RZ, 0x1c1f ;  /* 0x001c1fff04157589 */ /* 0x000e2200000e0000 */
[----:B------:R-:W-:Y:S01]  /*1c140*/  LOP3.LUT R24, R25, 0x380, RZ, 0xc0, !PT ;  /* 0x0000038019187812 */ /* 0x000fe200078ec0ff */
[----:B------:R-:W-:Y:S01]  /*1c150*/  ULDC.64 UR4, c[0x0][0xaa0] ;  /* 0x0002a80000047ab9 */ /* 0x000fe20000000a00 */
[----:B------:R-:W-:Y:S01]  /*1c160*/  LOP3.LUT P0, RZ, R14, 0x3, RZ, 0xc0, !PT ;  /* 0x000000030eff7812 */ /* 0x000fe2000780c0ff */
[----:B------:R-:W-:Y:S01]  /*1c170*/  SHFL.IDX PT, R44, R2, 0x1, 0x1c1f ;  /* 0x003c1f00022c7f89 */ /* 0x000fe200000e0000 */
[----:B------:R-:W-:-:S02]  /*1c180*/  SHF.R.U64 R24, R24, 0x3, RZ ;  /* 0x0000000318187819 */ /* 0x000fc400000012ff */
[----:B------:R-:W-:Y:S01]  /*1c190*/  SHF.R.U64 R28, R28, 0x3, RZ ;  /* 0x000000031c1c7819 */ /* 0x000fe200000012ff */
[----:B------:R-:W3:Y:S01]  /*1c1a0*/  SHFL.IDX PT, R45, R4, 0x1, 0x1c1f ;  /* 0x003c1f00042d7f89 */ /* 0x000ee200000e0000 */
[----:B------:R-:W-:Y:S01]  /*1c1b0*/  LOP3.LUT R24, R24, R25, RZ, 0x3c, !PT ;  /* 0x0000001918187212 */ /* 0x000fe200078e3cff */
[--C-:B------:R-:W-:Y:S01]  /*1c1c0*/  IMAD.X R25, RZ, RZ, R55.reuse, P1 ;  /* 0x000000ffff197224 */ /* 0x100fe200008e0637 */
[----:B------:R-:W-:Y:S01]  /*1c1d0*/  LOP3.LUT R28, R28, R29, RZ, 0x3c, !PT ;  /* 0x0000001d1c1c7212 */ /* 0x000fe200078e3cff */
[--C-:B------:R-:W-:Y:S01]  /*1c1e0*/  IMAD.X R29, RZ, RZ, R55.reuse, P3 ;  /* 0x000000ffff1d7224 */ /* 0x100fe200018e0637 */
[C---:B------:R-:W-:Y:S02]  /*1c1f0*/  IADD3 R5, P3, R54.reuse, 0x7000, RZ ;  /* 0x0000700036057810 */ /* 0x040fe40007f7e0ff */
[----:B------:R-:W-:Y:S02]  /*1c200*/  IADD3 R13, P4, R54, 0x2000, RZ ;  /* 0x00002000360d7810 */ /* 0x000fe40007f9e0ff */
[----:B------:R-:W-:Y:S01]  /*1c210*/  LOP3.LUT R8, R7, 0x380, RZ, 0xc0, !PT ;  /* 0x0000038007087812 */ /* 0x000fe200078ec0ff */
[----:B------:R-:W-:Y:S01]  /*1c220*/  IMAD.X R41, RZ, RZ, R55, P3 ;  /* 0x000000ffff297224 */ /* 0x000fe200018e0637 */
[----:B------:R-:W-:-:S02]  /*1c230*/  LOP3.LUT R12, R13, 0x380, RZ, 0xc0, !PT ;  /* 0x000003800d0c7812 */ /* 0x000fc400078ec0ff */
[----:B------:R-:W-:Y:S02]  /*1c240*/  IADD3 R33, P5, R54, 0x5000, RZ ;  /* 0x0000500036217810 */ /* 0x000fe40007fbe0ff */
[----:B------:R-:W-:Y:S02]  /*1c250*/  SHF.R.U64 R12, R12, 0x3, RZ ;  /* 0x000000030c0c7819 */ /* 0x000fe400000012ff */
[----:B------:R-:W-:Y:S02]  /*1c260*/  SHF.R.U64 R8, R8, 0x3, RZ ;  /* 0x0000000308087819 */ /* 0x000fe400000012ff */
[----:B------:R-:W-:Y:S01]  /*1c270*/  LOP3.LUT R12, R12, R13, RZ, 0x3c, !PT ;  /* 0x0000000d0c0c7212 */ /* 0x000fe200078e3cff */
[----:B------:R-:W-:Y:S01]  /*1c280*/  IMAD.X R13, RZ, RZ, R55, P4 ;  /* 0x000000ffff0d7224 */ /* 0x000fe200020e0637 */
[----:B------:R-:W-:Y:S02]  /*1c290*/  IADD3 R37, P4, R54, 0x6000, RZ ;  /* 0x0000600036257810 */ /* 0x000fe40007f9e0ff */
[----:B------:R-:W-:-:S02]  /*1c2a0*/  LOP3.LUT R32, R33, 0x380, RZ, 0xc0, !PT ;  /* 0x0000038021207812 */ /* 0x000fc400078ec0ff */
[----:B------:R-:W-:Y:S02]  /*1c2b0*/  LOP3.LUT R36, R37, 0x380, RZ, 0xc0, !PT ;  /* 0x0000038025247812 */ /* 0x000fe400078ec0ff */
[----:B------:R-:W-:Y:S02]  /*1c2c0*/  LOP3.LUT R8, R8, R7, RZ, 0x3c, !PT ;  /* 0x0000000708087212 */ /* 0x000fe400078e3cff */
[----:B------:R-:W-:Y:S02]  /*1c2d0*/  LOP3.LUT R7, R54, 0x380, RZ, 0xc0, !PT ;  /* 0x0000038036077812 */ /* 0x000fe400078ec0ff */
[----:B------:R-:W-:Y:S02]  /*1c2e0*/  SHF.R.U64 R32, R32, 0x3, RZ ;  /* 0x0000000320207819 */ /* 0x000fe400000012ff */
[----:B------:R-:W-:Y:S02]  /*1c2f0*/  SHF.R.U64 R36, R36, 0x3, RZ ;  /* 0x0000000324247819 */ /* 0x000fe400000012ff */
[----:B------:R-:W-:-:S02]  /*1c300*/  SHF.R.U64 R7, R7, 0x3, RZ ;  /* 0x0000000307077819 */ /* 0x000fc400000012ff */
[----:B------:R-:W-:Y:S02]  /*1c310*/  LOP3.LUT R32, R32, R33, RZ, 0x3c, !PT ;  /* 0x0000002120207212 */ /* 0x000fe400078e3cff */
[----:B------:R-:W-:Y:S01]  /*1c320*/  LOP3.LUT R36, R36, R37, RZ, 0x3c, !PT ;  /* 0x0000002524247212 */ /* 0x000fe200078e3cff */
[----:B------:R-:W-:Y:S01]  /*1c330*/  IMAD.X R37, RZ, RZ, R55, P4 ;  /* 0x000000ffff257224 */ /* 0x000fe200020e0637 */
[----:B------:R-:W-:Y:S02]  /*1c340*/  IADD3.X R33, RZ, R55, RZ, P5, !PT ;  /* 0x00000037ff217210 */ /* 0x000fe40002ffe4ff */
[----:B------:R-:W-:Y:S01]  /*1c350*/  LOP3.LUT R54, R7, R54, RZ, 0x3c, !PT ;  /* 0x0000003607367212 */ /* 0x000fe200078e3cff */
[----:B------:R-:W-:Y:S01]  /*1c360*/  BSSY B1, `(.L_x_3190) ;  /* 0x0000054000017945 */ /* 0x000fe20003800000 */
[----:B------:R-:W-:Y:S02]  /*1c370*/  SHF.R.S32.HI R48, RZ, 0x1f, R211 ;  /* 0x0000001fff307819 */ /* 0x000fe400000114d3 */
        /* <DEDUP_REMOVED lines=27> */
[----:B-1----:R-:W-:Y:S01]  /*1c530*/  @P2 IMAD.HI.U32 R0, R44, R57, RZ ;  /* 0x000000392c002227 */ /* 0x002fe200078e00ff */
[----:B------:R-:W-:Y:S01]  /*1c540*/  IADD3 R3, R3, R21, RZ ;  /* 0x0000001503037210 */ /* 0x000fe20007ffe0ff */
[----:B------:R-:W5:Y:S02]  /*1c550*/  LD.E.128 R32, desc[UR60][R32.64] ;  /* 0x0000003c20207980 */ /* 0x000f64000c101d00 */
[----:B------:R-:W-:Y:S01]  /*1c560*/  IMAD.MOV.U32 R21, RZ, RZ, R44 ;  /* 0x000000ffff157224 */ /* 0x000fe200078e002c */
[----:B0-----:R-:W-:Y:S01]  /*1c570*/  @P2 SHF.R.U32.HI R21, RZ, R45, R0 ;  /* 0x0000002dff152219 */ /* 0x001fe20000011600 */
[----:B------:R-:W-:Y:S01]  /*1c580*/  IMAD R20, R221, UR4, RZ ;  /* 0x00000004dd147c24 */ /* 0x000fe2000f8e02ff */
[----:B------:R-:W5:Y:S01]  /*1c590*/  LD.E.128 R36, desc[UR60][R36.64] ;  /* 0x0000003c24247980 */ /* 0x000f62000c101d00 */
[----:B------:R-:W-:Y:S01]  /*1c5a0*/  IMAD.WIDE.U32 R2, R51, UR4, R2 ;  /* 0x0000000433027c25 */ /* 0x000fe2000f8e0002 */
[----:B------:R-:W-:-:S02]  /*1c5b0*/  SHF.R.S32.HI R0, RZ, 0x1f, R21 ;  /* 0x0000001fff007819 */ /* 0x000fc40000011415 */
        /* <DEDUP_REMOVED lines=32> */
[----:B------:R-:W-:Y:S01]  /*1c7c0*/  ISETP.GE.AND P1, PT, R20, R53, PT ;  /* 0x000000351400720c */ /* 0x000fe20003f26270 */
[----:B0-----:R0:W-:Y:S01]  /*1c7d0*/  SYNCS.ARRIVE.TRANS64.RED.A1T0 RZ, [R0+URZ], RZ ;  /* 0x000000ff00ff79a7 */ /* 0x0011e2000810043f */
[----:B------:R2:W1:Y:S04]  /*1c7e0*/  SHFL.IDX PT, R20, R44, RZ, 0x181f ;  /* 0x00181fff2c147589 */ /* 0x00046800000e0000 */
[----:B0-----:R2:W0:Y:S01]  /*1c7f0*/  SHFL.IDX PT, R0, R45, RZ, 0x181f ;  /* 0x00181fff2d007589 */ /* 0x00142200000e0000 */
[----:B------:R-:W-:Y:S06]  /*1c800*/  @P2 BRA `(.L_x_3191) ;  /* 0x0000000000242947 */ /* 0x000fec0003800000 */
[----:B------:R-:W-:Y:S02]  /*1c810*/  ULDC UR4, c[0x0][0xac8] ;  /* 0x0002b20000047ab9 */ /* 0x000fe40000000800 */
[----:B------:R-:W-:Y:S02]  /*1c820*/  ISETP.GE.AND P2, PT, R203, UR4, PT ;  /* 0x00000004cb007c0c */ /* 0x000fe4000bf46270 */
[----:B------:R-:W-:-:S11]  /*1c830*/  ISETP.GE.AND P3, PT, R211, UR4, PT ;  /* 0x00000004d3007c0c */ /* 0x000fd6000bf66270 */
[-C--:B-1----:R-:W-:Y:S02]  /*1c840*/  @!P2 LEA R2, P4, R203, R20.reuse, 0x1 ;  /* 0x00000014cb02a211 */ /* 0x082fe400078808ff */
[----:B------:R-:W-:Y:S02]  /*1c850*/  @!P3 LEA R20, P5, R211, R20, 0x1 ;  /* 0x00000014d314b211 */ /* 0x000fe400078a08ff */
[-C--:B0-----:R-:W-:Y:S02]  /*1c860*/  @!P2 LEA.HI.X R3, R203, R0.reuse, R50, 0x1, P4 ;  /* 0x00000000cb03a211 */ /* 0x081fe400020f0c32 */
[----:B------:R-:W-:-:S03]  /*1c870*/  @!P3 LEA.HI.X R21, R211, R0, R48, 0x1, P5 ;  /* 0x00000000d315b211 */ /* 0x000fc600028f0c30 */
[----:B-----5:R3:W-:Y:S04]  /*1c880*/  @!P2 ST.E.128 desc[UR60][R2.64], R4 ;  /* 0x000000040200a985 */ /* 0x0207e8000c101d3c */
[----:B------:R3:W-:Y:S02]  /*1c890*/  @!P3 ST.E.128 desc[UR60][R20.64], R28 ;  /* 0x0000001c1400b985 */ /* 0x0007e4000c101d3c */
.L_x_3191:
[----:B------:R-:W-:Y:S05]  /*1c8a0*/  BSYNC B1 ;  /* 0x0000000000017941 */ /* 0x000fea0003800000 */
.L_x_3190:
[----:B0-----:R0:W4:Y:S01]  /*1c8b0*/  SHFL.IDX PT, R0, R45, 0x1, 0x181f ;  /* 0x00381f002d007f89 */ /* 0x00112200000e0000 */
[----:B------:R-:W-:Y:S03]  /*1c8c0*/  BSSY B1, `(.L_x_3192) ;  /* 0x000000c000017945 */ /* 0x000fe60003800000 */
[----:B---3-5:R0:W3:Y:S01]  /*1c8d0*/  SHFL.IDX PT, R4, R44, 0x1, 0x181f ;  /* 0x00381f002c047f89 */ /* 0x0280e200000e0000 */
[----:B------:R-:W-:Y:S05]  /*1c8e0*/  @P0 BRA `(.L_x_3193) ;  /* 0x0000000000240947 */ /* 0x000fea0003800000 */
[----:B------:R-:W-:Y:S02]  /*1c8f0*/  ULDC UR4, c[0x0][0xac8] ;  /* 0x0002b20000047ab9 */ /* 0x000fe40000000800 */
[----:B------:R-:W-:Y:S02]  /*1c900*/  ISETP.GE.AND P3, PT, R203, UR4, PT ;  /* 0x00000004cb007c0c */ /* 0x000fe4000bf66270 */
[----:B------:R-:W-:-:S11]  /*1c910*/  ISETP.GE.AND P4, PT, R211, UR4, PT ;  /* 0x00000004d3007c0c */ /* 0x000fd6000bf86270 */
[-C--:B---3--:R-:W-:Y:S02]  /*1c920*/  @!P3 LEA R2, P0, R203, R4.reuse, 0x1 ;  /* 0x00000004cb02b211 */ /* 0x088fe400078008ff */
[----:B------:R-:W-:Y:S02]  /*1c930*/  @!P4 LEA R4, P2, R211, R4, 0x1 ;  /* 0x00000004d304c211 */ /* 0x000fe400078408ff */
[-C--:B----4-:R-:W-:Y:S02]  /*1c940*/  @!P3 LEA.HI.X R3, R203, R0.reuse, R50, 0x1, P0 ;  /* 0x00000000cb03b211 */ /* 0x090fe400000f0c32 */
[----:B------:R-:W-:-:S03]  /*1c950*/  @!P4 LEA.HI.X R5, R211, R0, R48, 0x1, P2 ;  /* 0x00000000d305c211 */ /* 0x000fc600010f0c30 */
[----:B------:R3:W-:Y:S04]  /*1c960*/  @!P3 ST.E.128 desc[UR60][R2.64], R8 ;  /* 0x000000080200b985 */ /* 0x0007e8000c101d3c */
[----:B------:R3:W-:Y:S02]  /*1c970*/  @!P4 ST.E.128 desc[UR60][R4.64], R32 ;  /* 0x000000200400c985 */ /* 0x0007e4000c101d3c */
.L_x_3193:
[----:B------:R-:W-:Y:S05]  /*1c980*/  BSYNC B1 ;  /* 0x0000000000017941 */ /* 0x000fea0003800000 */
.L_x_3192:
[----:B----4-:R4:W0:Y:S01]  /*1c990*/  SHFL.IDX PT, R0, R45, 0x2, 0x181f ;  /* 0x00581f002d007f89 */ /* 0x01082200000e0000 */
[----:B------:R-:W-:Y:S03]  /*1c9a0*/  BSSY B1, `(.L_x_3194) ;  /* 0x000000c000017945 */ /* 0x000fe60003800000 */
[----:B---3--:R4:W3:Y:S01]  /*1c9b0*/  SHFL.IDX PT, R4, R44, 0x2, 0x181f ;  /* 0x00581f002c047f89 */ /* 0x0088e200000e0000 */
[----:B------:R-:W-:Y:S05]  /*1c9c0*/  @P1 BRA `(.L_x_3195) ;  /* 0x0000000000241947 */ /* 0x000fea0003800000 */
[----:B------:R-:W-:Y:S02]  /*1c9d0*/  ULDC UR4, c[0x0][0xac8] ;  /* 0x0002b20000047ab9 */ /* 0x000fe40000000800 */
[----:B------:R-:W-:Y:S02]  /*1c9e0*/  ISETP.GE.AND P2, PT, R203, UR4, PT ;  /* 0x00000004cb007c0c */ /* 0x000fe4000bf46270 */
[----:B------:R-:W-:-:S11]  /*1c9f0*/  ISETP.GE.AND P3, PT, R211, UR4, PT ;  /* 0x00000004d3007c0c */ /* 0x000fd6000bf66270 */
[-C--:B---3--:R-:W-:Y:S02]  /*1ca00*/  @!P2 LEA R2, P0, R203, R4.reuse, 0x1 ;  /* 0x00000004cb02a211 */ /* 0x088fe400078008ff */
[----:B------:R-:W-:Y:S02]  /*1ca10*/  @!P3 LEA R4, P1, R211, R4, 0x1 ;  /* 0x00000004d304b211 */ /* 0x000fe400078208ff */
[-C--:B0-----:R-:W-:Y:S02]  /*1ca20*/  @!P2 LEA.HI.X R3, R203, R0.reuse, R50, 0x1, P0 ;  /* 0x00000000cb03a211 */ /* 0x081fe400000f0c32 */
[----:B------:R-:W-:-:S03]  /*1ca30*/  @!P3 LEA.HI.X R5, R211, R0, R48, 0x1, P1 ;  /* 0x00000000d305b211 */ /* 0x000fc600008f0c30 */
[----:B------:R0:W-:Y:S04]  /*1ca40*/  @!P2 ST.E.128 desc[UR60][R2.64], R12 ;  /* 0x0000000c0200a985 */ /* 0x0001e8000c101d3c */
[----:B------:R0:W-:Y:S02]  /*1ca50*/  @!P3 ST.E.128 desc[UR60][R4.64], R36 ;  /* 0x000000240400b985 */ /* 0x0001e4000c101d3c */
.L_x_3195:
[----:B------:R-:W-:Y:S05]  /*1ca60*/  BSYNC B1 ;  /* 0x0000000000017941 */ /* 0x000fea0003800000 */
.L_x_3194:
[----:B0-----:R-:W-:Y:S01]  /*1ca70*/  VIADD R0, R200, 0x60 ;  /* 0x00000060c8007836 */ /* 0x001fe20000000000 */
[----:B---3--:R3:W0:Y:S04]  /*1ca80*/  SHFL.IDX PT, R4, R45, 0x3, 0x181f ;  /* 0x00781f002d047f89 */ /* 0x00862800000e0000 */
[----:B------:R-:W-:Y:S01]  /*1ca90*/  ISETP.GE.AND P0, PT, R0, R53, PT ;  /* 0x000000350000720c */ /* 0x000fe20003f06270 */
[----:B--2-4-:R-:W2:-:S12]  /*1caa0*/  SHFL.IDX PT, R44, R44, 0x3, 0x181f ;  /* 0x00781f002c2c7f89 */ /* 0x014e9800000e0000 */
[----:B---3--:R-:W-:Y:S05]  /*1cab0*/  @P0 BRA `(.L_x_3196) ;  /* 0x0000000c00200947 */ /* 0x008fea0003800000 */
[----:B------:R-:W-:Y:S02]  /*1cac0*/  ULDC UR4, c[0x0][0xac8] ;  /* 0x0002b20000047ab9 */ /* 0x000fe40000000800 */
[----:B------:R-:W-:-:S13]  /*1cad0*/  ISETP.GE.AND P1, PT, R203, UR4, PT ;  /* 0x00000004cb007c0c */ /* 0x000fda000bf26270 */
[----:B--2---:R-:W-:-:S04]  /*1cae0*/  @!P1 LEA R2, P0, R203, R44, 0x1 ;  /* 0x0000002ccb029211 */ /* 0x004fc800078008ff */
[----:B0-----:R-:W-:Y:S02]  /*1caf0*/  @!P1 LEA.HI.X R3, R203, R4, R50, 0x1, P0 ;  /* 0x00000004cb039211 */ /* 0x001fe400000f0c32 */
[----:B------:R-:W-:-:S03]  /*1cb00*/  ISETP.GE.AND P0, PT, R211, UR4, PT ;  /* 0x00000004d3007c0c */ /* 0x000fc6000bf06270 */
[----:B------:R3:W-:Y:S10]  /*1cb10*/  @!P1 ST.E.128 desc[UR60][R2.64], R24 ;  /* 0x0000001802009985 */ /* 0x0007f4000c101d3c */
[----:B------:R-:W-:Y:S05]  /*1cb20*/  @P0 BRA `(.L_x_3196) ;  /* 0x0000000c00040947 */ /* 0x000fea0003800000 */
[----:B---3--:R-:W-:-:S04]  /*1cb30*/  LEA R2, P0, R211, R44, 0x1 ;  /* 0x0000002cd3027211 */ /* 0x008fc800078008ff */
[----:B------:R-:W-:-:S05]  /*1cb40*/  LEA.HI.X R3, R211, R4, R48, 0x1, P0 ;  /* 0x00000004d3037211 */ /* 0x000fca00000f0c30 */
[----:B------:R4:W-:Y:S01]  /*1cb50*/  ST.E.128 desc[UR60][R2.64], R40 ;  /* 0x0000002802007985 */ /* 0x0009e2000c101d3c */
[----:B------:R-:W-:Y:S05]  /*1cb60*/  BRA `(.L_x_3196) ;  /* 0x0000000800f47947 */ /* 0x000fea0003800000 */
.L_x_3187:
        /* <DEDUP_REMOVED lines=14> */
[----:B------:R-:W-:Y:S02]  /*1cc50*/  MOV R6, UR4 ;  /* 0x0000000400067c02 */ /* 0x000fe40008000f00 */
        /* <DEDUP_REMOVED lines=11> */
[----:B---3--:R-:W-:-:S07]  /*1cd10*/  IMAD.IADD R6, R6, 0x1, -R5 ;  /* 0x0000000106067824 */ /* 0x008fce00078e0a05 */
.L_x_3197:
        /* <DEDUP_REMOVED lines=8> */
[----:B-----5:R-:W-:Y:S01]  /*1cda0*/  IMAD R2, R6, R12, RZ ;  /* 0x0000000c06027224 */ /* 0x020fe200078e02ff */
        /* <DEDUP_REMOVED lines=12> */
[----:B------:R-:W-:-:S04]  /*1ce70*/  ULDC.64 UR4, c[0x0][0xb98] ;  /* 0x0002e60000047ab9 */ /* 0x000fc80000000a00 */
[----:B------:R-:W-:Y:S02]  /*1ce80*/  IADD3 R3, R3, R7, RZ ;  /* 0x0000000703037210 */ /* 0x000fe40007ffe0ff */
[----:B------:R-:W5:Y:S01]  /*1ce90*/  @P0 LDC R15, c[0x0][0xbf0] ;  /* 0x0002fc00ff0f0b82 */ /* 0x000f620000000800 */
[----:B------:R-:W-:-:S04]  /*1cea0*/  IMAD.WIDE.U32 R2, R13, UR4, R2 ;  /* 0x000000040d027c25 */ /* 0x000fc8000f8e0002 */
[----:B---3--:R-:W-:-:S05]  /*1ceb0*/  @P0 IMAD.HI.U32 R4, R9, R4, RZ ;  /* 0x0000000409040227 */ /* 0x008fca00078e00ff */
[----:B-----5:R-:W-:Y:S01]  /*1cec0*/  @P0 SHF.R.U32.HI R5, RZ, R15, R4 ;  /* 0x0000000fff050219 */ /* 0x020fe20000011604 */
        /* <DEDUP_REMOVED lines=18> */
.L_x_3199:
[----:B------:R-:W-:Y:S05]  /*1cff0*/  BSYNC B1 ;  /* 0x0000000000017941 */ /* 0x000fea0003800000 */
.L_x_3198:
[----:B------:R-:W-:Y:S01]  /*1d000*/  ULDC.64 UR4, c[0x0][0xaa0] ;  /* 0x0002a80000047ab9 */ /* 0x000fe20000000a00 */
[----:B------:R-:W-:Y:S02]  /*1d010*/  IMAD R7, R212, 0x20, R222 ;  /* 0x00000020d4077824 */ /* 0x000fe400078e02de */
[----:B---3--:R-:W-:-:S03]  /*1d020*/  IMAD R3, R11, UR4, RZ ;  /* 0x000000040b037c24 */ /* 0x008fc6000f8e02ff */
[----:B------:R-:W-:Y:S01]  /*1d030*/  IADD3 R9, R200, R7, RZ ;  /* 0x00000007c8097210 */ /* 0x000fe20007ffe0ff */
[C---:B------:R-:W-:Y:S02]  /*1d040*/  IMAD R5, R0.reuse, UR5, R3 ;  /* 0x0000000500057c24 */ /* 0x040fe4000f8e0203 */
[----:B------:R-:W-:Y:S01]  /*1d050*/  IMAD.WIDE.U32 R2, R0, UR4, RZ ;  /* 0x0000000400027c25 */ /* 0x000fe2000f8e00ff */
[----:B------:R-:W-:-:S03]  /*1d060*/  ULDC.64 UR4, c[0x0][0xae8] ;  /* 0x0002ba0000047ab9 */ /* 0x000fc60000000a00 */
[----:B------:R-:W-:Y:S02]  /*1d070*/  IMAD.IADD R3, R3, 0x1, R5 ;  /* 0x0000000103037824 */ /* 0x000fe400078e0205 */
[----:B------:R-:W-:Y:S02]  /*1d080*/  IMAD R4, R10, UR4, RZ ;  /* 0x000000040a047c24 */ /* 0x000fe4000f8e02ff */
[----:B--2---:R-:W-:-:S04]  /*1d090*/  @P2 IMAD.HI.U32 R0, R9, R14, RZ ;  /* 0x0000000e09002227 */ /* 0x004fc800078e00ff */
[C---:B------:R-:W-:Y:S02]  /*1d0a0*/  IMAD R7, R213.reuse, UR5, R4 ;  /* 0x00000005d5077c24 */ /* 0x040fe4000f8e0204 */
[----:B------:R-:W-:Y:S01]  /*1d0b0*/  IMAD.WIDE.U32 R2, R213, UR4, R2 ;  /* 0x00000004d5027c25 */ /* 0x000fe2000f8e0002 */
[----:B------:R-:W-:-:S03]  /*1d0c0*/  ULDC.64 UR4, c[0x0][0xaf0] ;  /* 0x0002bc0000047ab9 */ /* 0x000fc60000000a00 */
        /* <DEDUP_REMOVED lines=22> */
[----:B------:R-:W-:Y:S01]  /*1d230*/  UMOV UR4, 0xffffffff ;  /* 0xffffffff00047882 */ /* 0x000fe20000000000 */
[----:B------:R-:W-:-:S04]  /*1d240*/  IADD3 R3, R5, R3, RZ ;  /* 0x0000000305037210 */ /* 0x000fc80007ffe0ff */
[----:B------:R-:W-:Y:S01]  /*1d250*/  LEA.HI.X R3, R4, UR5, R3, 0x1, P0 ;  /* 0x0000000504037c11 */ /* 0x000fe200080f0c03 */
[----:B------:R-:W-:Y:S06]  /*1d260*/  BRA.DIV UR4, `(.L_x_3200) ;  /* 0x000000aa04ac7947 */ /* 0x000fec000b800000 */
[----:B------:R2:W3:Y:S04]  /*1d270*/  SHFL.IDX PT, R0, R3, RZ, 0x181f ;  /* 0x00181fff03007589 */ /* 0x0004e800000e0000 */
[----:B------:R2:W4:Y:S02]  /*1d280*/  SHFL.IDX PT, R14, R2, RZ, 0x181f ;  /* 0x00181fff020e7589 */ /* 0x00052400000e0000 */
.L_x_3445:
        /* <DEDUP_REMOVED lines=16> */
.L_x_3202:
[----:B------:R-:W-:Y:S05]  /*1d390*/  BSYNC B1 ;  /* 0x0000000000017941 */ /* 0x000fea0003800000 */
.L_x_3201:
[----:B------:R-:W-:-:S03]  /*1d3a0*/  UMOV UR4, 0xffffffff ;  /* 0xffffffff00047882 */ /* 0x000fc60000000000 */
[----:B------:R-:W-:Y:S05]  /*1d3b0*/  BRA.DIV UR4, `(.L_x_3203) ;  /* 0x000000aa048c7947 */ /* 0x000fea000b800000 */
[----:B---3--:R3:W0:Y:S04]  /*1d3c0*/  SHFL.IDX PT, R0, R3, 0x1, 0x181f ;  /* 0x00381f0003007f89 */ /* 0x00862800000e0000 */
[----:B----4-:R3:W4:Y:S02]  /*1d3d0*/  SHFL.IDX PT, R14, R2, 0x1, 0x181f ;  /* 0x00381f00020e7f89 */ /* 0x01072400000e0000 */
.L_x_3449:
        /* <DEDUP_REMOVED lines=15> */
.L_x_3205:
[----:B------:R-:W-:Y:S05]  /*1d4d0*/  BSYNC B1 ;  /* 0x0000000000017941 */ /* 0x000fea0003800000 */
.L_x_3204:
[----:B------:R-:W-:-:S03]  /*1d4e0*/  UMOV UR4, 0xffffffff ;  /* 0xffffffff00047882 */ /* 0x000fc60000000000 */
[----:B------:R-:W-:Y:S05]  /*1d4f0*/  BRA.DIV UR4, `(.L_x_3206) ;  /* 0x000000aa04847947 */ /* 0x000fea000b800000 */
[----:B0-----:R0:W0:Y:S04]  /*1d500*/  SHFL.IDX PT, R0, R3, 0x2, 0x181f ;  /* 0x00581f0003007f89 */ /* 0x00102800000e0000 */
[----:B----4-:R4:W0:Y:S02]  /*1d510*/  SHFL.IDX PT, R14, R2, 0x2, 0x181f ;  /* 0x00581f00020e7f89 */ /* 0x01082400000e0000 */
.L_x_3453:
        /* <DEDUP_REMOVED lines=15> */
.L_x_3208:
[----:B------:R-:W-:Y:S05]  /*1d610*/  BSYNC B1 ;  /* 0x0000000000017941 */ /* 0x000fea0003800000 */
.L_x_3207:
[----:B------:R-:W-:-:S03]  /*1d620*/  UMOV UR4, 0xffffffff ;  /* 0xffffffff00047882 */ /* 0x000fc60000000000 */
[----:B------:R-:W-:Y:S05]  /*1d630*/  BRA.DIV UR4, `(.L_x_3209) ;  /* 0x000000aa047c7947 */ /* 0x000fea000b800000 */
[----:B0-----:R0:W0:Y:S04]  /*1d640*/  SHFL.IDX PT, R0, R3, 0x3, 0x181f ;  /* 0x00781f0003007f89 */ /* 0x00102800000e0000 */
[----:B------:R0:W0:Y:S02]  /*1d650*/  SHFL.IDX PT, R14, R2, 0x3, 0x181f ;  /* 0x00781f00020e7f89 */ /* 0x00002400000e0000 */
.L_x_3457:
        /* <DEDUP_REMOVED lines=14> */
.L_x_3196:
[----:B------:R-:W-:Y:S05]  /*1d740*/  BSYNC B0 ;  /* 0x0000000000007941 */ /* 0x000fea0003800000 */
.L_x_3186:
[----:B------:R-:W-:Y:S02]  /*1d750*/  ULDC UR4, c[0x0][0xc3c] ;  /* 0x00030f0000047ab9 */ /* 0x000fe40000000800 */
[----:B-1----:R-:W-:-:S13]  /*1d760*/  ISETP.GE.AND P0, PT, R191, UR4, PT ;  /* 0x00000004bf007c0c */ /* 0x002fda000bf06270 */
[----:B------:R-:W-:Y:S05]  /*1d770*/  @!P0 BRA `(.L_x_3210) ;  /* 0xfffffe38002c8947 */ /* 0x000fea000383ffff */
[----:B------:R-:W-:Y:S05]  /*1d780*/  BRA `(.L_x_3030) ;  /* 0x0000007c009c7947 */ /* 0x000fea0003800000 */
.L_x_3028:
        /* <DEDUP_REMOVED lines=47> */
[----:B-1----:R-:W-:-:S05]  /*1da80*/  IMAD R4, R4, UR5, RZ ;  /* 0x0000000504047c24 */ /* 0x002fca000f8e02ff */
[----:B0-----:R-:W-:Y:S02]  /*1da90*/  ISETP.GT.AND P6, PT, R4, UR6, PT ;  /* 0x0000000604007c0c */ /* 0x001fe4000bfc4270 */
[----:B------:R-:W-:-:S11]  /*1daa0*/  MOV R3, R4 ;  /* 0x0000000400037202 */ /* 0x000fd60000000f00 */
[----:B------:R-:W-:Y:S05]  /*1dab0*/  @P6 BRA `(.L_x_3212) ;  /* 0x0000000000986947 */ /* 0x000fea0003800000 */
[----:B------:R-:W0:Y:S01]  /*1dac0*/  LDC R10, c[0x0][0xc3c] ;  /* 0x00030f00ff0a7b82 */ /* 0x000e220000000800 */
[----:B------:R-:W-:Y:S01]  /*1dad0*/  IMAD.MOV.U32 R4, RZ, RZ, R3 ;  /* 0x000000ffff047224 */ /* 0x000fe200078e0003 */
[----:B------:R-:W-:Y:S01]  /*1dae0*/  UMOV UR4, URZ ;  /* 0x0000003f00047c82 */ /* 0x000fe20008000000 */
[----:B------:R-:W-:Y:S01]  /*1daf0*/  ULDC UR7, c[0x0][0xc3c] ;  /* 0x00030f0000077ab9 */ /* 0x000fe20000000800 */
[----:B------:R-:W-:-:S05]  /*1db00*/  ULDC UR5, c[0x0][0xc38] ;  /* 0x00030e0000057ab9 */ /* 0x000fca0000000800 */
.L_x_3216:
        /* <DEDUP_REMOVED lines=12> */
.L_x_3215:
[----:B------:R-:W-:Y:S05]  /*1dbd0*/  BSYNC B0 ;  /* 0x0000000000007941 */ /* 0x000fea0003800000 */
.L_x_3214:
        /* <DEDUP_REMOVED lines=20> */
.L_x_3212:
[----:B------:R-:W-:-:S04]  /*1dd20*/  IMAD.IADD R11, R4, 0x1, -R3 ;  /* 0x00000001040b7824 */ /* 0x000fc800078e0a03 */
[----:B------:R-:W-:-:S05]  /*1dd30*/  IMAD R2, R6, UR5, R11 ;  /* 0x0000000506027c24 */ /* 0x000fca000f8e020b */
[----:B------:R-:W-:Y:S02]  /*1dd40*/  ISETP.GT.AND P0, PT, R2, UR6, PT ;  /* 0x0000000602007c0c */ /* 0x000fe4000bf04270 */
[----:B------:R-:W0:Y:S11]  /*1dd50*/  LDC.64 R2, c[0x0][0xc90] ;  /* 0x00032400ff027b82 */ /* 0x000e360000000a00 */
[----:B------:R-:W-:-:S04]  /*1dd60*/  VOTE.ANY R8, PT, !P0 ;  /* 0x0000000000087806 */ /* 0x000fc800040e0100 */
[----:B------:R-:W1:Y:S02]  /*1dd70*/  POPC R13, R8 ;  /* 0x00000008000d7309 */ /* 0x000e640000000000 */
[----:B-1----:R-:W-:-:S05]  /*1dd80*/  IADD3 R19, R13, UR4, RZ ;  /* 0x000000040d137c10 */ /* 0x002fca000fffe0ff */
        /* <DEDUP_REMOVED lines=13> */
.L_x_3217:
[----:B-1----:R-:W-:Y:S02]  /*1de60*/  IMAD.MOV R2, RZ, RZ, -R3 ;  /* 0x000000ffff027224 */ /* 0x002fe400078e0a03 */
[----:B---3--:R-:W-:Y:S02]  /*1de70*/  IMAD R16, R16, UR5, R11 ;  /* 0x0000000510107c24 */ /* 0x008fe4000f8e020b */
[----:B------:R-:W-:Y:S01]  /*1de80*/  IMAD.MOV.U32 R11, RZ, RZ, R2 ;  /* 0x000000ffff0b7224 */ /* 0x000fe200078e0002 */
[----:B------:R-:W-:Y:S02]  /*1de90*/  IABS R2, R4 ;  /* 0x0000000400027213 */ /* 0x000fe40000000000 */
[----:B--2---:R-:W-:Y:S01]  /*1dea0*/  IADD3 R9, -R16, UR6, RZ ;  /* 0x0000000610097c10 */ /* 0x004fe2000fffe1ff */
[----:B------:R-:W-:Y:S02]  /*1deb0*/  IMAD R11, R11, R12, RZ ;  /* 0x0000000c0b0b7224 */ /* 0x000fe400078e02ff */
[----:B------:R-:W-:Y:S01]  /*1dec0*/  IMAD.MOV R8, RZ, RZ, -R2 ;  /* 0x000000ffff087224 */ /* 0x000fe200078e0a02 */
[----:B------:R-:W-:-:S02]  /*1ded0*/  MOV R2, RZ ;  /* 0x000000ff00027202 */ /* 0x000fc40000000f00 */
[----:B------:R-:W-:-:S03]  /*1dee0*/  IABS R6, R9 ;  /* 0x0000000900067213 */ /* 0x000fc60000000000 */
        /* <DEDUP_REMOVED lines=13> */
[----:B------:R-:W-:Y:S02]  /*1dfc0*/  @!P2 IADD3 R2, -R2, RZ, RZ ;  /* 0x000000ff0202a210 */ /* 0x000fe40007ffe1ff */
[----:B------:R-:W-:-:S05]  /*1dfd0*/  @!P1 LOP3.LUT R2, RZ, R4, RZ, 0x33, !PT ;  /* 0x00000004ff029212 */ /* 0x000fca00078e33ff */
[----:B------:R-:W-:Y:S02]  /*1dfe0*/  IMAD R6, R7, R2, RZ ;  /* 0x0000000207067224 */ /* 0x000fe400078e02ff */
[----:B------:R-:W-:Y:S02]  /*1dff0*/  IMAD.MOV R2, RZ, RZ, -R2 ;  /* 0x000000ffff027224 */ /* 0x000fe400078e0a02 */
[----:B------:R-:W-:Y:S02]  /*1e000*/  IMAD.MOV R8, RZ, RZ, -R6 ;  /* 0x000000ffff087224 */ /* 0x000fe400078e0a06 */
[----:B------:R-:W-:Y:S01]  /*1e010*/  IMAD R13, R4, R2, R9 ;  /* 0x00000002040d7224 */ /* 0x000fe200078e0209 */
[----:B------:R-:W-:Y:S02]  /*1e020*/  MOV R2, RZ ;  /* 0x000000ff00027202 */ /* 0x000fe40000000f00 */
        /* <DEDUP_REMOVED lines=21> */
[----:B------:R-:W-:Y:S02]  /*1e180*/  ISETP.GE.AND P2, PT, R3, RZ, PT ;  /* 0x000000ff0300720c */ /* 0x000fe40003f46270 */
[----:B------:R-:W-:-:S05]  /*1e190*/  IADD3 R3, R13, R6, RZ ;  /* 0x000000060d037210 */ /* 0x000fca0007ffe0ff */
        /* <DEDUP_REMOVED lines=8> */
.L_x_3213:
[----:B------:R-:W-:Y:S02]  /*1e220*/  IMAD.MOV.U32 R17, RZ, RZ, RZ ;  /* 0x000000ffff117224 */ /* 0x000fe400078e00ff */
[----:B------:R-:W-:Y:S02]  /*1e230*/  IMAD.U32 R16, RZ, RZ, UR6 ;  /* 0x00000006ff107e24 */ /* 0x000fe4000f8e00ff */
[----:B------:R-:W-:-:S07]  /*1e240*/  IMAD.MOV.U32 R18, RZ, RZ, RZ ;  /* 0x000000ffff127224 */ /* 0x000fce00078e00ff */
.L_x_3218:
[----:B------:R-:W-:-:S13]  /*1e250*/  ISETP.NE.AND P0, PT, R5, RZ, PT ;  /* 0x000000ff0500720c */ /* 0x000fda0003f05270 */
[----:B------:R-:W0:Y:S01]  /*1e260*/  @!P0 S2R R3, SR_CgaCtaId ;  /* 0x0000000000038919 */ /* 0x000e220000008800 */
[----:B------:R-:W-:-:S04]  /*1e270*/  @!P0 MOV R0, 0x400 ;  /* 0x0000040000008802 */ /* 0x000fc80000000f00 */
[----:B0-----:R-:W-:-:S05]  /*1e280*/  @!P0 LEA R0, R3, R0, 0x18 ;  /* 0x0000000003008211 */ /* 0x001fca00078ec0ff */
[----:B------:R2:W-:Y:S01]  /*1e290*/  @!P0 STS.128 [R0+0x228d0], R16 ;  /* 0x0228d01000008388 */ /* 0x0005e20000000c00 */
[----:B------:R-:W-:Y:S06]  /*1e2a0*/  BAR.ARV 0x5, 0x180 ;  /* 0x0146000000007b1d */ /* 0x000fec0000002000 */
.L_x_3211:
        /* <DEDUP_REMOVED lines=11> */
[C---:B------:R-:W-:Y:S02]  /*1e360*/  IMAD.SHL.U32 R5, R15.reuse, 0x20, RZ ;  /* 0x000000200f057824 */ /* 0x040fe400078e00ff */
[----:B------:R-:W-:Y:S02]  /*1e370*/  IMAD.SHL.U32 R2, R15, 0x80, RZ ;  /* 0x000000800f027824 */ /* 0x000fe400078e00ff */
[----:B------:R-:W-:Y:S01]  /*1e380*/  IMAD.SHL.U32 R7, R14, 0x10, RZ ;  /* 0x000000100e077824 */ /* 0x000fe200078e00ff */
[----:B------:R-:W-:-:S02]  /*1e390*/  LOP3.LUT R6, R5, 0x80, RZ, 0xc0, !PT ;  /* 0x0000008005067812 */ /* 0x000fc400078ec0ff */
[----:B0-2---:R-:W-:Y:S02]  /*1e3a0*/  SHF.L.U32 R0, R15, 0x4, RZ ;  /* 0x000000040f007819 */ /* 0x005fe400000006ff */
[----:B------:R-:W-:Y:S01]  /*1e3b0*/  LOP3.LUT R8, R7, 0x600, RZ, 0xc0, !PT ;  /* 0x0000060007087812 */ /* 0x000fe200078ec0ff */
[C---:B------:R-:W-:Y:S01]  /*1e3c0*/  IMAD.SHL.U32 R11, R15.reuse, 0x4, RZ ;  /* 0x000000040f0b7824 */ /* 0x040fe200078e00ff */
[--C-:B------:R-:W-:Y:S02]  /*1e3d0*/  SHF.R.U32.HI R4, RZ, 0x1, R15.reuse ;  /* 0x00000001ff047819 */ /* 0x100fe4000001160f */
[----:B------:R-:W-:Y:S01]  /*1e3e0*/  LOP3.LUT R3, R2, 0x380, RZ, 0xc0, !PT ;  /* 0x0000038002037812 */ /* 0x000fe200078ec0ff */
[----:B------:R-:W-:Y:S01]  /*1e3f0*/  IMAD.SHL.U32 R10, R15, 0x2, RZ ;  /* 0x000000020f0a7824 */ /* 0x000fe200078e00ff */
[----:B------:R-:W-:Y:S02]  /*1e400*/  LOP3.LUT R6, R6, 0x10, R15, 0xf8, !PT ;  /* 0x0000001006067812 */ /* 0x000fe400078ef80f */
[----:B------:R-:W-:-:S02]  /*1e410*/  LOP3.LUT R8, R8, 0x60, R5, 0xf8, !PT ;  /* 0x0000006008087812 */ /* 0x000fc400078ef805 */
[----:B------:R-:W-:Y:S02]  /*1e420*/  LOP3.LUT R9, R0, 0x3f0, RZ, 0xc0, !PT ;  /* 0x000003f000097812 */ /* 0x000fe400078ec0ff */
[----:B------:R-:W-:Y:S02]  /*1e430*/  LOP3.LUT R3, R3, 0x30, R4, 0xf8, !PT ;  /* 0x0000003003037812 */ /* 0x000fe400078ef804 */
[----:B------:R-:W-:Y:S02]  /*1e440*/  LOP3.LUT R6, R6, 0x10, R11, 0x78, !PT ;  /* 0x0000001006067812 */ /* 0x000fe400078e780b */
[----:B------:R-:W-:Y:S02]  /*1e450*/  LOP3.LUT R5, R8, 0x100, R5, 0xf8, !PT ;  /* 0x0000010008057812 */ /* 0x000fe400078ef805 */
[----:B------:R-:W-:Y:S02]  /*1e460*/  LOP3.LUT R10, R9, 0x70, R10, 0x78, !PT ;  /* 0x00000070090a7812 */ /* 0x000fe400078e780a */
[----:B------:R-:W-:-:S02]  /*1e470*/  LOP3.LUT R3, R3, 0x70, R0, 0x78, !PT ;  /* 0x0000007003037812 */ /* 0x000fc400078e7800 */
[----:B------:R-:W-:Y:S02]  /*1e480*/  LOP3.LUT R4, R5, R6, RZ, 0xfc, !PT ;  /* 0x0000000605047212 */ /* 0x000fe400078efcff */
[----:B------:R-:W-:Y:S02]  /*1e490*/  LOP3.LUT R12, R10, 0x400, R7, 0xf8, !PT ;  /* 0x000004000a0c7812 */ /* 0x000fe400078ef807 */
[----:B------:R-:W-:Y:S01]  /*1e4a0*/  LOP3.LUT R2, R3, 0xc00, R2, 0xf8, !PT ;  /* 0x00000c0003027812 */ /* 0x000fe200078ef802 */
[----:B------:R4:W-:Y:S01]  /*1e4b0*/  STL [R1+0x18], R4 ;  /* 0x0000180401007387 */ /* 0x0009e20000100800 */
[----:B------:R-:W-:-:S03]  /*1e4c0*/  LOP3.LUT P0, RZ, R15, 0x4, RZ, 0xc0, !PT ;  /* 0x000000040fff7812 */ /* 0x000fc6000780c0ff */
[----:B------:R-:W-:Y:S04]  /*1e4d0*/  STL [R1+0x14], R12 ;  /* 0x0000140c01007387 */ /* 0x000fe80000100800 */
[----:B------:R0:W-:Y:S01]  /*1e4e0*/  STL [R1+0x1c], R2 ;  /* 0x00001c0201007387 */ /* 0x0001e20000100800 */
[----:B----4-:R-:W-:Y:S01]  /*1e4f0*/  IMAD.U32 R4, RZ, RZ, UR4 ;  /* 0x00000004ff047e24 */ /* 0x010fe2000f8e00ff */
[----:B------:R-:W-:-:S04]  /*1e500*/  SHF.R.U32.HI R3, RZ, 0x3, R14 ;  /* 0x00000003ff037819 */ /* 0x000fc8000001160e */
[----:B------:R-:W-:Y:S01]  /*1e510*/  LEA R22, R4, R22, 0x18 ;  /* 0x0000001604167211 */ /* 0x000fe200078ec0ff */
[----:B0-----:R-:W-:Y:S01]  /*1e520*/  IMAD.MOV.U32 R2, RZ, RZ, 0x40 ;  /* 0x00000040ff027424 */ /* 0x001fe200078e00ff */
[----:B------:R-:W-:Y:S02]  /*1e530*/  LOP3.LUT R31, R0, 0x70, RZ, 0xc0, !PT ;  /* 0x00000070001f7812 */ /* 0x000fe400078ec0ff */
        /* <DEDUP_REMOVED lines=19> */
.L_x_3327:
[----:B0-----:R-:W0:Y:S02]  /*1e670*/  LDC.64 R24, c[0x0][0xc88] ;  /* 0x00032200ff187b82 */ /* 0x001e240000000a00 */
[----:B0-----:R-:W-:-:S06]  /*1e680*/  IMAD.WIDE R24, R19, 0x4, R24 ;  /* 0x0000000413187825 */ /* 0x001fcc00078e0218 */
[----:B-1----:R-:W1:Y:S01]  /*1e690*/  LDG.E R24, desc[UR60][R24.64] ;  /* 0x0000003c18187981 */ /* 0x002e62000c1e1900 */
[----:B------:R-:W-:Y:S05]  /*1e6a0*/  YIELD ;  /* 0x0000000000007946 */ /* 0x000fea0003800000 */
[----:B------:R-:W-:Y:S01]  /*1e6b0*/  ULDC.64 UR4, c[0x0][0xa28] ;  /* 0x00028a0000047ab9 */ /* 0x000fe20000000a00 */
[----:B------:R-:W-:Y:S01]  /*1e6c0*/  IMAD.MOV.U32 R8, RZ, RZ, RZ ;  /* 0x000000ffff087224 */ /* 0x000fe200078e00ff */
[----:B------:R-:W-:Y:S01]  /*1e6d0*/  ISETP.NE.U32.AND P0, PT, RZ, UR4, PT ;  /* 0x00000004ff007c0c */ /* 0x000fe2000bf05070 */
[----:B------:R-:W-:Y:S01]  /*1e6e0*/  ULDC.64 UR6, c[0x0][0xa10] ;  /* 0x0002840000067ab9 */ /* 0x000fe20000000a00 */
[----:B------:R-:W-:Y:S01]  /*1e6f0*/  IMAD.MOV.U32 R28, RZ, RZ, RZ ;  /* 0x000000ffff1c7224 */ /* 0x000fe200078e00ff */
[----:B------:R-:W-:Y:S01]  /*1e700*/  ULDC.64 UR8, c[0x0][0xa18] ;  /* 0x0002860000087ab9 */ /* 0x000fe20000000a00 */
[----:B------:R-:W-:-:S02]  /*1e710*/  ISETP.NE.AND.EX P0, PT, RZ, UR5, PT, P0 ;  /* 0x00000005ff007c0c */ /* 0x000fc4000bf05300 */
[----:B-12---:R-:W-:-:S11]  /*1e720*/  SHF.R.S32.HI R0, RZ, 0x1f, R24 ;  /* 0x0000001fff007819 */ /* 0x006fd60000011418 */
[C---:B------:R-:W-:Y:S01]  /*1e730*/  @P0 LEA R2, P1, R24.reuse, UR4, 0x2 ;  /* 0x0000000418020c11 */ /* 0x040fe2000f8210ff */
[C---:B------:R-:W-:Y:S01]  /*1e740*/  IMAD.SHL.U32 R25, R24.reuse, 0x4, RZ ;  /* 0x0000000418197824 */ /* 0x040fe200078e00ff */
[C-C-:B------:R-:W-:Y:S01]  /*1e750*/  SHF.L.U64.HI R26, R24.reuse, 0x2, R0.reuse ;  /* 0x00000002181a7819 */ /* 0x140fe20000010200 */
[----:B------:R0:W-:Y:S01]  /*1e760*/  STL [R1+0x38], R0 ;  /* 0x0000380001007387 */ /* 0x0001e20000100800 */
[----:B------:R-:W-:Y:S01]  /*1e770*/  @P0 LEA.HI.X R3, R24, UR5, R0, 0x2, P1 ;  /* 0x0000000518030c11 */ /* 0x000fe200088f1400 */
[----:B------:R-:W-:-:S04]  /*1e780*/  ULDC.64 UR4, c[0x0][0xa00] ;  /* 0x0002800000047ab9 */ /* 0x000fc80000000a00 */
[----:B------:R1:W2:Y:S01]  /*1e790*/  @P0 LDG.E R8, desc[UR60][R2.64] ;  /* 0x0000003c02080981 */ /* 0x0002a2000c1e1900 */
[----:B------:R-:W-:Y:S02]  /*1e7a0*/  ISETP.NE.U32.AND P0, PT, RZ, UR4, PT ;  /* 0x00000004ff007c0c */ /* 0x000fe4000bf05070 */
[----:B------:R-:W-:Y:S02]  /*1e7b0*/  ISETP.NE.U32.AND P1, PT, RZ, UR6, PT ;  /* 0x00000006ff007c0c */ /* 0x000fe4000bf25070 */
[----:B------:R-:W-:Y:S02]  /*1e7c0*/  ISETP.NE.AND.EX P0, PT, RZ, UR5, PT, P0 ;  /* 0x00000005ff007c0c */ /* 0x000fe4000bf05300 */
[----:B------:R-:W-:Y:S02]  /*1e7d0*/  ISETP.NE.AND.EX P1, PT, RZ, UR7, PT, P1 ;  /* 0x00000007ff007c0c */ /* 0x000fe4000bf25310 */
[C---:B------:R-:W-:Y:S02]  /*1e7e0*/  IADD3 R4, P4, R25.reuse, UR6, RZ ;  /* 0x0000000619047c10 */ /* 0x040fe4000ff9e0ff */
[----:B-1----:R-:W-:-:S02]  /*1e7f0*/  IADD3 R2, P3, R25, UR4, RZ ;  /* 0x0000000419027c10 */ /* 0x002fc4000ff7e0ff */
[----:B0-----:R-:W-:Y:S02]  /*1e800*/  MOV R0, RZ ;  /* 0x000000ff00007202 */ /* 0x001fe40000000f00 */
[C---:B------:R-:W-:Y:S02]  /*1e810*/  IADD3.X R3, R26.reuse, UR5, RZ, P3, !PT ;  /* 0x000000051a037c10 */ /* 0x040fe40009ffe4ff */
[----:B------:R-:W-:Y:S02]  /*1e820*/  IADD3.X R5, R26, UR7, RZ, P4, !PT ;  /* 0x000000071a057c10 */ /* 0x000fe4000a7fe4ff */
[----:B------:R-:W-:Y:S01]  /*1e830*/  ISETP.NE.U32.AND P2, PT, RZ, UR8, PT ;  /* 0x00000008ff007c0c */ /* 0x000fe2000bf45070 */
[----:B------:R-:W5:Y:S01]  /*1e840*/  @P0 LDG.E R28, desc[UR60][R2.64] ;  /* 0x0000003c021c0981 */ /* 0x000f62000c1e1900 */
[----:B------:R-:W-:Y:S02]  /*1e850*/  ULDC UR4, c[0x0][0x288] ;  /* 0x0000a20000047ab9 */ /* 0x000fe40000000800 */
[----:B------:R-:W-:Y:S01]  /*1e860*/  ISETP.NE.AND.EX P2, PT, RZ, UR9, PT, P2 ;  /* 0x00000009ff007c0c */ /* 0x000fe2000bf45320 */
[----:B------:R-:W5:Y:S01]  /*1e870*/  @P1 LDG.E R0, desc[UR60][R4.64] ;  /* 0x0000003c04001981 */ /* 0x000f62000c1e1900 */
[----:B------:R-:W-:Y:S01]  /*1e880*/  IMAD.U32 R29, RZ, RZ, UR4 ;  /* 0x00000004ff1d7e24 */ /* 0x000fe2000f8e00ff */
[----:B------:R-:W-:-:S02]  /*1e890*/  ULDC.64 UR4, c[0x0][0x418] ;  /* 0x0001060000047ab9 */ /* 0x000fc40000000a00 */
[----:B------:R-:W-:-:S03]  /*1e8a0*/  UISETP.NE.U32.AND UP0, UPT, UR4, URZ, UPT ;  /* 0x0000003f0400728c */ /* 0x000fc6000bf05070 */
[----:B------:R-:W-:Y:S01]  /*1e8b0*/  ULDC UR4, c[0x0][0x424] ;  /* 0x0001090000047ab9 */ /* 0x000fe20000000800 */
[----:B------:R-:W-:-:S03]  /*1e8c0*/  UISETP.NE.AND.EX UP0, UPT, UR5, URZ, UPT, UP0 ;  /* 0x0000003f0500728c */ /* 0x000fc6000bf05300 */
[----:B------:R-:W-:Y:S01]  /*1e8d0*/  ULDC UR5, c[0x0][0x2f0] ;  /* 0x0000bc0000057ab9 */ /* 0x000fe20000000800 */
[----:B------:R-:W-:Y:S01]  /*1e8e0*/  @P2 IADD3 R6, P3, R25, UR8, RZ ;  /* 0x0000000819062c10 */ /* 0x000fe2000ff7e0ff */
[----:B------:R-:W-:-:S03]  /*1e8f0*/  USEL UR4, UR4, 0x1, UP0 ;  /* 0x0000000104047887 */ /* 0x000fc60008000000 */
[----:B------:R-:W-:Y:S01]  /*1e900*/  @P2 IADD3.X R7, R26, UR9, RZ, P3, !PT ;  /* 0x000000091a072c10 */ /* 0x000fe20009ffe4ff */
[----:B------:R-:W-:-:S03]  /*1e910*/  UIMAD UR4, UR4, UR5, URZ ;  /* 0x00000005040472a4 */ /* 0x000fc6000f8e023f */
[----:B------:R-:W-:Y:S01]  /*1e920*/  ULDC UR5, c[0x0][0x348] ;  /* 0x0000d20000057ab9 */ /* 0x000fe20000000800 */
[----:B------:R0:W5:Y:S02]  /*1e930*/  @P2 LDG.E R29, desc[UR60][R6.64] ;  /* 0x0000003c061d2981 */ /* 0x000164000c1e1900 */
[----:B0-----:R-:W-:Y:S02]  /*1e940*/  IMAD.U32 R6, RZ, RZ, UR5 ;  /* 0x00000005ff067e24 */ /* 0x001fe4000f8e00ff */
[----:B------:R-:W-:Y:S01]  /*1e950*/  IMAD.U32 R7, RZ, RZ, UR4 ;  /* 0x00000004ff077e24 */ /* 0x000fe2000f8e00ff */
[----:B--2---:R0:W-:Y:S01]  /*1e960*/  STL [R1+0x4], R8 ;  /* 0x0000040801007387 */ /* 0x0041e20000100800 */
[----:B------:R-:W-:Y:S05]  /*1e970*/  @P2 BRA `(.L_x_3220) ;  /* 0x0000000000102947 */ /* 0x000fea0003800000 */
[----:B------:R-:W-:Y:S05]  /*1e980*/  @!P0 BRA `(.L_x_3220) ;  /* 0x00000000000c8947 */ /* 0x000fea0003800000 */
[----:B-----5:R-:W2:Y:S04]  /*1e990*/  LDG.E R29, desc[UR60][R2.64] ;  /* 0x0000003c021d7981 */ /* 0x020ea8000c1e1900 */
[----:B------:R-:W2:Y:S02]  /*1e9a0*/  LDG.E R2, desc[UR60][R2.64+0x4] ;  /* 0x0000043c02027981 */ /* 0x000ea4000c1e1900 */
[----:B--2---:R-:W-:-:S07]  /*1e9b0*/  IMAD.IADD R29, R2, 0x1, -R29 ;  /* 0x00000001021d7824 */ /* 0x004fce00078e0a1d */
.L_x_3220:
        /* <DEDUP_REMOVED lines=9> */
.L_x_3221:
        /* <DEDUP_REMOVED lines=8> */
[----:B--2---:R-:W-:-:S07]  /*1ead0*/  IADD3 R7, -R7, R2, RZ ;  /* 0x0000000207077210 */ /* 0x004fce0007ffe1ff */
.L_x_3222:
[----:B-1----:R-:W2:Y:S01]  /*1eae0*/  @P1 LDG.E R2, desc[UR60][R4.64] ;  /* 0x0000003c04021981 */ /* 0x002ea2000c1e1900 */
[----:B------:R-:W1:Y:S03]  /*1eaf0*/  LDC R3, c[0x0][0x448] ;  /* 0x00011200ff037b82 */ /* 0x000e660000000800 */
[----:B------:R3:W2:Y:S01]  /*1eb00*/  @P1 LDG.E R5, desc[UR60][R4.64+0x4] ;  /* 0x0000043c04051981 */ /* 0x0006a2000c1e1900 */
[----:B-----5:R-:W-:Y:S01]  /*1eb10*/  IMAD.IADD R7, R7, 0x1, -R8 ;  /* 0x0000000107077824 */ /* 0x020fe200078e0a08 */
[----:B------:R-:W-:Y:S01]  /*1eb20*/  BSSY B0, `(.L_x_3223) ;  /* 0x00000e8000007945 */ /* 0x000fe20003800000 */
[----:B-1----:R-:W-:-:S13]  /*1eb30*/  ISETP.NE.AND P0, PT, R3, 0x1, PT ;  /* 0x000000010300780c */ /* 0x002fda0003f05270 */
[----:B------:R-:W1:Y:S08]  /*1eb40*/  @P0 LDC R3, c[0x0][0x44c] ;  /* 0x00011300ff030b82 */ /* 0x000e700000000800 */
[----:B---3--:R-:W3:Y:S01]  /*1eb50*/  @P0 LDC R4, c[0x0][0x450] ;  /* 0x00011400ff040b82 */ /* 0x008ee20000000800 */
[----:B--2---:R-:W-:Y:S02]  /*1eb60*/  @P1 IMAD.IADD R6, R5, 0x1, -R2 ;  /* 0x0000000105061824 */ /* 0x004fe400078e0a02 */
[----:B------:R-:W-:-:S03]  /*1eb70*/  IMAD.SHL.U32 R2, R17, 0x80, RZ ;  /* 0x0000008011027824 */ /* 0x000fc600078e00ff */
[----:B------:R-:W-:Y:S01]  /*1eb80*/  IADD3 R27, R7, R6, RZ ;  /* 0x00000006071b7210 */ /* 0x000fe20007ffe0ff */
[----:B------:R-:W-:-:S04]  /*1eb90*/  VIADD R2, R2, 0x7f ;  /* 0x0000007f02027836 */ /* 0x000fc80000000000 */
[----:B------:R-:W-:Y:S02]  /*1eba0*/  VIADD R33, R27, 0x9f ;  /* 0x0000009f1b217836 */ /* 0x000fe40000000000 */
[----:B-1----:R-:W-:-:S04]  /*1ebb0*/  @P0 IMAD.HI.U32 R5, R2, R3, RZ ;  /* 0x0000000302050227 */ /* 0x002fc800078e00ff */
[----:B------:R-:W-:-:S04]  /*1ebc0*/  IMAD.HI R33, R33, 0x66666667, RZ ;  /* 0x6666666721217827 */ /* 0x000fc800078e02ff */
[----:B------:R-:W-:Y:S01]  /*1ebd0*/  IMAD.MOV.U32 R3, RZ, RZ, R2 ;  /* 0x000000ffff037224 */ /* 0x000fe200078e0002 */
[----:B------:R-:W-:Y:S02]  /*1ebe0*/  SHF.R.U32.HI R2, RZ, 0x1f, R33 ;  /* 0x0000001fff027819 */ /* 0x000fe40000011621 */
[----:B---3--:R-:W-:Y:S02]  /*1ebf0*/  @P0 SHF.R.U32.HI R3, RZ, R4, R5 ;  /* 0x00000004ff030219 */ /* 0x008fe40000011605 */
[----:B------:R-:W-:Y:S02]  /*1ec00*/  LEA.HI.SX32 R33, R33, R2, 0x1a ;  /* 0x0000000221217211 */ /* 0x000fe400078fd2ff */
[----:B------:R-:W-:-:S05]  /*1ec10*/  IADD3 R2, R27, 0xa0, -R29 ;  /* 0x000000a01b027810 */ /* 0x000fca0007ffe81d */
[----:B------:R-:W-:-:S04]  /*1ec20*/  IMAD.IADD R3, R2, 0x1, R3 ;  /* 0x0000000102037824 */ /* 0x000fc800078e0203 */
[----:B------:R-:W-:-:S05]  /*1ec30*/  IMAD.HI R3, R3, 0x66666667, RZ ;  /* 0x6666666703037827 */ /* 0x000fca00078e02ff */
[----:B------:R-:W-:-:S04]  /*1ec40*/  SHF.R.U32.HI R4, RZ, 0x1f, R3 ;  /* 0x0000001fff047819 */ /* 0x000fc80000011603 */
[----:B------:R-:W-:-:S04]  /*1ec50*/  LEA.HI.SX32 R4, R3, R4, 0x1a ;  /* 0x0000000403047211 */ /* 0x000fc800078fd2ff */
[----:B------:R-:W-:-:S05]  /*1ec60*/  VIMNMX R3, R33, R4, PT ;  /* 0x0000000421037248 */ /* 0x000fca0003fe0100 */
        /* <DEDUP_REMOVED lines=22> */
.L_x_3460:
[----:B--2---:R-:W-:Y:S02]  /*1edd0*/  ISETP.NE.AND P0, PT, R14, RZ, PT ;  /* 0x000000ff0e00720c */ /* 0x004fe40003f05270 */
[----:B------:R-:W-:-:S11]  /*1ede0*/  PLOP3.LUT P6, PT, PT, PT, PT, 0x8, 0x0 ;  /* 0x000000000000781c */ /* 0x000fd60003fce170 */
[----:B------:R-:W-:Y:S05]  /*1edf0*/  @P0 BRA `(.L_x_3226) ;  /* 0x00000000000c0947 */ /* 0x000fea0003800000 */
[----:B------:R-:W-:-:S03]  /*1ee00*/  UMOV UR4, 0xffffffff ;  /* 0xffffffff00047882 */ /* 0x000fc60000000000 */
[----:B------:R-:W-:Y:S05]  /*1ee10*/  BRA.DIV UR4, `(.L_x_3227) ;  /* 0x0000009604007947 */ /* 0x000fea000b800000 */
[----:B------:R-:W-:-:S13]  /*1ee20*/  ELECT P6, URZ, PT ;  /* 0x00000000003f782f */ /* 0x000fda00038c0000 */
.L_x_3226:
        /* <DEDUP_REMOVED lines=9> */
.L_x_3463:
[----:B------:R-:W-:Y:S05]  /*1eec0*/  BSYNC B1 ;  /* 0x0000000000017941 */ /* 0x000fea0003800000 */
.L_x_3228:
[----:B------:R-:W-:Y:S04]  /*1eed0*/  BSSY B1, `(.L_x_3230) ;  /* 0x000004d000017945 */ /* 0x000fe80003800000 */
[----:B------:R-:W-:Y:S05]  /*1eee0*/  @!P6 BRA `(.L_x_3231) ;  /* 0x00000004002ce947 */ /* 0x000fea0003800000 */
[----:B------:R-:W0:Y:S01]  /*1eef0*/  S2R R7, SR_TID.X ;  /* 0x0000000000077919 */ /* 0x000e220000002100 */
[----:B-1----:R-:W-:Y:S01]  /*1ef00*/  IMAD R6, R34, 0x8, R22 ;  /* 0x0000000822067824 */ /* 0x002fe200078e0216 */
[----:B------:R-:W-:Y:S01]  /*1ef10*/  BSSY B2, `(.L_x_3232) ;  /* 0x0000006000027945 */ /* 0x000fe20003800000 */
[----:B0-----:R-:W-:Y:S02]  /*1ef20*/  LOP3.LUT R8, R7, 0x7f, RZ, 0xc0, !PT ;  /* 0x0000007f07087812 */ /* 0x001fe400078ec0ff */
[----:B------:R-:W-:Y:S02]  /*1ef30*/  SHF.L.U32 R7, R37, 0x1f, RZ ;  /* 0x0000001f25077819 */ /* 0x000fe400000006ff */
[----:B------:R-:W-:Y:S02]  /*1ef40*/  ISETP.NE.AND P1, PT, R8, RZ, PT ;  /* 0x000000ff0800720c */ /* 0x000fe40003f25270 */
[----:B------:R-:W0:Y:S02]  /*1ef50*/  SYNCS.PHASECHK.TRANS64.TRYWAIT P0, [R6+URZ+0x228a0], R7 ;  /* 0x0228a007060075a7 */ /* 0x000e24000800017f */
[----:B0-----:R-:W-:Y:S09]  /*1ef60*/  @!P0 BRA `(.L_x_3233) ;  /* 0x0000009000e08947 */ /* 0x001ff20003800000 */
.L_x_3464:
[----:B------:R-:W-:Y:S05]  /*1ef70*/  BSYNC B2 ;  /* 0x0000000000027941 */ /* 0x000fea0003800000 */
.L_x_3232:
        /* <DEDUP_REMOVED lines=9> */
.L_x_3235:
[----:B------:R-:W-:Y:S05]  /*1f010*/  BSYNC B2 ;  /* 0x0000000000027941 */ /* 0x000fea0003800000 */
.L_x_3234:
[----:B------:R-:W-:Y:S01]  /*1f020*/  IMAD.MOV.U32 R12, RZ, RZ, RZ ;  /* 0x000000ffff0c7224 */ /* 0x000fe200078e00ff */
[----:B------:R-:W-:Y:S01]  /*1f030*/  UIADD3 UR4, UP0, UR36, 0x570, URZ ;  /* 0x0000057024047890 */ /* 0x000fe2000ff1e03f */
[----:B------:R-:W-:Y:S01]  /*1f040*/  IMAD R9, R4, 0xa0, R0 ;  /* 0x000000a004097824 */ /* 0x000fe200078e0200 */
[----:B------:R-:W-:Y:S01]  /*1f050*/  PLOP3.LUT P0, PT, PT, PT, PT, 0x80, 0x0 ;  /* 0x000000000000781c */ /* 0x000fe20003f0f070 */
[----:B------:R-:W-:Y:S01]  /*1f060*/  IMAD R8, R34, 0x5000, R22 ;  /* 0x0000500022087824 */ /* 0x000fe200078e0216 */
[----:B------:R-:W-:Y:S01]  /*1f070*/  R2UR UR10, R12 ;  /* 0x000000000c0a72ca */ /* 0x000fe200000e0000 */
[----:B------:R-:W-:Y:S01]  /*1f080*/  VIADD R9, R9, 0xffffff60 ;  /* 0xffffff6009097836 */ /* 0x000fe20000000000 */
[----:B------:R-:W-:Y:S01]  /*1f090*/  IADD3 R10, R6, 0x22890, RZ ;  /* 0x00022890060a7810 */ /* 0x000fe20007ffe0ff */
[----:B------:R-:W-:Y:S01]  /*1f0a0*/  VIADD R11, R8, 0x18400 ;  /* 0x00018400080b7836 */ /* 0x000fe20000000000 */
[----:B------:R-:W-:Y:S01]  /*1f0b0*/  UIADD3.X UR5, URZ, UR37, URZ, UP0, !UPT ;  /* 0x000000253f057290 */ /* 0x000fe200087fe43f */
[----:B------:R-:W-:Y:S01]  /*1f0c0*/  UMOV UR6, 0x0 ;  /* 0x0000000000067882 */ /* 0x000fe20000000000 */
[----:B------:R-:W-:-:S10]  /*1f0d0*/  UMOV UR7, 0x12f00000 ;  /* 0x12f0000000077882 */ /* 0x000fd40000000000 */
.L_x_3236:
        /* <DEDUP_REMOVED lines=13> */
.L_x_3465:
[----:B------:R-:W-:Y:S05]  /*1f1b0*/  BSYNC B2 ;  /* 0x0000000000027941 */ /* 0x000fea0003800000 */
.L_x_3237:
        /* <DEDUP_REMOVED lines=11> */
.L_x_3240:
[----:B------:R-:W-:Y:S05]  /*1f270*/  BSYNC B2 ;  /* 0x0000000000027941 */ /* 0x000fea0003800000 */
.L_x_3239:
        /* <DEDUP_REMOVED lines=8> */
.L_x_3241:
        /* <DEDUP_REMOVED lines=10> */
.L_x_3231:
[----:B------:R-:W-:Y:S05]  /*1f3a0*/  BSYNC B1 ;  /* 0x0000000000017941 */ /* 0x000fea0003800000 */
.L_x_3230:
        /* <DEDUP_REMOVED lines=9> */
.L_x_3254:
[----:B------:R-:W-:Y:S05]  /*1f440*/  YIELD ;  /* 0x0000000000007946 */ /* 0x000fea0003800000 */
[----:B------:R-:W-:Y:S04]  /*1f450*/  BSSY B1, `(.L_x_3242) ;  /* 0x000004c000017945 */ /* 0x000fe80003800000 */
[----:B------:R-:W-:Y:S05]  /*1f460*/  @!P6 BRA `(.L_x_3243) ;  /* 0x000000040028e947 */ /* 0x000fea0003800000 */
[----:B------:R-:W0:Y:S01]  /*1f470*/  S2R R6, SR_TID.X ;  /* 0x0000000000067919 */ /* 0x000e220000002100 */
[----:B------:R-:W-:Y:S01]  /*1f480*/  SHF.L.U32 R7, R37, 0x1f, RZ ;  /* 0x0000001f25077819 */ /* 0x000fe200000006ff */
[----:B------:R-:W-:Y:S01]  /*1f490*/  BSSY B2, `(.L_x_3244) ;  /* 0x0000006000027945 */ /* 0x000fe20003800000 */
[----:B0-----:R-:W-:Y:S01]  /*1f4a0*/  LOP3.LUT R8, R6, 0x7f, RZ, 0xc0, !PT ;  /* 0x0000007f06087812 */ /* 0x001fe200078ec0ff */
[----:B------:R-:W-:-:S03]  /*1f4b0*/  IMAD R6, R34, 0x8, R22 ;  /* 0x0000000822067824 */ /* 0x000fc600078e0216 */
[----:B------:R-:W-:Y:S01]  /*1f4c0*/  ISETP.NE.AND P2, PT, R8, RZ, PT ;  /* 0x000000ff0800720c */ /* 0x000fe20003f45270 */
[----:B------:R-:W0:Y:S02]  /*1f4d0*/  SYNCS.PHASECHK.TRANS64.TRYWAIT P1, [R6+URZ+0x228a0], R7 ;  /* 0x0228a007060075a7 */ /* 0x000e24000802017f */
[----:B0-----:R-:W-:Y:S10]  /*1f4e0*/  @!P1 BRA `(.L_x_3245) ;  /* 0x0000008c00a89947 */ /* 0x001ff40003800000 */
.L_x_3466:
[----:B------:R-:W-:Y:S05]  /*1f4f0*/  BSYNC B2 ;  /* 0x0000000000027941 */ /* 0x000fea0003800000 */
.L_x_3244:
        /* <DEDUP_REMOVED lines=9> */
.L_x_3247:
[----:B------:R-:W-:Y:S05]  /*1f590*/  BSYNC B2 ;  /* 0x0000000000027941 */ /* 0x000fea0003800000 */
.L_x_3246:
        /* <DEDUP_REMOVED lines=8> */
[----:B------:R-:W-:Y:S01]  /*1f620*/  UIADD3.X UR5, URZ, UR37, URZ, UP0, !UPT ;  /* 0x000000253f057290 */ /* 0x000fe200087fe43f */
[----:B------:R-:W-:Y:S01]  /*1f630*/  UMOV UR6, 0x0 ;  /* 0x0000000000067882 */ /* 0x000fe20000000000 */
[----:B------:R-:W-:-:S10]  /*1f640*/  UMOV UR7, 0x12f00000 ;  /* 0x12f0000000077882 */ /* 0x000fd40000000000 */
.L_x_3248:
        /* <DEDUP_REMOVED lines=13> */
.L_x_3467:
[----:B------:R-:W-:Y:S05]  /*1f720*/  BSYNC B2 ;  /* 0x0000000000027941 */ /* 0x000fea0003800000 */
.L_x_3249:
        /* <DEDUP_REMOVED lines=11> */
.L_x_3252:
[----:B------:R-:W-:Y:S05]  /*1f7e0*/  BSYNC B2 ;  /* 0x0000000000027941 */ /* 0x000fea0003800000 */
.L_x_3251:
        /* <DEDUP_REMOVED lines=8> */
.L_x_3253:
        /* <DEDUP_REMOVED lines=10> */
.L_x_3243:
[----:B------:R-:W-:Y:S05]  /*1f910*/  BSYNC B1 ;  /* 0x0000000000017941 */ /* 0x000fea0003800000 */
.L_x_3242:
[----:B------:R-:W-:Y:S01]  /*1f920*/  ISETP.GT.AND P2, PT, R4, R5, PT ;  /* 0x000000050400720c */ /* 0x000fe20003f44270 */
[----:B------:R-:W-:Y:S02]  /*1f930*/  VIADD R34, R34, 0x1 ;  /* 0x0000000122227836 */ /* 0x000fe40000000000 */
[----:B------:R-:W-:-:S03]  /*1f940*/  VIADD R4, R4, 0xffffffff ;  /* 0xffffffff04047836 */ /* 0x000fc60000000000 */
[----:B------:R-:W-:-:S04]  /*1f950*/  ISETP.NE.AND P1, PT, R34, 0x2, PT ;  /* 0x000000022200780c */ /* 0x000fc80003f25270 */
[----:B------:R-:W-:Y:S02]  /*1f960*/  SEL R6, RZ, 0x1, P1 ;  /* 0x00000001ff067807 */ /* 0x000fe40000800000 */
[----:B------:R-:W-:Y:S02]  /*1f970*/  SEL R34, R34, RZ, P1 ;  /* 0x000000ff22227207 */ /* 0x000fe40000800000 */
[----:B------:R-:W-:Y:S01]  /*1f980*/  LOP3.LUT R37, R37, R6, RZ, 0x3c, !PT ;  /* 0x0000000625257212 */ /* 0x000fe200078e3cff */
[----:B------:R-:W-:Y:S06]  /*1f990*/  @P2 BRA `(.L_x_3254) ;  /* 0xfffffff800a82947 */ /* 0x000fec000383ffff */
.L_x_3224:
[----:B------:R-:W-:Y:S05]  /*1f9a0*/  BSYNC B0 ;  /* 0x0000000000007941 */ /* 0x000fea0003800000 */
.L_x_3223:
[----:B------:R-:W1:Y:S01]  /*1f9b0*/  LDC R0, c[0x0][0x448] ;  /* 0x00011200ff007b82 */ /* 0x000e620000000800 */
[----:B------:R-:W-:Y:S01]  /*1f9c0*/  LEA R3, R17, 0x7f, 0x7 ;  /* 0x0000007f11037811 */ /* 0x000fe200078e38ff */
[----:B------:R-:W-:Y:S06]  /*1f9d0*/  @!P0 WARPSYNC.ALL ;  /* 0x0000000000008948 */ /* 0x000fec0003800000 */
[----:B------:R-:W-:Y:S01]  /*1f9e0*/  @!P0 BAR.SYNC.DEFER_BLOCKING 0xc, 0x180 ;  /* 0x0306000000008b1d */ /* 0x000fe20000010000 */
[----:B-1----:R-:W-:-:S13]  /*1f9f0*/  ISETP.NE.AND P1, PT, R0, 0x1, PT ;  /* 0x000000010000780c */ /* 0x002fda0003f25270 */
[----:B------:R-:W1:Y:S08]  /*1fa00*/  @P1 LDC R4, c[0x0][0x44c] ;  /* 0x00011300ff041b82 */ /* 0x000e700000000800 */
[----:B------:R-:W2:Y:S01]  /*1fa10*/  @P1 LDC R0, c[0x0][0x450] ;  /* 0x00011400ff001b82 */ /* 0x000ea20000000800 */
[----:B-1----:R-:W-:-:S05]  /*1fa20*/  @P1 IMAD.HI.U32 R4, R3, R4, RZ ;  /* 0x0000000403041227 */ /* 0x002fca00078e00ff */
[----:B--2---:R-:W-:-:S05]  /*1fa30*/  @P1 SHF.R.U32.HI R3, RZ, R0, R4 ;  /* 0x00000000ff031219 */ /* 0x004fca0000011604 */
[----:B------:R-:W-:-:S04]  /*1fa40*/  IMAD.IADD R0, R2, 0x1, R3 ;  /* 0x0000000102007824 */ /* 0x000fc800078e0203 */
[----:B------:R-:W-:-:S05]  /*1fa50*/  IMAD.HI R0, R0, 0x66666667, RZ ;  /* 0x6666666700007827 */ /* 0x000fca00078e02ff */
[----:B------:R-:W-:-:S04]  /*1fa60*/  SHF.R.U32.HI R2, RZ, 0x1f, R0 ;  /* 0x0000001fff027819 */ /* 0x000fc80000011600 */
[----:B------:R-:W-:-:S04]  /*1fa70*/  LEA.HI.SX32 R2, R0, R2, 0x1a ;  /* 0x0000000200027211 */ /* 0x000fc800078fd2ff */
[----:B------:R-:W-:-:S04]  /*1fa80*/  VIMNMX R33, R33, R2, PT ;  /* 0x0000000221217248 */ /* 0x000fc80003fe0100 */
        /* <DEDUP_REMOVED lines=19> */
.L_x_3255:
        /* <DEDUP_REMOVED lines=20> */
.L_x_3258:
[----:B------:R-:W-:Y:S05]  /*1fd00*/  BSYNC B6 ;  /* 0x0000000000067941 */ /* 0x000fea0003800000 */
.L_x_3257:
        /* <DEDUP_REMOVED lines=17> */
[----:B0-----:R-:W-:Y:S02]  /*1fe20*/  IMAD.MOV.U32 R8, RZ, RZ, 0x70 ;  /* 0x00000070ff087424 */ /* 0x001fe400078e00ff */
[----:B------:R-:W-:Y:S02]  /*1fe30*/  IMAD.MOV.U32 R12, RZ, RZ, 0x1 ;  /* 0x00000001ff0c7424 */ /* 0x000fe400078e00ff */
[----:B------:R-:W-:-:S07]  /*1fe40*/  IMAD.MOV.U32 R13, RZ, RZ, RZ ;  /* 0x000000ffff0d7224 */ /* 0x000fce00078e00ff */
[----:B------:R-:W-:-:S07]  /*1fe50*/  LEPC R20, `(.L_x_3260) ;  /* 0x000000001014794e */ /* 0x000fce0000000000 */
[----:B-1----:R-:W-:Y:S05]  /*1fe60*/  CALL.ABS.NOINC R2 ;  /* 0x0000000002007343 */ /* 0x002fea0003c00000 */
.L_x_3260:
[----:B------:R-:W-:Y:S05]  /*1fe70*/  BSYNC B6 ;  /* 0x0000000000067941 */ /* 0x000fea0003800000 */
.L_x_3259:
[----:B------:R-:W-:Y:S01]  /*1fe80*/  IADD3 R0, R22, 0x400, RZ ;  /* 0x0000040016007810 */ /* 0x000fe20007ffe0ff */
[----:B------:R-:W-:Y:S03]  /*1fe90*/  BSSY B6, `(.L_x_3261) ;  /* 0x0000013000067945 */ /* 0x000fe60003800000 */
        /* <DEDUP_REMOVED lines=18> */
.L_x_3262:
[----:B------:R-:W-:Y:S05]  /*1ffc0*/  BSYNC B6 ;  /* 0x0000000000067941 */ /* 0x000fea0003800000 */
.L_x_3261:
        /* <DEDUP_REMOVED lines=11> */
[----:B------:R-:W-:Y:S01]  /*20080*/  MOV R13, RZ ;  /* 0x000000ff000d7202 */ /* 0x000fe20000000f00 */
[----:B------:R-:W-:Y:S02]  /*20090*/  IMAD.U32 R7, RZ, RZ, UR7 ;  /* 0x00000007ff077e24 */ /* 0x000fe4000f8e00ff */
[----:B------:R-:W-:-:S02]  /*200a0*/  IMAD.U32 R10, RZ, RZ, UR8 ;  /* 0x00000008ff0a7e24 */ /* 0x000fc4000f8e00ff */
[----:B------:R-:W-:Y:S02]  /*200b0*/  IMAD.U32 R11, RZ, RZ, UR9 ;  /* 0x00000009ff0b7e24 */ /* 0x000fe4000f8e00ff */
[----:B0-----:R-:W-:Y:S02]  /*200c0*/  IMAD.MOV.U32 R8, RZ, RZ, 0x70 ;  /* 0x00000070ff087424 */ /* 0x001fe400078e00ff */
[----:B------:R-:W-:-:S07]  /*200d0*/  IMAD.MOV.U32 R12, RZ, RZ, 0x1 ;  /* 0x00000001ff0c7424 */ /* 0x000fce00078e00ff */
[----:B------:R-:W-:-:S07]  /*200e0*/  LEPC R20, `(.L_x_3264) ;  /* 0x000000001014794e */ /* 0x000fce0000000000 */
[----:B-1----:R-:W-:Y:S05]  /*200f0*/  CALL.ABS.NOINC R2 ;  /* 0x0000000002007343 */ /* 0x002fea0003c00000 */
.L_x_3264:
[----:B------:R-:W-:Y:S05]  /*20100*/  BSYNC B6 ;  /* 0x0000000000067941 */ /* 0x000fea0003800000 */
.L_x_3263:
        /* <DEDUP_REMOVED lines=9> */
[----:B------:R0:W3:Y:S01]  /*201a0*/  @P0 LDG.E R35, desc[UR60][R2.64] ;  /* 0x0000003c02230981 */ /* 0x0000e2000c1e1900 */
[----:B-1----:R-:W-:Y:S01]  /*201b0*/  ISETP.NE.AND P2, PT, R11, 0x1, PT ;  /* 0x000000010b00780c */ /* 0x002fe20003f45270 */
[----:B------:R-:W-:Y:S01]  /*201c0*/  IMAD.MOV.U32 R9, RZ, RZ, 0xa0 ;  /* 0x000000a0ff097424 */ /* 0x000fe200078e00ff */
[C---:B----4-:R-:W-:Y:S01]  /*201d0*/  LOP3.LUT R30, R20.reuse, 0x7f, RZ, 0xc0, !PT ;  /* 0x0000007f141e7812 */ /* 0x050fe200078ec0ff */
[----:B------:R-:W-:-:S10]  /*201e0*/  IMAD.SHL.U32 R20, R20, 0x10, RZ ;  /* 0x0000001014147824 */ /* 0x000fd400078e00ff */
[----:B0-----:R-:W0:Y:S01]  /*201f0*/  @P2 LDC R3, c[0x0][0x434] ;  /* 0x00010d00ff032b82 */ /* 0x001e220000000800 */
[----:B------:R-:W-:Y:S01]  /*20200*/  SHF.R.U32.HI R30, RZ, 0x3, R30 ;  /* 0x00000003ff1e7819 */ /* 0x000fe2000001161e */
[----:B------:R-:W-:-:S03]  /*20210*/  IMAD R9, R33, R9, -0xa0 ;  /* 0xffffff6021097424 */ /* 0x000fc600078e0209 */
[----:B------:R-:W-:-:S03]  /*20220*/  LOP3.LUT R20, R30, 0x70, R20, 0xf8, !PT ;  /* 0x000000701e147812 */ /* 0x000fc600078ef814 */
[----:B------:R-:W1:Y:S02]  /*20230*/  @P2 LDC R2, c[0x0][0x438] ;  /* 0x00010e00ff022b82 */ /* 0x000e640000000800 */
[----:B------:R-:W-:Y:S02]  /*20240*/  IMAD.IADD R8, R20, 0x1, R9 ;  /* 0x0000000114087824 */ /* 0x000fe400078e0209 */
[----:B------:R-:W4:Y:S03]  /*20250*/  S2R R20, SR_TID.X ;  /* 0x0000000000147919 */ /* 0x000f260000002100 */
[----:B------:R-:W-:-:S13]  /*20260*/  ISETP.GE.AND P1, PT, R8, R27, PT ;  /* 0x0000001b0800720c */ /* 0x000fda0003f26270 */
[----:B------:R-:W3:Y:S01]  /*20270*/  @!P1 LDC.64 R4, c[0x0][0x418] ;  /* 0x00010600ff049b82 */ /* 0x000ee20000000a00 */
[C---:B----4-:R-:W-:Y:S01]  /*20280*/  LOP3.LUT R30, R20.reuse, 0x7f, RZ, 0xc0, !PT ;  /* 0x0000007f141e7812 */ /* 0x050fe200078ec0ff */
        /* <DEDUP_REMOVED lines=8> */
[----:B0-----:R-:W-:-:S04]  /*20310*/  @P2 IMAD.HI.U32 R3, R8, R3, RZ ;  /* 0x0000000308032227 */ /* 0x001fc800078e00ff */
[----:B------:R-:W-:Y:S01]  /*20320*/  IMAD.MOV.U32 R0, RZ, RZ, R8 ;  /* 0x000000ffff007224 */ /* 0x000fe200078e0008 */
[----:B-1----:R-:W-:Y:S02]  /*20330*/  @P2 SHF.R.U32.HI R0, RZ, R2, R3 ;  /* 0x00000002ff002219 */ /* 0x002fe40000011603 */
[----:B------:R-:W0:Y:S02]  /*20340*/  @!P1 LDC.64 R2, c[0x0][0x428] ;  /* 0x00010a00ff029b82 */ /* 0x000e240000000a00 */
[----:B------:R-:W-:Y:S02]  /*20350*/  @!P1 SHF.R.S32.HI R7, RZ, 0x1f, R0 ;  /* 0x0000001fff079819 */ /* 0x000fe40000011400 */
[----:B------:R-:W-:Y:S02]  /*20360*/  @!P1 MOV R6, R0 ;  /* 0x0000000000069202 */ /* 0x000fe40000000f00 */
        /* <DEDUP_REMOVED lines=12> */
[----:B------:R2:W5:Y:S06]  /*20430*/  @!P1 LDG.E R5, desc[UR60][R2.64] ;  /* 0x0000003c02059981 */ /* 0x00056c000c1e1900 */
[----:B--2---:R-:W2:Y:S01]  /*20440*/  @!P0 LDC.64 R2, c[0x0][0x428] ;  /* 0x00010a00ff028b82 */ /* 0x004ea20000000a00 */
[----:B------:R-:W-:-:S04]  /*20450*/  IMAD.IADD R9, R9, 0x1, R21 ;  /* 0x0000000109097824 */ /* 0x000fc800078e0215 */
[----:B0-----:R-:W-:Y:S01]  /*20460*/  @P2 IMAD.HI.U32 R4, R9, R4, RZ ;  /* 0x0000000409042227 */ /* 0x001fe200078e00ff */
[----:B------:R-:W-:-:S04]  /*20470*/  MOV R10, R9 ;  /* 0x00000009000a7202 */ /* 0x000fc80000000f00 */
[----:B-1----:R-:W-:Y:S01]  /*20480*/  @P2 SHF.R.U32.HI R10, RZ, R6, R4 ;  /* 0x00000006ff0a2219 */ /* 0x002fe20000011604 */
[----:B------:R-:W-:-:S03]  /*20490*/  IMAD.MOV R4, RZ, RZ, -R0 ;  /* 0x000000ffff047224 */ /* 0x000fc600078e0a00 */
[--C-:B------:R-:W-:Y:S01]  /*204a0*/  @!P0 SHF.R.S32.HI R7, RZ, 0x1f, R10.reuse ;  /* 0x0000001fff078819 */ /* 0x100fe2000001140a */
[----:B------:R-:W-:Y:S02]  /*204b0*/  @!P0 IMAD.MOV.U32 R6, RZ, RZ, R10 ;  /* 0x000000ffff068224 */ /* 0x000fe400078e000a */
[-C--:B--2---:R-:W-:Y:S02]  /*204c0*/  @!P0 IMAD R0, R13, R2.reuse, RZ ;  /* 0x000000020d008224 */ /* 0x084fe400078e02ff */
        /* <DEDUP_REMOVED lines=18> */
.L_x_3470:
[----:B------:R-:W-:Y:S02]  /*205f0*/  SHF.R.S32.HI R0, RZ, 0x1f, R18 ;  /* 0x0000001fff007819 */ /* 0x000fe40000011412 */
[----:B------:R-:W-:-:S03]  /*20600*/  IADD3 R9, R33, -0x1, RZ ;  /* 0xffffffff21097810 */ /* 0x000fc60007ffe0ff */
[----:B------:R0:W-:Y:S01]  /*20610*/  STL [R1], R0 ;  /* 0x0000000001007387 */ /* 0x0001e20000100800 */
[----:B------:R-:W-:Y:S05]  /*20620*/  @!P0 BRA `(.L_x_3266) ;  /* 0x0000000000048947 */ /* 0x000fea0003800000 */
[----:B------:R-:W-:Y:S01]  /*20630*/  BPT.TRAP 0x1 ;  /* 0x000000040000795c */ /* 0x000fe20000300000 */
.L_x_3266:
[----:B------:R-:W-:Y:S01]  /*20640*/  IMAD R6, R32, 0x8, R22 ;  /* 0x0000000820067824 */ /* 0x000fe200078e0216 */
[----:B0-----:R-:W-:Y:S01]  /*20650*/  SHF.L.U32 R0, R36, 0x1f, RZ ;  /* 0x0000001f24007819 */ /* 0x001fe200000006ff */
[----:B------:R-:W-:Y:S03]  /*20660*/  BSSY B0, `(.L_x_3267) ;  /* 0x0000006000007945 */ /* 0x000fe60003800000 */
[----:B------:R0:W1:Y:S01]  /*20670*/  SYNCS.PHASECHK.TRANS64.TRYWAIT P0, [R6+URZ+0x22880], R0 ;  /* 0x02288000060075a7 */ /* 0x000062000800017f */
[----:B------:R0:W-:Y:S02]  /*20680*/  STL [R1+0x30], R0 ;  /* 0x0000300001007387 */ /* 0x0001e40000100800 */
[----:B0-----:R-:W-:-:S05]  /*20690*/  SHF.R.S32.HI R0, RZ, 0x1f, R4 ;  /* 0x0000001fff007819 */ /* 0x001fca0000011404 */
[----:B------:R0:W-:Y:S02]  /*206a0*/  STL [R1+0x24], R0 ;  /* 0x0000240001007387 */ /* 0x0001e40000100800 */
[----:B01----:R-:W-:Y:S05]  /*206b0*/  @!P0 BRA `(.L_x_3268) ;  /* 0x0000007c00908947 */ /* 0x003fea0003800000 */
.L_x_3471:
[----:B------:R-:W-:Y:S05]  /*206c0*/  BSYNC B0 ;  /* 0x0000000000007941 */ /* 0x000fea0003800000 */
.L_x_3267:
        /* <DEDUP_REMOVED lines=17> */
[----:B------:R-:W-:Y:S01]  /*207e0*/  SHF.R.S32.HI R25, RZ, 0x1f, R8 ;  /* 0x0000001fff197819 */ /* 0x000fe20000011408 */
[----:B------:R-:W-:Y:S01]  /*207f0*/  IMAD R9, R9, -0xa0, R27 ;  /* 0xffffff6009097824 */ /* 0x000fe200078e021b */
[----:B-1----:R-:W-:-:S04]  /*20800*/  LOP3.LUT R14, R14, 0x7f, RZ, 0xc0, !PT ;  /* 0x0000007f0e0e7812 */ /* 0x002fc800078ec0ff */
[----:B------:R-:W-:-:S04]  /*20810*/  SHF.R.U32.HI R14, RZ, 0x3, R14 ;  /* 0x00000003ff0e7819 */ /* 0x000fc8000001160e */
[----:B------:R-:W-:-:S04]  /*20820*/  IADD3 R9, -R14, R9, RZ ;  /* 0x000000090e097210 */ /* 0x000fc80007ffe1ff */
        /* <DEDUP_REMOVED lines=26> */
[----:B----4-:R-:W-:-:S03]  /*209d0*/  IMAD R21, R32, 0x5000, R13 ;  /* 0x0000500020157824 */ /* 0x010fc600078e020d */
[----:B------:R-:W-:Y:S01]  /*209e0*/  IADD3.X R10, R12, UR11, R11, P1, !PT ;  /* 0x0000000b0c0a7c10 */ /* 0x000fe20008ffe40b */
[----:B------:R-:W-:Y:S08]  /*209f0*/  BRA.DIV UR4, `(.L_x_3269) ;  /* 0x0000007a04d87947 */ /* 0x000ff0000b800000 */
[----:B------:R-:W0:Y:S01]  /*20a00*/  SHFL.IDX PT, R12, R2, RZ, 0x181f ;  /* 0x00181fff020c7589 */ /* 0x000e2200000e0000 */
[----:B------:R-:W-:Y:S02]  /*20a10*/  ISETP.GE.AND P2, PT, R9, 0x21, PT ;  /* 0x000000210900780c */ /* 0x000fe40003f46270 */
        /* <DEDUP_REMOVED lines=74> */
.L_x_3493:
        /* <DEDUP_REMOVED lines=9> */
.L_x_3270:
        /* <DEDUP_REMOVED lines=11> */
.L_x_3271:
[----:B------:R1:W-:Y:S01]  /*21000*/  SYNCS.ARRIVE.TRANS64.A1T0 RZ, [R6+URZ+0x22870], RZ ;  /* 0x022870ff06ff79a7 */ /* 0x0003e2000810003f */
[----:B------:R-:W-:Y:S05]  /*21010*/  @!P6 BRA `(.L_x_3272) ;  /* 0x000000000004e947 */ /* 0x000fea0003800000 */
[----:B------:R-:W-:Y:S01]  /*21020*/  BPT.TRAP 0x1 ;  /* 0x000000040000795c */ /* 0x000fe20000300000 */
.L_x_3272:
[----:B------:R-:W2:Y:S01]  /*21030*/  LDL R0, [R1+0x30] ;  /* 0x0000300001007983 */ /* 0x000ea20000100800 */
[----:B------:R-:W-:Y:S01]  /*21040*/  BSSY B0, `(.L_x_3273) ;  /* 0x0000003000007945 */ /* 0x000fe20003800000 */
[----:B--2---:R-:W2:Y:S03]  /*21050*/  SYNCS.PHASECHK.TRANS64.TRYWAIT P0, [R6+URZ+0x22840], R0 ;  /* 0x02284000060075a7 */ /* 0x004ea6000800017f */
[----:B--2---:R-:W-:Y:S05]  /*21060*/  @!P0 BRA `(.L_x_3274) ;  /* 0x0000008000608947 */ /* 0x004fea0003800000 */
.L_x_3494:
[----:B------:R-:W-:Y:S05]  /*21070*/  BSYNC B0 ;  /* 0x0000000000007941 */ /* 0x000fea0003800000 */
.L_x_3273:
[----:B--2---:R-:W2:Y:S01]  /*21080*/  LDL.LU R0, [R1+0x24] ;  /* 0x0000240001007983 */ /* 0x004ea20000300800 */
[----:B------:R-:W-:Y:S01]  /*21090*/  ULDC.64 UR4, c[0x0][0x300] ;  /* 0x0000c00000047ab9 */ /* 0x000fe20000000a00 */
[----:B------:R-:W-:Y:S02]  /*210a0*/  ULDC.64 UR6, c[0x0][0x310] ;  /* 0x0000c40000067ab9 */ /* 0x000fe40000000a00 */
[----:B------:R-:W3:Y:S04]  /*210b0*/  LDL.LU R9, [R1+0x2c] ;  /* 0x00002c0001097983 */ /* 0x000ee80000300800 */
[----:B------:R-:W4:Y:S01]  /*210c0*/  LDL R2, [R1] ;  /* 0x0000000001027983 */ /* 0x000f220000100800 */
[----:B0-----:R-:W-:-:S04]  /*210d0*/  IMAD.WIDE.U32 R10, R4, UR4, RZ ;  /* 0x00000004040a7c25 */ /* 0x001fc8000f8e00ff */
[----:B--2---:R-:W-:-:S04]  /*210e0*/  IMAD R0, R0, UR4, RZ ;  /* 0x0000000400007c24 */ /* 0x004fc8000f8e02ff */
[----:B------:R-:W-:-:S05]  /*210f0*/  IMAD R0, R4, UR5, R0 ;  /* 0x0000000504007c24 */ /* 0x000fca000f8e0200 */
[----:B------:R-:W-:Y:S01]  /*21100*/  IADD3 R11, R11, R0, RZ ;  /* 0x000000000b0b7210 */ /* 0x000fe20007ffe0ff */
[----:B---3--:R-:W-:Y:S02]  /*21110*/  IMAD R0, R9, UR6, RZ ;  /* 0x0000000609007c24 */ /* 0x008fe4000f8e02ff */
[----:B------:R-:W0:Y:S01]  /*21120*/  LDC R9, c[0x0][0x2f4] ;  /* 0x0000bd00ff097b82 */ /* 0x000e220000000800 */
[----:B------:R-:W-:-:S04]  /*21130*/  IMAD.WIDE.U32 R10, R5, UR6, R10 ;  /* 0x00000006050a7c25 */ /* 0x000fc8000f8e000a */
[----:B------:R-:W-:Y:S02]  /*21140*/  IMAD R0, R5, UR7, R0 ;  /* 0x0000000705007c24 */ /* 0x000fe4000f8e0200 */
[----:B------:R-:W-:-:S04]  /*21150*/  IMAD.WIDE.U32 R4, R7, UR4, RZ ;  /* 0x0000000407047c25 */ /* 0x000fc8000f8e00ff */
[----:B------:R-:W-:Y:S02]  /*21160*/  IMAD.IADD R11, R11, 0x1, R0 ;  /* 0x000000010b0b7824 */ /* 0x000fe400078e0200 */
[----:B------:R-:W-:-:S04]  /*21170*/  IMAD R0, R30, UR4, RZ ;  /* 0x000000041e007c24 */ /* 0x000fc8000f8e02ff */
[----:B------:R-:W-:Y:S01]  /*21180*/  IMAD R0, R7, UR5, R0 ;  /* 0x0000000507007c24 */ /* 0x000fe2000f8e0200 */
[----:B------:R-:W-:Y:S02]  /*21190*/  ULDC.64 UR4, c[0x0][0x308] ;  /* 0x0000c20000047ab9 */ /* 0x000fe40000000a00 */
[----:B------:R-:W-:Y:S01]  /*211a0*/  IMAD.WIDE.U32 R10, R18, UR4, R10 ;  /* 0x00000004120a7c25 */ /* 0x000fe2000f8e000a */
[----:B0-----:R-:W-:-:S03]  /*211b0*/  ISETP.GE.AND P3, PT, R31, R9, PT ;  /* 0x000000091f00720c */ /* 0x001fc60003f66270 */
        /* <DEDUP_REMOVED lines=95> */
[----:B--2---:R-:W-:-:S04]  /*217b0*/  @P2 IADD3 R4, P0, R31, R8, RZ ;  /* 0x000000081f042210 */ /* 0x004fc80007f1e0ff */
[----:B0-----:R-:W-:-:S05]  /*217c0*/  @P2 IADD3.X R5, RZ, R7, RZ, P0, !PT ;  /* 0x00000007ff052210 */ /* 0x001fca00007fe4ff */
[----:B------:R0:W-:Y:S04]  /*217d0*/  @P2 LDGSTS.E.BYPASS.LTC128B.128 [R3+0x1c400], desc[UR60][R4.64], !P3 ;  /* 0x1c40000004032fae */ /* 0x0001e8000d901d7c */
.L_x_3516:
        /* <DEDUP_REMOVED lines=11> */
.L_x_3276:
        /* <DEDUP_REMOVED lines=11> */
.L_x_3277:
        /* <DEDUP_REMOVED lines=23> */
[----:B------:R-:W-:Y:S01]  /*21ab0*/  MOV R4, UR4 ;  /* 0x0000000400047c02 */ /* 0x000fe20008000f00 */
[----:B------:R-:W-:Y:S01]  /*21ac0*/  IMAD.U32 R5, RZ, RZ, UR5 ;  /* 0x00000005ff057e24 */ /* 0x000fe2000f8e00ff */
[----:B------:R-:W2:Y:S01]  /*21ad0*/  LDC.64 R2, c[0x4][R2] ;  /* 0x0100000002027b82 */ /* 0x000ea20000000a00 */
[----:B01----:R-:W-:Y:S01]  /*21ae0*/  IMAD.U32 R6, RZ, RZ, UR6 ;  /* 0x00000006ff067e24 */ /* 0x003fe2000f8e00ff */
[----:B------:R-:W-:Y:S01]  /*21af0*/  MOV R8, 0x70 ;  /* 0x0000007000087802 */ /* 0x000fe20000000f00 */
[----:B------:R-:W-:Y:S02]  /*21b00*/  IMAD.U32 R7, RZ, RZ, UR7 ;  /* 0x00000007ff077e24 */ /* 0x000fe4000f8e00ff */
[----:B------:R-:W-:-:S02]  /*21b10*/  IMAD.U32 R10, RZ, RZ, UR8 ;  /* 0x00000008ff0a7e24 */ /* 0x000fc4000f8e00ff */
[----:B------:R-:W-:Y:S02]  /*21b20*/  IMAD.U32 R11, RZ, RZ, UR9 ;  /* 0x00000009ff0b7e24 */ /* 0x000fe4000f8e00ff */
[----:B------:R-:W-:Y:S02]  /*21b30*/  IMAD.MOV.U32 R12, RZ, RZ, 0x1 ;  /* 0x00000001ff0c7424 */ /* 0x000fe400078e00ff */
[----:B------:R-:W-:-:S07]  /*21b40*/  IMAD.MOV.U32 R13, RZ, RZ, RZ ;  /* 0x000000ffff0d7224 */ /* 0x000fce00078e00ff */
[----:B------:R-:W-:-:S07]  /*21b50*/  LEPC R20, `(.L_x_3279) ;  /* 0x000000001014794e */ /* 0x000fce0000000000 */
[----:B--2---:R-:W-:Y:S05]  /*21b60*/  CALL.ABS.NOINC R2 ;  /* 0x0000000002007343 */ /* 0x004fea0003c00000 */
.L_x_3279:
[----:B------:R-:W-:Y:S05]  /*21b70*/  BSYNC B6 ;  /* 0x0000000000067941 */ /* 0x000fea0003800000 */
.L_x_3278:
[----:B------:R-:W2:Y:S01]  /*21b80*/  LDL R20, [R1] ;  /* 0x0000000001147983 */ /* 0x000ea20000100800 */
[----:B------:R-:W3:Y:S01]  /*21b90*/  LDC R7, c[0x0][0x448] ;  /* 0x00011200ff077b82 */ /* 0x000ee20000000800 */
[----:B------:R-:W-:Y:S01]  /*21ba0*/  ULDC.64 UR4, c[0x0][0x2d8] ;  /* 0x0000b60000047ab9 */ /* 0x000fe20000000a00 */
[----:B------:R-:W-:Y:S01]  /*21bb0*/  IMAD.MOV.U32 R2, RZ, RZ, R26 ;  /* 0x000000ffff027224 */ /* 0x000fe200078e001a */
[----:B------:R4:W5:Y:S01]  /*21bc0*/  LDL R8, [R1+0x28] ;  /* 0x0000280001087983 */ /* 0x0009620000100800 */
[----:B------:R-:W-:Y:S01]  /*21bd0*/  IMAD.MOV.U32 R3, RZ, RZ, R25 ;  /* 0x000000ffff037224 */ /* 0x000fe200078e0019 */
[----:B------:R-:W-:Y:S01]  /*21be0*/  ULDC.64 UR6, c[0x0][0x280] ;  /* 0x0000a00000067ab9 */ /* 0x000fe20000000a00 */
[----:B------:R-:W-:Y:S01]  /*21bf0*/  IMAD.WIDE.U32 R2, R18, UR4, R2 ;  /* 0x0000000412027c25 */ /* 0x000fe2000f8e0002 */
[----:B---3--:R-:W-:-:S13]  /*21c00*/  ISETP.NE.AND P0, PT, R7, 0x1, PT ;  /* 0x000000010700780c */ /* 0x008fda0003f05270 */
[----:B01----:R-:W0:Y:S01]  /*21c10*/  @P0 LDC R6, c[0x0][0x44c] ;  /* 0x00011300ff060b82 */ /* 0x003e220000000800 */
[----:B--2---:R-:W-:Y:S02]  /*21c20*/  IMAD R0, R20, UR4, RZ ;  /* 0x0000000414007c24 */ /* 0x004fe4000f8e02ff */
[----:B------:R-:W1:Y:S02]  /*21c30*/  S2R R20, SR_TID.X ;  /* 0x0000000000147919 */ /* 0x000e640000002100 */
[----:B------:R-:W-:Y:S01]  /*21c40*/  IMAD R0, R18, UR5, R0 ;  /* 0x0000000512007c24 */ /* 0x000fe2000f8e0200 */
[----:B------:R-:W-:-:S03]  /*21c50*/  ULDC.64 UR4, c[0x0][0x2e0] ;  /* 0x0000b80000047ab9 */ /* 0x000fc60000000a00 */
[----:B------:R-:W-:Y:S02]  /*21c60*/  IMAD.IADD R3, R3, 0x1, R0 ;  /* 0x0000000103037824 */ /* 0x000fe400078e0200 */
[----:B------:R-:W-:Y:S02]  /*21c70*/  IMAD R0, R28, UR4, RZ ;  /* 0x000000041c007c24 */ /* 0x000fe4000f8e02ff */
[----:B------:R-:W-:-:S04]  /*21c80*/  IMAD.WIDE.U32 R2, R24, UR4, R2 ;  /* 0x0000000418027c25 */ /* 0x000fc8000f8e0002 */
[----:B------:R-:W-:Y:S01]  /*21c90*/  IMAD R0, R24, UR5, R0 ;  /* 0x0000000518007c24 */ /* 0x000fe2000f8e0200 */
[----:B------:R-:W-:-:S04]  /*21ca0*/  ULDC.64 UR4, c[0x0][0x2d0] ;  /* 0x0000b40000047ab9 */ /* 0x000fc80000000a00 */
[----:B------:R-:W-:Y:S02]  /*21cb0*/  IADD3 R3, R3, R0, RZ ;  /* 0x0000000003037210 */ /* 0x000fe40007ffe0ff */
[----:B------:R-:W2:Y:S01]  /*21cc0*/  @P0 LDC R0, c[0x0][0x450] ;  /* 0x00011400ff000b82 */ /* 0x000ea20000000800 */
[C---:B-1----:R-:W-:Y:S01]  /*21cd0*/  LOP3.LUT R21, R20.reuse, 0x7f, RZ, 0xc0, !PT ;  /* 0x0000007f14157812 */ /* 0x042fe200078ec0ff */
[----:B------:R-:W-:-:S03]  /*21ce0*/  IMAD.SHL.U32 R20, R20, 0x10, RZ ;  /* 0x0000001014147824 */ /* 0x000fc600078e00ff */
[----:B------:R-:W-:-:S04]  /*21cf0*/  SHF.R.U32.HI R21, RZ, 0x3, R21 ;  /* 0x00000003ff157819 */ /* 0x000fc80000011615 */
[----:B------:R-:W-:-:S05]  /*21d00*/  LOP3.LUT R20, R21, 0x70, R20, 0xf8, !PT ;  /* 0x0000007015147812 */ /* 0x000fca00078ef814 */
[----:B------:R-:W-:-:S04]  /*21d10*/  IMAD R5, R17, 0x80, R20 ;  /* 0x0000008011057824 */ /* 0x000fc800078e0214 */
        /* <DEDUP_REMOVED lines=23> */
[----:B----4-:R-:W-:Y:S06]  /*21e90*/  BRA.DIV UR4, `(.L_x_3280) ;  /* 0x0000008204047947 */ /* 0x010fec000b800000 */
[----:B------:R-:W-:Y:S01]  /*21ea0*/  LEA R17, R17, R9, 0x7 ;  /* 0x0000000911117211 */ /* 0x000fe200078e38ff */
[----:B------:R-:W-:Y:S01]  /*21eb0*/  IMAD R29, R29, R7, RZ ;  /* 0x000000071d1d7224 */ /* 0x000fe200078e02ff */
[----:B------:R-:W0:Y:S03]  /*21ec0*/  SHFL.IDX PT, R3, R0, RZ, 0x181f ;  /* 0x00181fff00037589 */ /* 0x000e2600000e0000 */
[C---:B------:R-:W-:Y:S01]  /*21ed0*/  VIADD R2, R17.reuse, 0x10 ;  /* 0x0000001011027836 */ /* 0x040fe20000000000 */
[-C--:B------:R-:W-:Y:S01]  /*21ee0*/  ISETP.GE.AND P2, PT, R17, R29.reuse, PT ;  /* 0x0000001d1100720c */ /* 0x080fe20003f46270 */
[----:B------:R-:W-:Y:S03]  /*21ef0*/  SHFL.IDX PT, R5, R0, 0x1, 0x181f ;  /* 0x00381f0000057f89 */ /* 0x000fe600000e0000 */
[----:B------:R-:W-:Y:S01]  /*21f00*/  ISETP.GE.AND P1, PT, R2, R29, PT ;  /* 0x0000001d0200720c */ /* 0x000fe20003f26270 */
[----:B------:R-:W-:Y:S04]  /*21f10*/  SHFL.IDX PT, R14, R0, 0x7, 0x181f ;  /* 0x00f81f00000e7f89 */ /* 0x000fe800000e0000 */
[----:B------:R-:W1:Y:S04]  /*21f20*/  SHFL.IDX PT, R2, R4, RZ, 0x181f ;  /* 0x00181fff04027589 */ /* 0x000e6800000e0000 */
        /* <DEDUP_REMOVED lines=8> */
[----:B0-----:R-:W-:Y:S01]  /*21fb0*/  @!P1 MOV R2, R5 ;  /* 0x0000000500029202 */ /* 0x001fe20000000f00 */
[----:B------:R-:W-:Y:S02]  /*21fc0*/  @!P1 IMAD.MOV.U32 R3, RZ, RZ, R6 ;  /* 0x000000ffff039224 */ /* 0x000fe400078e0006 */
[----:B------:R-:W-:-:S03]  /*21fd0*/  VIADD R6, R17, 0x20 ;  /* 0x0000002011067836 */ /* 0x000fc60000000000 */
[----:B------:R0:W-:Y:S02]  /*21fe0*/  @!P1 LDGSTS.E.BYPASS.LTC128B.128 [R8+0x14c00], desc[UR60][R2.64], !P0 ;  /* 0x14c0000002089fae */ /* 0x0001e4000c101d7c */
[----:B------:R-:W-:Y:S01]  /*21ff0*/  ISETP.GE.AND P1, PT, R6, R29, PT ;  /* 0x0000001d0600720c */ /* 0x000fe20003f26270 */
[----:B------:R-:W-:Y:S01]  /*22000*/  VIADD R6, R17, 0x30 ;  /* 0x0000003011067836 */ /* 0x000fe20000000000 */
[----:B0-----:R-:W0:Y:S04]  /*22010*/  SHFL.IDX PT, R3, R0, 0x2, 0x181f ;  /* 0x00581f0000037f89 */ /* 0x001e2800000e0000 */
[----:B------:R-:W1:Y:S07]  /*22020*/  SHFL.IDX PT, R2, R4, 0x2, 0x181f ;  /* 0x00581f0004027f89 */ /* 0x000e6e00000e0000 */
[----:B0-----:R-:W-:-:S05]  /*22030*/  @!P1 IADD3 R3, P2, R31, R3, RZ ;  /* 0x000000031f039210 */ /* 0x001fca0007f5e0ff */
[----:B-1----:R-:W-:-:S05]  /*22040*/  @!P1 IMAD.X R2, RZ, RZ, R2, P2 ;  /* 0x000000ffff029224 */ /* 0x002fca00010e0602 */
[----:B------:R-:W-:-:S04]  /*22050*/  @!P1 LOP3.LUT R3, R3, R2, RZ, 0x3c, !PT ;  /* 0x0000000203039212 */ /* 0x000fc800078e3cff */
[----:B------:R-:W-:-:S04]  /*22060*/  @!P1 LOP3.LUT R2, R3, R2, RZ, 0x3c, !PT ;  /* 0x0000000203029212 */ /* 0x000fc800078e3cff */
[----:B------:R-:W-:-:S05]  /*22070*/  @!P1 LOP3.LUT R3, R3, R2, RZ, 0x3c, !PT ;  /* 0x0000000203039212 */ /* 0x000fca00078e3cff */
[----:B------:R0:W-:Y:S01]  /*22080*/  @!P1 LDGSTS.E.BYPASS.LTC128B.128 [R8+0x15400], desc[UR60][R2.64], !P0 ;  /* 0x1540000002089fae */ /* 0x0001e2000c101d7c */
[----:B------:R-:W-:Y:S02]  /*22090*/  ISETP.GE.AND P1, PT, R6, R29, PT ;  /* 0x0000001d0600720c */ /* 0x000fe40003f26270 */
[----:B------:R-:W-:Y:S01]  /*220a0*/  IADD3 R6, R17, 0x40, RZ ;  /* 0x0000004011067810 */ /* 0x000fe20007ffe0ff */
[----:B0-----:R-:W0:Y:S04]  /*220b0*/  SHFL.IDX PT, R3, R0, 0x3, 0x181f ;  /* 0x00781f0000037f89 */ /* 0x001e2800000e0000 */
[----:B------:R-:W1:Y:S06]  /*220c0*/  SHFL.IDX PT, R2, R4, 0x3, 0x181f ;  /* 0x00781f0004027f89 */ /* 0x000e6c00000e0000 */
[----:B0-----:R-:W-:-:S05]  /*220d0*/  @!P1 IADD3 R3, P2, R31, R3, RZ ;  /* 0x000000031f039210 */ /* 0x001fca0007f5e0ff */
[----:B-1----:R-:W-:-:S05]  /*220e0*/  @!P1 IMAD.X R2, RZ, RZ, R2, P2 ;  /* 0x000000ffff029224 */ /* 0x002fca00010e0602 */
[----:B------:R-:W-:-:S04]  /*220f0*/  @!P1 LOP3.LUT R3, R3, R2, RZ, 0x3c, !PT ;  /* 0x0000000203039212 */ /* 0x000fc800078e3cff */
[----:B------:R-:W-:-:S04]  /*22100*/  @!P1 LOP3.LUT R2, R3, R2, RZ, 0x3c, !PT ;  /* 0x0000000203029212 */ /* 0x000fc800078e3cff */
[----:B------:R-:W-:-:S05]  /*22110*/  @!P1 LOP3.LUT R3, R3, R2, RZ, 0x3c, !PT ;  /* 0x0000000203039212 */ /* 0x000fca00078e3cff */
[----:B------:R0:W-:Y:S01]  /*22120*/  @!P1 LDGSTS.E.BYPASS.LTC128B.128 [R8+0x15c00], desc[UR60][R2.64], !P0 ;  /* 0x15c0000002089fae */ /* 0x0001e2000c101d7c */
[----:B------:R-:W-:Y:S01]  /*22130*/  ISETP.GE.AND P1, PT, R6, R29, PT ;  /* 0x0000001d0600720c */ /* 0x000fe20003f26270 */
[----:B------:R-:W-:Y:S02]  /*22140*/  VIADD R6, R17, 0x50 ;  /* 0x0000005011067836 */ /* 0x000fe40000000000 */
        /* <DEDUP_REMOVED lines=13> */
[----:B-1----:R-:W-:Y:S01]  /*22220*/  @!P1 IMAD.X R2, RZ, RZ, R2, P2 ;  /* 0x000000ffff029224 */ /* 0x002fe200010e0602 */
[----:B------:R-:W-:-:S04]  /*22230*/  ISETP.GE.AND P2, PT, R6, R29, PT ;  /* 0x0000001d0600720c */ /* 0x000fc80003f46270 */
[----:B------:R-:W-:-:S04]  /*22240*/  @!P1 LOP3.LUT R3, R3, R2, RZ, 0x3c, !PT ;  /* 0x0000000203039212 */ /* 0x000fc800078e3cff */
[----:B------:R-:W-:-:S04]  /*22250*/  @!P1 LOP3.LUT R2, R3, R2, RZ, 0x3c, !PT ;  /* 0x0000000203029212 */ /* 0x000fc800078e3cff */
[----:B------:R-:W-:-:S05]  /*22260*/  @!P1 LOP3.LUT R3, R3, R2, RZ, 0x3c, !PT ;  /* 0x0000000203039212 */ /* 0x000fca00078e3cff */
[----:B------:R0:W-:Y:S04]  /*22270*/  @!P1 LDGSTS.E.BYPASS.LTC128B.128 [R8+0x16c00], desc[UR60][R2.64], !P0 ;  /* 0x16c0000002089fae */ /* 0x0001e8000c101d7c */
[----:B0-----:R-:W0:Y:S04]  /*22280*/  SHFL.IDX PT, R3, R0, 0x6, 0x181f ;  /* 0x00d81f0000037f89 */ /* 0x001e2800000e0000 */
[----:B------:R-:W1:Y:S04]  /*22290*/  SHFL.IDX PT, R2, R4, 0x6, 0x181f ;  /* 0x00d81f0004027f89 */ /* 0x000e6800000e0000 */
[----:B------:R-:W2:Y:S01]  /*222a0*/  SHFL.IDX PT, R4, R4, 0x7, 0x181f ;  /* 0x00f81f0004047f89 */ /* 0x000ea200000e0000 */
[----:B0-----:R-:W-:-:S05]  /*222b0*/  @!P2 IADD3 R3, P1, R31, R3, RZ ;  /* 0x000000031f03a210 */ /* 0x001fca0007f3e0ff */
[----:B-1----:R-:W-:-:S05]  /*222c0*/  @!P2 IMAD.X R2, RZ, RZ, R2, P1 ;  /* 0x000000ffff02a224 */ /* 0x002fca00008e0602 */
[----:B------:R-:W-:-:S04]  /*222d0*/  @!P2 LOP3.LUT R3, R3, R2, RZ, 0x3c, !PT ;  /* 0x000000020303a212 */ /* 0x000fc800078e3cff */
[----:B------:R-:W-:-:S04]  /*222e0*/  @!P2 LOP3.LUT R2, R3, R2, RZ, 0x3c, !PT ;  /* 0x000000020302a212 */ /* 0x000fc800078e3cff */
[----:B------:R-:W-:-:S05]  /*222f0*/  @!P2 LOP3.LUT R3, R3, R2, RZ, 0x3c, !PT ;  /* 0x000000020303a212 */ /* 0x000fca00078e3cff */
[----:B--2---:R0:W-:Y:S02]  /*22300*/  @!P2 LDGSTS.E.BYPASS.LTC128B.128 [R8+0x17400], desc[UR60][R2.64], !P0 ;  /* 0x174000000208afae */ /* 0x0041e4000c101d7c */
.L_x_3533:
[----:B------:R-:W-:-:S04]  /*22310*/  IADD3 R0, R17, 0x70, RZ ;  /* 0x0000007011007810 */ /* 0x000fc80007ffe0ff */
[----:B------:R-:W-:-:S13]  /*22320*/  ISETP.GE.AND P1, PT, R0, R29, PT ;  /* 0x0000001d0000720c */ /* 0x000fda0003f26270 */
[----:B0-----:R-:W-:-:S05]  /*22330*/  @!P1 IADD3 R2, P2, R31, R14, RZ ;  /* 0x0000000e1f029210 */ /* 0x001fca0007f5e0ff */
[----:B------:R-:W-:-:S05]  /*22340*/  @!P1 IMAD.X R3, RZ, RZ, R4, P2 ;  /* 0x000000ffff039224 */ /* 0x000fca00010e0604 */
[----:B------:R-:W-:Y:S01]  /*22350*/  @!PT LDS RZ, [RZ] ;  /* 0x00000000fffff984 */ /* 0x000fe20000000800 */
[----:B------:R-:W-:Y:S01]  /*22360*/  @!PT LDS RZ, [RZ] ;  /* 0x00000000fffff984 */ /* 0x000fe20000000800 */
[----:B------:R-:W-:Y:S01]  /*22370*/  @!PT LDS RZ, [RZ] ;  /* 0x00000000fffff984 */ /* 0x000fe20000000800 */
[----:B------:R0:W-:Y:S01]  /*22380*/  @!P1 LDGSTS.E.BYPASS.LTC128B.128 [R8+0x17c00], desc[UR60][R2.64], !P0 ;  /* 0x17c0000002089fae */ /* 0x0001e2000c101d7c */
[----:B------:R-:W-:Y:S01]  /*22390*/  PLOP3.LUT P0, PT, PT, PT, PT, 0x80, 0x0 ;  /* 0x000000000000781c */ /* 0x000fe20003f0f070 */
[----:B------:R-:W-:-:S12]  /*223a0*/  NOP ;  /* 0x0000000000007918 */ /* 0x000fd80000000000 */
.L_x_3281:
        /* <DEDUP_REMOVED lines=19> */
.L_x_3534:
[----:B------:R-:W-:Y:S05]  /*224e0*/  BSYNC B0 ;  /* 0x0000000000007941 */ /* 0x000fea0003800000 */
.L_x_3282:
[----:B------:R-:W-:Y:S05]  /*224f0*/  @!P1 BRA `(.L_x_3284) ;  /* 0x00000018002c9947 */ /* 0x000fea0003800000 */
[----:B------:R-:W-:Y:S01]  /*22500*/  VIADD R33, R33, 0xfffffffe ;  /* 0xfffffffe21217836 */ /* 0x000fe20000000000 */
[----:B------:R-:W-:Y:S01]  /*22510*/  MOV R25, R36 ;  /* 0x0000002400197202 */ /* 0x000fe20000000f00 */
[----:B------:R-:W-:-:S07]  /*22520*/  IMAD.MOV.U32 R24, RZ, RZ, R32 ;  /* 0x000000ffff187224 */ /* 0x000fce00078e0020 */
.L_x_3304:
        /* <DEDUP_REMOVED lines=25> */
[----:B-1----:R-:W-:-:S04]  /*226c0*/  @P0 IMAD.HI.U32 R5, R4, R5, RZ ;  /* 0x0000000504050227 */ /* 0x002fc800078e00ff */
[----:B------:R-:W-:Y:S01]  /*226d0*/  IMAD.MOV.U32 R2, RZ, RZ, R4 ;  /* 0x000000ffff027224 */ /* 0x000fe200078e0004 */
[----:B0-----:R-:W-:Y:S02]  /*226e0*/  @P0 SHF.R.U32.HI R2, RZ, R3, R5 ;  /* 0x00000003ff020219 */ /* 0x001fe40000011605 */
[----:B------:R-:W0:Y:S01]  /*226f0*/  @P0 LDC R3, c[0x0][0x438] ;  /* 0x00010e00ff030b82 */ /* 0x000e220000000800 */
[----:B------:R-:W-:-:S04]  /*22700*/  IMAD.IADD R0, R8, 0x1, R0 ;  /* 0x0000000108007824 */ /* 0x000fc800078e0200 */
[----:B----4-:R-:W-:Y:S01]  /*22710*/  @P0 IMAD.HI.U32 R6, R0, R6, RZ ;  /* 0x0000000600060227 */ /* 0x010fe200078e00ff */
[----:B------:R-:W-:-:S04]  /*22720*/  MOV R5, R0 ;  /* 0x0000000000057202 */ /* 0x000fc80000000f00 */
        /* <DEDUP_REMOVED lines=19> */
[----:B------:R-:W-:Y:S01]  /*22860*/  VIADD R32, R24, 0x1 ;  /* 0x0000000118207836 */ /* 0x000fe20000000000 */
[----:B0-----:R-:W-:Y:S02]  /*22870*/  MOV R8, RZ ;  /* 0x000000ff00087202 */ /* 0x001fe40000000f00 */
        /* <DEDUP_REMOVED lines=11> */
.L_x_3285:
[----:B------:R-:W-:Y:S01]  /*22930*/  IMAD R0, R32, 0x8, R22 ;  /* 0x0000000820007824 */ /* 0x000fe200078e0216 */
[----:B------:R-:W-:Y:S01]  /*22940*/  SHF.L.U32 R30, R36, 0x1f, RZ ;  /* 0x0000001f241e7819 */ /* 0x000fe200000006ff */
[----:B------:R-:W-:Y:S01]  /*22950*/  BSSY B0, `(.L_x_3286) ;  /* 0x0000004000007945 */ /* 0x000fe20003800000 */
[----:B------:R-:W-:Y:S02]  /*22960*/  SHF.R.S32.HI R28, RZ, 0x1f, R4 ;  /* 0x0000001fff1c7819 */ /* 0x000fe40000011404 */
[----:B------:R-:W0:Y:S02]  /*22970*/  SYNCS.PHASECHK.TRANS64.TRYWAIT P0, [R0+URZ+0x22880], R30 ;  /* 0x0228801e000075a7 */ /* 0x000e24000800017f */
[----:B0-----:R-:W-:Y:S05]  /*22980*/  @!P0 BRA `(.L_x_3287) ;  /* 0x0000007c00f48947 */ /* 0x001fea0003800000 */
.L_x_3535:
[----:B------:R-:W-:Y:S05]  /*22990*/  BSYNC B0 ;  /* 0x0000000000007941 */ /* 0x000fea0003800000 */
.L_x_3286:
        /* <DEDUP_REMOVED lines=26> */
[----:B------:R-:W-:-:S04]  /*22b40*/  UMOV UR4, 0xffffffff ;  /* 0xffffffff00047882 */ /* 0x000fc80000000000 */
[----:B------:R-:W-:Y:S01]  /*22b50*/  IADD3 R3, R3, R6, RZ ;  /* 0x0000000603037210 */ /* 0x000fe20007ffe0ff */
[----:B------:R-:W-:-:S04]  /*22b60*/  IMAD R6, R26, UR6, RZ ;  /* 0x000000061a067c24 */ /* 0x000fc8000f8e02ff */
[C---:B------:R-:W-:Y:S02]  /*22b70*/  IMAD R6, R8.reuse, UR7, R6 ;  /* 0x0000000708067c24 */ /* 0x040fe4000f8e0206 */
[----:B------:R-:W-:-:S04]  /*22b80*/  IMAD.WIDE.U32 R2, R8, UR6, R2 ;  /* 0x0000000608027c25 */ /* 0x000fc8000f8e0002 */
        /* <DEDUP_REMOVED lines=54> */
.L_x_3557:
[----:B--2---:R-:W-:-:S04]  /*22ef0*/  IADD3 R2, P0, R31, R2, RZ ;  /* 0x000000021f027210 */ /* 0x004fc80007f1e0ff */
[----:B------:R-:W-:Y:S02]  /*22f00*/  IADD3.X R3, RZ, R17, RZ, P0, !PT ;  /* 0x00000011ff037210 */ /* 0x000fe400007fe4ff */
[----:B------:R-:W-:-:S03]  /*22f10*/  PLOP3.LUT P0, PT, PT, PT, PT, 0x80, 0x0 ;  /* 0x000000000000781c */ /* 0x000fc60003f0f070 */
[----:B------:R-:W-:Y:S01]  /*22f20*/  @!PT LDS RZ, [RZ] ;  /* 0x00000000fffff984 */ /* 0x000fe20000000800 */
[----:B------:R-:W-:Y:S01]  /*22f30*/  @!PT LDS RZ, [RZ] ;  /* 0x00000000fffff984 */ /* 0x000fe20000000800 */
[----:B------:R-:W-:Y:S01]  /*22f40*/  @!PT LDS RZ, [RZ] ;  /* 0x00000000fffff984 */ /* 0x000fe20000000800 */
[----:B------:R2:W-:Y:S01]  /*22f50*/  LDGSTS.E.BYPASS.LTC128B.128 [R6+0xec00], desc[UR60][R2.64], !P2 ;  /* 0x0ec0000002067fae */ /* 0x0005e2000d101d7c */
[----:B------:R-:W-:-:S09]  /*22f60*/  NOP ;  /* 0x0000000000007918 */ /* 0x000fd20000000000 */
.L_x_3289:
        /* <DEDUP_REMOVED lines=11> */
.L_x_3290:
[----:B------:R2:W-:Y:S01]  /*23020*/  SYNCS.ARRIVE.TRANS64.A1T0 RZ, [R0+URZ+0x22870], RZ ;  /* 0x022870ff00ff79a7 */ /* 0x0005e2000810003f */
[----:B------:R-:W-:Y:S05]  /*23030*/  @!P3 BRA `(.L_x_3291) ;  /* 0x000000000004b947 */ /* 0x000fea0003800000 */
[----:B------:R-:W-:Y:S01]  /*23040*/  BPT.TRAP 0x1 ;  /* 0x000000040000795c */ /* 0x000fe20000300000 */
.L_x_3291:
[----:B------:R-:W3:Y:S01]  /*23050*/  SYNCS.PHASECHK.TRANS64.TRYWAIT P0, [R0+URZ+0x22840], R30 ;  /* 0x0228401e000075a7 */ /* 0x000ee2000800017f */
[----:B------:R-:W-:Y:S04]  /*23060*/  BSSY B0, `(.L_x_3292) ;  /* 0x0000002000007945 */ /* 0x000fe80003800000 */
[----:B---3--:R-:W-:Y:S05]  /*23070*/  @!P0 BRA `(.L_x_3293) ;  /* 0x0000008400088947 */ /* 0x008fea0003800000 */
.L_x_3558:
[----:B------:R-:W-:Y:S05]  /*23080*/  BSYNC B0 ;  /* 0x0000000000007941 */ /* 0x000fea0003800000 */
.L_x_3292:
[----:B------:R-:W4:Y:S01]  /*23090*/  LDL R10, [R1] ;  /* 0x00000000010a7983 */ /* 0x000f220000100800 */
        /* <DEDUP_REMOVED lines=37> */
[----:B-1----:R-:W-:-:S04]  /*232f0*/  IADD3 R2, P0, R31, R2, RZ ;  /* 0x000000021f027210 */ /* 0x002fc80007f1e0ff */
[----:B----4-:R-:W-:-:S05]  /*23300*/  IADD3.X R3, RZ, R3, RZ, P0, !PT ;  /* 0x00000003ff037210 */ /* 0x010fca00007fe4ff */
        /* <DEDUP_REMOVED lines=29> */
[----:B0-----:R-:W-:-:S04]  /*234e0*/  IADD3 R2, P0, R31, R2, RZ ;  /* 0x000000021f027210 */ /* 0x001fc80007f1e0ff */
[----:B------:R-:W-:-:S05]  /*234f0*/  IADD3.X R3, RZ, R9, RZ, P0, !PT ;  /* 0x00000009ff037210 */ /* 0x000fca00007fe4ff */
        /* <DEDUP_REMOVED lines=10> */
.L_x_3580:
        /* <DEDUP_REMOVED lines=8> */
.L_x_3295:
        /* <DEDUP_REMOVED lines=11> */
.L_x_3296:
[----:B------:R-:W4:Y:S01]  /*236d0*/  LDL R2, [R1+0x34] ;  /* 0x0000340001027983 */ /* 0x000f220000100800 */
[----:B------:R1:W-:Y:S01]  /*236e0*/  SYNCS.ARRIVE.TRANS64.A1T0 RZ, [R0+URZ+0x22830], RZ ;  /* 0x022830ff00ff79a7 */ /* 0x0003e2000810003f */
[----:B----4-:R-:W-:-:S13]  /*236f0*/  ISETP.NE.AND P0, PT, R2, 0x3, PT ;  /* 0x000000030200780c */ /* 0x010fda0003f05270 */
[----:B-1----:R-:W-:Y:S05]  /*23700*/  @!P0 BRA `(.L_x_3297) ;  /* 0x0000000000048947 */ /* 0x002fea0003800000 */
[----:B------:R-:W-:Y:S01]  /*23710*/  BPT.TRAP 0x1 ;  /* 0x000000040000795c */ /* 0x000fe20000300000 */
.L_x_3297:
[----:B------:R-:W-:Y:S01]  /*23720*/  LOP3.LUT R3, R25, 0x1, RZ, 0x3c, !PT ;  /* 0x0000000119037812 */ /* 0x000fe200078e3cff */
[----:B--23--:R-:W-:Y:S01]  /*23730*/  IMAD R0, R24, 0x8, R22 ;  /* 0x0000000818007824 */ /* 0x00cfe200078e0216 */
[----:B------:R-:W-:Y:S02]  /*23740*/  BSSY B0, `(.L_x_3298) ;  /* 0x0000004000007945 */ /* 0x000fe40003800000 */
[----:B------:R-:W-:-:S04]  /*23750*/  SHF.L.U32 R3, R3, 0x1f, RZ ;  /* 0x0000001f03037819 */ /* 0x000fc800000006ff */
[----:B------:R-:W1:Y:S02]  /*23760*/  SYNCS.PHASECHK.TRANS64.TRYWAIT P2, [R0+URZ+0x22870], R3 ;  /* 0x02287003000075a7 */ /* 0x000e64000804017f */
[----:B-1----:R-:W-:Y:S05]  /*23770*/  @!P2 BRA `(.L_x_3299) ;  /* 0x00000088000ca947 */ /* 0x002fea0003800000 */
.L_x_3581:
[----:B------:R-:W-:Y:S05]  /*23780*/  BSYNC B0 ;  /* 0x0000000000007941 */ /* 0x000fea0003800000 */
.L_x_3298:
[----:B------:R-:W2:Y:S02]  /*23790*/  LDL R2, [R1+0x40] ;  /* 0x0000400001027983 */ /* 0x000ea40000100800 */
[----:B--2---:R-:W-:-:S13]  /*237a0*/  ISETP.NE.AND P2, PT, R2, 0x3, PT ;  /* 0x000000030200780c */ /* 0x004fda0003f45270 */
[----:B------:R-:W-:Y:S05]  /*237b0*/  @!P2 BRA `(.L_x_3300) ;  /* 0x000000000004a947 */ /* 0x000fea0003800000 */
[----:B------:R-:W-:Y:S01]  /*237c0*/  BPT.TRAP 0x1 ;  /* 0x000000040000795c */ /* 0x000fe20000300000 */
.L_x_3300:
[----:B-1----:R-:W-:Y:S01]  /*237d0*/  SHF.L.U32 R3, R25, 0x1f, RZ ;  /* 0x0000001f19037819 */ /* 0x002fe200000006ff */
[----:B------:R-:W-:-:S03]  /*237e0*/  IMAD R12, R24, 0x5000, RZ ;  /* 0x00005000180c7824 */ /* 0x000fc600078e02ff */
[----:B------:R-:W1:Y:S02]  /*237f0*/  SYNCS.PHASECHK.TRANS64.TRYWAIT P2, [R0+URZ+0x22860], R3 ;  /* 0x02286003000075a7 */ /* 0x000e64000804017f */
[----:B-1----:R-:W-:Y:S05]  /*23800*/  @!P2 BRA `(.L_x_3301) ;  /* 0x0000008400fca947 */ /* 0x002fea0003800000 */
.L_x_3582:
[----:B------:R-:W1:Y:S04]  /*23810*/  LDL R2, [R1+0x1c] ;  /* 0x00001c0001027983 */ /* 0x000e680000100800 */
[----:B------:R-:W2:Y:S04]  /*23820*/  LDL R14, [R1+0x20] ;  /* 0x00002000010e7983 */ /* 0x000ea80000100800 */
[----:B------:R-:W3:Y:S01]  /*23830*/  LDL R13, [R1+0x18] ;  /* 0x00001800010d7983 */ /* 0x000ee20000100800 */
[----:B------:R-:W-:Y:S05]  /*23840*/  WARPSYNC.ALL ;  /* 0x0000000000007948 */ /* 0x000fea0003800000 */
[----:B------:R-:W4:Y:S01]  /*23850*/  LDL R20, [R1+0x40] ;  /* 0x0000400001147983 */ /* 0x000f220000100800 */
[----:B-1----:R-:W-:-:S05]  /*23860*/  LOP3.LUT R3, R12, R2, RZ, 0xfc, !PT ;  /* 0x000000020c037212 */ /* 0x002fca00078efcff */
[----:B------:R-:W-:Y:S01]  /*23870*/  IMAD.IADD R2, R22, 0x1, R3 ;  /* 0x0000000116027824 */ /* 0x000fe200078e0203 */
[----:B---3--:R-:W-:-:S04]  /*23880*/  LOP3.LUT R17, R12, R13, RZ, 0xfc, !PT ;  /* 0x0000000d0c117212 */ /* 0x008fc800078efcff */
[----:B0-----:R-:W0:Y:S01]  /*23890*/  LDSM.16.MT88.4 R4, [R2+0xa400] ;  /* 0x00a400000204783b */ /* 0x001e220000004200 */
[----:B--2---:R-:W-:Y:S02]  /*238a0*/  IADD3 R3, R14, R2, RZ ;  /* 0x000000020e037210 */ /* 0x004fe40007ffe0ff */
        /* <DEDUP_REMOVED lines=69> */
.L_x_3302:
[----:B-1----:R1:W-:Y:S01]  /*23d00*/  SYNCS.ARRIVE.TRANS64.A1T0 RZ, [R0+URZ+0x22850], RZ ;  /* 0x022850ff00ff79a7 */ /* 0x0023e2000810003f */
[----:B------:R-:W-:Y:S06]  /*23d10*/  BAR.SYNC.DEFER_BLOCKING 0x2, 0x80 ;  /* 0x0082000000007b1d */ /* 0x000fec0000010000 */
[----:B------:R-:W-:Y:S05]  /*23d20*/  @!P0 BRA `(.L_x_3303) ;  /* 0x0000000000048947 */ /* 0x000fea0003800000 */
[----:B------:R-:W-:Y:S01]  /*23d30*/  BPT.TRAP 0x1 ;  /* 0x000000040000795c */ /* 0x000fe20000300000 */
.L_x_3303:
[----:B------:R-:W2:Y:S01]  /*23d40*/  LDL R2, [R1+0xc] ;  /* 0x00000c0001027983 */ /* 0x000ea20000100800 */
[----:B-1----:R-:W-:Y:S02]  /*23d50*/  VIADD R0, R0, 0x22880 ;  /* 0x0002288000007836 */ /* 0x002fe40000000000 */
[----:B------:R-:W-:Y:S02]  /*23d60*/  IMAD.MOV.U32 R24, RZ, RZ, R32 ;  /* 0x000000ffff187224 */ /* 0x000fe400078e0020 */
[----:B------:R-:W-:Y:S01]  /*23d70*/  IMAD.MOV.U32 R25, RZ, RZ, R36 ;  /* 0x000000ffff197224 */ /* 0x000fe200078e0024 */
[----:B--2---:R-:W-:-:S04]  /*23d80*/  PRMT R0, R2, 0x654, R0 ;  /* 0x0000065402007816 */ /* 0x004fc80000000000 */
[----:B------:R1:W-:Y:S01]  /*23d90*/  SYNCS.ARRIVE.TRANS64.RED.A1T0 RZ, [R0+URZ], RZ ;  /* 0x000000ff00ff79a7 */ /* 0x0003e2000810043f */
[----:B------:R-:W-:Y:S05]  /*23da0*/  @P1 BRA `(.L_x_3304) ;  /* 0xffffffe400e01947 */ /* 0x000fea000383ffff */
.L_x_3284:
        /* <DEDUP_REMOVED lines=19> */
.L_x_3306:
[----:B------:R-:W-:Y:S05]  /*23ee0*/  BSYNC B0 ;  /* 0x0000000000007941 */ /* 0x000fea0003800000 */
.L_x_3305:
[----:B------:R-:W-:Y:S05]  /*23ef0*/  @!P0 BRA `(.L_x_3307) ;  /* 0x0000000000048947 */ /* 0x000fea0003800000 */
[----:B------:R-:W-:Y:S01]  /*23f00*/  BPT.TRAP 0x1 ;  /* 0x000000040000795c */ /* 0x000fe20000300000 */
.L_x_3307:
[----:B------:R-:W-:Y:S01]  /*23f10*/  LOP3.LUT R0, R36, 0x1, RZ, 0x3c, !PT ;  /* 0x0000000124007812 */ /* 0x000fe200078e3cff */
[----:B0-----:R-:W-:Y:S01]  /*23f20*/  IMAD R17, R32, 0x8, R22 ;  /* 0x0000000820117824 */ /* 0x001fe200078e0216 */
[----:B------:R-:W-:Y:S02]  /*23f30*/  BSSY B0, `(.L_x_3308) ;  /* 0x0000004000007945 */ /* 0x000fe40003800000 */
[----:B------:R-:W-:-:S04]  /*23f40*/  SHF.L.U32 R0, R0, 0x1f, RZ ;  /* 0x0000001f00007819 */ /* 0x000fc800000006ff */
[----:B------:R-:W0:Y:S02]  /*23f50*/  SYNCS.PHASECHK.TRANS64.TRYWAIT P1, [R17+URZ+0x22870], R0 ;  /* 0x02287000110075a7 */ /* 0x000e24000802017f */
[----:B0-----:R-:W-:Y:S05]  /*23f60*/  @!P1 BRA `(.L_x_3309) ;  /* 0x0000008000389947 */ /* 0x001fea0003800000 */
.L_x_3583:
[----:B------:R-:W-:Y:S05]  /*23f70*/  BSYNC B0 ;  /* 0x0000000000007941 */ /* 0x000fea0003800000 */
.L_x_3308:
[----:B------:R-:W2:Y:S02]  /*23f80*/  LDL R2, [R1+0x40] ;  /* 0x0000400001027983 */ /* 0x000ea40000100800 */
[----:B--2---:R-:W-:-:S13]  /*23f90*/  ISETP.NE.AND P1, PT, R2, 0x3, PT ;  /* 0x000000030200780c */ /* 0x004fda0003f25270 */
[----:B------:R-:W-:Y:S05]  /*23fa0*/  @!P1 BRA `(.L_x_3310) ;  /* 0x0000000000049947 */ /* 0x000fea0003800000 */
[----:B------:R-:W-:Y:S01]  /*23fb0*/  BPT.TRAP 0x1 ;  /* 0x000000040000795c */ /* 0x000fe20000300000 */
.L_x_3310:
[----:B0-----:R-:W-:-:S04]  /*23fc0*/  SHF.L.U32 R0, R36, 0x1f, RZ ;  /* 0x0000001f24007819 */ /* 0x001fc800000006ff */
[----:B------:R-:W0:Y:S02]  /*23fd0*/  SYNCS.PHASECHK.TRANS64.TRYWAIT P1, [R17+URZ+0x22860], R0 ;  /* 0x02286000110075a7 */ /* 0x000e24000802017f */
[----:B0-----:R-:W-:Y:S05]  /*23fe0*/  @!P1 BRA `(.L_x_3311) ;  /* 0x00000080002c9947 */ /* 0x001fea0003800000 */
.L_x_3584:
[----:B------:R-:W2:Y:S04]  /*23ff0*/  LDL R2, [R1+0x1c] ;  /* 0x00001c0001027983 */ /* 0x000ea80000100800 */
[----:B------:R-:W3:Y:S04]  /*24000*/  LDL R13, [R1+0x20] ;  /* 0x00002000010d7983 */ /* 0x000ee80000100800 */
[----:B------:R-:W4:Y:S01]  /*24010*/  LDL R12, [R1+0x18] ;  /* 0x00001800010c7983 */ /* 0x000f220000100800 */
[----:B0-----:R-:W-:Y:S01]  /*24020*/  IMAD R0, R32, 0x5000, RZ ;  /* 0x0000500020007824 */ /* 0x001fe200078e02ff */
[----:B------:R-:W-:Y:S05]  /*24030*/  WARPSYNC.ALL ;  /* 0x0000000000007948 */ /* 0x000fea0003800000 */
[----:B------:R-:W5:Y:S01]  /*24040*/  LDL R18, [R1+0x40] ;  /* 0x0000400001127983 */ /* 0x000f620000100800 */
[----:B--2---:R-:W-:-:S04]  /*24050*/  LOP3.LUT R3, R0, R2, RZ, 0xfc, !PT ;  /* 0x0000000200037212 */ /* 0x004fc800078efcff */
[----:B------:R-:W-:-:S05]  /*24060*/  IADD3 R2, R22, R3, RZ ;  /* 0x0000000316027210 */ /* 0x000fca0007ffe0ff */
[----:B------:R-:W0:Y:S01]  /*24070*/  LDSM.16.MT88.4 R4, [R2+0xa400] ;  /* 0x00a400000204783b */ /* 0x000e220000004200 */
[----:B---3--:R-:W-:Y:S01]  /*24080*/  IMAD.IADD R3, R13, 0x1, R2 ;  /* 0x000000010d037824 */ /* 0x008fe200078e0202 */
        /* <DEDUP_REMOVED lines=70> */
.L_x_3312:
[----:B0-----:R0:W-:Y:S01]  /*244f0*/  SYNCS.ARRIVE.TRANS64.A1T0 RZ, [R17+URZ+0x22850], RZ ;  /* 0x022850ff11ff79a7 */ /* 0x0011e2000810003f */
[----:B------:R-:W-:Y:S06]  /*24500*/  BAR.SYNC.DEFER_BLOCKING 0x2, 0x80 ;  /* 0x0082000000007b1d */ /* 0x000fec0000010000 */
[----:B------:R-:W-:Y:S05]  /*24510*/  @!P0 BRA `(.L_x_3313) ;  /* 0x0000000000048947 */ /* 0x000fea0003800000 */
[----:B------:R-:W-:Y:S01]  /*24520*/  BPT.TRAP 0x1 ;  /* 0x000000040000795c */ /* 0x000fe20000300000 */
.L_x_3313:
        /* <DEDUP_REMOVED lines=9> */
.L_x_3256:
[----:B------:R-:W-:-:S13]  /*245c0*/  LOP3.LUT P0, RZ, R23, 0x200, RZ, 0xc0, !PT ;  /* 0x0000020017ff7812 */ /* 0x000fda000780c0ff */
[----:B------:R-:W-:Y:S05]  /*245d0*/  @!P0 BRA `(.L_x_3314) ;  /* 0x0000000000288947 */ /* 0x000fea0003800000 */
[----:B------:R-:W-:Y:S05]  /*245e0*/  WARPSYNC.ALL ;  /* 0x0000000000007948 */ /* 0x000fea0003800000 */
[----:B------:R-:W1:Y:S08]  /*245f0*/  S2UR UR4, SR_CgaCtaId ;  /* 0x00000000000479c3 */ /* 0x000e700000008800 */
[----:B------:R-:W-:Y:S01]  /*24600*/  BAR.SYNC.DEFER_BLOCKING 0x5, 0x180 ;  /* 0x0146000000007b1d */ /* 0x000fe20000010000 */
[----:B------:R-:W-:Y:S01]  /*24610*/  MOV R22, 0x400 ;  /* 0x0000040000167802 */ /* 0x000fe20000000f00 */
[----:B-1----:R-:W-:-:S05]  /*24620*/  IMAD.U32 R0, RZ, RZ, UR4 ;  /* 0x00000004ff007e24 */ /* 0x002fca000f8e00ff */
[----:B------:R-:W-:Y:S01]  /*24630*/  LEA R22, R0, R22, 0x18 ;  /* 0x0000001600167211 */ /* 0x000fe200078ec0ff */
[----:B------:R2:W-:Y:S04]  /*24640*/  STL [R1+0xc], R0 ;  /* 0x00000c0001007387 */ /* 0x0005e80000100800 */
[----:B0-----:R2:W3:Y:S01]  /*24650*/  LDS.128 R16, [R22+0x228d0] ;  /* 0x0228d00016107984 */ /* 0x0014e20000000c00 */
[----:B------:R-:W-:Y:S06]  /*24660*/  BAR.ARV 0x4, 0x180 ;  /* 0x0106000000007b1d */ /* 0x000fec0000002000 */
[----:B------:R-:W-:Y:S05]  /*24670*/  BRA `(.L_x_3315) ;  /* 0x0000000800d47947 */ /* 0x000fea0003800000 */
.L_x_3314:
[----:B------:R-:W0:Y:S01]  /*24680*/  S2R R0, SR_TID.X ;  /* 0x0000000000007919 */ /* 0x000e220000002100 */
[----:B------:R-:W-:Y:S01]  /*24690*/  UMOV UR4, 0xffffffff ;  /* 0xffffffff00047882 */ /* 0x000fe20000000000 */
[----:B0-----:R-:W-:-:S04]  /*246a0*/  LOP3.LUT R8, R0, 0x1f, RZ, 0xc0, !PT ;  /* 0x0000001f00087812 */ /* 0x001fc800078ec0ff */
[----:B------:R-:W-:Y:S01]  /*246b0*/  ISETP.NE.AND P0, PT, R8, 0x1f, PT ;  /* 0x0000001f0800780c */ /* 0x000fe20003f05270 */
[----:B------:R-:W-:-:S12]  /*246c0*/  BRA.DIV UR4, `(.L_x_3316) ;  /* 0x0000007a04887947 */ /* 0x000fd8000b800000 */
[----:B------:R-:W-:Y:S01]  /*246d0*/  IADD3 R5, R19, R8, RZ ;  /* 0x0000000813057210 */ /* 0x000fe20007ffe0ff */
[----:B------:R-:W-:-:S03]  /*246e0*/  ULDC UR4, c[0x0][0xc3c] ;  /* 0x00030f0000047ab9 */ /* 0x000fc60000000800 */
        /* <DEDUP_REMOVED lines=10> */
[----:B--2---:R-:W-:Y:S01]  /*24790*/  @!P1 IMAD.MOV.U32 R17, RZ, RZ, R2 ;  /* 0x000000ffff119224 */ /* 0x004fe200078e0002 */
[----:B------:R-:W-:-:S04]  /*247a0*/  ISETP.NE.AND P1, PT, R8, RZ, PT ;  /* 0x000000ff0800720c */ /* 0x000fc80003f25270 */
[----:B------:R-:W0:Y:S02]  /*247b0*/  SHFL.UP PT, R14, R17, 0x1, RZ ;  /* 0x04200000110e7989 */ /* 0x000e2400000e00ff */
[----:B0-----:R-:W-:-:S05]  /*247c0*/  SEL R4, R14, RZ, P1 ;  /* 0x000000ff0e047207 */ /* 0x001fca0000800000 */
[----:B------:R-:W-:-:S05]  /*247d0*/  IMAD.IADD R4, R17, 0x1, R4 ;  /* 0x0000000111047824 */ /* 0x000fca00078e0204 */
[----:B------:R-:W0:Y:S02]  /*247e0*/  SHFL.UP PT, R14, R4, 0x2, RZ ;  /* 0x04400000040e7989 */ /* 0x000e2400000e00ff */
[----:B0-----:R-:W-:-:S05]  /*247f0*/  SEL R5, R14, RZ, P2 ;  /* 0x000000ff0e057207 */ /* 0x001fca0001000000 */
[----:B------:R-:W-:Y:S02]  /*24800*/  IMAD.IADD R6, R4, 0x1, R5 ;  /* 0x0000000104067824 */ /* 0x000fe400078e0205 */
[----:B------:R-:W-:Y:S04]  /*24810*/  SHFL.IDX PT, R5, R16, 0x1, 0x1f ;  /* 0x00201f0010057f89 */ /* 0x000fe800000e0000 */
        /* <DEDUP_REMOVED lines=9> */
[----:B------:R0:W1:Y:S02]  /*248b0*/  SHFL.IDX PT, R14, R3, 0x1f, 0x1f ;  /* 0x03e01f00030e7f89 */ /* 0x00006400000e0000 */
.L_x_3594:
[----:B------:R-:W-:Y:S02]  /*248c0*/  ULDC UR4, c[0x0][0xc38] ;  /* 0x00030e0000047ab9 */ /* 0x000fe40000000800 */
[----:B------:R-:W-:-:S04]  /*248d0*/  IMAD.U32 R4, RZ, RZ, UR4 ;  /* 0x00000004ff047e24 */ /* 0x000fc8000f8e00ff */
[----:B-1----:R-:W-:-:S04]  /*248e0*/  IMAD R14, R14, R4, RZ ;  /* 0x000000040e0e7224 */ /* 0x002fc800078e02ff */
[----:B------:R-:W-:-:S05]  /*248f0*/  IMAD.IADD R5, R5, 0x1, R14 ;  /* 0x0000000105057824 */ /* 0x000fca00078e020e */
[----:B------:R-:W-:-:S13]  /*24900*/  ISETP.GT.AND P6, PT, R5, R0, PT ;  /* 0x000000000500720c */ /* 0x000fda0003fc4270 */
[----:B------:R-:W-:Y:S05]  /*24910*/  @P6 BRA `(.L_x_3317) ;  /* 0x00000000009c6947 */ /* 0x000fea0003800000 */
.L_x_3322:
[----:B------:R-:W1:Y:S01]  /*24920*/  LDC R2, c[0x0][0xc3c] ;  /* 0x00030f00ff027b82 */ /* 0x000e620000000800 */
[----:B------:R-:W-:-:S05]  /*24930*/  VIADD R19, R19, 0x1f ;  /* 0x0000001f13137836 */ /* 0x000fca0000000000 */
[----:B-1----:R-:W-:-:S13]  /*24940*/  ISETP.GE.AND P6, PT, R19, R2, PT ;  /* 0x000000021300720c */ /* 0x002fda0003fc6270 */
[----:B------:R-:W-:Y:S05]  /*24950*/  @P6 BRA `(.L_x_3318) ;  /* 0x0000000400d06947 */ /* 0x000fea0003800000 */
[----:B0-----:R-:W0:Y:S01]  /*24960*/  S2R R3, SR_TID.X ;  /* 0x0000000000037919 */ /* 0x001e220000002100 */
[----:B------:R-:W-:Y:S01]  /*24970*/  BSSY B0, `(.L_x_3319) ;  /* 0x0000009000007945 */ /* 0x000fe20003800000 */
[----:B------:R-:W-:Y:S02]  /*24980*/  MOV R17, RZ ;  /* 0x000000ff00117202 */ /* 0x000fe40000000f00 */
[----:B0-----:R-:W-:-:S05]  /*24990*/  LOP3.LUT R3, R3, 0x1f, RZ, 0xc0, !PT ;  /* 0x0000001f03037812 */ /* 0x001fca00078ec0ff */
[----:B------:R-:W-:-:S05]  /*249a0*/  IMAD.IADD R7, R19, 0x1, R3 ;  /* 0x0000000113077824 */ /* 0x000fca00078e0203 */
[----:B------:R-:W-:-:S13]  /*249b0*/  ISETP.GE.OR P6, PT, R7, R2, !P0 ;  /* 0x000000020700720c */ /* 0x000fda00047c6670 */
[----:B------:R-:W-:Y:S05]  /*249c0*/  @P6 BRA `(.L_x_3320) ;  /* 0x00000000000c6947 */ /* 0x000fea0003800000 */
[----:B------:R-:W0:Y:S02]  /*249d0*/  LDC.64 R2, c[0x0][0xc80] ;  /* 0x00032000ff027b82 */ /* 0x000e240000000a00 */
[----:B0-----:R-:W-:-:S05]  /*249e0*/  IMAD.WIDE R2, R7, 0x4, R2 ;  /* 0x0000000407027825 */ /* 0x001fca00078e0202 */
[----:B------:R0:W5:Y:S02]  /*249f0*/  LDG.E R17, desc[UR60][R2.64] ;  /* 0x0000003c02117981 */ /* 0x000164000c1e1900 */
.L_x_3320:
[----:B------:R-:W-:Y:S05]  /*24a00*/  BSYNC B0 ;  /* 0x0000000000007941 */ /* 0x000fea0003800000 */
.L_x_3319:
        /* <DEDUP_REMOVED lines=18> */
.L_x_3602:
[----:B------:R-:W-:Y:S02]  /*24b30*/  ULDC UR4, c[0x0][0xc38] ;  /* 0x00030e0000047ab9 */ /* 0x000fe40000000800 */
[----:B------:R-:W-:-:S05]  /*24b40*/  MOV R4, UR4 ;  /* 0x0000000400047c02 */ /* 0x000fca0008000f00 */
[----:B-1----:R-:W-:-:S04]  /*24b50*/  IMAD R14, R14, R4, RZ ;  /* 0x000000040e0e7224 */ /* 0x002fc800078e02ff */
[----:B------:R-:W-:-:S05]  /*24b60*/  IMAD.IADD R5, R14, 0x1, R5 ;  /* 0x000000010e057824 */ /* 0x000fca00078e0205 */
[----:B------:R-:W-:-:S13]  /*24b70*/  ISETP.GT.AND P6, PT, R5, R0, PT ;  /* 0x000000000500720c */ /* 0x000fda0003fc4270 */
[----:B------:R-:W-:Y:S05]  /*24b80*/  @!P6 BRA `(.L_x_3322) ;  /* 0xfffffffc0064e947 */ /* 0x000fea000383ffff */
.L_x_3317:
        /* <DEDUP_REMOVED lines=8> */
.L_x_3606:
[----:B------:R-:W-:Y:S01]  /*24c10*/  ISETP.NE.AND P0, PT, R2, RZ, PT ;  /* 0x000000ff0200720c */ /* 0x000fe20003f05270 */
[----:B------:R-:W-:-:S12]  /*24c20*/  IMAD.MOV.U32 R14, RZ, RZ, RZ ;  /* 0x000000ffff0e7224 */ /* 0x000fd800078e00ff */
[----:B------:R-:W-:Y:S05]  /*24c30*/  @!P0 BRA `(.L_x_3324) ;  /* 0x0000000000108947 */ /* 0x000fea0003800000 */
[----:B------:R-:W-:Y:S01]  /*24c40*/  UMOV UR4, 0xffffffff ;  /* 0xffffffff00047882 */ /* 0x000fe20000000000 */
[----:B------:R-:W-:Y:S02]  /*24c50*/  VIADD R12, R6, 0xffffffff ;  /* 0xffffffff060c7836 */ /* 0x000fe40000000000 */
[----:B------:R-:W-:Y:S05]  /*24c60*/  BRA.DIV UR4, `(.L_x_3325) ;  /* 0x0000007e04487947 */ /* 0x000fea000b800000 */
[----:B------:R3:W4:Y:S02]  /*24c70*/  SHFL.IDX PT, R14, R3, R12, 0x1f ;  /* 0x00001f0c030e7589 */ /* 0x00072400000e0000 */
.L_x_3324:
[----:B0--3--:R-:W0:Y:S01]  /*24c80*/  LDC.64 R2, c[0x0][0xc90] ;  /* 0x00032400ff027b82 */ /* 0x009e220000000a00 */
[----:B------:R-:W-:-:S04]  /*24c90*/  IMAD.IADD R19, R6, 0x1, R19 ;  /* 0x0000000106137824 */ /* 0x000fc800078e0213 */
[----:B0-----:R-:W-:-:S05]  /*24ca0*/  IMAD.WIDE R2, R19, 0x4, R2 ;  /* 0x0000000413027825 */ /* 0x001fca00078e0202 */
[----:B-1----:R0:W2:Y:S01]  /*24cb0*/  LDG.E R6, desc[UR60][R2.64] ;  /* 0x0000003c02067981 */ /* 0x0020a2000c1e1900 */
[----:B----4-:R-:W-:-:S04]  /*24cc0*/  IMAD R16, R14, R4, R16 ;  /* 0x000000040e107224 */ /* 0x010fc800078e0210 */
[----:B------:R-:W-:Y:S02]  /*24cd0*/  IMAD.IADD R0, R0, 0x1, -R16 ;  /* 0x0000000100007824 */ /* 0x000fe400078e0a10 */
[----:B0-----:R-:W-:Y:S02]  /*24ce0*/  IMAD.MOV.U32 R2, RZ, RZ, RZ ;  /* 0x000000ffff027224 */ /* 0x001fe400078e00ff */
[----:B--2---:R-:W-:-:S05]  /*24cf0*/  IMAD R5, R17, R6, RZ ;  /* 0x0000000611057224 */ /* 0x004fca00078e02ff */
[----:B------:R-:W-:-:S04]  /*24d00*/  IABS R7, R5 ;  /* 0x0000000500077213 */ /* 0x000fc80000000000 */
[----:B------:R-:W0:Y:S08]  /*24d10*/  I2F.RP R8, R7 ;  /* 0x0000000700087306 */ /* 0x000e300000209400 */
[----:B0-----:R-:W0:Y:S02]  /*24d20*/  MUFU.RCP R8, R8 ;  /* 0x0000000800087308 */ /* 0x001e240000001000 */
[----:B0-----:R-:W-:-:S02]  /*24d30*/  IADD3 R9, R8, 0xffffffe, RZ ;  /* 0x0ffffffe08097810 */ /* 0x001fc40007ffe0ff */
[----:B------:R-:W-:-:S04]  /*24d40*/  IABS R8, R5 ;  /* 0x0000000500087213 */ /* 0x000fc80000000000 */
[----:B------:R-:W0:Y:S01]  /*24d50*/  F2I.FTZ.U32.TRUNC.NTZ R3, R9 ;  /* 0x0000000900037305 */ /* 0x000e22000021f000 */
[----:B------:R-:W-:Y:S02]  /*24d60*/  IMAD.MOV R8, RZ, RZ, -R8 ;  /* 0x000000ffff087224 */ /* 0x000fe400078e0a08 */
[----:B0-----:R-:W-:-:S04]  /*24d70*/  IMAD.MOV R10, RZ, RZ, -R3 ;  /* 0x000000ffff0a7224 */ /* 0x001fc800078e0a03 */
[----:B------:R-:W-:-:S04]  /*24d80*/  IMAD R11, R10, R7, RZ ;  /* 0x000000070a0b7224 */ /* 0x000fc800078e02ff */
[----:B------:R-:W-:Y:S01]  /*24d90*/  IMAD.HI.U32 R2, R3, R11, R2 ;  /* 0x0000000b03027227 */ /* 0x000fe200078e0002 */
[----:B------:R-:W-:-:S05]  /*24da0*/  IABS R3, R0 ;  /* 0x0000000000037213 */ /* 0x000fca0000000000 */
[----:B------:R-:W-:-:S04]  /*24db0*/  IMAD.HI.U32 R9, R2, R3, RZ ;  /* 0x0000000302097227 */ /* 0x000fc800078e00ff */
[----:B------:R-:W-:-:S05]  /*24dc0*/  IMAD R2, R9, R8, R3 ;  /* 0x0000000809027224 */ /* 0x000fca00078e0203 */
[----:B------:R-:W-:-:S13]  /*24dd0*/  ISETP.GT.U32.AND P1, PT, R7, R2, PT ;  /* 0x000000020700720c */ /* 0x000fda0003f24070 */
[----:B------:R-:W-:Y:S01]  /*24de0*/  @!P1 IMAD.IADD R2, R2, 0x1, -R7 ;  /* 0x0000000102029824 */ /* 0x000fe200078e0a07 */
[----:B------:R-:W-:Y:S02]  /*24df0*/  @!P1 IADD3 R9, R9, 0x1, RZ ;  /* 0x0000000109099810 */ /* 0x000fe40007ffe0ff */
        /* <DEDUP_REMOVED lines=11> */
[----:B------:R-:W-:-:S04]  /*24eb0*/  VIADDMNMX R4, R3, R4, R6, PT ;  /* 0x0000000403047246 */ /* 0x000fc80003800106 */
[----:B------:R-:W-:-:S04]  /*24ec0*/  IABS R6, R4 ;  /* 0x0000000400067213 */ /* 0x000fc80000000000 */
[----:B------:R-:W0:Y:S08]  /*24ed0*/  I2F.RP R8, R6 ;  /* 0x0000000600087306 */ /* 0x000e300000209400 */
[----:B0-----:R-:W0:Y:S02]  /*24ee0*/  MUFU.RCP R8, R8 ;  /* 0x0000000800087308 */ /* 0x001e240000001000 */
[----:B0-----:R-:W-:Y:S01]  /*24ef0*/  VIADD R2, R8, 0xffffffe ;  /* 0x0ffffffe08027836 */ /* 0x001fe20000000000 */
[----:B------:R-:W-:-:S05]  /*24f00*/  IABS R8, R0 ;  /* 0x0000000000087213 */ /* 0x000fca0000000000 */
[----:B------:R0:W1:Y:S02]  /*24f10*/  F2I.FTZ.U32.TRUNC.NTZ R3, R2 ;  /* 0x0000000200037305 */ /* 0x000064000021f000 */
[----:B0-----:R-:W-:Y:S01]  /*24f20*/  IMAD.MOV.U32 R2, RZ, RZ, RZ ;  /* 0x000000ffff027224 */ /* 0x001fe200078e00ff */
[----:B-1----:R-:W-:-:S05]  /*24f30*/  IADD3 R5, RZ, -R3, RZ ;  /* 0x80000003ff057210 */ /* 0x002fca0007ffe0ff */
[----:B------:R-:W-:-:S04]  /*24f40*/  IMAD R5, R5, R6, RZ ;  /* 0x0000000605057224 */ /* 0x000fc800078e02ff */
[----:B------:R-:W-:Y:S01]  /*24f50*/  IMAD.HI.U32 R3, R3, R5, R2 ;  /* 0x0000000503037227 */ /* 0x000fe200078e0002 */
[-C--:B------:R-:W-:Y:S02]  /*24f60*/  IABS R5, R4.reuse ;  /* 0x0000000400057213 */ /* 0x080fe40000000000 */
[C---:B------:R-:W-:Y:S01]  /*24f70*/  LOP3.LUT R2, R0.reuse, R4, RZ, 0x3c, !PT ;  /* 0x0000000400027212 */ /* 0x040fe200078e3cff */
[----:B------:R-:W-:Y:S02]  /*24f80*/  IMAD.IADD R0, R0, 0x1, R7 ;  /* 0x0000000100007824 */ /* 0x000fe400078e0207 */
[----:B------:R-:W-:Y:S01]  /*24f90*/  IMAD.MOV R5, RZ, RZ, -R5 ;  /* 0x000000ffff057224 */ /* 0x000fe200078e0a05 */
[----:B------:R-:W-:Y:S01]  /*24fa0*/  ISETP.GE.AND P2, PT, R2, RZ, PT ;  /* 0x000000ff0200720c */ /* 0x000fe20003f46270 */
[----:B------:R-:W-:-:S04]  /*24fb0*/  IMAD.HI.U32 R3, R3, R8, RZ ;  /* 0x0000000803037227 */ /* 0x000fc800078e00ff */
[----:B------:R-:W-:-:S05]  /*24fc0*/  IMAD R5, R3, R5, R8 ;  /* 0x0000000503057224 */ /* 0x000fca00078e0208 */
[----:B------:R-:W-:-:S13]  /*24fd0*/  ISETP.GT.U32.AND P1, PT, R6, R5, PT ;  /* 0x000000050600720c */ /* 0x000fda0003f24070 */
[----:B------:R-:W-:Y:S02]  /*24fe0*/  @!P1 IMAD.IADD R5, R5, 0x1, -R6 ;  /* 0x0000000105059824 */ /* 0x000fe400078e0a06 */
[----:B------:R-:W-:Y:S01]  /*24ff0*/  @!P1 VIADD R3, R3, 0x1 ;  /* 0x0000000103039836 */ /* 0x000fe20000000000 */
[----:B------:R-:W-:Y:S02]  /*25000*/  ISETP.NE.AND P1, PT, R4, RZ, PT ;  /* 0x000000ff0400720c */ /* 0x000fe40003f25270 */
[----:B------:R-:W-:-:S13]  /*25010*/  ISETP.GE.U32.AND P0, PT, R5, R6, PT ;  /* 0x000000060500720c */ /* 0x000fda0003f06070 */
[----:B------:R-:W-:-:S05]  /*25020*/  @P0 VIADD R3, R3, 0x1 ;  /* 0x0000000103030836 */ /* 0x000fca0000000000 */
[----:B------:R-:W-:Y:S02]  /*25030*/  @!P2 IADD3 R3, -R3, RZ, RZ ;  /* 0x000000ff0303a210 */ /* 0x000fe40007ffe1ff */
[----:B------:R-:W-:Y:S01]  /*25040*/  @!P1 LOP3.LUT R3, RZ, R4, RZ, 0x33, !PT ;  /* 0x00000004ff039212 */ /* 0x000fe200078e33ff */
[----:B------:R-:W-:-:S04]  /*25050*/  IMAD.MOV R4, RZ, RZ, -R4 ;  /* 0x000000ffff047224 */ /* 0x000fc800078e0a04 */
[----:B------:R-:W-:Y:S01]  /*25060*/  IMAD R18, R3, R4, R0 ;  /* 0x0000000403127224 */ /* 0x000fe200078e0200 */
[----:B------:R-:W-:-:S05]  /*25070*/  LOP3.LUT R0, RZ, R3, RZ, 0x33, !PT ;  /* 0x00000003ff007212 */ /* 0x000fca00078e33ff */
[----:B------:R-:W-:Y:S01]  /*25080*/  IMAD.IADD R17, R17, 0x1, R0 ;  /* 0x0000000111117824 */ /* 0x000fe200078e0200 */
[----:B------:R-:W-:Y:S06]  /*25090*/  BRA `(.L_x_3326) ;  /* 0x00000000001c7947 */ /* 0x000fec0003800000 */
.L_x_3318:
[----:B------:R-:W-:Y:S01]  /*250a0*/  UMOV UR4, URZ ;  /* 0x0000003f00047c82 */ /* 0x000fe20008000000 */
[----:B------:R-:W-:Y:S01]  /*250b0*/  UMOV UR5, URZ ;  /* 0x0000003f00057c82 */ /* 0x000fe20008000000 */
[----:B------:R-:W-:Y:S01]  /*250c0*/  ULDC UR6, c[0x0][0xc3c] ;  /* 0x00030f0000067ab9 */ /* 0x000fe20000000800 */
[----:B------:R-:W-:Y:S01]  /*250d0*/  IMAD.MOV.U32 R16, RZ, RZ, R0 ;  /* 0x000000ffff107224 */ /* 0x000fe200078e0000 */
[----:B------:R-:W-:Y:S01]  /*250e0*/  MOV R18, UR5 ;  /* 0x0000000500127c02 */ /* 0x000fe20008000f00 */
[----:B------:R-:W-:Y:S02]  /*250f0*/  IMAD.U32 R17, RZ, RZ, UR4 ;  /* 0x00000004ff117e24 */ /* 0x000fe4000f8e00ff */
[----:B------:R-:W-:-:S07]  /*25100*/  IMAD.U32 R19, RZ, RZ, UR6 ;  /* 0x00000006ff137e24 */ /* 0x000fce000f8e00ff */
.L_x_3326:
        /* <DEDUP_REMOVED lines=12> */
.L_x_3315:
[----:B------:R-:W-:Y:S02]  /*251d0*/  ULDC UR4, c[0x0][0xc3c] ;  /* 0x00030f0000047ab9 */ /* 0x000fe40000000800 */
[----:B---3--:R-:W-:-:S13]  /*251e0*/  ISETP.GE.AND P0, PT, R19, UR4, PT ;  /* 0x0000000413007c0c */ /* 0x008fda000bf06270 */
[----:B------:R-:W-:Y:S05]  /*251f0*/  @!P0 BRA `(.L_x_3327) ;  /* 0xffffff94001c8947 */ /* 0x000fea000383ffff */
[----:B------:R-:W-:Y:S05]  /*25200*/  BSYNC B7 ;  /* 0x0000000000077941 */ /* 0x000fea0003800000 */
.L_x_3219:
        /* <DEDUP_REMOVED lines=12> */
.L_x_3609:
[----:B------:R-:W-:Y:S05]  /*252d0*/  BSYNC B0 ;  /* 0x0000000000007941 */ /* 0x000fea0003800000 */
.L_x_3328:
[----:B------:R-:W-:-:S03]  /*252e0*/  UMOV UR4, 0xffffffff ;  /* 0xffffffff00047882 */ /* 0x000fc60000000000 */
[----:B------:R-:W-:Y:S05]  /*252f0*/  BRA.DIV UR4, `(.L_x_3330) ;  /* 0x0000007604dc7947 */ /* 0x000fea000b800000 */
[----:B0-----:R-:W0:Y:S02]  /*25300*/  S2R R0, SR_TID.X ;  /* 0x0000000000007919 */ /* 0x001e240000002100 */
[----:B0-----:R-:W-:-:S04]  /*25310*/  SHF.R.U32.HI R0, RZ, 0x5, R0 ;  /* 0x00000005ff007819 */ /* 0x001fc80000011600 */
[----:B------:R-:W-:-:S05]  /*25320*/  LOP3.LUT R0, R0, 0x3, RZ, 0xc0, !PT ;  /* 0x0000000300007812 */ /* 0x000fca00078ec0ff */
[----:B------:R0:W1:Y:S02]  /*25330*/  SHFL.IDX PT, R14, R0, RZ, 0x1f ;  /* 0x00001fff000e7589 */ /* 0x00006400000e0000 */
.L_x_3612:
[----:B-1----:R-:W-:-:S13]  /*25340*/  ISETP.NE.AND P0, PT, R14, RZ, PT ;  /* 0x000000ff0e00720c */ /* 0x002fda0003f05270 */
[----:B------:R-:W-:Y:S05]  /*25350*/  @P0 BRA `(.L_x_3030) ;  /* 0x0000000000a80947 */ /* 0x000fea0003800000 */
[----:B------:R-:W-:-:S03]  /*25360*/  UMOV UR4, 0xffffffff ;  /* 0xffffffff00047882 */ /* 0x000fc60000000000 */
[----:B------:R-:W-:Y:S05]  /*25370*/  BRA.DIV UR4, `(.L_x_3331) ;  /* 0x0000007604f07947 */ /* 0x000fea000b800000 */
[----:B------:R-:W-:-:S13]  /*25380*/  ELECT P6, URZ, PT ;  /* 0x00000000003f782f */ /* 0x000fda00038c0000 */
.L_x_3615:
[----:B------:R-:W-:Y:S05]  /*25390*/  @!P6 BRA `(.L_x_3030) ;  /* 0x000000000098e947 */ /* 0x000fea0003800000 */
[----:B0-----:R-:W2:Y:S02]  /*253a0*/  LDL.LU R0, [R1+0x10] ;  /* 0x0000100001007983 */ /* 0x001ea40000300800 */
[----:B--2---:R-:W-:-:S04]  /*253b0*/  LOP3.LUT R0, R0, 0x2, RZ, 0xfc, !PT ;  /* 0x0000000200007812 */ /* 0x004fc800078efcff */
[----:B------:R-:W-:-:S13]  /*253c0*/  ISETP.NE.AND P0, PT, R0, 0x3, PT ;  /* 0x000000030000780c */ /* 0x000fda0003f05270 */
[----:B------:R-:W-:Y:S05]  /*253d0*/  @!P0 BRA `(.L_x_3332) ;  /* 0x0000000000048947 */ /* 0x000fea0003800000 */
[----:B------:R-:W-:Y:S01]  /*253e0*/  BPT.TRAP 0x1 ;  /* 0x000000040000795c */ /* 0x000fe20000300000 */
.L_x_3332:
[----:B------:R-:W-:Y:S01]  /*253f0*/  IMAD R5, R32, 0x8, R7 ;  /* 0x0000000820057824 */ /* 0x000fe200078e0207 */
[----:B------:R-:W-:Y:S01]  /*25400*/  SHF.L.U32 R0, R36, 0x1f, RZ ;  /* 0x0000001f24007819 */ /* 0x000fe200000006ff */
[----:B------:R-:W-:-:S03]  /*25410*/  VIADD R32, R32, 0x1 ;  /* 0x0000000120207836 */ /* 0x000fc60000000000 */
[----:B------:R-:W0:Y:S02]  /*25420*/  SYNCS.PHASECHK.TRANS64.TRYWAIT P1, [R5+URZ+0x22840], R0 ;  /* 0x02284000050075a7 */ /* 0x000e24000802017f */
[----:B------:R-:W-:-:S04]  /*25430*/  ISETP.NE.AND P2, PT, R32, 0x2, PT ;  /* 0x000000022000780c */ /* 0x000fc80003f45270 */
[----:B------:R-:W-:Y:S01]  /*25440*/  SEL R3, RZ, 0x1, P2 ;  /* 0x00000001ff037807 */ /* 0x000fe20001000000 */
[----:B0-----:R-:W-:Y:S08]  /*25450*/  @!P1 BRA `(.L_x_3333) ;  /* 0x0000007400d89947 */ /* 0x001ff00003800000 */
.L_x_3616:
[----:B------:R-:W-:Y:S02]  /*25460*/  SEL R32, R32, RZ, P2 ;  /* 0x000000ff20207207 */ /* 0x000fe40001000000 */
[----:B------:R-:W-:Y:S01]  /*25470*/  LOP3.LUT R2, R36, R3, RZ, 0x3c, !PT ;  /* 0x0000000324027212 */ /* 0x000fe200078e3cff */
[----:B------:R-:W-:Y:S06]  /*25480*/  @!P0 BRA `(.L_x_3334) ;  /* 0x0000000000048947 */ /* 0x000fec0003800000 */
[----:B------:R-:W-:Y:S01]  /*25490*/  BPT.TRAP 0x1 ;  /* 0x000000040000795c */ /* 0x000fe20000300000 */
.L_x_3334:
[----:B------:R-:W-:Y:S02]  /*254a0*/  LEA R3, R32, R7, 0x3 ;  /* 0x0000000720037211 */ /* 0x000fe400078e18ff */
[----:B------:R-:W-:-:S04]  /*254b0*/  SHF.L.U32 R2, R2, 0x1f, RZ ;  /* 0x0000001f02027819 */ /* 0x000fc800000006ff */
[----:B------:R-:W1:Y:S02]  /*254c0*/  SYNCS.PHASECHK.TRANS64.TRYWAIT P1, [R3+URZ+0x22840], R2 ;  /* 0x02284002030075a7 */ /* 0x000e64000802017f */
[----:B-1----:R-:W-:Y:S05]  /*254d0*/  @!P1 BRA `(.L_x_3335) ;  /* 0x0000007400cc9947 */ /* 0x002fea0003800000 */
.L_x_3617:
[----:B------:R-:W-:Y:S05]  /*254e0*/  @!P0 BRA `(.L_x_3336) ;  /* 0x0000000000048947 */ /* 0x000fea0003800000 */
[----:B------:R-:W-:Y:S01]  /*254f0*/  BPT.TRAP 0x1 ;  /* 0x000000040000795c */ /* 0x000fe20000300000 */
.L_x_3336:
[----:B------:R-:W2:Y:S02]  /*25500*/  SYNCS.PHASECHK.TRANS64.TRYWAIT P1, [R5+URZ+0x22860], R0 ;  /* 0x02286000050075a7 */ /* 0x000ea4000802017f */
[----:B--2---:R-:W-:Y:S05]  /*25510*/  @!P1 BRA `(.L_x_3337) ;  /* 0x0000007400d09947 */ /* 0x004fea0003800000 */
.L_x_3618:
[----:B------:R-:W-:Y:S05]  /*25520*/  @!P0 BRA `(.L_x_3338) ;  /* 0x0000000000048947 */ /* 0x000fea0003800000 */
[----:B------:R-:W-:Y:S01]  /*25530*/  BPT.TRAP 0x1 ;  /* 0x000000040000795c */ /* 0x000fe20000300000 */
.L_x_3338:
[----:B------:R-:W3:Y:S02]  /*25540*/  SYNCS.PHASECHK.TRANS64.TRYWAIT P1, [R3+URZ+0x22860], R2 ;  /* 0x02286002030075a7 */ /* 0x000ee4000802017f */
[----:B---3--:R-:W-:Y:S05]  /*25550*/  @!P1 BRA `(.L_x_3339) ;  /* 0x0000007400d49947 */ /* 0x008fea0003800000 */
.L_x_3619:
[----:B------:R-:W-:Y:S05]  /*25560*/  @!P0 BRA `(.L_x_3340) ;  /* 0x0000000000048947 */ /* 0x000fea0003800000 */
[----:B------:R-:W-:Y:S01]  /*25570*/  BPT.TRAP 0x1 ;  /* 0x000000040000795c */ /* 0x000fe20000300000 */
.L_x_3340:
[----:B------:R-:W4:Y:S02]  /*25580*/  SYNCS.PHASECHK.TRANS64.TRYWAIT P1, [R5+URZ+0x22880], R0 ;  /* 0x02288000050075a7 */ /* 0x000f24000802017f */
[----:B----4-:R-:W-:Y:S05]  /*25590*/  @!P1 BRA `(.L_x_3341) ;  /* 0x0000007400d89947 */ /* 0x010fea0003800000 */
.L_x_3620:
[----:B------:R-:W-:Y:S05]  /*255a0*/  @!P0 BRA `(.L_x_3342) ;  /* 0x0000000000048947 */ /* 0x000fea0003800000 */
[----:B------:R-:W-:Y:S01]  /*255b0*/  BPT.TRAP 0x1 ;  /* 0x000000040000795c */ /* 0x000fe20000300000 */
.L_x_3342:
[----:B------:R0:W0:Y:S02]  /*255c0*/  SYNCS.PHASECHK.TRANS64.TRYWAIT P0, [R3+URZ+0x22880], R2 ;  /* 0x02288002030075a7 */ /* 0x000024000800017f */
[----:B0-----:R-:W-:Y:S05]  /*255d0*/  @!P0 NANOSLEEP.SYNCS 0x989680 ;  /* 0x009896800000895d */ /* 0x001fea0003900000 */
[----:B------:R-:W0:Y:S02]  /*255e0*/  @!P0 SYNCS.PHASECHK.TRANS64 P0, [R3+URZ+0x22880], R2 ;  /* 0x02288002030085a7 */ /* 0x000e24000800007f */
[----:B0-----:R-:W-:Y:S05]  /*255f0*/  @!P0 BRA `(.L_x_3342) ;  /* 0xfffffffc00f08947 */ /* 0x001fea000383ffff */
.L_x_3030:
[----:B------:R-:W-:Y:S05]  /*25600*/  BSYNC B8 ;  /* 0x0000000000087941 */ /* 0x000fea0003800000 */
.L_x_3027:
[----:B------:R-:W-:Y:S05]  /*25610*/  EXIT ;  /* 0x000000000000794d */ /* 0x000fea0003800000 */
.L_x_3050:
[----:B-1----:R1:W2:Y:S02]  /*25620*/  SYNCS.PHASECHK.TRANS64.TRYWAIT P6, [R88+URZ+0x22890], R100 ;  /* 0x02289064580075a7 */ /* 0x0022a400080c017f */
[----:B--2---:R-:W-:Y:S05]  /*25630*/  @!P6 NANOSLEEP.SYNCS 0x989680 ;  /* 0x009896800000e95d */ /* 0x004fea0003900000 */
[----:B------:R-:W2:Y:S02]  /*25640*/  @!P6 SYNCS.PHASECHK.TRANS64 P6, [R88+URZ+0x22890], R100 ;  /* 0x022890645800e5a7 */ /* 0x000ea400080c007f */
[----:B--2---:R-:W-:Y:S05]  /*25650*/  @!P6 BRA `(.L_x_3050) ;  /* 0xfffffffc00f0e947 */ /* 0x004fea000383ffff */
[----:B------:R-:W-:Y:S05]  /*25660*/  BRA `(.L_x_3343) ;  /* 0xfffffdd000f87947 */ /* 0x000fea000383ffff */
.L_x_3051:
        /* <DEDUP_REMOVED lines=8> */
.L_x_3345:
[----:B------:R-:W-:Y:S05]  /*256f0*/  BSYNC B1 ;  /* 0x0000000000017941 */ /* 0x000fea0003800000 */
.L_x_3344:
        /* <DEDUP_REMOVED lines=8> */
.L_x_3346:
[----:B------:R-:W-:Y:S05]  /*25780*/  BRA `(.L_x_3347) ;  /* 0xfffffdd000c47947 */ /* 0x000fea000383ffff */
.L_x_3060:
[----:B------:R-:W-:Y:S01]  /*25790*/  BSSY B1, `(.L_x_3348) ;  /* 0x0000008000017945 */ /* 0x000fe20003800000 */
[----:B------:R-:W-:Y:S01]  /*257a0*/  IMAD.MOV.U32 R13, RZ, RZ, R102 ;  /* 0x000000ffff0d7224 */ /* 0x000fe200078e0066 */
[----:B0-----:R-:W-:Y:S01]  /*257b0*/  MOV R11, 0x1c1f ;  /* 0x00001c1f000b7802 */ /* 0x001fe20000000f00 */
[----:B------:R-:W-:Y:S02]  /*257c0*/  IMAD.MOV.U32 R12, RZ, RZ, 0x1 ;  /* 0x00000001ff0c7424 */ /* 0x000fe400078e00ff */
[----:B------:R-:W-:-:S07]  /*257d0*/  IMAD.MOV.U32 R15, RZ, RZ, -0x1 ;  /* 0xffffffffff0f7424 */ /* 0x000fce00078e00ff */
[----:B-1234-:R-:W-:Y:S05]  /*257e0*/  WARPSYNC.COLLECTIVE R15, `(.L_x_3349) ;  /* 0x000000000f087348 */ /* 0x01efea0003c00000 */
[----:B----4-:R0:W4:Y:S02]  /*257f0*/  SHFL.IDX P6, R14, R13, R12, R11 ;  /* 0x0000000c0d0e7389 */ /* 0x01012400000c000b */
[----:B01234-:R-:W-:Y:S01]  /*25800*/  ENDCOLLECTIVE ;  /* 0x000000000000791b */ /* 0x01ffe20003800000 */
.L_x_3349:
[----:B------:R-:W-:Y:S05]  /*25810*/  BSYNC B1 ;  /* 0x0000000000017941 */ /* 0x000fea0003800000 */
.L_x_3348:
[----:B------:R-:W-:Y:S01]  /*25820*/  IMAD.MOV.U32 R13, RZ, RZ, R101 ;  /* 0x000000ffff0d7224 */ /* 0x000fe200078e0065 */
[----:B------:R-:W-:Y:S01]  /*25830*/  MOV R15, 0xffffffff ;  /* 0xffffffff000f7802 */ /* 0x000fe20000000f00 */
[----:B------:R-:W-:Y:S02]  /*25840*/  IMAD.MOV.U32 R12, RZ, RZ, 0x1 ;  /* 0x00000001ff0c7424 */ /* 0x000fe400078e00ff */
[----:B------:R-:W-:Y:S02]  /*25850*/  IMAD.MOV.U32 R11, RZ, RZ, 0x1c1f ;  /* 0x00001c1fff0b7424 */ /* 0x000fe400078e00ff */
[----:B------:R-:W-:-:S07]  /*25860*/  IMAD.MOV.U32 R43, RZ, RZ, R14 ;  /* 0x000000ffff2b7224 */ /* 0x000fce00078e000e */
[----:B------:R-:W-:Y:S05]  /*25870*/  WARPSYNC.COLLECTIVE R15, `(.L_x_3350) ;  /* 0x000000000f087348 */ /* 0x000fea0003c00000 */
[----:B------:R0:W1:Y:S02]  /*25880*/  SHFL.IDX P6, R14, R13, R12, R11 ;  /* 0x0000000c0d0e7389 */ /* 0x00006400000c000b */
[----:B01----:R-:W-:Y:S01]  /*25890*/  ENDCOLLECTIVE ;  /* 0x000000000000791b */ /* 0x003fe20003800000 */
.L_x_3350:
[----:B------:R-:W-:Y:S05]  /*258a0*/  BRA `(.L_x_3351) ;  /* 0xfffffde0002c7947 */ /* 0x000fea000383ffff */
.L_x_3069:
        /* <DEDUP_REMOVED lines=8> */
.L_x_3353:
[----:B------:R-:W-:Y:S05]  /*25930*/  BSYNC B1 ;  /* 0x0000000000017941 */ /* 0x000fea0003800000 */
.L_x_3352:
        /* <DEDUP_REMOVED lines=8> */
.L_x_3354:
[----:B------:R-:W-:Y:S05]  /*259c0*/  BRA `(.L_x_3355) ;  /* 0xfffffdec00987947 */ /* 0x000fea000383ffff */
.L_x_3079:
[----:B-1----:R1:W2:Y:S02]  /*259d0*/  SYNCS.PHASECHK.TRANS64.TRYWAIT P3, [R88+URZ+0x22890], R100 ;  /* 0x02289064580075a7 */ /* 0x0022a4000806017f */
[----:B--2---:R-:W-:Y:S05]  /*259e0*/  @!P3 NANOSLEEP.SYNCS 0x989680 ;  /* 0x009896800000b95d */ /* 0x004fea0003900000 */
[----:B------:R-:W2:Y:S02]  /*259f0*/  @!P3 SYNCS.PHASECHK.TRANS64 P3, [R88+URZ+0x22890], R100 ;  /* 0x022890645800b5a7 */ /* 0x000ea4000806007f */
[----:B--2---:R-:W-:Y:S05]  /*25a00*/  @!P3 BRA `(.L_x_3079) ;  /* 0xfffffffc00f0b947 */ /* 0x004fea000383ffff */
[----:B------:R-:W-:Y:S05]  /*25a10*/  BRA `(.L_x_3356) ;  /* 0xfffffe00004c7947 */ /* 0x000fea000383ffff */
.L_x_3080:
[----:B------:R-:W-:Y:S01]  /*25a20*/  BSSY B1, `(.L_x_3357) ;  /* 0x0000008000017945 */ /* 0x000fe20003800000 */
[----:B------:R-:W-:Y:S01]  /*25a30*/  IMAD.MOV.U32 R13, RZ, RZ, R102 ;  /* 0x000000ffff0d7224 */ /* 0x000fe200078e0066 */
[----:B------:R-:W-:Y:S01]  /*25a40*/  MOV R11, 0x1c1f ;  /* 0x00001c1f000b7802 */ /* 0x000fe20000000f00 */
[----:B------:R-:W-:Y:S02]  /*25a50*/  IMAD.MOV.U32 R12, RZ, RZ, RZ ;  /* 0x000000ffff0c7224 */ /* 0x000fe400078e00ff */
[----:B------:R-:W-:-:S07]  /*25a60*/  IMAD.MOV.U32 R15, RZ, RZ, -0x1 ;  /* 0xffffffffff0f7424 */ /* 0x000fce00078e00ff */
[----:B-1----:R-:W-:Y:S05]  /*25a70*/  WARPSYNC.COLLECTIVE R15, `(.L_x_3358) ;  /* 0x000000000f087348 */ /* 0x002fea0003c00000 */
[----:B------:R0:W2:Y:S02]  /*25a80*/  SHFL.IDX P6, R14, R13, R12, R11 ;  /* 0x0000000c0d0e7389 */ /* 0x0000a400000c000b */
[----:B012---:R-:W-:Y:S01]  /*25a90*/  ENDCOLLECTIVE ;  /* 0x000000000000791b */ /* 0x007fe20003800000 */
.L_x_3358:
[----:B------:R-:W-:Y:S05]  /*25aa0*/  BSYNC B1 ;  /* 0x0000000000017941 */ /* 0x000fea0003800000 */
.L_x_3357:
[----:B------:R-:W-:Y:S01]  /*25ab0*/  IMAD.MOV.U32 R13, RZ, RZ, R101 ;  /* 0x000000ffff0d7224 */ /* 0x000fe200078e0065 */
[----:B------:R-:W-:Y:S01]  /*25ac0*/  MOV R15, 0xffffffff ;  /* 0xffffffff000f7802 */ /* 0x000fe20000000f00 */
[----:B------:R-:W-:Y:S02]  /*25ad0*/  IMAD.MOV.U32 R12, RZ, RZ, RZ ;  /* 0x000000ffff0c7224 */ /* 0x000fe400078e00ff */
[----:B------:R-:W-:Y:S02]  /*25ae0*/  IMAD.MOV.U32 R11, RZ, RZ, 0x1c1f ;  /* 0x00001c1fff0b7424 */ /* 0x000fe400078e00ff */
[----:B------:R-:W-:-:S07]  /*25af0*/  IMAD.MOV.U32 R104, RZ, RZ, R14 ;  /* 0x000000ffff687224 */ /* 0x000fce00078e000e */
[----:B------:R-:W-:Y:S05]  /*25b00*/  WARPSYNC.COLLECTIVE R15, `(.L_x_3359) ;  /* 0x000000000f087348 */ /* 0x000fea0003c00000 */
[----:B------:R0:W1:Y:S02]  /*25b10*/  SHFL.IDX P6, R14, R13, R12, R11 ;  /* 0x0000000c0d0e7389 */ /* 0x00006400000c000b */
[----:B01----:R-:W-:Y:S01]  /*25b20*/  ENDCOLLECTIVE ;  /* 0x000000000000791b */ /* 0x003fe20003800000 */
.L_x_3359:
[----:B------:R-:W-:Y:S01]  /*25b30*/  IMAD.MOV.U32 R106, RZ, RZ, R14 ;  /* 0x000000ffff6a7224 */ /* 0x000fe200078e000e */
[----:B------:R-:W-:Y:S06]  /*25b40*/  BRA `(.L_x_3360) ;  /* 0xfffffe0000187947 */ /* 0x000fec000383ffff */
.L_x_3085:
        /* <DEDUP_REMOVED lines=8> */
.L_x_3362:
[----:B------:R-:W-:Y:S05]  /*25bd0*/  BSYNC B1 ;  /* 0x0000000000017941 */ /* 0x000fea0003800000 */
.L_x_3361:
[----:B------:R-:W-:Y:S01]  /*25be0*/  IMAD.MOV.U32 R13, RZ, RZ, R101 ;  /* 0x000000ffff0d7224 */ /* 0x000fe200078e0065 */
[----:B------:R-:W-:Y:S01]  /*25bf0*/  MOV R28, R14 ;  /* 0x0000000e001c7202 */ /* 0x000fe20000000f00 */
[----:B------:R-:W-:Y:S02]  /*25c00*/  IMAD.MOV.U32 R12, RZ, RZ, 0x1 ;  /* 0x00000001ff0c7424 */ /* 0x000fe400078e00ff */
[----:B------:R-:W-:Y:S02]  /*25c10*/  IMAD.MOV.U32 R11, RZ, RZ, 0x1c1f ;  /* 0x00001c1fff0b7424 */ /* 0x000fe400078e00ff */
[----:B------:R-:W-:-:S07]  /*25c20*/  IMAD.MOV.U32 R15, RZ, RZ, -0x1 ;  /* 0xffffffffff0f7424 */ /* 0x000fce00078e00ff */
[----:B------:R-:W-:Y:S05]  /*25c30*/  WARPSYNC.COLLECTIVE R15, `(.L_x_3363) ;  /* 0x000000000f087348 */ /* 0x000fea0003c00000 */
[----:B------:R0:W1:Y:S02]  /*25c40*/  SHFL.IDX P6, R14, R13, R12, R11 ;  /* 0x0000000c0d0e7389 */ /* 0x00006400000c000b */
[----:B01----:R-:W-:Y:S01]  /*25c50*/  ENDCOLLECTIVE ;  /* 0x000000000000791b */ /* 0x003fe20003800000 */
.L_x_3363:
[----:B------:R-:W-:Y:S05]  /*25c60*/  BRA `(.L_x_3364) ;  /* 0xfffffe0c008c7947 */ /* 0x000fea000383ffff */
.L_x_3090:
        /* <DEDUP_REMOVED lines=8> */
.L_x_3366:
[----:B------:R-:W-:Y:S05]  /*25cf0*/  BSYNC B1 ;  /* 0x0000000000017941 */ /* 0x000fea0003800000 */
.L_x_3365:
        /* <DEDUP_REMOVED lines=8> */
.L_x_3367:
[----:B------:R-:W-:Y:S05]  /*25d80*/  BRA `(.L_x_3368) ;  /* 0xfffffe1c001c7947 */ /* 0x000fea000383ffff */
.L_x_3095:
[----:B0-----:R0:W1:Y:S02]  /*25d90*/  SYNCS.PHASECHK.TRANS64.TRYWAIT P2, [R88+URZ+0x22890], R100 ;  /* 0x02289064580075a7 */ /* 0x001064000804017f */
[----:B-1----:R-:W-:Y:S05]  /*25da0*/  @!P2 NANOSLEEP.SYNCS 0x989680 ;  /* 0x009896800000a95d */ /* 0x002fea0003900000 */
[----:B------:R-:W1:Y:S02]  /*25db0*/  @!P2 SYNCS.PHASECHK.TRANS64 P2, [R88+URZ+0x22890], R100 ;  /* 0x022890645800a5a7 */ /* 0x000e64000804007f */
[----:B-1----:R-:W-:Y:S05]  /*25dc0*/  @!P2 BRA `(.L_x_3095) ;  /* 0xfffffffc00f0a947 */ /* 0x002fea000383ffff */
[----:B------:R-:W-:Y:S05]  /*25dd0*/  BRA `(.L_x_3369) ;  /* 0xfffffe2800f07947 */ /* 0x000fea000383ffff */
.L_x_3096:
        /* <DEDUP_REMOVED lines=8> */
.L_x_3371:
[----:B------:R-:W-:Y:S05]  /*25e60*/  BSYNC B1 ;  /* 0x0000000000017941 */ /* 0x000fea0003800000 */
.L_x_3370:
        /* <DEDUP_REMOVED lines=8> */
.L_x_3372:
[----:B------:R-:W-:Y:S05]  /*25ef0*/  BRA `(.L_x_3373) ;  /* 0xfffffe2c00147947 */ /* 0x000fea000383ffff */
.L_x_3099:
[----:B------:R-:W-:Y:S01]  /*25f00*/  BSSY B1, `(.L_x_3374) ;  /* 0x0000008000017945 */ /* 0x000fe20003800000 */
[----:B------:R-:W-:Y:S01]  /*25f10*/  IMAD.MOV.U32 R13, RZ, RZ, R9 ;  /* 0x000000ffff0d7224 */ /* 0x000fe200078e0009 */
[----:B------:R-:W-:Y:S01]  /*25f20*/  MOV R12, 0x1 ;  /* 0x00000001000c7802 */ /* 0x000fe20000000f00 */
[----:B------:R-:W-:Y:S02]  /*25f30*/  IMAD.MOV.U32 R11, RZ, RZ, 0x1c1f ;  /* 0x00001c1fff0b7424 */ /* 0x000fe400078e00ff */
[----:B----4-:R-:W-:-:S07]  /*25f40*/  IMAD.MOV.U32 R15, RZ, RZ, -0x1 ;  /* 0xffffffffff0f7424 */ /* 0x010fce00078e00ff */
[----:B0123--:R-:W-:Y:S05]  /*25f50*/  WARPSYNC.COLLECTIVE R15, `(.L_x_3375) ;  /* 0x000000000f087348 */ /* 0x00ffea0003c00000 */
[----:B---3--:R3:W4:Y:S02]  /*25f60*/  SHFL.IDX P6, R14, R13, R12, R11 ;  /* 0x0000000c0d0e7389 */ /* 0x00872400000c000b */
[----:B01234-:R-:W-:Y:S01]  /*25f70*/  ENDCOLLECTIVE ;  /* 0x000000000000791b */ /* 0x01ffe20003800000 */
.L_x_3375:
[----:B------:R-:W-:Y:S05]  /*25f80*/  BSYNC B1 ;  /* 0x0000000000017941 */ /* 0x000fea0003800000 */
.L_x_3374:
        /* <DEDUP_REMOVED lines=8> */
.L_x_3376:
[----:B------:R-:W-:Y:S05]  /*26010*/  BRA `(.L_x_3377) ;  /* 0xfffffe2c00147947 */ /* 0x000fea000383ffff */
.L_x_3102:
        /* <DEDUP_REMOVED lines=8> */
.L_x_3379:
[----:B------:R-:W-:Y:S05]  /*260a0*/  BSYNC B1 ;  /* 0x0000000000017941 */ /* 0x000fea0003800000 */
.L_x_3378:
        /* <DEDUP_REMOVED lines=8> */
.L_x_3380:
[----:B------:R-:W-:Y:S05]  /*26130*/  BRA `(.L_x_3381) ;  /* 0xfffffe2c00187947 */ /* 0x000fea000383ffff */
.L_x_3106:
[----:B------:R0:W0:Y:S02]  /*26140*/  SYNCS.PHASECHK.TRANS64.TRYWAIT P3, [R88+URZ+0x228b0], R100 ;  /* 0x0228b064580075a7 */ /* 0x000024000806017f */
[----:B0-----:R-:W-:Y:S05]  /*26150*/  @!P3 NANOSLEEP.SYNCS 0x989680 ;  /* 0x009896800000b95d */ /* 0x001fea0003900000 */
[----:B------:R-:W0:Y:S02]  /*26160*/  @!P3 SYNCS.PHASECHK.TRANS64 P3, [R88+URZ+0x228b0], R100 ;  /* 0x0228b0645800b5a7 */ /* 0x000e24000806007f */
[----:B0-----:R-:W-:Y:S05]  /*26170*/  @!P3 BRA `(.L_x_3106) ;  /* 0xfffffffc00f0b947 */ /* 0x001fea000383ffff */
[----:B------:R-:W-:Y:S05]  /*26180*/  BRA `(.L_x_3382) ;  /* 0xfffffe2c008c7947 */ /* 0x000fea000383ffff */
.L_x_3116:
        /* <DEDUP_REMOVED lines=8> */
[----:B------:R-:W-:-:S04]  /*26210*/  SHF.R.S32.HI R0, RZ, 0x7, R0 ;  /* 0x00000007ff007819 */ /* 0x000fc80000011400 */
[----:B------:R-:W-:-:S07]  /*26220*/  MOV R13, R0 ;  /* 0x00000000000d7202 */ /* 0x000fce0000000f00 */
[----:B-----5:R-:W-:Y:S05]  /*26230*/  WARPSYNC.COLLECTIVE R15, `(.L_x_3384) ;  /* 0x000000000f087348 */ /* 0x020fea0003c00000 */
[----:B------:R0:W1:Y:S02]  /*26240*/  SHFL.IDX P6, R14, R13, R12, R11 ;  /* 0x0000000c0d0e7389 */ /* 0x00006400000c000b */
[----:B01---5:R-:W-:Y:S01]  /*26250*/  ENDCOLLECTIVE ;  /* 0x000000000000791b */ /* 0x023fe20003800000 */
.L_x_3384:
[----:B------:R-:W-:Y:S05]  /*26260*/  BSYNC B0 ;  /* 0x0000000000007941 */ /* 0x000fea0003800000 */
.L_x_3383:
[----:B------:R-:W-:Y:S01]  /*26270*/  IMAD.MOV.U32 R188, RZ, RZ, R14 ;  /* 0x000000ffffbc7224 */ /* 0x000fe200078e000e */
[----:B------:R-:W-:Y:S06]  /*26280*/  BRA `(.L_x_3385) ;  /* 0xfffffe3400b87947 */ /* 0x000fec000383ffff */
.L_x_3128:
[----:B------:R-:W-:Y:S01]  /*26290*/  BSSY B1, `(.L_x_3386) ;  /* 0x0000008000017945 */ /* 0x000fe20003800000 */
[----:B------:R-:W-:Y:S01]  /*262a0*/  IMAD.MOV.U32 R13, RZ, RZ, R4 ;  /* 0x000000ffff0d7224 */ /* 0x000fe200078e0004 */
[----:B------:R-:W-:Y:S01]  /*262b0*/  MOV R12, RZ ;  /* 0x000000ff000c7202 */ /* 0x000fe20000000f00 */
[----:B------:R-:W-:Y:S02]  /*262c0*/  IMAD.MOV.U32 R11, RZ, RZ, 0x1c1f ;  /* 0x00001c1fff0b7424 */ /* 0x000fe400078e00ff */
[----:B------:R-:W-:-:S07]  /*262d0*/  IMAD.MOV.U32 R15, RZ, RZ, -0x1 ;  /* 0xffffffffff0f7424 */ /* 0x000fce00078e00ff */
[----:B------:R-:W-:Y:S05]  /*262e0*/  WARPSYNC.COLLECTIVE R15, `(.L_x_3387) ;  /* 0x000000000f087348 */ /* 0x000fea0003c00000 */
[----:B------:R0:W1:Y:S02]  /*262f0*/  SHFL.IDX P6, R14, R13, R12, R11 ;  /* 0x0000000c0d0e7389 */ /* 0x00006400000c000b */
[----:B01----:R-:W-:Y:S01]  /*26300*/  ENDCOLLECTIVE ;  /* 0x000000000000791b */ /* 0x003fe20003800000 */
.L_x_3387:
[----:B------:R-:W-:Y:S05]  /*26310*/  BSYNC B1 ;  /* 0x0000000000017941 */ /* 0x000fea0003800000 */
.L_x_3386:
        /* <DEDUP_REMOVED lines=8> */
.L_x_3388:
[----:B------:R-:W-:Y:S02]  /*263a0*/  IMAD.MOV.U32 R13, RZ, RZ, R8 ;  /* 0x000000ffff0d7224 */ /* 0x000fe400078e0008 */
[----:B------:R-:W-:-:S07]  /*263b0*/  IMAD.MOV.U32 R5, RZ, RZ, R14 ;  /* 0x000000ffff057224 */ /* 0x000fce00078e000e */
[----:B------:R-:W-:Y:S05]  /*263c0*/  WARPSYNC.COLLECTIVE R15, `(.L_x_3389) ;  /* 0x000000000f087348 */ /* 0x000fea0003c00000 */
[----:B------:R0:W1:Y:S02]  /*263d0*/  SHFL.IDX P6, R14, R13, R12, R11 ;  /* 0x0000000c0d0e7389 */ /* 0x00006400000c000b */
[----:B01----:R-:W-:Y:S01]  /*263e0*/  ENDCOLLECTIVE ;  /* 0x000000000000791b */ /* 0x003fe20003800000 */
.L_x_3389:
[----:B------:R-:W-:Y:S02]  /*263f0*/  IMAD.MOV.U32 R13, RZ, RZ, R6 ;  /* 0x000000ffff0d7224 */ /* 0x000fe400078e0006 */
[----:B------:R-:W-:-:S07]  /*26400*/  IMAD.MOV.U32 R7, RZ, RZ, R14 ;  /* 0x000000ffff077224 */ /* 0x000fce00078e000e */
[----:B------:R-:W-:Y:S05]  /*26410*/  WARPSYNC.COLLECTIVE R15, `(.L_x_3390) ;  /* 0x000000000f087348 */ /* 0x000fea0003c00000 */
[----:B------:R0:W1:Y:S02]  /*26420*/  SHFL.IDX P6, R14, R13, R12, R11 ;  /* 0x0000000c0d0e7389 */ /* 0x00006400000c000b */
[----:B01----:R-:W-:Y:S01]  /*26430*/  ENDCOLLECTIVE ;  /* 0x000000000000791b */ /* 0x003fe20003800000 */
.L_x_3390:
[----:B------:R-:W-:Y:S05]  /*26440*/  BRA `(.L_x_3391) ;  /* 0xfffffe3c00a87947 */ /* 0x000fea000383ffff */
.L_x_3131:
[----:B------:R-:W-:Y:S01]  /*26450*/  BSSY B1, `(.L_x_3392) ;  /* 0x0000008000017945 */ /* 0x000fe20003800000 */
[----:B-1----:R-:W-:Y:S01]  /*26460*/  MOV R13, R4 ;  /* 0x00000004000d7202 */ /* 0x002fe20000000f00 */
[----:B------:R-:W-:Y:S02]  /*26470*/  IMAD.MOV.U32 R12, RZ, RZ, 0x1 ;  /* 0x00000001ff0c7424 */ /* 0x000fe400078e00ff */
[----:B------:R-:W-:Y:S02]  /*26480*/  IMAD.MOV.U32 R11, RZ, RZ, 0x1c1f ;  /* 0x00001c1fff0b7424 */ /* 0x000fe400078e00ff */
[----:B------:R-:W-:-:S07]  /*26490*/  IMAD.MOV.U32 R15, RZ, RZ, -0x1 ;  /* 0xffffffffff0f7424 */ /* 0x000fce00078e00ff */
[----:B0-2345:R-:W-:Y:S05]  /*264a0*/  WARPSYNC.COLLECTIVE R15, `(.L_x_3393) ;  /* 0x000000000f087348 */ /* 0x03dfea0003c00000 */
[----:B----4-:R1:W4:Y:S02]  /*264b0*/  SHFL.IDX P6, R14, R13, R12, R11 ;  /* 0x0000000c0d0e7389 */ /* 0x01032400000c000b */
[----:B012345:R-:W-:Y:S01]  /*264c0*/  ENDCOLLECTIVE ;  /* 0x000000000000791b */ /* 0x03ffe20003800000 */
.L_x_3393:
[----:B------:R-:W-:Y:S05]  /*264d0*/  BSYNC B1 ;  /* 0x0000000000017941 */ /* 0x000fea0003800000 */
.L_x_3392:
        /* <DEDUP_REMOVED lines=8> */
.L_x_3394:
[----:B------:R-:W-:Y:S02]  /*26560*/  IMAD.MOV.U32 R13, RZ, RZ, R8 ;  /* 0x000000ffff0d7224 */ /* 0x000fe400078e0008 */
[----:B------:R-:W-:-:S07]  /*26570*/  IMAD.MOV.U32 R5, RZ, RZ, R14 ;  /* 0x000000ffff057224 */ /* 0x000fce00078e000e */
[----:B------:R-:W-:Y:S05]  /*26580*/  WARPSYNC.COLLECTIVE R15, `(.L_x_3395) ;  /* 0x000000000f087348 */ /* 0x000fea0003c00000 */
[----:B------:R0:W1:Y:S02]  /*26590*/  SHFL.IDX P6, R14, R13, R12, R11 ;  /* 0x0000000c0d0e7389 */ /* 0x00006400000c000b */
[----:B01----:R-:W-:Y:S01]  /*265a0*/  ENDCOLLECTIVE ;  /* 0x000000000000791b */ /* 0x003fe20003800000 */
.L_x_3395:
[----:B------:R-:W-:Y:S01]  /*265b0*/  MOV R13, R6 ;  /* 0x00000006000d7202 */ /* 0x000fe20000000f00 */
[----:B------:R-:W-:-:S07]  /*265c0*/  IMAD.MOV.U32 R7, RZ, RZ, R14 ;  /* 0x000000ffff077224 */ /* 0x000fce00078e000e */
[----:B------:R-:W-:Y:S05]  /*265d0*/  WARPSYNC.COLLECTIVE R15, `(.L_x_3396) ;  /* 0x000000000f087348 */ /* 0x000fea0003c00000 */
[----:B------:R0:W1:Y:S02]  /*265e0*/  SHFL.IDX P6, R14, R13, R12, R11 ;  /* 0x0000000c0d0e7389 */ /* 0x00006400000c000b */
[----:B01----:R-:W-:Y:S01]  /*265f0*/  ENDCOLLECTIVE ;  /* 0x000000000000791b */ /* 0x003fe20003800000 */
.L_x_3396:
[----:B------:R-:W-:Y:S05]  /*26600*/  BRA `(.L_x_3397) ;  /* 0xfffffe3c00c87947 */ /* 0x000fea000383ffff */
.L_x_3135:
[----:B0-----:R0:W1:Y:S02]  /*26610*/  SYNCS.PHASECHK.TRANS64.TRYWAIT P0, [R18+URZ+0x22800], R35 ;  /* 0x02280023120075a7 */ /* 0x001064000800017f */
[----:B-1----:R-:W-:Y:S05]  /*26620*/  @!P0 NANOSLEEP.SYNCS 0x989680 ;  /* 0x009896800000895d */ /* 0x002fea0003900000 */
[----:B------:R-:W1:Y:S02]  /*26630*/  @!P0 SYNCS.PHASECHK.TRANS64 P0, [R18+URZ+0x22800], R35 ;  /* 0x02280023120085a7 */ /* 0x000e64000800007f */
[----:B-1----:R-:W-:Y:S05]  /*26640*/  @!P0 BRA `(.L_x_3135) ;  /* 0xfffffffc00f08947 */ /* 0x002fea000383ffff */
[----:B------:R-:W-:Y:S05]  /*26650*/  BRA `(.L_x_3398) ;  /* 0xfffffe40006c7947 */ /* 0x000fea000383ffff */
.L_x_3143:
        /* <DEDUP_REMOVED lines=9> */
.L_x_3400:
[----:B------:R-:W-:Y:S05]  /*266f0*/  BSYNC B1 ;  /* 0x0000000000017941 */ /* 0x000fea0003800000 */
.L_x_3399:
[----:B------:R-:W-:Y:S01]  /*26700*/  MOV R13, R35 ;  /* 0x00000023000d7202 */ /* 0x000fe20000000f00 */
[----:B------:R-:W-:Y:S01]  /*26710*/  IMAD.MOV.U32 R12, RZ, RZ, RZ ;  /* 0x000000ffff0c7224 */ /* 0x000fe200078e00ff */
[----:B------:R-:W-:Y:S01]  /*26720*/  ISETP.GE.AND P0, PT, R16, R41, PT ;  /* 0x000000291000720c */ /* 0x000fe20003f06270 */
[----:B------:R-:W-:Y:S02]  /*26730*/  IMAD.MOV.U32 R11, RZ, RZ, 0x1c1f ;  /* 0x00001c1fff0b7424 */ /* 0x000fe400078e00ff */
[----:B------:R-:W-:Y:S02]  /*26740*/  IMAD.MOV.U32 R15, RZ, RZ, -0x1 ;  /* 0xffffffffff0f7424 */ /* 0x000fe400078e00ff */
[----:B------:R-:W-:Y:S02]  /*26750*/  IMAD.MOV.U32 R3, RZ, RZ, R14 ;  /* 0x000000ffff037224 */ /* 0x000fe400078e000e */
[----:B------:R-:W-:-:S07]  /*26760*/  IMAD R39, R191, R10, RZ ;  /* 0x0000000abf277224 */ /* 0x000fce00078e02ff */
[----:B------:R-:W-:Y:S05]  /*26770*/  WARPSYNC.COLLECTIVE R15, `(.L_x_3401) ;  /* 0x000000000f087348 */ /* 0x000fea0003c00000 */
[----:B------:R0:W1:Y:S02]  /*26780*/  SHFL.IDX P6, R14, R13, R12, R11 ;  /* 0x0000000c0d0e7389 */ /* 0x00006400000c000b */
[----:B01----:R-:W-:Y:S01]  /*26790*/  ENDCOLLECTIVE ;  /* 0x000000000000791b */ /* 0x003fe20003800000 */
.L_x_3401:
[----:B------:R-:W-:Y:S01]  /*267a0*/  ISETP.GE.OR P1, PT, R36, R39, P0 ;  /* 0x000000272400720c */ /* 0x000fe20000726670 */
[----:B------:R-:W-:Y:S02]  /*267b0*/  IMAD.MOV.U32 R13, RZ, RZ, R37 ;  /* 0x000000ffff0d7224 */ /* 0x000fe400078e0025 */
[----:B------:R-:W-:-:S10]  /*267c0*/  IMAD.MOV.U32 R5, RZ, RZ, R14 ;  /* 0x000000ffff057224 */ /* 0x000fd400078e000e */
[----:B------:R-:W-:Y:S05]  /*267d0*/  WARPSYNC.COLLECTIVE R15, `(.L_x_3402) ;  /* 0x000000000f087348 */ /* 0x000fea0003c00000 */
[----:B------:R0:W1:Y:S02]  /*267e0*/  SHFL.IDX P6, R14, R13, R12, R11 ;  /* 0x0000000c0d0e7389 */ /* 0x00006400000c000b */
[----:B01----:R-:W-:Y:S01]  /*267f0*/  ENDCOLLECTIVE ;  /* 0x000000000000791b */ /* 0x003fe20003800000 */
.L_x_3402:
[----:B------:R-:W-:-:S05]  /*26800*/  @!P1 IADD3 R0, P2, R16, R5, RZ ;  /* 0x0000000510009210 */ /* 0x000fca0007f5e0ff */
[----:B------:R-:W-:Y:S02]  /*26810*/  @!P1 IMAD.X R5, R3, 0x1, R17, P2 ;  /* 0x0000000103059824 */ /* 0x000fe400010e0611 */
[----:B------:R-:W-:Y:S02]  /*26820*/  @!P1 IMAD.MOV.U32 R4, RZ, RZ, R0 ;  /* 0x000000ffff049224 */ /* 0x000fe400078e0000 */
[----:B------:R-:W-:Y:S01]  /*26830*/  IMAD.MOV.U32 R13, RZ, RZ, R9 ;  /* 0x000000ffff0d7224 */ /* 0x000fe200078e0009 */
[----:B------:R-:W-:-:S07]  /*26840*/  MOV R7, R14 ;  /* 0x0000000e00077202 */ /* 0x000fce0000000f00 */
[----:B------:R-:W-:Y:S05]  /*26850*/  WARPSYNC.COLLECTIVE R15, `(.L_x_3403) ;  /* 0x000000000f087348 */ /* 0x000fea0003c00000 */
[----:B------:R0:W1:Y:S02]  /*26860*/  SHFL.IDX P6, R14, R13, R12, R11 ;  /* 0x0000000c0d0e7389 */ /* 0x00006400000c000b */
[----:B01----:R-:W-:Y:S01]  /*26870*/  ENDCOLLECTIVE ;  /* 0x000000000000791b */ /* 0x003fe20003800000 */
.L_x_3403:
[----:B------:R-:W-:-:S05]  /*26880*/  @!P1 IADD3 R14, P3, R16, R14, RZ ;  /* 0x0000000e100e9210 */ /* 0x000fca0007f7e0ff */
[----:B------:R-:W-:Y:S02]  /*26890*/  @!P1 IMAD.X R3, R7, 0x1, R17, P3 ;  /* 0x0000000107039824 */ /* 0x000fe400018e0611 */
[----:B------:R-:W-:Y:S01]  /*268a0*/  @!P1 IMAD.MOV.U32 R24, RZ, RZ, R14 ;  /* 0x000000ffff189224 */ /* 0x000fe200078e000e */
[----:B------:R-:W5:Y:S02]  /*268b0*/  @!P1 LD.E.128 R4, desc[UR60][R4.64] ;  /* 0x0000003c04049980 */ /* 0x000f64000c101d00 */
[----:B------:R-:W-:-:S06]  /*268c0*/  @!P1 MOV R25, R3 ;  /* 0x0000000300199202 */ /* 0x000fcc0000000f00 */
        /* <DEDUP_REMOVED lines=10> */
.L_x_3404:
[----:B------:R-:W-:Y:S02]  /*26970*/  IMAD.MOV.U32 R13, RZ, RZ, R35 ;  /* 0x000000ffff0d7224 */ /* 0x000fe400078e0023 */
[----:B------:R-:W-:-:S07]  /*26980*/  IMAD.MOV.U32 R3, RZ, RZ, R14 ;  /* 0x000000ffff037224 */ /* 0x000fce00078e000e */
[----:B------:R-:W-:Y:S05]  /*26990*/  WARPSYNC.COLLECTIVE R15, `(.L_x_3405) ;  /* 0x000000000f087348 */ /* 0x000fea0003c00000 */
[----:B------:R0:W1:Y:S02]  /*269a0*/  SHFL.IDX P6, R14, R13, R12, R11 ;  /* 0x0000000c0d0e7389 */ /* 0x00006400000c000b */
[----:B01----:R-:W-:Y:S01]  /*269b0*/  ENDCOLLECTIVE ;  /* 0x000000000000791b */ /* 0x003fe20003800000 */
.L_x_3405:
[----:B------:R-:W-:Y:S01]  /*269c0*/  MOV R13, R37 ;  /* 0x00000025000d7202 */ /* 0x000fe20000000f00 */
[----:B------:R-:W-:-:S07]  /*269d0*/  IMAD.MOV.U32 R35, RZ, RZ, R14 ;  /* 0x000000ffff237224 */ /* 0x000fce00078e000e */
[----:B------:R-:W-:Y:S05]  /*269e0*/  WARPSYNC.COLLECTIVE R15, `(.L_x_3406) ;  /* 0x000000000f087348 */ /* 0x000fea0003c00000 */
[----:B------:R0:W1:Y:S02]  /*269f0*/  SHFL.IDX P6, R14, R13, R12, R11 ;  /* 0x0000000c0d0e7389 */ /* 0x00006400000c000b */
[----:B01----:R-:W-:Y:S01]  /*26a00*/  ENDCOLLECTIVE ;  /* 0x000000000000791b */ /* 0x003fe20003800000 */
.L_x_3406:
[----:B------:R-:W-:Y:S02]  /*26a10*/  IMAD.MOV.U32 R13, RZ, RZ, R9 ;  /* 0x000000ffff0d7224 */ /* 0x000fe400078e0009 */
[----:B------:R-:W-:-:S07]  /*26a20*/  IMAD.MOV.U32 R37, RZ, RZ, R14 ;  /* 0x000000ffff257224 */ /* 0x000fce00078e000e */
[----:B------:R-:W-:Y:S05]  /*26a30*/  WARPSYNC.COLLECTIVE R15, `(.L_x_3407) ;  /* 0x000000000f087348 */ /* 0x000fea0003c00000 */
[----:B------:R0:W1:Y:S02]  /*26a40*/  SHFL.IDX P6, R14, R13, R12, R11 ;  /* 0x0000000c0d0e7389 */ /* 0x00006400000c000b */
[----:B01----:R-:W-:Y:S01]  /*26a50*/  ENDCOLLECTIVE ;  /* 0x000000000000791b */ /* 0x003fe20003800000 */
.L_x_3407:
[----:B------:R-:W-:Y:S01]  /*26a60*/  @!P1 IMAD.MOV.U32 R32, RZ, RZ, R4 ;  /* 0x000000ffff209224 */ /* 0x000fe200078e0004 */
[----:B------:R-:W-:Y:S01]  /*26a70*/  @!P1 MOV R31, R7 ;  /* 0x00000007001f9202 */ /* 0x000fe20000000f00 */
[----:B------:R-:W-:Y:S01]  /*26a80*/  @!P1 IMAD.MOV.U32 R33, RZ, RZ, R5 ;  /* 0x000000ffff219224 */ /* 0x000fe200078e0005 */
[----:B------:R-:W-:Y:S01]  /*26a90*/  CS2R R4, SRZ ;  /* 0x0000000000047805 */ /* 0x000fe2000001ff00 */
[----:B------:R-:W-:Y:S02]  /*26aa0*/  @!P1 IMAD.MOV.U32 R30, RZ, RZ, R6 ;  /* 0x000000ffff1e9224 */ /* 0x000fe400078e0006 */
[----:B------:R-:W-:Y:S02]  /*26ab0*/  @!P1 IMAD.MOV.U32 R28, RZ, RZ, R24 ;  /* 0x000000ffff1c9224 */ /* 0x000fe400078e0018 */
[----:B------:R-:W-:Y:S02]  /*26ac0*/  @!P1 IMAD.MOV.U32 R29, RZ, RZ, R25 ;  /* 0x000000ffff1d9224 */ /* 0x000fe400078e0019 */
[----:B------:R-:W-:-:S02]  /*26ad0*/  @!P1 IMAD.MOV.U32 R20, RZ, RZ, R26 ;  /* 0x000000ffff149224 */ /* 0x000fc400078e001a */
[----:B------:R-:W-:Y:S01]  /*26ae0*/  @!P1 IMAD.MOV.U32 R21, RZ, RZ, R27 ;  /* 0x000000ffff159224 */ /* 0x000fe200078e001b */
[----:B------:R-:W-:Y:S06]  /*26af0*/  BRA `(.L_x_3408) ;  /* 0xfffffe6000187947 */ /* 0x000fec000383ffff */
.L_x_3147:
[----:B0-----:R0:W1:Y:S02]  /*26b00*/  SYNCS.PHASECHK.TRANS64.TRYWAIT P1, [R18+URZ+0x22800], R13 ;  /* 0x0228000d120075a7 */ /* 0x001064000802017f */
[----:B-1----:R-:W-:Y:S05]  /*26b10*/  @!P1 NANOSLEEP.SYNCS 0x989680 ;  /* 0x009896800000995d */ /* 0x002fea0003900000 */
[----:B------:R-:W1:Y:S02]  /*26b20*/  @!P1 SYNCS.PHASECHK.TRANS64 P1, [R18+URZ+0x22800], R13 ;  /* 0x0228000d120095a7 */ /* 0x000e64000802007f */
[----:B-1----:R-:W-:Y:S05]  /*26b30*/  @!P1 BRA `(.L_x_3147) ;  /* 0xfffffffc00f09947 */ /* 0x002fea000383ffff */
[----:B------:R-:W-:Y:S05]  /*26b40*/  BRA `(.L_x_3409) ;  /* 0xfffffe6000787947 */ /* 0x000fea000383ffff */
.L_x_3153:
[----:B0-----:R0:W2:Y:S02]  /*26b50*/  SYNCS.PHASECHK.TRANS64.TRYWAIT P0, [R0+URZ+0x22830], R5 ;  /* 0x02283005000075a7 */ /* 0x0010a4000800017f */
[----:B--2---:R-:W-:Y:S05]  /*26b60*/  @!P0 NANOSLEEP.SYNCS 0x989680 ;  /* 0x009896800000895d */ /* 0x004fea0003900000 */
[----:B------:R-:W2:Y:S02]  /*26b70*/  @!P0 SYNCS.PHASECHK.TRANS64 P0, [R0+URZ+0x22830], R5 ;  /* 0x02283005000085a7 */ /* 0x000ea4000800007f */
[----:B--2---:R-:W-:Y:S05]  /*26b80*/  @!P0 BRA `(.L_x_3153) ;  /* 0xfffffffc00f08947 */ /* 0x004fea000383ffff */
[----:B------:R-:W-:Y:S05]  /*26b90*/  BRA `(.L_x_3152) ;  /* 0xfffffe80009c7947 */ /* 0x000fea000383ffff */
.L_x_3160:
[----:B-1----:R1:W2:Y:S02]  /*26ba0*/  SYNCS.PHASECHK.TRANS64.TRYWAIT P3, [R15+URZ+0x22830], R14 ;  /* 0x0228300e0f0075a7 */ /* 0x0022a4000806017f */
[----:B--2---:R-:W-:Y:S05]  /*26bb0*/  @!P3 NANOSLEEP.SYNCS 0x989680 ;  /* 0x009896800000b95d */ /* 0x004fea0003900000 */
[----:B------:R-:W2:Y:S02]  /*26bc0*/  @!P3 SYNCS.PHASECHK.TRANS64 P3, [R15+URZ+0x22830], R14 ;  /* 0x0228300e0f00b5a7 */ /* 0x000ea4000806007f */
[----:B--2---:R-:W-:Y:S05]  /*26bd0*/  @!P3 BRA `(.L_x_3160) ;  /* 0xfffffffc00f0b947 */ /* 0x004fea000383ffff */
[----:B------:R-:W-:Y:S05]  /*26be0*/  BRA `(.L_x_3159) ;  /* 0xfffffebc00b87947 */ /* 0x000fea000383ffff */
.L_x_3164:
[----:B-1----:R1:W2:Y:S02]  /*26bf0*/  SYNCS.PHASECHK.TRANS64.TRYWAIT P2, [R15+URZ+0x22850], R14 ;  /* 0x0228500e0f0075a7 */ /* 0x0022a4000804017f */
[----:B--2---:R-:W-:Y:S05]  /*26c00*/  @!P2 NANOSLEEP.SYNCS 0x989680 ;  /* 0x009896800000a95d */ /* 0x004fea0003900000 */
[----:B------:R-:W2:Y:S02]  /*26c10*/  @!P2 SYNCS.PHASECHK.TRANS64 P2, [R15+URZ+0x22850], R14 ;  /* 0x0228500e0f00a5a7 */ /* 0x000ea4000804007f */
[----:B--2---:R-:W-:Y:S05]  /*26c20*/  @!P2 BRA `(.L_x_3164) ;  /* 0xfffffffc00f0a947 */ /* 0x004fea000383ffff */
[----:B------:R-:W-:Y:S05]  /*26c30*/  BRA `(.L_x_3161) ;  /* 0xfffffec800dc7947 */ /* 0x000fea000383ffff */
.L_x_3173:
[----:B-1----:R1:W2:Y:S02]  /*26c40*/  SYNCS.PHASECHK.TRANS64.TRYWAIT P0, [R14+URZ+0x22830], R15 ;  /* 0x0228300f0e0075a7 */ /* 0x0022a4000800017f */
[----:B--2---:R-:W-:Y:S05]  /*26c50*/  @!P0 NANOSLEEP.SYNCS 0x989680 ;  /* 0x009896800000895d */ /* 0x004fea0003900000 */
[----:B------:R-:W2:Y:S02]  /*26c60*/  @!P0 SYNCS.PHASECHK.TRANS64 P0, [R14+URZ+0x22830], R15 ;  /* 0x0228300f0e0085a7 */ /* 0x000ea4000800007f */
[----:B--2---:R-:W-:Y:S05]  /*26c70*/  @!P0 BRA `(.L_x_3173) ;  /* 0xfffffffc00f08947 */ /* 0x004fea000383ffff */
[----:B------:R-:W-:Y:S05]  /*26c80*/  BRA `(.L_x_3172) ;  /* 0xffffff0000607947 */ /* 0x000fea000383ffff */
.L_x_3177:
[----:B-1----:R1:W2:Y:S02]  /*26c90*/  SYNCS.PHASECHK.TRANS64.TRYWAIT P0, [R15+URZ+0x22850], R14 ;  /* 0x0228500e0f0075a7 */ /* 0x0022a4000800017f */
[----:B--2---:R-:W-:Y:S05]  /*26ca0*/  @!P0 NANOSLEEP.SYNCS 0x989680 ;  /* 0x009896800000895d */ /* 0x004fea0003900000 */
[----:B------:R-:W2:Y:S02]  /*26cb0*/  @!P0 SYNCS.PHASECHK.TRANS64 P0, [R15+URZ+0x22850], R14 ;  /* 0x0228500e0f0085a7 */ /* 0x000ea4000800007f */
[----:B--2---:R-:W-:Y:S05]  /*26cc0*/  @!P0 BRA `(.L_x_3177) ;  /* 0xfffffffc00f08947 */ /* 0x004fea000383ffff */
[----:B------:R-:W-:Y:S05]  /*26cd0*/  BRA `(.L_x_3174) ;  /* 0xffffff0c007c7947 */ /* 0x000fea000383ffff */
.L_x_3184:
[----:B-1----:R1:W2:Y:S02]  /*26ce0*/  SYNCS.PHASECHK.TRANS64.TRYWAIT P0, [R11+URZ+0x22850], R2 ;  /* 0x022850020b0075a7 */ /* 0x0022a4000800017f */
[----:B--2---:R-:W-:Y:S05]  /*26cf0*/  @!P0 NANOSLEEP.SYNCS 0x989680 ;  /* 0x009896800000895d */ /* 0x004fea0003900000 */
[----:B------:R-:W2:Y:S02]  /*26d00*/  @!P0 SYNCS.PHASECHK.TRANS64 P0, [R11+URZ+0x22850], R2 ;  /* 0x022850020b0085a7 */ /* 0x000ea4000800007f */
[----:B--2---:R-:W-:Y:S05]  /*26d10*/  @!P0 BRA `(.L_x_3184) ;  /* 0xfffffffc00f08947 */ /* 0x004fea000383ffff */
[----:B------:R-:W-:Y:S05]  /*26d20*/  BRA `(.L_x_3183) ;  /* 0xffffff38000c7947 */ /* 0x000fea000383ffff */
.L_x_3188:
        /* <DEDUP_REMOVED lines=8> */
.L_x_3410:
        /* <DEDUP_REMOVED lines=19> */
.L_x_3411:
        /* <DEDUP_REMOVED lines=18> */
.L_x_3412:
[----:B------:R-:W-:Y:S02]  /*27000*/  SEL R65, R67, R62, P0 ;  /* 0x0000003e43417207 */ /* 0x000fe40000000000 */
[----:B------:R-:W-:Y:S02]  /*27010*/  SEL R67, R70, R69, P0 ;  /* 0x0000004546437207 */ /* 0x000fe40000000000 */
[----:B------:R-:W-:Y:S02]  /*27020*/  SEL R69, R69, R70, P0 ;  /* 0x0000004645457207 */ /* 0x000fe40000000000 */
[----:B------:R-:W-:Y:S02]  /*27030*/  SEL R4, R6, R3, P0 ;  /* 0x0000000306047207 */ /* 0x000fe40000000000 */
[----:B------:R-:W-:Y:S01]  /*27040*/  SEL R6, R3, R6, P0 ;  /* 0x0000000603067207 */ /* 0x000fe20000000000 */
[----:B------:R-:W-:Y:S02]  /*27050*/  IMAD.MOV.U32 R13, RZ, RZ, R7 ;  /* 0x000000ffff0d7224 */ /* 0x000fe400078e0007 */
[----:B------:R-:W-:-:S02]  /*27060*/  IMAD.MOV.U32 R12, RZ, RZ, R2 ;  /* 0x000000ffff0c7224 */ /* 0x000fc400078e0002 */
[----:B------:R-:W-:-:S07]  /*27070*/  IMAD.MOV.U32 R10, RZ, RZ, R14 ;  /* 0x000000ffff0a7224 */ /* 0x000fce00078e000e */
[----:B------:R-:W-:Y:S05]  /*27080*/  WARPSYNC.COLLECTIVE R15, `(.L_x_3413) ;  /* 0x000000000f087348 */ /* 0x000fea0003c00000 */
[----:B------:R0:W1:Y:S02]  /*27090*/  SHFL.IDX P6, R14, R13, R12, R11 ;  /* 0x0000000c0d0e7389 */ /* 0x00006400000c000b */
[----:B01----:R-:W-:Y:S01]  /*270a0*/  ENDCOLLECTIVE ;  /* 0x000000000000791b */ /* 0x003fe20003800000 */
.L_x_3413:
[----:B------:R-:W-:Y:S02]  /*270b0*/  IMAD.MOV.U32 R13, RZ, RZ, R9 ;  /* 0x000000ffff0d7224 */ /* 0x000fe400078e0009 */
[----:B------:R-:W-:Y:S01]  /*270c0*/  IMAD.MOV.U32 R12, RZ, RZ, R0 ;  /* 0x000000ffff0c7224 */ /* 0x000fe200078e0000 */
[----:B------:R-:W-:-:S07]  /*270d0*/  MOV R7, R14 ;  /* 0x0000000e00077202 */ /* 0x000fce0000000f00 */
[----:B------:R-:W-:Y:S05]  /*270e0*/  WARPSYNC.COLLECTIVE R15, `(.L_x_3414) ;  /* 0x000000000f087348 */ /* 0x000fea0003c00000 */
[----:B------:R0:W1:Y:S02]  /*270f0*/  SHFL.IDX P6, R14, R13, R12, R11 ;  /* 0x0000000c0d0e7389 */ /* 0x00006400000c000b */
[----:B01----:R-:W-:Y:S01]  /*27100*/  ENDCOLLECTIVE ;  /* 0x000000000000791b */ /* 0x003fe20003800000 */
.L_x_3414:
        /* <DEDUP_REMOVED lines=8> */
.L_x_3415:
[----:B------:R-:W-:Y:S02]  /*27190*/  IMAD.MOV.U32 R13, RZ, RZ, R25 ;  /* 0x000000ffff0d7224 */ /* 0x000fe400078e0019 */
[----:B------:R-:W-:Y:S02]  /*271a0*/  IMAD.MOV.U32 R12, RZ, RZ, R0 ;  /* 0x000000ffff0c7224 */ /* 0x000fe400078e0000 */
[----:B------:R-:W-:-:S07]  /*271b0*/  IMAD.MOV.U32 R21, RZ, RZ, R14 ;  /* 0x000000ffff157224 */ /* 0x000fce00078e000e */
[----:B------:R-:W-:Y:S05]  /*271c0*/  WARPSYNC.COLLECTIVE R15, `(.L_x_3416) ;  /* 0x000000000f087348 */ /* 0x000fea0003c00000 */
[----:B------:R0:W1:Y:S02]  /*271d0*/  SHFL.IDX P6, R14, R13, R12, R11 ;  /* 0x0000000c0d0e7389 */ /* 0x00006400000c000b */
[----:B01----:R-:W-:Y:S01]  /*271e0*/  ENDCOLLECTIVE ;  /* 0x000000000000791b */ /* 0x003fe20003800000 */
.L_x_3416:
[----:B------:R-:W-:Y:S02]  /*271f0*/  SEL R24, R26, R21, P0 ;  /* 0x000000151a187207 */ /* 0x000fe40000000000 */
[----:B------:R-:W-:Y:S02]  /*27200*/  SEL R26, R21, R26, P0 ;  /* 0x0000001a151a7207 */ /* 0x000fe40000000000 */
[----:B------:R-:W-:Y:S01]  /*27210*/  MOV R13, R27 ;  /* 0x0000001b000d7202 */ /* 0x000fe20000000f00 */
[----:B------:R-:W-:Y:S02]  /*27220*/  IMAD.MOV.U32 R12, RZ, RZ, R2 ;  /* 0x000000ffff0c7224 */ /* 0x000fe400078e0002 */
[----:B------:R-:W-:-:S07]  /*27230*/  IMAD.MOV.U32 R30, RZ, RZ, R14 ;  /* 0x000000ffff1e7224 */ /* 0x000fce00078e000e */
[----:B------:R-:W-:Y:S05]  /*27240*/  WARPSYNC.COLLECTIVE R15, `(.L_x_3417) ;  /* 0x000000000f087348 */ /* 0x000fea0003c00000 */
[----:B------:R0:W1:Y:S02]  /*27250*/  SHFL.IDX P6, R14, R13, R12, R11 ;  /* 0x0000000c0d0e7389 */ /* 0x00006400000c000b */
[----:B01----:R-:W-:Y:S01]  /*27260*/  ENDCOLLECTIVE ;  /* 0x000000000000791b */ /* 0x003fe20003800000 */
.L_x_3417:
[----:B------:R-:W-:Y:S02]  /*27270*/  IMAD.MOV.U32 R13, RZ, RZ, R29 ;  /* 0x000000ffff0d7224 */ /* 0x000fe400078e001d */
[----:B------:R-:W-:Y:S02]  /*27280*/  IMAD.MOV.U32 R12, RZ, RZ, R0 ;  /* 0x000000ffff0c7224 */ /* 0x000fe400078e0000 */
[----:B------:R-:W-:-:S07]  /*27290*/  IMAD.MOV.U32 R27, RZ, RZ, R14 ;  /* 0x000000ffff1b7224 */ /* 0x000fce00078e000e */
[----:B------:R-:W-:Y:S05]  /*272a0*/  WARPSYNC.COLLECTIVE R15, `(.L_x_3418) ;  /* 0x000000000f087348 */ /* 0x000fea0003c00000 */
[----:B------:R0:W1:Y:S02]  /*272b0*/  SHFL.IDX P6, R14, R13, R12, R11 ;  /* 0x0000000c0d0e7389 */ /* 0x00006400000c000b */
[----:B01----:R-:W-:Y:S01]  /*272c0*/  ENDCOLLECTIVE ;  /* 0x000000000000791b */ /* 0x003fe20003800000 */
.L_x_3418:
        /* <DEDUP_REMOVED lines=8> */
.L_x_3419:
[----:B------:R-:W-:Y:S01]  /*27350*/  IMAD.MOV.U32 R13, RZ, RZ, R33 ;  /* 0x000000ffff0d7224 */ /* 0x000fe200078e0021 */
[----:B------:R-:W-:Y:S01]  /*27360*/  MOV R12, R0 ;  /* 0x00000000000c7202 */ /* 0x000fe20000000f00 */
[----:B------:R-:W-:-:S07]  /*27370*/  IMAD.MOV.U32 R31, RZ, RZ, R14 ;  /* 0x000000ffff1f7224 */ /* 0x000fce00078e000e */
[----:B------:R-:W-:Y:S05]  /*27380*/  WARPSYNC.COLLECTIVE R15, `(.L_x_3420) ;  /* 0x000000000f087348 */ /* 0x000fea0003c00000 */
[----:B------:R0:W1:Y:S02]  /*27390*/  SHFL.IDX P6, R14, R13, R12, R11 ;  /* 0x0000000c0d0e7389 */ /* 0x00006400000c000b */
[----:B01----:R-:W-:Y:S01]  /*273a0*/  ENDCOLLECTIVE ;  /* 0x000000000000791b */ /* 0x003fe20003800000 */
.L_x_3420:
        /* <DEDUP_REMOVED lines=8> */
.L_x_3421:
[----:B------:R-:W-:Y:S01]  /*27430*/  MOV R13, R37 ;  /* 0x00000025000d7202 */ /* 0x000fe20000000f00 */
[----:B------:R-:W-:Y:S02]  /*27440*/  IMAD.MOV.U32 R12, RZ, RZ, R0 ;  /* 0x000000ffff0c7224 */ /* 0x000fe400078e0000 */
[----:B------:R-:W-:-:S07]  /*27450*/  IMAD.MOV.U32 R35, RZ, RZ, R14 ;  /* 0x000000ffff237224 */ /* 0x000fce00078e000e */
[----:B------:R-:W-:Y:S05]  /*27460*/  WARPSYNC.COLLECTIVE R15, `(.L_x_3422) ;  /* 0x000000000f087348 */ /* 0x000fea0003c00000 */
[----:B------:R0:W1:Y:S02]  /*27470*/  SHFL.IDX P6, R14, R13, R12, R11 ;  /* 0x0000000c0d0e7389 */ /* 0x00006400000c000b */
[----:B01----:R-:W-:Y:S01]  /*27480*/  ENDCOLLECTIVE ;  /* 0x000000000000791b */ /* 0x003fe20003800000 */
.L_x_3422:
        /* <DEDUP_REMOVED lines=8> */
.L_x_3423:
[----:B------:R-:W-:Y:S02]  /*27510*/  IMAD.MOV.U32 R13, RZ, RZ, R41 ;  /* 0x000000ffff0d7224 */ /* 0x000fe400078e0029 */
[----:B------:R-:W-:Y:S01]  /*27520*/  IMAD.MOV.U32 R12, RZ, RZ, R0 ;  /* 0x000000ffff0c7224 */ /* 0x000fe200078e0000 */
[----:B------:R-:W-:-:S07]  /*27530*/  MOV R20, R14 ;  /* 0x0000000e00147202 */ /* 0x000fce0000000f00 */
[----:B------:R-:W-:Y:S05]  /*27540*/  WARPSYNC.COLLECTIVE R15, `(.L_x_3424) ;  /* 0x000000000f087348 */ /* 0x000fea0003c00000 */
[----:B------:R0:W1:Y:S02]  /*27550*/  SHFL.IDX P6, R14, R13, R12, R11 ;  /* 0x0000000c0d0e7389 */ /* 0x00006400000c000b */
[----:B01----:R-:W-:Y:S01]  /*27560*/  ENDCOLLECTIVE ;  /* 0x000000000000791b */ /* 0x003fe20003800000 */
.L_x_3424:
[----:B------:R-:W-:Y:S01]  /*27570*/  IMAD.MOV.U32 R13, RZ, RZ, R43 ;  /* 0x000000ffff0d7224 */ /* 0x000fe200078e002b */
[----:B------:R-:W-:Y:S01]  /*27580*/  MOV R12, R2 ;  /* 0x00000002000c7202 */ /* 0x000fe20000000f00 */
[----:B------:R-:W-:-:S07]  /*27590*/  IMAD.MOV.U32 R42, RZ, RZ, R14 ;  /* 0x000000ffff2a7224 */ /* 0x000fce00078e000e */
[----:B------:R-:W-:Y:S05]  /*275a0*/  WARPSYNC.COLLECTIVE R15, `(.L_x_3425) ;  /* 0x000000000f087348 */ /* 0x000fea0003c00000 */
[----:B------:R0:W1:Y:S02]  /*275b0*/  SHFL.IDX P6, R14, R13, R12, R11 ;  /* 0x0000000c0d0e7389 */ /* 0x00006400000c000b */
[----:B01----:R-:W-:Y:S01]  /*275c0*/  ENDCOLLECTIVE ;  /* 0x000000000000791b */ /* 0x003fe20003800000 */
.L_x_3425:
[----:B------:R-:W-:Y:S02]  /*275d0*/  IMAD.MOV.U32 R13, RZ, RZ, R45 ;  /* 0x000000ffff0d7224 */ /* 0x000fe400078e002d */
[----:B------:R-:W-:Y:S02]  /*275e0*/  IMAD.MOV.U32 R12, RZ, RZ, R0 ;  /* 0x000000ffff0c7224 */ /* 0x000fe400078e0000 */
[----:B------:R-:W-:-:S07]  /*275f0*/  IMAD.MOV.U32 R43, RZ, RZ, R14 ;  /* 0x000000ffff2b7224 */ /* 0x000fce00078e000e */
[----:B------:R-:W-:Y:S05]  /*27600*/  WARPSYNC.COLLECTIVE R15, `(.L_x_3426) ;  /* 0x000000000f087348 */ /* 0x000fea0003c00000 */
[----:B------:R0:W1:Y:S02]  /*27610*/  SHFL.IDX P6, R14, R13, R12, R11 ;  /* 0x0000000c0d0e7389 */ /* 0x00006400000c000b */
[----:B01----:R-:W-:Y:S01]  /*27620*/  ENDCOLLECTIVE ;  /* 0x000000000000791b */ /* 0x003fe20003800000 */
.L_x_3426:
[----:B------:R-:W-:Y:S02]  /*27630*/  SEL R40, R42, R43, P0 ;  /* 0x0000002b2a287207 */ /* 0x000fe40000000000 */
[----:B------:R-:W-:Y:S02]  /*27640*/  SEL R42, R43, R42, P0 ;  /* 0x0000002a2b2a7207 */ /* 0x000fe40000000000 */
[----:B------:R-:W-:Y:S01]  /*27650*/  MOV R13, R47 ;  /* 0x0000002f000d7202 */ /* 0x000fe20000000f00 */
[----:B------:R-:W-:Y:S01]  /*27660*/  IMAD.MOV.U32 R12, RZ, RZ, R2 ;  /* 0x000000ffff0c7224 */ /* 0x000fe200078e0002 */
[----:B------:R-:W-:Y:S01]  /*27670*/  MOV R47, RZ ;  /* 0x000000ff002f7202 */ /* 0x000fe20000000f00 */
[----:B------:R-:W-:-:S07]  /*27680*/  IMAD.MOV.U32 R45, RZ, RZ, R14 ;  /* 0x000000ffff2d7224 */ /* 0x000fce00078e000e */
[----:B------:R-:W-:Y:S05]  /*27690*/  WARPSYNC.COLLECTIVE R15, `(.L_x_3427) ;  /* 0x000000000f087348 */ /* 0x000fea0003c00000 */
[----:B------:R0:W1:Y:S02]  /*276a0*/  SHFL.IDX P6, R14, R13, R12, R11 ;  /* 0x0000000c0d0e7389 */ /* 0x00006400000c000b */
[----:B01----:R-:W-:Y:S01]  /*276b0*/  ENDCOLLECTIVE ;  /* 0x000000000000791b */ /* 0x003fe20003800000 */
.L_x_3427:
[----:B------:R-:W-:Y:S02]  /*276c0*/  IMAD.MOV.U32 R13, RZ, RZ, R49 ;  /* 0x000000ffff0d7224 */ /* 0x000fe400078e0031 */
[----:B------:R-:W-:Y:S02]  /*276d0*/  IMAD.MOV.U32 R12, RZ, RZ, R0 ;  /* 0x000000ffff0c7224 */ /* 0x000fe400078e0000 */
[----:B------:R-:W-:-:S07]  /*276e0*/  IMAD.MOV.U32 R44, RZ, RZ, R14 ;  /* 0x000000ffff2c7224 */ /* 0x000fce00078e000e */
[----:B------:R-:W-:Y:S05]  /*276f0*/  WARPSYNC.COLLECTIVE R15, `(.L_x_3428) ;  /* 0x000000000f087348 */ /* 0x000fea0003c00000 */
[----:B------:R0:W1:Y:S02]  /*27700*/  SHFL.IDX P6, R14, R13, R12, R11 ;  /* 0x0000000c0d0e7389 */ /* 0x00006400000c000b */
[----:B01----:R-:W-:Y:S01]  /*27710*/  ENDCOLLECTIVE ;  /* 0x000000000000791b */ /* 0x003fe20003800000 */
.L_x_3428:
        /* <DEDUP_REMOVED lines=8> */
.L_x_3429:
[----:B------:R-:W-:Y:S01]  /*277a0*/  IMAD.MOV.U32 R13, RZ, RZ, R53 ;  /* 0x000000ffff0d7224 */ /* 0x000fe200078e0035 */
[----:B------:R-:W-:Y:S01]  /*277b0*/  MOV R12, R0 ;  /* 0x00000000000c7202 */ /* 0x000fe20000000f00 */
[----:B------:R-:W-:-:S07]  /*277c0*/  IMAD.MOV.U32 R46, RZ, RZ, R14 ;  /* 0x000000ffff2e7224 */ /* 0x000fce00078e000e */
[----:B------:R-:W-:Y:S05]  /*277d0*/  WARPSYNC.COLLECTIVE R15, `(.L_x_3430) ;  /* 0x000000000f087348 */ /* 0x000fea0003c00000 */
[----:B------:R0:W1:Y:S02]  /*277e0*/  SHFL.IDX P6, R14, R13, R12, R11 ;  /* 0x0000000c0d0e7389 */ /* 0x00006400000c000b */
[----:B01----:R-:W-:Y:S01]  /*277f0*/  ENDCOLLECTIVE ;  /* 0x000000000000791b */ /* 0x003fe20003800000 */
.L_x_3430:
[----:B------:R-:W-:Y:S01]  /*27800*/  SEL R9, R49, R46, P0 ;  /* 0x0000002e31097207 */ /* 0x000fe20000000000 */
[----:B------:R-:W-:Y:S02]  /*27810*/  IMAD.MOV.U32 R13, RZ, RZ, R57 ;  /* 0x000000ffff0d7224 */ /* 0x000fe400078e0039 */
[----:B------:R-:W-:Y:S02]  /*27820*/  IMAD.MOV.U32 R12, RZ, RZ, R2 ;  /* 0x000000ffff0c7224 */ /* 0x000fe400078e0002 */
[----:B------:R-:W-:-:S07]  /*27830*/  IMAD.MOV.U32 R53, RZ, RZ, R14 ;  /* 0x000000ffff357224 */ /* 0x000fce00078e000e */
[----:B------:R-:W-:Y:S05]  /*27840*/  WARPSYNC.COLLECTIVE R15, `(.L_x_3431) ;  /* 0x000000000f087348 */ /* 0x000fea0003c00000 */
[----:B------:R0:W1:Y:S02]  /*27850*/  SHFL.IDX P6, R14, R13, R12, R11 ;  /* 0x0000000c0d0e7389 */ /* 0x00006400000c000b */
[----:B01----:R-:W-:Y:S01]  /*27860*/  ENDCOLLECTIVE ;  /* 0x000000000000791b */ /* 0x003fe20003800000 */
.L_x_3431:
[----:B------:R-:W-:Y:S01]  /*27870*/  MOV R13, R59 ;  /* 0x0000003b000d7202 */ /* 0x000fe20000000f00 */
[----:B------:R-:W-:Y:S02]  /*27880*/  IMAD.MOV.U32 R12, RZ, RZ, R0 ;  /* 0x000000ffff0c7224 */ /* 0x000fe400078e0000 */
[----:B------:R-:W-:-:S07]  /*27890*/  IMAD.MOV.U32 R48, RZ, RZ, R14 ;  /* 0x000000ffff307224 */ /* 0x000fce00078e000e */
[----:B------:R-:W-:Y:S05]  /*278a0*/  WARPSYNC.COLLECTIVE R15, `(.L_x_3432) ;  /* 0x000000000f087348 */ /* 0x000fea0003c00000 */
[----:B------:R0:W1:Y:S02]  /*278b0*/  SHFL.IDX P6, R14, R13, R12, R11 ;  /* 0x0000000c0d0e7389 */ /* 0x00006400000c000b */
[----:B01----:R-:W-:Y:S01]  /*278c0*/  ENDCOLLECTIVE ;  /* 0x000000000000791b */ /* 0x003fe20003800000 */
.L_x_3432:
        /* <DEDUP_REMOVED lines=8> */
.L_x_3433:
[----:B------:R-:W-:Y:S02]  /*27950*/  IMAD.MOV.U32 R13, RZ, RZ, R63 ;  /* 0x000000ffff0d7224 */ /* 0x000fe400078e003f */
[----:B------:R-:W-:Y:S01]  /*27960*/  IMAD.MOV.U32 R12, RZ, RZ, R0 ;  /* 0x000000ffff0c7224 */ /* 0x000fe200078e0000 */
[----:B------:R-:W-:-:S07]  /*27970*/  MOV R50, R14 ;  /* 0x0000000e00327202 */ /* 0x000fce0000000f00 */
[----:B------:R-:W-:Y:S05]  /*27980*/  WARPSYNC.COLLECTIVE R15, `(.L_x_3434) ;  /* 0x000000000f087348 */ /* 0x000fea0003c00000 */
[----:B------:R0:W1:Y:S02]  /*27990*/  SHFL.IDX P6, R14, R13, R12, R11 ;  /* 0x0000000c0d0e7389 */ /* 0x00006400000c000b */
[----:B01----:R-:W-:Y:S01]  /*279a0*/  ENDCOLLECTIVE ;  /* 0x000000000000791b */ /* 0x003fe20003800000 */
.L_x_3434:
        /* <DEDUP_REMOVED lines=8> */
.L_x_3435:
[----:B------:R-:W-:Y:S02]  /*27a30*/  IMAD.MOV.U32 R13, RZ, RZ, R67 ;  /* 0x000000ffff0d7224 */ /* 0x000fe400078e0043 */
[----:B------:R-:W-:Y:S02]  /*27a40*/  IMAD.MOV.U32 R12, RZ, RZ, R0 ;  /* 0x000000ffff0c7224 */ /* 0x000fe400078e0000 */
[----:B------:R-:W-:-:S07]  /*27a50*/  IMAD.MOV.U32 R52, RZ, RZ, R14 ;  /* 0x000000ffff347224 */ /* 0x000fce00078e000e */
[----:B------:R-:W-:Y:S05]  /*27a60*/  WARPSYNC.COLLECTIVE R15, `(.L_x_3436) ;  /* 0x000000000f087348 */ /* 0x000fea0003c00000 */
[----:B------:R0:W1:Y:S02]  /*27a70*/  SHFL.IDX P6, R14, R13, R12, R11 ;  /* 0x0000000c0d0e7389 */ /* 0x00006400000c000b */
[----:B01----:R-:W-:Y:S01]  /*27a80*/  ENDCOLLECTIVE ;  /* 0x000000000000791b */ /* 0x003fe20003800000 */
.L_x_3436:
        /* <DEDUP_REMOVED lines=8> */
.L_x_3437:
[----:B------:R-:W-:Y:S02]  /*27b10*/  IMAD.MOV.U32 R13, RZ, RZ, R71 ;  /* 0x000000ffff0d7224 */ /* 0x000fe400078e0047 */
[----:B------:R-:W-:Y:S02]  /*27b20*/  IMAD.MOV.U32 R12, RZ, RZ, R0 ;  /* 0x000000ffff0c7224 */ /* 0x000fe400078e0000 */
[----:B------:R-:W-:-:S07]  /*27b30*/  IMAD.MOV.U32 R56, RZ, RZ, R14 ;  /* 0x000000ffff387224 */ /* 0x000fce00078e000e */
[----:B------:R-:W-:Y:S05]  /*27b40*/  WARPSYNC.COLLECTIVE R15, `(.L_x_3438) ;  /* 0x000000000f087348 */ /* 0x000fea0003c00000 */
[----:B------:R0:W1:Y:S02]  /*27b50*/  SHFL.IDX P6, R14, R13, R12, R11 ;  /* 0x0000000c0d0e7389 */ /* 0x00006400000c000b */
[----:B01----:R-:W-:Y:S01]  /*27b60*/  ENDCOLLECTIVE ;  /* 0x000000000000791b */ /* 0x003fe20003800000 */
.L_x_3438:
[----:B------:R-:W-:Y:S01]  /*27b70*/  SEL R39, R56, R67, P0 ;  /* 0x0000004338277207 */ /* 0x000fe20000000000 */
[----:B------:R-:W-:Y:S02]  /*27b80*/  IMAD.MOV.U32 R13, RZ, RZ, R73 ;  /* 0x000000ffff0d7224 */ /* 0x000fe400078e0049 */
[----:B------:R-:W-:Y:S01]  /*27b90*/  IMAD.MOV.U32 R12, RZ, RZ, R2 ;  /* 0x000000ffff0c7224 */ /* 0x000fe200078e0002 */
[----:B------:R-:W-:-:S07]  /*27ba0*/  MOV R71, R14 ;  /* 0x0000000e00477202 */ /* 0x000fce0000000f00 */
[----:B------:R-:W-:Y:S05]  /*27bb0*/  WARPSYNC.COLLECTIVE R15, `(.L_x_3439) ;  /* 0x000000000f087348 */ /* 0x000fea0003c00000 */
[----:B------:R0:W1:Y:S02]  /*27bc0*/  SHFL.IDX P6, R14, R13, R12, R11 ;  /* 0x0000000c0d0e7389 */ /* 0x00006400000c000b */
[----:B01----:R-:W-:Y:S01]  /*27bd0*/  ENDCOLLECTIVE ;  /* 0x000000000000791b */ /* 0x003fe20003800000 */
.L_x_3439:
[----:B------:R-:W-:Y:S01]  /*27be0*/  IMAD.MOV.U32 R13, RZ, RZ, R75 ;  /* 0x000000ffff0d7224 */ /* 0x000fe200078e004b */
[----:B------:R-:W-:Y:S01]  /*27bf0*/  MOV R12, R0 ;  /* 0x00000000000c7202 */ /* 0x000fe20000000f00 */
[----:B------:R-:W-:-:S07]  /*27c00*/  IMAD.MOV.U32 R58, RZ, RZ, R14 ;  /* 0x000000ffff3a7224 */ /* 0x000fce00078e000e */
[----:B------:R-:W-:Y:S05]  /*27c10*/  WARPSYNC.COLLECTIVE R15, `(.L_x_3440) ;  /* 0x000000000f087348 */ /* 0x000fea0003c00000 */
[----:B------:R0:W1:Y:S02]  /*27c20*/  SHFL.IDX P6, R14, R13, R12, R11 ;  /* 0x0000000c0d0e7389 */ /* 0x00006400000c000b */
[----:B01----:R-:W-:Y:S01]  /*27c30*/  ENDCOLLECTIVE ;  /* 0x000000000000791b */ /* 0x003fe20003800000 */
.L_x_3440:
[----:B------:R-:W-:Y:S02]  /*27c40*/  IMAD.MOV.U32 R13, RZ, RZ, R77 ;  /* 0x000000ffff0d7224 */ /* 0x000fe400078e004d */
[----:B------:R-:W-:Y:S02]  /*27c50*/  IMAD.MOV.U32 R12, RZ, RZ, R2 ;  /* 0x000000ffff0c7224 */ /* 0x000fe400078e0002 */
[----:B------:R-:W-:-:S07]  /*27c60*/  IMAD.MOV.U32 R75, RZ, RZ, R14 ;  /* 0x000000ffff4b7224 */ /* 0x000fce00078e000e */
[----:B------:R-:W-:Y:S05]  /*27c70*/  WARPSYNC.COLLECTIVE R15, `(.L_x_3441) ;  /* 0x000000000f087348 */ /* 0x000fea0003c00000 */
[----:B------:R0:W1:Y:S02]  /*27c80*/  SHFL.IDX P6, R14, R13, R12, R11 ;  /* 0x0000000c0d0e7389 */ /* 0x00006400000c000b */
[----:B01----:R-:W-:Y:S01]  /*27c90*/  ENDCOLLECTIVE ;  /* 0x000000000000791b */ /* 0x003fe20003800000 */
.L_x_3441:
        /* <DEDUP_REMOVED lines=8> */
.L_x_3200:
[----:B------:R-:W-:Y:S02]  /*27d20*/  IMAD.MOV.U32 R13, RZ, RZ, R3 ;  /* 0x000000ffff0d7224 */ /* 0x000fe400078e0003 */
[----:B------:R-:W-:Y:S02]  /*27d30*/  IMAD.MOV.U32 R12, RZ, RZ, RZ ;  /* 0x000000ffff0c7224 */ /* 0x000fe400078e00ff */
[----:B------:R-:W-:Y:S02]  /*27d40*/  IMAD.MOV.U32 R11, RZ, RZ, 0x181f ;  /* 0x0000181fff0b7424 */ /* 0x000fe400078e00ff */
[----:B------:R-:W-:-:S07]  /*27d50*/  IMAD.MOV.U32 R15, RZ, RZ, -0x1 ;  /* 0xffffffffff0f7424 */ /* 0x000fce00078e00ff */
[----:B01----:R-:W-:Y:S05]  /*27d60*/  WARPSYNC.COLLECTIVE R15, `(.L_x_3443) ;  /* 0x000000000f087348 */ /* 0x003fea0003c00000 */
[----:B------:R2:W3:Y:S02]  /*27d70*/  SHFL.IDX P6, R14, R13, R12, R11 ;  /* 0x0000000c0d0e7389 */ /* 0x0004e400000c000b */
[----:B0123--:R-:W-:Y:S01]  /*27d80*/  ENDCOLLECTIVE ;  /* 0x000000000000791b */ /* 0x00ffe20003800000 */
.L_x_3443:
[----:B------:R-:W-:Y:S01]  /*27d90*/  IMAD.MOV.U32 R13, RZ, RZ, R2 ;  /* 0x000000ffff0d7224 */ /* 0x000fe200078e0002 */
[----:B------:R-:W-:-:S07]  /*27da0*/  MOV R0, R14 ;  /* 0x0000000e00007202 */ /* 0x000fce0000000f00 */
[----:B------:R-:W-:Y:S05]  /*27db0*/  WARPSYNC.COLLECTIVE R15, `(.L_x_3444) ;  /* 0x000000000f087348 */ /* 0x000fea0003c00000 */
[----:B------:R0:W1:Y:S02]  /*27dc0*/  SHFL.IDX P6, R14, R13, R12, R11 ;  /* 0x0000000c0d0e7389 */ /* 0x00006400000c000b */
[----:B01----:R-:W-:Y:S01]  /*27dd0*/  ENDCOLLECTIVE ;  /* 0x000000000000791b */ /* 0x003fe20003800000 */
.L_x_3444:
[----:B------:R-:W-:Y:S05]  /*27de0*/  BRA `(.L_x_3445) ;  /* 0xffffff5400287947 */ /* 0x000fea000383ffff */
.L_x_3203:
[----:B------:R-:W-:Y:S01]  /*27df0*/  BSSY B1, `(.L_x_3446) ;  /* 0x0000008000017945 */ /* 0x000fe20003800000 */
[----:B------:R-:W-:Y:S01]  /*27e00*/  IMAD.MOV.U32 R13, RZ, RZ, R3 ;  /* 0x000000ffff0d7224 */ /* 0x000fe200078e0003 */
[----:B---3--:R-:W-:Y:S01]  /*27e10*/  MOV R15, 0xffffffff ;  /* 0xffffffff000f7802 */ /* 0x008fe20000000f00 */
[----:B------:R-:W-:Y:S02]  /*27e20*/  IMAD.MOV.U32 R12, RZ, RZ, 0x1 ;  /* 0x00000001ff0c7424 */ /* 0x000fe400078e00ff */
[----:B------:R-:W-:-:S07]  /*27e30*/  IMAD.MOV.U32 R11, RZ, RZ, 0x181f ;  /* 0x0000181fff0b7424 */ /* 0x000fce00078e00ff */
[----:B012-4-:R-:W-:Y:S05]  /*27e40*/  WARPSYNC.COLLECTIVE R15, `(.L_x_3447) ;  /* 0x000000000f087348 */ /* 0x017fea0003c00000 */
[----:B----4-:R3:W4:Y:S02]  /*27e50*/  SHFL.IDX P6, R14, R13, R12, R11 ;  /* 0x0000000c0d0e7389 */ /* 0x01072400000c000b */
[----:B01234-:R-:W-:Y:S01]  /*27e60*/  ENDCOLLECTIVE ;  /* 0x000000000000791b */ /* 0x01ffe20003800000 */
.L_x_3447:
[----:B------:R-:W-:Y:S05]  /*27e70*/  BSYNC B1 ;  /* 0x0000000000017941 */ /* 0x000fea0003800000 */
.L_x_3446:
        /* <DEDUP_REMOVED lines=8> */
.L_x_3448:
[----:B------:R-:W-:Y:S05]  /*27f00*/  BRA `(.L_x_3449) ;  /* 0xffffff5400347947 */ /* 0x000fea000383ffff */
.L_x_3206:
        /* <DEDUP_REMOVED lines=8> */
.L_x_3451:
[----:B------:R-:W-:Y:S05]  /*27f90*/  BSYNC B1 ;  /* 0x0000000000017941 */ /* 0x000fea0003800000 */
.L_x_3450:
        /* <DEDUP_REMOVED lines=8> */
.L_x_3452:
[----:B------:R-:W-:Y:S05]  /*28020*/  BRA `(.L_x_3453) ;  /* 0xffffff54003c7947 */ /* 0x000fea000383ffff */
.L_x_3209:
[----:B------:R-:W-:Y:S01]  /*28030*/  BSSY B1, `(.L_x_3454) ;  /* 0x0000008000017945 */ /* 0x000fe20003800000 */
[----:B------:R-:W-:Y:S01]  /*28040*/  MOV R13, R3 ;  /* 0x00000003000d7202 */ /* 0x000fe20000000f00 */
[----:B------:R-:W-:Y:S02]  /*28050*/  IMAD.MOV.U32 R12, RZ, RZ, 0x3 ;  /* 0x00000003ff0c7424 */ /* 0x000fe400078e00ff */
[----:B------:R-:W-:Y:S02]  /*28060*/  IMAD.MOV.U32 R11, RZ, RZ, 0x181f ;  /* 0x0000181fff0b7424 */ /* 0x000fe400078e00ff */
[----:B0-----:R-:W-:-:S07]  /*28070*/  IMAD.MOV.U32 R15, RZ, RZ, -0x1 ;  /* 0xffffffffff0f7424 */ /* 0x001fce00078e00ff */
[----:B-1234-:R-:W-:Y:S05]  /*28080*/  WARPSYNC.COLLECTIVE R15, `(.L_x_3455) ;  /* 0x000000000f087348 */ /* 0x01efea0003c00000 */
[----:B------:R0:W0:Y:S02]  /*28090*/  SHFL.IDX P6, R14, R13, R12, R11 ;  /* 0x0000000c0d0e7389 */ /* 0x00002400000c000b */
[----:B01234-:R-:W-:Y:S01]  /*280a0*/  ENDCOLLECTIVE ;  /* 0x000000000000791b */ /* 0x01ffe20003800000 */
.L_x_3455:
[----:B------:R-:W-:Y:S05]  /*280b0*/  BSYNC B1 ;  /* 0x0000000000017941 */ /* 0x000fea0003800000 */
.L_x_3454:
        /* <DEDUP_REMOVED lines=8> */
.L_x_3456:
[----:B------:R-:W-:Y:S05]  /*28140*/  BRA `(.L_x_3457) ;  /* 0xffffff5400447947 */ /* 0x000fea000383ffff */
.L_x_3225:
[----:B0-----:R-:W0:Y:S01]  /*28150*/  S2R R8, SR_TID.X ;  /* 0x0000000000087919 */ /* 0x001e220000002100 */
[----:B------:R-:W-:Y:S01]  /*28160*/  BSSY B1, `(.L_x_3458) ;  /* 0x000000a000017945 */ /* 0x000fe20003800000 */
[----:B------:R-:W-:Y:S01]  /*28170*/  MOV R12, RZ ;  /* 0x000000ff000c7202 */ /* 0x000fe20000000f00 */
[----:B------:R-:W-:Y:S02]  /*28180*/  IMAD.MOV.U32 R11, RZ, RZ, 0x1f ;  /* 0x0000001fff0b7424 */ /* 0x000fe400078e00ff */
[----:B------:R-:W-:Y:S01]  /*28190*/  IMAD.MOV.U32 R15, RZ, RZ, -0x1 ;  /* 0xffffffffff0f7424 */ /* 0x000fe200078e00ff */
[----:B0-----:R-:W-:-:S04]  /*281a0*/  SHF.R.U32.HI R8, RZ, 0x5, R8 ;  /* 0x00000005ff087819 */ /* 0x001fc80000011608 */
[----:B------:R-:W-:-:S05]  /*281b0*/  LOP3.LUT R8, R8, 0x3, RZ, 0xc0, !PT ;  /* 0x0000000308087812 */ /* 0x000fca00078ec0ff */
[----:B------:R-:W-:-:S07]  /*281c0*/  IMAD.MOV.U32 R13, RZ, RZ, R8 ;  /* 0x000000ffff0d7224 */ /* 0x000fce00078e0008 */
[----:B------:R-:W-:Y:S05]  /*281d0*/  WARPSYNC.COLLECTIVE R15, `(.L_x_3459) ;  /* 0x000000000f087348 */ /* 0x000fea0003c00000 */
[----:B------:R0:W1:Y:S02]  /*281e0*/  SHFL.IDX P6, R14, R13, R12, R11 ;  /* 0x0000000c0d0e7389 */ /* 0x00006400000c000b */
[----:B01----:R-:W-:Y:S01]  /*281f0*/  ENDCOLLECTIVE ;  /* 0x000000000000791b */ /* 0x003fe20003800000 */
.L_x_3459:
[----:B------:R-:W-:Y:S05]  /*28200*/  BSYNC B1 ;  /* 0x0000000000017941 */ /* 0x000fea0003800000 */
.L_x_3458:
[----:B------:R-:W-:Y:S05]  /*28210*/  BRA `(.L_x_3460) ;  /* 0xffffff6800ec7947 */ /* 0x000fea000383ffff */
.L_x_3227:
[----:B------:R-:W-:Y:S01]  /*28220*/  BSSY B1, `(.L_x_3461) ;  /* 0x0000006000017945 */ /* 0x000fe20003800000 */
[----:B------:R-:W-:-:S07]  /*28230*/  IMAD.MOV.U32 R15, RZ, RZ, -0x1 ;  /* 0xffffffffff0f7424 */ /* 0x000fce00078e00ff */
[----:B01----:R-:W-:Y:S05]  /*28240*/  WARPSYNC.COLLECTIVE R15, `(.L_x_3462) ;  /* 0x000000000f0c7348 */ /* 0x003fea0003c00000 */
[----:B------:R-:W-:Y:S02]  /*28250*/  ELECT P6, UR62, PT ;  /* 0x00000000003e782f */ /* 0x000fe400038c0000 */
[----:B------:R-:W-:Y:S01]  /*28260*/  MOV R14, UR62 ;  /* 0x0000003e000e7c02 */ /* 0x000fe20008000f00 */
[----:B01----:R-:W-:Y:S10]  /*28270*/  ENDCOLLECTIVE ;  /* 0x000000000000791b */ /* 0x003ff40003800000 */
.L_x_3462:
[----:B------:R-:W-:Y:S05]  /*28280*/  BSYNC B1 ;  /* 0x0000000000017941 */ /* 0x000fea0003800000 */
.L_x_3461:
[----:B------:R-:W-:Y:S05]  /*28290*/  BRA `(.L_x_3226) ;  /* 0xffffff6800e47947 */ /* 0x000fea000383ffff */
.L_x_3229:
[----:B-1----:R1:W2:Y:S02]  /*282a0*/  SYNCS.PHASECHK.TRANS64.TRYWAIT P0, [R22+URZ+0x22820], R6 ;  /* 0x02282006160075a7 */ /* 0x0022a4000800017f */
[----:B--2---:R-:W-:Y:S05]  /*282b0*/  @!P0 NANOSLEEP.SYNCS 0x989680 ;  /* 0x009896800000895d */ /* 0x004fea0003900000 */
[----:B------:R-:W2:Y:S02]  /*282c0*/  @!P0 SYNCS.PHASECHK.TRANS64 P0, [R22+URZ+0x22820], R6 ;  /* 0x02282006160085a7 */ /* 0x000ea4000800007f */
[----:B--2---:R-:W-:Y:S05]  /*282d0*/  @!P0 BRA `(.L_x_3229) ;  /* 0xfffffffc00f08947 */ /* 0x004fea000383ffff */
[----:B------:R-:W-:Y:S05]  /*282e0*/  BRA `(.L_x_3463) ;  /* 0xffffff6800f47947 */ /* 0x000fea000383ffff */
.L_x_3233:
[----:B0-----:R0:W1:Y:S02]  /*282f0*/  SYNCS.PHASECHK.TRANS64.TRYWAIT P0, [R6+URZ+0x228a0], R7 ;  /* 0x0228a007060075a7 */ /* 0x001064000800017f */
[----:B-1----:R-:W-:Y:S05]  /*28300*/  @!P0 NANOSLEEP.SYNCS 0x989680 ;  /* 0x009896800000895d */ /* 0x002fea0003900000 */
[----:B------:R-:W1:Y:S02]  /*28310*/  @!P0 SYNCS.PHASECHK.TRANS64 P0, [R6+URZ+0x228a0], R7 ;  /* 0x0228a007060085a7 */ /* 0x000e64000800007f */
[----:B-1----:R-:W-:Y:S05]  /*28320*/  @!P0 BRA `(.L_x_3233) ;  /* 0xfffffffc00f08947 */ /* 0x002fea000383ffff */
[----:B------:R-:W-:Y:S05]  /*28330*/  BRA `(.L_x_3464) ;  /* 0xffffff6c000c7947 */ /* 0x000fea000383ffff */
.L_x_3238:
[----:B-1----:R1:W2:Y:S02]  /*28340*/  SYNCS.PHASECHK.TRANS64.TRYWAIT P0, [R6+URZ+0x228c0], R7 ;  /* 0x0228c007060075a7 */ /* 0x0022a4000800017f */
[----:B--2---:R-:W-:Y:S05]  /*28350*/  @!P0 NANOSLEEP.SYNCS 0x989680 ;  /* 0x009896800000895d */ /* 0x004fea0003900000 */
[----:B------:R-:W2:Y:S02]  /*28360*/  @!P0 SYNCS.PHASECHK.TRANS64 P0, [R6+URZ+0x228c0], R7 ;  /* 0x0228c007060085a7 */ /* 0x000ea4000800007f */
[----:B--2---:R-:W-:Y:S05]  /*28370*/  @!P0 BRA `(.L_x_3238) ;  /* 0xfffffffc00f08947 */ /* 0x004fea000383ffff */
[----:B------:R-:W-:Y:S05]  /*28380*/  BRA `(.L_x_3465) ;  /* 0xffffff6c00887947 */ /* 0x000fea000383ffff */
.L_x_3245:
[----:B0-----:R0:W1:Y:S02]  /*28390*/  SYNCS.PHASECHK.TRANS64.TRYWAIT P1, [R6+URZ+0x228a0], R7 ;  /* 0x0228a007060075a7 */ /* 0x001064000802017f */
[----:B-1----:R-:W-:Y:S05]  /*283a0*/  @!P1 NANOSLEEP.SYNCS 0x989680 ;  /* 0x009896800000995d */ /* 0x002fea0003900000 */
[----:B------:R-:W1:Y:S02]  /*283b0*/  @!P1 SYNCS.PHASECHK.TRANS64 P1, [R6+URZ+0x228a0], R7 ;  /* 0x0228a007060095a7 */ /* 0x000e64000802007f */
[----:B-1----:R-:W-:Y:S05]  /*283c0*/  @!P1 BRA `(.L_x_3245) ;  /* 0xfffffffc00f09947 */ /* 0x002fea000383ffff */
[----:B------:R-:W-:Y:S05]  /*283d0*/  BRA `(.L_x_3466) ;  /* 0xffffff7000447947 */ /* 0x000fea000383ffff */
.L_x_3250:
[----:B-1----:R1:W2:Y:S02]  /*283e0*/  SYNCS.PHASECHK.TRANS64.TRYWAIT P1, [R6+URZ+0x228c0], R7 ;  /* 0x0228c007060075a7 */ /* 0x0022a4000802017f */
[----:B--2---:R-:W-:Y:S05]  /*283f0*/  @!P1 NANOSLEEP.SYNCS 0x989680 ;  /* 0x009896800000995d */ /* 0x004fea0003900000 */
[----:B------:R-:W2:Y:S02]  /*28400*/  @!P1 SYNCS.PHASECHK.TRANS64 P1, [R6+URZ+0x228c0], R7 ;  /* 0x0228c007060095a7 */ /* 0x000ea4000802007f */
[----:B--2---:R-:W-:Y:S05]  /*28410*/  @!P1 BRA `(.L_x_3250) ;  /* 0xfffffffc00f09947 */ /* 0x004fea000383ffff */
[----:B------:R-:W-:Y:S05]  /*28420*/  BRA `(.L_x_3467) ;  /* 0xffffff7000bc7947 */ /* 0x000fea000383ffff */
.L_x_3265:
[----:B------:R-:W0:Y:S01]  /*28430*/  S2R R20, SR_TID.X ;  /* 0x0000000000147919 */ /* 0x000e220000002100 */
[----:B------:R-:W-:Y:S01]  /*28440*/  BSSY B0, `(.L_x_3468) ;  /* 0x000000a000007945 */ /* 0x000fe20003800000 */
[----:B------:R-:W-:Y:S02]  /*28450*/  IMAD.MOV.U32 R11, RZ, RZ, 0x1f ;  /* 0x0000001fff0b7424 */ /* 0x000fe400078e00ff */
[----:B------:R-:W-:Y:S01]  /*28460*/  IMAD.MOV.U32 R15, RZ, RZ, -0x1 ;  /* 0xffffffffff0f7424 */ /* 0x000fe200078e00ff */
[----:B0-----:R-:W-:-:S04]  /*28470*/  SHF.R.U32.HI R12, RZ, 0x5, R20 ;  /* 0x00000005ff0c7819 */ /* 0x001fc80000011614 */
[----:B------:R-:W-:-:S05]  /*28480*/  LOP3.LUT R12, R12, 0x3, RZ, 0xc0, !PT ;  /* 0x000000030c0c7812 */ /* 0x000fca00078ec0ff */
[----:B------:R-:W-:Y:S01]  /*28490*/  IMAD.MOV.U32 R13, RZ, RZ, R12 ;  /* 0x000000ffff0d7224 */ /* 0x000fe200078e000c */
[----:B------:R-:W-:-:S07]  /*284a0*/  MOV R12, RZ ;  /* 0x000000ff000c7202 */ /* 0x000fce0000000f00 */
[----:B-----5:R-:W-:Y:S05]  /*284b0*/  WARPSYNC.COLLECTIVE R15, `(.L_x_3469) ;  /* 0x000000000f087348 */ /* 0x020fea0003c00000 */
[----:B------:R0:W1:Y:S02]  /*284c0*/  SHFL.IDX P6, R14, R13, R12, R11 ;  /* 0x0000000c0d0e7389 */ /* 0x00006400000c000b */
[----:B01---5:R-:W-:Y:S01]  /*284d0*/  ENDCOLLECTIVE ;  /* 0x000000000000791b */ /* 0x023fe20003800000 */
.L_x_3469:
[----:B------:R-:W-:Y:S05]  /*284e0*/  BSYNC B0 ;  /* 0x0000000000007941 */ /* 0x000fea0003800000 */
.L_x_3468:
[----:B------:R-:W-:Y:S05]  /*284f0*/  BRA `(.L_x_3470) ;  /* 0xffffff80003c7947 */ /* 0x000fea000383ffff */
.L_x_3268:
[----:B0-----:R-:W2:Y:S02]  /*28500*/  LDL R0, [R1+0x30] ;  /* 0x0000300001007983 */ /* 0x001ea40000100800 */
[----:B--2---:R0:W1:Y:S02]  /*28510*/  SYNCS.PHASECHK.TRANS64.TRYWAIT P0, [R6+URZ+0x22880], R0 ;  /* 0x02288000060075a7 */ /* 0x004064000800017f */
[----:B-1----:R-:W-:Y:S05]  /*28520*/  @!P0 NANOSLEEP.SYNCS 0x989680 ;  /* 0x009896800000895d */ /* 0x002fea0003900000 */
[----:B------:R-:W1:Y:S02]  /*28530*/  @!P0 SYNCS.PHASECHK.TRANS64 P0, [R6+URZ+0x22880], R0 ;  /* 0x02288000060085a7 */ /* 0x000e64000800007f */
[----:B-1----:R-:W-:Y:S05]  /*28540*/  @!P0 BRA `(.L_x_3268) ;  /* 0xfffffffc00ec8947 */ /* 0x002fea000383ffff */
[----:B------:R-:W-:Y:S05]  /*28550*/  BRA `(.L_x_3471) ;  /* 0xffffff8000587947 */ /* 0x000fea000383ffff */
.L_x_3269:
        /* <DEDUP_REMOVED lines=8> */
.L_x_3473:
[----:B------:R-:W-:Y:S05]  /*285e0*/  BSYNC B0 ;  /* 0x0000000000007941 */ /* 0x000fea0003800000 */
.L_x_3472:
[----:B------:R-:W-:Y:S01]  /*285f0*/  IMAD.MOV.U32 R13, RZ, RZ, R2 ;  /* 0x000000ffff0d7224 */ /* 0x000fe200078e0002 */
[----:B------:R-:W-:Y:S01]  /*28600*/  MOV R11, 0x181f ;  /* 0x0000181f000b7802 */ /* 0x000fe20000000f00 */
[----:B------:R-:W-:Y:S01]  /*28610*/  IMAD.MOV.U32 R12, RZ, RZ, RZ ;  /* 0x000000ffff0c7224 */ /* 0x000fe200078e00ff */
[----:B------:R-:W-:Y:S01]  /*28620*/  ISETP.GE.AND P2, PT, R9, 0x21, PT ;  /* 0x000000210900780c */ /* 0x000fe20003f46270 */
[----:B------:R-:W-:Y:S01]  /*28630*/  IMAD.MOV.U32 R15, RZ, RZ, -0x1 ;  /* 0xffffffffff0f7424 */ /* 0x000fe200078e00ff */
[----:B------:R-:W-:Y:S01]  /*28640*/  LOP3.LUT R23, R23, 0xffffffef, RZ, 0xc0, !PT ;  /* 0xffffffef17177812 */ /* 0x000fe200078ec0ff */
[----:B------:R-:W-:Y:S01]  /*28650*/  IMAD.MOV.U32 R3, RZ, RZ, R14 ;  /* 0x000000ffff037224 */ /* 0x000fe200078e000e */
[----:B------:R-:W-:-:S13]  /*28660*/  ISETP.GE.AND P3, PT, R9, 0x91, PT ;  /* 0x000000910900780c */ /* 0x000fda0003f66270 */
[----:B------:R-:W-:Y:S05]  /*28670*/  WARPSYNC.COLLECTIVE R15, `(.L_x_3474) ;  /* 0x000000000f087348 */ /* 0x000fea0003c00000 */
[----:B------:R0:W1:Y:S02]  /*28680*/  SHFL.IDX P6, R14, R13, R12, R11 ;  /* 0x0000000c0d0e7389 */ /* 0x00006400000c000b */
[----:B01----:R-:W-:Y:S01]  /*28690*/  ENDCOLLECTIVE ;  /* 0x000000000000791b */ /* 0x003fe20003800000 */
.L_x_3474:
[C---:B------:R-:W-:Y:S02]  /*286a0*/  ISETP.GE.AND P5, PT, R9.reuse, 0x31, PT ;  /* 0x000000310900780c */ /* 0x040fe40003fa6270 */
[----:B------:R-:W-:Y:S02]  /*286b0*/  ISETP.GE.AND P4, PT, R9, 0x61, PT ;  /* 0x000000610900780c */ /* 0x000fe40003f86270 */
        /* <DEDUP_REMOVED lines=8> */
.L_x_3475:
        /* <DEDUP_REMOVED lines=11> */
.L_x_3476:
        /* <DEDUP_REMOVED lines=8> */
.L_x_3477:
        /* <DEDUP_REMOVED lines=10> */
.L_x_3478:
        /* <DEDUP_REMOVED lines=8> */
.L_x_3479:
[----:B------:R-:W-:Y:S02]  /*28990*/  ISETP.LT.OR P1, PT, R9, 0x21, P0 ;  /* 0x000000210900780c */ /* 0x000fe40000721670 */
[----:B------:R-:W-:-:S11]  /*289a0*/  MOV R13, R2 ;  /* 0x00000002000d7202 */ /* 0x000fd60000000f00 */
        /* <DEDUP_REMOVED lines=8> */
.L_x_3480:
        /* <DEDUP_REMOVED lines=8> */
.L_x_3481:
        /* <DEDUP_REMOVED lines=10> */
.L_x_3482:
[----:B------:R-:W-:Y:S02]  /*28b50*/  IMAD.MOV.U32 R13, RZ, RZ, R0 ;  /* 0x000000ffff0d7224 */ /* 0x000fe400078e0000 */
[----:B------:R-:W-:-:S05]  /*28b60*/  IMAD.MOV.U32 R12, RZ, RZ, R14 ;  /* 0x000000ffff0c7224 */ /* 0x000fca00078e000e */
[----:B------:R-:W-:Y:S02]  /*28b70*/  IADD3 R26, P1, R31, R12, RZ ;  /* 0x0000000c1f1a7210 */ /* 0x000fe40007f3e0ff */
[----:B------:R-:W-:-:S03]  /*28b80*/  MOV R12, 0x5 ;  /* 0x00000005000c7802 */ /* 0x000fc60000000f00 */
[----:B------:R-:W-:Y:S01]  /*28b90*/  IMAD.X R27, RZ, RZ, R21, P1 ;  /* 0x000000ffff1b7224 */ /* 0x000fe200008e0615 */
[----:B------:R-:W-:-:S13]  /*28ba0*/  ISETP.LT.OR P1, PT, R9, 0x41, P0 ;  /* 0x000000410900780c */ /* 0x000fda0000721670 */
[----:B------:R-:W-:Y:S05]  /*28bb0*/  WARPSYNC.COLLECTIVE R15, `(.L_x_3483) ;  /* 0x000000000f087348 */ /* 0x000fea0003c00000 */
[----:B------:R0:W1:Y:S02]  /*28bc0*/  SHFL.IDX P6, R14, R13, R12, R11 ;  /* 0x0000000c0d0e7389 */ /* 0x00006400000c000b */
[----:B01----:R-:W-:Y:S01]  /*28bd0*/  ENDCOLLECTIVE ;  /* 0x000000000000791b */ /* 0x003fe20003800000 */
.L_x_3483:
        /* <DEDUP_REMOVED lines=9> */
.L_x_3484:
        /* <DEDUP_REMOVED lines=8> */
.L_x_3485:
        /* <DEDUP_REMOVED lines=10> */
.L_x_3486:
        /* <DEDUP_REMOVED lines=8> */
.L_x_3487:
        /* <DEDUP_REMOVED lines=10> */
.L_x_3488:
[----:B------:R-:W-:Y:S02]  /*28eb0*/  IMAD.MOV.U32 R13, RZ, RZ, R10 ;  /* 0x000000ffff0d7224 */ /* 0x000fe400078e000a */
[----:B------:R-:W-:Y:S01]  /*28ec0*/  IMAD.MOV.U32 R12, RZ, RZ, RZ ;  /* 0x000000ffff0c7224 */ /* 0x000fe200078e00ff */
[----:B------:R-:W-:-:S07]  /*28ed0*/  MOV R2, R14 ;  /* 0x0000000e00027202 */ /* 0x000fce0000000f00 */
[----:B------:R-:W-:Y:S05]  /*28ee0*/  WARPSYNC.COLLECTIVE R15, `(.L_x_3489) ;  /* 0x000000000f087348 */ /* 0x000fea0003c00000 */
[----:B------:R0:W1:Y:S02]  /*28ef0*/  SHFL.IDX P6, R14, R13, R12, R11 ;  /* 0x0000000c0d0e7389 */ /* 0x00006400000c000b */
[----:B01----:R-:W-:Y:S01]  /*28f00*/  ENDCOLLECTIVE ;  /* 0x000000000000791b */ /* 0x003fe20003800000 */
.L_x_3489:
[----:B------:R-:W-:-:S05]  /*28f10*/  IADD3 R26, P1, R31, R2, RZ ;  /* 0x000000021f1a7210 */ /* 0x000fca0007f3e0ff */
[----:B------:R-:W-:Y:S01]  /*28f20*/  IMAD.X R27, RZ, RZ, R0, P1 ;  /* 0x000000ffff1b7224 */ /* 0x000fe200008e0600 */
        /* <DEDUP_REMOVED lines=10> */
.L_x_3490:
        /* <DEDUP_REMOVED lines=9> */
.L_x_3491:
        /* <DEDUP_REMOVED lines=11> */
.L_x_3492:
        /* <DEDUP_REMOVED lines=14> */
.L_x_3274:
[----:B--2---:R-:W2:Y:S02]  /*291f0*/  LDL R0, [R1+0x30] ;  /* 0x0000300001007983 */ /* 0x004ea40000100800 */
[----:B--2---:R2:W3:Y:S02]  /*29200*/  SYNCS.PHASECHK.TRANS64.TRYWAIT P0, [R6+URZ+0x22840], R0 ;  /* 0x02284000060075a7 */ /* 0x0044e4000800017f */
[----:B---3--:R-:W-:Y:S05]  /*29210*/  @!P0 NANOSLEEP.SYNCS 0x989680 ;  /* 0x009896800000895d */ /* 0x008fea0003900000 */
[----:B------:R-:W3:Y:S02]  /*29220*/  @!P0 SYNCS.PHASECHK.TRANS64 P0, [R6+URZ+0x22840], R0 ;  /* 0x02284000060085a7 */ /* 0x000ee4000800007f */
[----:B---3--:R-:W-:Y:S05]  /*29230*/  @!P0 BRA `(.L_x_3274) ;  /* 0xfffffffc00ec8947 */ /* 0x008fea000383ffff */
[----:B------:R-:W-:Y:S05]  /*29240*/  BRA `(.L_x_3494) ;  /* 0xffffff7c00887947 */ /* 0x000fea000383ffff */
.L_x_3275:
        /* <DEDUP_REMOVED lines=8> */
.L_x_3496:
[----:B------:R-:W-:Y:S05]  /*292d0*/  BSYNC B0 ;  /* 0x0000000000007941 */ /* 0x000fea0003800000 */
.L_x_3495:
        /* <DEDUP_REMOVED lines=8> */
.L_x_3497:
[----:B------:R-:W-:Y:S01]  /*29360*/  IMAD.MOV.U32 R13, RZ, RZ, R7 ;  /* 0x000000ffff0d7224 */ /* 0x000fe200078e0007 */
[----:B------:R-:W-:Y:S02]  /*29370*/  MOV R12, 0x1 ;  /* 0x00000001000c7802 */ /* 0x000fe40000000f00 */
        /* <DEDUP_REMOVED lines=14> */
.L_x_3498:
[----:B------:R-:W-:Y:S02]  /*29460*/  IMAD.MOV.U32 R13, RZ, RZ, R8 ;  /* 0x000000ffff0d7224 */ /* 0x000fe400078e0008 */
[----:B------:R-:W-:-:S07]  /*29470*/  IMAD.MOV.U32 R4, RZ, RZ, R14 ;  /* 0x000000ffff047224 */ /* 0x000fce00078e000e */
[----:B------:R-:W-:Y:S05]  /*29480*/  WARPSYNC.COLLECTIVE R15, `(.L_x_3499) ;  /* 0x000000000f087348 */ /* 0x000fea0003c00000 */
[----:B------:R0:W1:Y:S02]  /*29490*/  SHFL.IDX P6, R14, R13, R12, R11 ;  /* 0x0000000c0d0e7389 */ /* 0x00006400000c000b */
[----:B01----:R-:W-:Y:S01]  /*294a0*/  ENDCOLLECTIVE ;  /* 0x000000000000791b */ /* 0x003fe20003800000 */
.L_x_3499:
        /* <DEDUP_REMOVED lines=16> */
.L_x_3500:
[----:B------:R-:W-:Y:S02]  /*295b0*/  IMAD.MOV.U32 R13, RZ, RZ, R8 ;  /* 0x000000ffff0d7224 */ /* 0x000fe400078e0008 */
[----:B------:R-:W-:-:S07]  /*295c0*/  IMAD.MOV.U32 R4, RZ, RZ, R14 ;  /* 0x000000ffff047224 */ /* 0x000fce00078e000e */
[----:B------:R-:W-:Y:S05]  /*295d0*/  WARPSYNC.COLLECTIVE R15, `(.L_x_3501) ;  /* 0x000000000f087348 */ /* 0x000fea0003c00000 */
[----:B------:R0:W1:Y:S02]  /*295e0*/  SHFL.IDX P6, R14, R13, R12, R11 ;  /* 0x0000000c0d0e7389 */ /* 0x00006400000c000b */
[----:B01----:R-:W-:Y:S01]  /*295f0*/  ENDCOLLECTIVE ;  /* 0x000000000000791b */ /* 0x003fe20003800000 */
.L_x_3501:
[----:B------:R-:W-:Y:S02]  /*29600*/  IMAD.MOV.U32 R13, RZ, RZ, R7 ;  /* 0x000000ffff0d7224 */ /* 0x000fe400078e0007 */
[----:B------:R-:W-:Y:S01]  /*29610*/  IMAD.MOV.U32 R12, RZ, RZ, 0x3 ;  /* 0x00000003ff0c7424 */ /* 0x000fe200078e00ff */
[----:B------:R-:W-:Y:S01]  /*29620*/  LOP3.LUT P6, RZ, R23, 0x8, RZ, 0xc0, !PT ;  /* 0x0000000817ff7812 */ /* 0x000fe200078cc0ff */
[----:B------:R-:W-:-:S12]  /*29630*/  IMAD.MOV.U32 R5, RZ, RZ, R14 ;  /* 0x000000ffff057224 */ /* 0x000fd800078e000e */
[----:B------:R-:W-:-:S04]  /*29640*/  @P6 IADD3 R5, P0, R31, R5, RZ ;  /* 0x000000051f056210 */ /* 0x000fc80007f1e0ff */
[----:B------:R-:W-:-:S04]  /*29650*/  @P6 IADD3.X R4, RZ, R4, RZ, P0, !PT ;  /* 0x00000004ff046210 */ /* 0x000fc800007fe4ff */
        /* <DEDUP_REMOVED lines=10> */
.L_x_3502:
[----:B------:R-:W-:Y:S02]  /*29700*/  IMAD.MOV.U32 R13, RZ, RZ, R8 ;  /* 0x000000ffff0d7224 */ /* 0x000fe400078e0008 */
[----:B------:R-:W-:-:S07]  /*29710*/  IMAD.MOV.U32 R4, RZ, RZ, R14 ;  /* 0x000000ffff047224 */ /* 0x000fce00078e000e */
[----:B------:R-:W-:Y:S05]  /*29720*/  WARPSYNC.COLLECTIVE R15, `(.L_x_3503) ;  /* 0x000000000f087348 */ /* 0x000fea0003c00000 */
[----:B------:R0:W1:Y:S02]  /*29730*/  SHFL.IDX P6, R14, R13, R12, R11 ;  /* 0x0000000c0d0e7389 */ /* 0x00006400000c000b */
[----:B01----:R-:W-:Y:S01]  /*29740*/  ENDCOLLECTIVE ;  /* 0x000000000000791b */ /* 0x003fe20003800000 */
.L_x_3503:
[----:B------:R-:W-:Y:S02]  /*29750*/  IMAD.MOV.U32 R13, RZ, RZ, R7 ;  /* 0x000000ffff0d7224 */ /* 0x000fe400078e0007 */
[----:B------:R-:W-:Y:S01]  /*29760*/  IMAD.MOV.U32 R12, RZ, RZ, 0x4 ;  /* 0x00000004ff0c7424 */ /* 0x000fe200078e00ff */
[----:B------:R-:W-:-:S07]  /*29770*/  MOV R5, R14 ;  /* 0x0000000e00057202 */ /* 0x000fce0000000f00 */
[----:B------:R-:W-:Y:S05]  /*29780*/  WARPSYNC.COLLECTIVE R15, `(.L_x_3504) ;  /* 0x000000000f087348 */ /* 0x000fea0003c00000 */
[----:B------:R0:W1:Y:S02]  /*29790*/  SHFL.IDX P6, R14, R13, R12, R11 ;  /* 0x0000000c0d0e7389 */ /* 0x00006400000c000b */
[----:B01----:R-:W-:Y:S01]  /*297a0*/  ENDCOLLECTIVE ;  /* 0x000000000000791b */ /* 0x003fe20003800000 */
.L_x_3504:
[----:B------:R-:W-:-:S05]  /*297b0*/  @P5 IADD3 R5, P0, R31, R5, RZ ;  /* 0x000000051f055210 */ /* 0x000fca0007f1e0ff */
[----:B------:R-:W-:-:S05]  /*297c0*/  @P5 IMAD.X R4, RZ, RZ, R4, P0 ;  /* 0x000000ffff045224 */ /* 0x000fca00000e0604 */
[----:B------:R-:W-:Y:S02]  /*297d0*/  @P5 LOP3.LUT R5, R5, R4, RZ, 0x3c, !PT ;  /* 0x0000000405055212 */ /* 0x000fe400078e3cff */
[----:B------:R-:W-:Y:S02]  /*297e0*/  MOV R13, R8 ;  /* 0x00000008000d7202 */ /* 0x000fe40000000f00 */
        /* <DEDUP_REMOVED lines=11> */
.L_x_3505:
        /* <DEDUP_REMOVED lines=16> */
.L_x_3506:
[----:B------:R-:W-:Y:S01]  /*299a0*/  IMAD.MOV.U32 R13, RZ, RZ, R8 ;  /* 0x000000ffff0d7224 */ /* 0x000fe200078e0008 */
[----:B------:R-:W-:-:S07]  /*299b0*/  MOV R4, R14 ;  /* 0x0000000e00047202 */ /* 0x000fce0000000f00 */
[----:B------:R-:W-:Y:S05]  /*299c0*/  WARPSYNC.COLLECTIVE R15, `(.L_x_3507) ;  /* 0x000000000f087348 */ /* 0x000fea0003c00000 */
[----:B------:R0:W1:Y:S02]  /*299d0*/  SHFL.IDX P6, R14, R13, R12, R11 ;  /* 0x0000000c0d0e7389 */ /* 0x00006400000c000b */
[----:B01----:R-:W-:Y:S01]  /*299e0*/  ENDCOLLECTIVE ;  /* 0x000000000000791b */ /* 0x003fe20003800000 */
.L_x_3507:
[----:B------:R-:W-:Y:S01]  /*299f0*/  IMAD.MOV.U32 R13, RZ, RZ, R7 ;  /* 0x000000ffff0d7224 */ /* 0x000fe200078e0007 */
[----:B------:R-:W-:Y:S01]  /*29a00*/  MOV R12, 0x6 ;  /* 0x00000006000c7802 */ /* 0x000fe20000000f00 */
[----:B------:R-:W-:-:S07]  /*29a10*/  IMAD.MOV.U32 R5, RZ, RZ, R14 ;  /* 0x000000ffff057224 */ /* 0x000fce00078e000e */
[----:B------:R-:W-:Y:S05]  /*29a20*/  WARPSYNC.COLLECTIVE R15, `(.L_x_3508) ;  /* 0x000000000f087348 */ /* 0x000fea0003c00000 */
[----:B------:R0:W1:Y:S02]  /*29a30*/  SHFL.IDX P6, R14, R13, R12, R11 ;  /* 0x0000000c0d0e7389 */ /* 0x00006400000c000b */
[----:B01----:R-:W-:Y:S01]  /*29a40*/  ENDCOLLECTIVE ;  /* 0x000000000000791b */ /* 0x003fe20003800000 */
.L_x_3508:
        /* <DEDUP_REMOVED lines=14> */
.L_x_3509:
[----:B------:R-:W-:Y:S01]  /*29b30*/  MOV R13, R7 ;  /* 0x00000007000d7202 */ /* 0x000fe20000000f00 */
[----:B------:R-:W-:Y:S02]  /*29b40*/  IMAD.MOV.U32 R12, RZ, RZ, 0x7 ;  /* 0x00000007ff0c7424 */ /* 0x000fe400078e00ff */
[----:B------:R-:W-:-:S07]  /*29b50*/  IMAD.MOV.U32 R5, RZ, RZ, R14 ;  /* 0x000000ffff057224 */ /* 0x000fce00078e000e */
[----:B------:R-:W-:Y:S05]  /*29b60*/  WARPSYNC.COLLECTIVE R15, `(.L_x_3510) ;  /* 0x000000000f087348 */ /* 0x000fea0003c00000 */
[----:B------:R0:W1:Y:S02]  /*29b70*/  SHFL.IDX P6, R14, R13, R12, R11 ;  /* 0x0000000c0d0e7389 */ /* 0x00006400000c000b */
[----:B01----:R-:W-:Y:S01]  /*29b80*/  ENDCOLLECTIVE ;  /* 0x000000000000791b */ /* 0x003fe20003800000 */
.L_x_3510:
        /* <DEDUP_REMOVED lines=10> */
.L_x_3511:
        /* <DEDUP_REMOVED lines=10> */
.L_x_3512:
[----:B------:R-:W-:-:S04]  /*29cd0*/  @P1 IADD3 R4, P0, R31, R4, RZ ;  /* 0x000000041f041210 */ /* 0x000fc80007f1e0ff */
[----:B------:R-:W-:-:S05]  /*29ce0*/  @P1 IADD3.X R5, RZ, R7, RZ, P0, !PT ;  /* 0x00000007ff051210 */ /* 0x000fca00007fe4ff */
        /* <DEDUP_REMOVED lines=9> */
.L_x_3513:
[----:B------:R-:W-:Y:S02]  /*29d80*/  IMAD.MOV.U32 R13, RZ, RZ, R2 ;  /* 0x000000ffff0d7224 */ /* 0x000fe400078e0002 */
[----:B------:R-:W-:Y:S01]  /*29d90*/  IMAD.MOV.U32 R12, RZ, RZ, 0x1 ;  /* 0x00000001ff0c7424 */ /* 0x000fe200078e00ff */
[----:B------:R-:W-:-:S07]  /*29da0*/  MOV R8, R14 ;  /* 0x0000000e00087202 */ /* 0x000fce0000000f00 */
[----:B------:R-:W-:Y:S05]  /*29db0*/  WARPSYNC.COLLECTIVE R15, `(.L_x_3514) ;  /* 0x000000000f087348 */ /* 0x000fea0003c00000 */
[----:B------:R0:W1:Y:S02]  /*29dc0*/  SHFL.IDX P6, R14, R13, R12, R11 ;  /* 0x0000000c0d0e7389 */ /* 0x00006400000c000b */
[----:B01----:R-:W-:Y:S01]  /*29dd0*/  ENDCOLLECTIVE ;  /* 0x000000000000791b */ /* 0x003fe20003800000 */
.L_x_3514:
[----:B------:R-:W-:-:S05]  /*29de0*/  @P2 IADD3 R4, P0, R31, R8, RZ ;  /* 0x000000081f042210 */ /* 0x000fca0007f1e0ff */
[----:B------:R-:W-:-:S05]  /*29df0*/  @P2 IMAD.X R5, RZ, RZ, R7, P0 ;  /* 0x000000ffff052224 */ /* 0x000fca00000e0607 */
        /* <DEDUP_REMOVED lines=9> */
.L_x_3515:
[----:B------:R-:W-:Y:S01]  /*29e90*/  IMAD.MOV.U32 R0, RZ, RZ, R14 ;  /* 0x000000ffff007224 */ /* 0x000fe200078e000e */
[----:B------:R-:W-:Y:S06]  /*29ea0*/  BRA `(.L_x_3516) ;  /* 0xffffff78004c7947 */ /* 0x000fec000383ffff */
.L_x_3280:
[----:B------:R-:W-:Y:S01]  /*29eb0*/  IMAD.MOV.U32 R13, RZ, RZ, R4 ;  /* 0x000000ffff0d7224 */ /* 0x000fe200078e0004 */
[----:B------:R-:W-:Y:S01]  /*29ec0*/  MOV R15, 0xffffffff ;  /* 0xffffffff000f7802 */ /* 0x000fe20000000f00 */
[----:B------:R-:W-:Y:S02]  /*29ed0*/  IMAD.MOV.U32 R12, RZ, RZ, RZ ;  /* 0x000000ffff0c7224 */ /* 0x000fe400078e00ff */
[----:B------:R-:W-:Y:S02]  /*29ee0*/  IMAD.MOV.U32 R11, RZ, RZ, 0x181f ;  /* 0x0000181fff0b7424 */ /* 0x000fe400078e00ff */
[----:B------:R-:W-:Y:S02]  /*29ef0*/  IMAD R29, R29, R7, RZ ;  /* 0x000000071d1d7224 */ /* 0x000fe400078e02ff */
[----:B------:R-:W-:-:S07]  /*29f00*/  IMAD R17, R17, 0x80, R9 ;  /* 0x0000008011117824 */ /* 0x000fce00078e0209 */
[----:B-----5:R-:W-:Y:S05]  /*29f10*/  WARPSYNC.COLLECTIVE R15, `(.L_x_3517) ;  /* 0x000000000f087348 */ /* 0x020fea0003c00000 */
[----:B------:R0:W1:Y:S02]  /*29f20*/  SHFL.IDX P6, R14, R13, R12, R11 ;  /* 0x0000000c0d0e7389 */ /* 0x00006400000c000b */
[----:B01---5:R-:W-:Y:S01]  /*29f30*/  ENDCOLLECTIVE ;  /* 0x000000000000791b */ /* 0x023fe20003800000 */
.L_x_3517:
[C---:B------:R-:W-:Y:S01]  /*29f40*/  VIADD R6, R17.reuse, 0x10 ;  /* 0x0000001011067836 */ /* 0x040fe20000000000 */
[----:B------:R-:W-:Y:S01]  /*29f50*/  ISETP.GE.AND P1, PT, R17, R29, PT ;  /* 0x0000001d1100720c */ /* 0x000fe20003f26270 */
[----:B------:R-:W-:Y:S02]  /*29f60*/  IMAD.MOV.U32 R13, RZ, RZ, R0 ;  /* 0x000000ffff0d7224 */ /* 0x000fe400078e0000 */
[----:B------:R-:W-:-:S10]  /*29f70*/  IMAD.MOV.U32 R2, RZ, RZ, R14 ;  /* 0x000000ffff027224 */ /* 0x000fd400078e000e */
[----:B------:R-:W-:Y:S05]  /*29f80*/  WARPSYNC.COLLECTIVE R15, `(.L_x_3518) ;  /* 0x000000000f087348 */ /* 0x000fea0003c00000 */
[----:B------:R0:W1:Y:S02]  /*29f90*/  SHFL.IDX P6, R14, R13, R12, R11 ;  /* 0x0000000c0d0e7389 */ /* 0x00006400000c000b */
[----:B01----:R-:W-:Y:S01]  /*29fa0*/  ENDCOLLECTIVE ;  /* 0x000000000000791b */ /* 0x003fe20003800000 */
.L_x_3518:
[----:B------:R-:W-:Y:S01]  /*29fb0*/  IMAD.MOV.U32 R13, RZ, RZ, R4 ;  /* 0x000000ffff0d7224 */ /* 0x000fe200078e0004 */
[----:B------:R-:W-:Y:S01]  /*29fc0*/  MOV R12, 0x1 ;  /* 0x00000001000c7802 */ /* 0x000fe20000000f00 */
[----:B------:R-:W-:-:S07]  /*29fd0*/  IMAD.MOV.U32 R3, RZ, RZ, R14 ;  /* 0x000000ffff037224 */ /* 0x000fce00078e000e */
[----:B------:R-:W-:Y:S05]  /*29fe0*/  WARPSYNC.COLLECTIVE R15, `(.L_x_3519) ;  /* 0x000000000f087348 */ /* 0x000fea0003c00000 */
[----:B------:R0:W1:Y:S02]  /*29ff0*/  SHFL.IDX P6, R14, R13, R12, R11 ;  /* 0x0000000c0d0e7389 */ /* 0x00006400000c000b */
[----:B01----:R-:W-:Y:S01]  /*2a000*/  ENDCOLLECTIVE ;  /* 0x000000000000791b */ /* 0x003fe20003800000 */
.L_x_3519:
[----:B------:R-:W-:-:S04]  /*2a010*/  @!P1 IADD3 R3, P3, R31, R3, RZ ;  /* 0x000000031f039210 */ /* 0x000fc80007f7e0ff */
[----:B------:R-:W-:Y:S01]  /*2a020*/  @!P1 IADD3.X R7, RZ, R2, RZ, P3, !PT ;  /* 0x00000002ff079210 */ /* 0x000fe20001ffe4ff */
[----:B------:R-:W-:-:S04]  /*2a030*/  @!P1 IMAD.MOV.U32 R2, RZ, RZ, R3 ;  /* 0x000000ffff029224 */ /* 0x000fc800078e0003 */
[----:B------:R-:W-:Y:S02]  /*2a040*/  @!P1 IMAD.MOV.U32 R3, RZ, RZ, R7 ;  /* 0x000000ffff039224 */ /* 0x000fe400078e0007 */
[----:B------:R-:W-:-:S03]  /*2a050*/  IMAD.MOV.U32 R13, RZ, RZ, R0 ;  /* 0x000000ffff0d7224 */ /* 0x000fc600078e0000 */
[----:B------:R-:W-:Y:S01]  /*2a060*/  @!PT LDS RZ, [RZ] ;  /* 0x00000000fffff984 */ /* 0x000fe20000000800 */
[----:B------:R-:W-:Y:S01]  /*2a070*/  @!PT LDS RZ, [RZ] ;  /* 0x00000000fffff984 */ /* 0x000fe20000000800 */
[----:B------:R-:W-:Y:S01]  /*2a080*/  @!PT LDS RZ, [RZ] ;  /* 0x00000000fffff984 */ /* 0x000fe20000000800 */
[----:B------:R0:W-:Y:S01]  /*2a090*/  @!P1 LDGSTS.E.BYPASS.LTC128B.128 [R8+0x14400], desc[UR60][R2.64], !P0 ;  /* 0x1440000002089fae */ /* 0x0001e2000c101d7c */
[----:B------:R-:W-:Y:S01]  /*2a0a0*/  ISETP.GE.AND P1, PT, R6, R29, PT ;  /* 0x0000001d0600720c */ /* 0x000fe20003f26270 */
[----:B0-----:R-:W-:-:S12]  /*2a0b0*/  IMAD.MOV.U32 R2, RZ, RZ, R14 ;  /* 0x000000ffff027224 */ /* 0x001fd800078e000e */
[----:B------:R-:W-:Y:S05]  /*2a0c0*/  WARPSYNC.COLLECTIVE R15, `(.L_x_3520) ;  /* 0x000000000f087348 */ /* 0x000fea0003c00000 */
[----:B------:R0:W1:Y:S02]  /*2a0d0*/  SHFL.IDX P6, R14, R13, R12, R11 ;  /* 0x0000000c0d0e7389 */ /* 0x00006400000c000b */
[----:B01----:R-:W-:Y:S01]  /*2a0e0*/  ENDCOLLECTIVE ;  /* 0x000000000000791b */ /* 0x003fe20003800000 */
.L_x_3520:
[----:B------:R-:W-:Y:S02]  /*2a0f0*/  IMAD.MOV.U32 R13, RZ, RZ, R4 ;  /* 0x000000ffff0d7224 */ /* 0x000fe400078e0004 */
[----:B------:R-:W-:Y:S02]  /*2a100*/  IMAD.MOV.U32 R12, RZ, RZ, 0x2 ;  /* 0x00000002ff0c7424 */ /* 0x000fe400078e00ff */
[----:B------:R-:W-:-:S07]  /*2a110*/  IMAD.MOV.U32 R5, RZ, RZ, R14 ;  /* 0x000000ffff057224 */ /* 0x000fce00078e000e */
[----:B------:R-:W-:Y:S05]  /*2a120*/  WARPSYNC.COLLECTIVE R15, `(.L_x_3521) ;  /* 0x000000000f087348 */ /* 0x000fea0003c00000 */
[----:B------:R0:W1:Y:S02]  /*2a130*/  SHFL.IDX P6, R14, R13, R12, R11 ;  /* 0x0000000c0d0e7389 */ /* 0x00006400000c000b */
[----:B01----:R-:W-:Y:S01]  /*2a140*/  ENDCOLLECTIVE ;  /* 0x000000000000791b */ /* 0x003fe20003800000 */
.L_x_3521:
[----:B------:R-:W-:-:S05]  /*2a150*/  @!P1 IADD3 R5, P3, R31, R5, RZ ;  /* 0x000000051f059210 */ /* 0x000fca0007f7e0ff */
[----:B------:R-:W-:Y:S01]  /*2a160*/  @!P1 IMAD.X R6, RZ, RZ, R2, P3 ;  /* 0x000000ffff069224 */ /* 0x000fe200018e0602 */
[----:B------:R-:W-:-:S03]  /*2a170*/  @!P1 MOV R2, R5 ;  /* 0x0000000500029202 */ /* 0x000fc60000000f00 */
[----:B------:R-:W-:Y:S02]  /*2a180*/  @!P1 IMAD.MOV.U32 R3, RZ, RZ, R6 ;  /* 0x000000ffff039224 */ /* 0x000fe400078e0006 */
[----:B------:R-:W-:Y:S02]  /*2a190*/  IMAD.MOV.U32 R13, RZ, RZ, R0 ;  /* 0x000000ffff0d7224 */ /* 0x000fe400078e0000 */
[C---:B------:R-:W-:Y:S01]  /*2a1a0*/  VIADD R6, R17.reuse, 0x20 ;  /* 0x0000002011067836 */ /* 0x040fe20000000000 */
[----:B------:R-:W-:Y:S01]  /*2a1b0*/  @!PT LDS RZ, [RZ] ;  /* 0x00000000fffff984 */ /* 0x000fe20000000800 */
[----:B------:R-:W-:Y:S01]  /*2a1c0*/  @!PT LDS RZ, [RZ] ;  /* 0x00000000fffff984 */ /* 0x000fe20000000800 */
[----:B------:R-:W-:Y:S01]  /*2a1d0*/  @!PT LDS RZ, [RZ] ;  /* 0x00000000fffff984 */ /* 0x000fe20000000800 */
[----:B------:R0:W-:Y:S04]  /*2a1e0*/  @!P1 LDGSTS.E.BYPASS.LTC128B.128 [R8+0x14c00], desc[UR60][R2.64], !P0 ;  /* 0x14c0000002089fae */ /* 0x0001e8000c101d7c */
[----:B------:R-:W-:Y:S01]  /*2a1f0*/  ISETP.GE.AND P1, PT, R6, R29, PT ;  /* 0x0000001d0600720c */ /* 0x000fe20003f26270 */
[----:B------:R-:W-:Y:S01]  /*2a200*/  VIADD R6, R17, 0x30 ;  /* 0x0000003011067836 */ /* 0x000fe20000000000 */
[----:B0-----:R-:W-:-:S11]  /*2a210*/  MOV R2, R14 ;  /* 0x0000000e00027202 */ /* 0x001fd60000000f00 */
[----:B------:R-:W-:Y:S05]  /*2a220*/  WARPSYNC.COLLECTIVE R15, `(.L_x_3522) ;  /* 0x000000000f087348 */ /* 0x000fea0003c00000 */
[----:B------:R0:W1:Y:S02]  /*2a230*/  SHFL.IDX P6, R14, R13, R12, R11 ;  /* 0x0000000c0d0e7389 */ /* 0x00006400000c000b */
[----:B01----:R-:W-:Y:S01]  /*2a240*/  ENDCOLLECTIVE ;  /* 0x000000000000791b */ /* 0x003fe20003800000 */
.L_x_3522:
[----:B------:R-:W-:Y:S01]  /*2a250*/  MOV R13, R4 ;  /* 0x00000004000d7202 */ /* 0x000fe20000000f00 */
[----:B------:R-:W-:Y:S02]  /*2a260*/  IMAD.MOV.U32 R12, RZ, RZ, 0x3 ;  /* 0x00000003ff0c7424 */ /* 0x000fe400078e00ff */
[----:B------:R-:W-:-:S07]  /*2a270*/  IMAD.MOV.U32 R3, RZ, RZ, R14 ;  /* 0x000000ffff037224 */ /* 0x000fce00078e000e */
[----:B------:R-:W-:Y:S05]  /*2a280*/  WARPSYNC.COLLECTIVE R15, `(.L_x_3523) ;  /* 0x000000000f087348 */ /* 0x000fea0003c00000 */
[----:B------:R0:W1:Y:S02]  /*2a290*/  SHFL.IDX P6, R14, R13, R12, R11 ;  /* 0x0000000c0d0e7389 */ /* 0x00006400000c000b */
[----:B01----:R-:W-:Y:S01]  /*2a2a0*/  ENDCOLLECTIVE ;  /* 0x000000000000791b */ /* 0x003fe20003800000 */
.L_x_3523:
        /* <DEDUP_REMOVED lines=9> */
[----:B------:R0:W-:Y:S01]  /*2a340*/  @!P1 LDGSTS.E.BYPASS.LTC128B.128 [R8+0x15400], desc[UR60][R2.64], !P0 ;  /* 0x1540000002089fae */ /* 0x0001e2000c101d7c */
[----:B------:R-:W-:Y:S01]  /*2a350*/  ISETP.GE.AND P1, PT, R6, R29, PT ;  /* 0x0000001d0600720c */ /* 0x000fe20003f26270 */
[----:B------:R-:W-:Y:S02]  /*2a360*/  VIADD R6, R17, 0x40 ;  /* 0x0000004011067836 */ /* 0x000fe40000000000 */
[----:B0-----:R-:W-:-:S10]  /*2a370*/  IMAD.MOV.U32 R2, RZ, RZ, R14 ;  /* 0x000000ffff027224 */ /* 0x001fd400078e000e */
[----:B------:R-:W-:Y:S05]  /*2a380*/  WARPSYNC.COLLECTIVE R15, `(.L_x_3524) ;  /* 0x000000000f087348 */ /* 0x000fea0003c00000 */
[----:B------:R0:W1:Y:S02]  /*2a390*/  SHFL.IDX P6, R14, R13, R12, R11 ;  /* 0x0000000c0d0e7389 */ /* 0x00006400000c000b */
[----:B01----:R-:W-:Y:S01]  /*2a3a0*/  ENDCOLLECTIVE ;  /* 0x000000000000791b */ /* 0x003fe20003800000 */
.L_x_3524:
[----:B------:R-:W-:Y:S02]  /*2a3b0*/  IMAD.MOV.U32 R13, RZ, RZ, R4 ;  /* 0x000000ffff0d7224 */ /* 0x000fe400078e0004 */
[----:B------:R-:W-:Y:S02]  /*2a3c0*/  IMAD.MOV.U32 R12, RZ, RZ, 0x4 ;  /* 0x00000004ff0c7424 */ /* 0x000fe400078e00ff */
[----:B------:R-:W-:-:S07]  /*2a3d0*/  IMAD.MOV.U32 R3, RZ, RZ, R14 ;  /* 0x000000ffff037224 */ /* 0x000fce00078e000e */
[----:B------:R-:W-:Y:S05]  /*2a3e0*/  WARPSYNC.COLLECTIVE R15, `(.L_x_3525) ;  /* 0x000000000f087348 */ /* 0x000fea0003c00000 */
[----:B------:R0:W1:Y:S02]  /*2a3f0*/  SHFL.IDX P6, R14, R13, R12, R11 ;  /* 0x0000000c0d0e7389 */ /* 0x00006400000c000b */
[----:B01----:R-:W-:Y:S01]  /*2a400*/  ENDCOLLECTIVE ;  /* 0x000000000000791b */ /* 0x003fe20003800000 */
.L_x_3525:
[----:B------:R-:W-:-:S04]  /*2a410*/  @!P1 IADD3 R3, P2, R31, R3, RZ ;  /* 0x000000031f039210 */ /* 0x000fc80007f5e0ff */
[----:B------:R-:W-:-:S04]  /*2a420*/  @!P1 IADD3.X R2, RZ, R2, RZ, P2, !PT ;  /* 0x00000002ff029210 */ /* 0x000fc800017fe4ff */
[----:B------:R-:W-:Y:S02]  /*2a430*/  @!P1 LOP3.LUT R3, R3, R2, RZ, 0x3c, !PT ;  /* 0x0000000203039212 */ /* 0x000fe400078e3cff */
[----:B------:R-:W-:Y:S02]  /*2a440*/  MOV R13, R0 ;  /* 0x00000000000d7202 */ /* 0x000fe40000000f00 */
        /* <DEDUP_REMOVED lines=12> */
.L_x_3526:
[----:B------:R-:W-:Y:S01]  /*2a510*/  IMAD.MOV.U32 R13, RZ, RZ, R4 ;  /* 0x000000ffff0d7224 */ /* 0x000fe200078e0004 */
[----:B------:R-:W-:Y:S01]  /*2a520*/  MOV R12, 0x5 ;  /* 0x00000005000c7802 */ /* 0x000fe20000000f00 */
[----:B------:R-:W-:-:S07]  /*2a530*/  IMAD.MOV.U32 R3, RZ, RZ, R14 ;  /* 0x000000ffff037224 */ /* 0x000fce00078e000e */
[----:B------:R-:W-:Y:S05]  /*2a540*/  WARPSYNC.COLLECTIVE R15, `(.L_x_3527) ;  /* 0x000000000f087348 */ /* 0x000fea0003c00000 */
[----:B------:R0:W1:Y:S02]  /*2a550*/  SHFL.IDX P6, R14, R13, R12, R11 ;  /* 0x0000000c0d0e7389 */ /* 0x00006400000c000b */
[----:B01----:R-:W-:Y:S01]  /*2a560*/  ENDCOLLECTIVE ;  /* 0x000000000000791b */ /* 0x003fe20003800000 */
.L_x_3527:
        /* <DEDUP_REMOVED lines=10> */
[----:B------:R-:W-:Y:S02]  /*2a610*/  ISETP.GE.AND P1, PT, R6, R29, PT ;  /* 0x0000001d0600720c */ /* 0x000fe40003f26270 */
[----:B------:R-:W-:Y:S01]  /*2a620*/  IADD3 R6, R17, 0x60, RZ ;  /* 0x0000006011067810 */ /* 0x000fe20007ffe0ff */
[----:B0-----:R-:W-:-:S10]  /*2a630*/  IMAD.MOV.U32 R2, RZ, RZ, R14 ;  /* 0x000000ffff027224 */ /* 0x001fd400078e000e */
[----:B------:R-:W-:Y:S05]  /*2a640*/  WARPSYNC.COLLECTIVE R15, `(.L_x_3528) ;  /* 0x000000000f087348 */ /* 0x000fea0003c00000 */
[----:B------:R0:W1:Y:S02]  /*2a650*/  SHFL.IDX P6, R14, R13, R12, R11 ;  /* 0x0000000c0d0e7389 */ /* 0x00006400000c000b */
[----:B01----:R-:W-:Y:S01]  /*2a660*/  ENDCOLLECTIVE ;  /* 0x000000000000791b */ /* 0x003fe20003800000 */
.L_x_3528:
[----:B------:R-:W-:Y:S01]  /*2a670*/  MOV R13, R4 ;  /* 0x00000004000d7202 */ /* 0x000fe20000000f00 */
[----:B------:R-:W-:Y:S02]  /*2a680*/  IMAD.MOV.U32 R12, RZ, RZ, 0x6 ;  /* 0x00000006ff0c7424 */ /* 0x000fe400078e00ff */
[----:B------:R-:W-:-:S07]  /*2a690*/  IMAD.MOV.U32 R3, RZ, RZ, R14 ;  /* 0x000000ffff037224 */ /* 0x000fce00078e000e */
[----:B------:R-:W-:Y:S05]  /*2a6a0*/  WARPSYNC.COLLECTIVE R15, `(.L_x_3529) ;  /* 0x000000000f087348 */ /* 0x000fea0003c00000 */
[----:B------:R0:W1:Y:S02]  /*2a6b0*/  SHFL.IDX P6, R14, R13, R12, R11 ;  /* 0x0000000c0d0e7389 */ /* 0x00006400000c000b */
[----:B01----:R-:W-:Y:S01]  /*2a6c0*/  ENDCOLLECTIVE ;  /* 0x000000000000791b */ /* 0x003fe20003800000 */
.L_x_3529:
        /* <DEDUP_REMOVED lines=15> */
.L_x_3530:
[----:B------:R-:W-:Y:S02]  /*2a7c0*/  IMAD.MOV.U32 R13, RZ, RZ, R4 ;  /* 0x000000ffff0d7224 */ /* 0x000fe400078e0004 */
[----:B------:R-:W-:Y:S02]  /*2a7d0*/  IMAD.MOV.U32 R12, RZ, RZ, 0x7 ;  /* 0x00000007ff0c7424 */ /* 0x000fe400078e00ff */
[----:B------:R-:W-:-:S07]  /*2a7e0*/  IMAD.MOV.U32 R3, RZ, RZ, R14 ;  /* 0x000000ffff037224 */ /* 0x000fce00078e000e */
[----:B------:R-:W-:Y:S05]  /*2a7f0*/  WARPSYNC.COLLECTIVE R15, `(.L_x_3531) ;  /* 0x000000000f087348 */ /* 0x000fea0003c00000 */
[----:B------:R0:W1:Y:S02]  /*2a800*/  SHFL.IDX P6, R14, R13, R12, R11 ;  /* 0x0000000c0d0e7389 */ /* 0x00006400000c000b */
[----:B01----:R-:W-:Y:S01]  /*2a810*/  ENDCOLLECTIVE ;  /* 0x000000000000791b */ /* 0x003fe20003800000 */
.L_x_3531:
[----:B------:R-:W-:-:S05]  /*2a820*/  @!P2 IADD3 R3, P1, R31, R3, RZ ;  /* 0x000000031f03a210 */ /* 0x000fca0007f3e0ff */
[----:B------:R-:W-:-:S05]  /*2a830*/  @!P2 IMAD.X R2, RZ, RZ, R2, P1 ;  /* 0x000000ffff02a224 */ /* 0x000fca00008e0602 */
[----:B------:R-:W-:Y:S02]  /*2a840*/  @!P2 LOP3.LUT R3, R3, R2, RZ, 0x3c, !PT ;  /* 0x000000020303a212 */ /* 0x000fe400078e3cff */
[----:B------:R-:W-:Y:S02]  /*2a850*/  MOV R13, R0 ;  /* 0x00000000000d7202 */ /* 0x000fe40000000f00 */
[----:B------:R-:W-:-:S04]  /*2a860*/  @!P2 LOP3.LUT R2, R3, R2, RZ, 0x3c, !PT ;  /* 0x000000020302a212 */ /* 0x000fc800078e3cff */
[----:B------:R-:W-:Y:S01]  /*2a870*/  @!P2 LOP3.LUT R3, R3, R2, RZ, 0x3c, !PT ;  /* 0x000000020303a212 */ /* 0x000fe200078e3cff */
[----:B------:R-:W-:-:S04]  /*2a880*/  IMAD.MOV.U32 R4, RZ, RZ, R14 ;  /* 0x000000ffff047224 */ /* 0x000fc800078e000e */
[----:B------:R-:W-:Y:S01]  /*2a890*/  @!PT LDS RZ, [RZ] ;  /* 0x00000000fffff984 */ /* 0x000fe20000000800 */
[----:B------:R-:W-:Y:S01]  /*2a8a0*/  @!PT LDS RZ, [RZ] ;  /* 0x00000000fffff984 */ /* 0x000fe20000000800 */
[----:B------:R-:W-:Y:S01]  /*2a8b0*/  @!PT LDS RZ, [RZ] ;  /* 0x00000000fffff984 */ /* 0x000fe20000000800 */
[----:B------:R0:W-:Y:S03]  /*2a8c0*/  @!P2 LDGSTS.E.BYPASS.LTC128B.128 [R8+0x17400], desc[UR60][R2.64], !P0 ;  /* 0x174000000208afae */ /* 0x0001e6000c101d7c */
[----:B0-----:R-:W-:Y:S05]  /*2a8d0*/  WARPSYNC.COLLECTIVE R15, `(.L_x_3532) ;  /* 0x000000000f087348 */ /* 0x001fea0003c00000 */
[----:B------:R1:W2:Y:S02]  /*2a8e0*/  SHFL.IDX P6, R14, R13, R12, R11 ;  /* 0x0000000c0d0e7389 */ /* 0x0002a400000c000b */
[----:B012---:R-:W-:Y:S01]  /*2a8f0*/  ENDCOLLECTIVE ;  /* 0x000000000000791b */ /* 0x007fe20003800000 */
.L_x_3532:
[----:B------:R-:W-:Y:S05]  /*2a900*/  BRA `(.L_x_3533) ;  /* 0xffffff7800807947 */ /* 0x000fea000383ffff */
.L_x_3283:
[----:B0-----:R0:W1:Y:S02]  /*2a910*/  SYNCS.PHASECHK.TRANS64.TRYWAIT P0, [R22+URZ+0x22820], R3 ;  /* 0x02282003160075a7 */ /* 0x001064000800017f */
[----:B-1----:R-:W-:Y:S05]  /*2a920*/  @!P0 NANOSLEEP.SYNCS 0x989680 ;  /* 0x009896800000895d */ /* 0x002fea0003900000 */
[----:B------:R-:W1:Y:S02]  /*2a930*/  @!P0 SYNCS.PHASECHK.TRANS64 P0, [R22+URZ+0x22820], R3 ;  /* 0x02282003160085a7 */ /* 0x000e64000800007f */
[----:B-1----:R-:W-:Y:S05]  /*2a940*/  @!P0 BRA `(.L_x_3283) ;  /* 0xfffffffc00f08947 */ /* 0x002fea000383ffff */
[----:B------:R-:W-:Y:S05]  /*2a950*/  BRA `(.L_x_3534) ;  /* 0xffffff7800e07947 */ /* 0x000fea000383ffff */
.L_x_3287:
[----:B0-----:R0:W1:Y:S02]  /*2a960*/  SYNCS.PHASECHK.TRANS64.TRYWAIT P0, [R0+URZ+0x22880], R30 ;  /* 0x0228801e000075a7 */ /* 0x001064000800017f */
[----:B-1----:R-:W-:Y:S05]  /*2a970*/  @!P0 NANOSLEEP.SYNCS 0x989680 ;  /* 0x009896800000895d */ /* 0x002fea0003900000 */
[----:B------:R-:W1:Y:S02]  /*2a980*/  @!P0 SYNCS.PHASECHK.TRANS64 P0, [R0+URZ+0x22880], R30 ;  /* 0x0228801e000085a7 */ /* 0x000e64000800007f */
[----:B-1----:R-:W-:Y:S05]  /*2a990*/  @!P0 BRA `(.L_x_3287) ;  /* 0xfffffffc00f08947 */ /* 0x002fea000383ffff */
[----:B------:R-:W-:Y:S05]  /*2a9a0*/  BRA `(.L_x_3535) ;  /* 0xffffff7c00f87947 */ /* 0x000fea000383ffff */
.L_x_3288:
        /* <DEDUP_REMOVED lines=8> */
.L_x_3537:
[----:B------:R-:W-:Y:S05]  /*2aa30*/  BSYNC B0 ;  /* 0x0000000000007941 */ /* 0x000fea0003800000 */
.L_x_3536:
[----:B------:R-:W-:Y:S01]  /*2aa40*/  IMAD.MOV.U32 R13, RZ, RZ, R10 ;  /* 0x000000ffff0d7224 */ /* 0x000fe200078e000a */
[----:B------:R-:W-:Y:S01]  /*2aa50*/  MOV R3, R14 ;  /* 0x0000000e00037202 */ /* 0x000fe20000000f00 */
[----:B------:R-:W-:Y:S02]  /*2aa60*/  IMAD.MOV.U32 R12, RZ, RZ, RZ ;  /* 0x000000ffff0c7224 */ /* 0x000fe400078e00ff */
[----:B------:R-:W-:Y:S02]  /*2aa70*/  IMAD.MOV.U32 R11, RZ, RZ, 0x181f ;  /* 0x0000181fff0b7424 */ /* 0x000fe400078e00ff */
[----:B------:R-:W-:Y:S02]  /*2aa80*/  IMAD.MOV.U32 R15, RZ, RZ, -0x1 ;  /* 0xffffffffff0f7424 */ /* 0x000fe400078e00ff */
[----:B------:R-:W-:-:S07]  /*2aa90*/  IMAD.IADD R6, R22, 0x1, R6 ;  /* 0x0000000116067824 */ /* 0x000fce00078e0206 */
[----:B------:R-:W-:Y:S05]  /*2aaa0*/  WARPSYNC.COLLECTIVE R15, `(.L_x_3538) ;  /* 0x000000000f087348 */ /* 0x000fea0003c00000 */
[----:B------:R0:W1:Y:S02]  /*2aab0*/  SHFL.IDX P6, R14, R13, R12, R11 ;  /* 0x0000000c0d0e7389 */ /* 0x00006400000c000b */
[----:B01----:R-:W-:Y:S01]  /*2aac0*/  ENDCOLLECTIVE ;  /* 0x000000000000791b */ /* 0x003fe20003800000 */
.L_x_3538:
[----:B------:R-:W-:Y:S02]  /*2aad0*/  IMAD.MOV.U32 R13, RZ, RZ, R20 ;  /* 0x000000ffff0d7224 */ /* 0x000fe400078e0014 */
[----:B------:R-:W-:Y:S01]  /*2aae0*/  IMAD.MOV.U32 R12, RZ, RZ, 0x1 ;  /* 0x00000001ff0c7424 */ /* 0x000fe200078e00ff */
[----:B------:R-:W-:-:S07]  /*2aaf0*/  MOV R2, R14 ;  /* 0x0000000e00027202 */ /* 0x000fce0000000f00 */
[----:B------:R-:W-:Y:S05]  /*2ab00*/  WARPSYNC.COLLECTIVE R15, `(.L_x_3539) ;  /* 0x000000000f087348 */ /* 0x000fea0003c00000 */
[----:B------:R0:W1:Y:S02]  /*2ab10*/  SHFL.IDX P6, R14, R13, R12, R11 ;  /* 0x0000000c0d0e7389 */ /* 0x00006400000c000b */
[----:B01----:R-:W-:Y:S01]  /*2ab20*/  ENDCOLLECTIVE ;  /* 0x000000000000791b */ /* 0x003fe20003800000 */
.L_x_3539:
        /* <DEDUP_REMOVED lines=11> */
.L_x_3540:
[----:B------:R-:W-:Y:S01]  /*2abe0*/  IMAD.MOV.U32 R13, RZ, RZ, R20 ;  /* 0x000000ffff0d7224 */ /* 0x000fe200078e0014 */
[----:B------:R-:W-:Y:S01]  /*2abf0*/  MOV R12, 0x2 ;  /* 0x00000002000c7802 */ /* 0x000fe20000000f00 */
[----:B------:R-:W-:-:S05]  /*2ac00*/  IMAD.MOV.U32 R11, RZ, RZ, R14 ;  /* 0x000000ffff0b7224 */ /* 0x000fca00078e000e */
[----:B------:R-:W-:Y:S01]  /*2ac10*/  IADD3 R2, P0, R31, R11, RZ ;  /* 0x0000000b1f027210 */ /* 0x000fe20007f1e0ff */
[----:B------:R-:W-:-:S04]  /*2ac20*/  IMAD.MOV.U32 R11, RZ, RZ, 0x181f ;  /* 0x0000181fff0b7424 */ /* 0x000fc800078e00ff */
[----:B------:R-:W-:-:S08]  /*2ac30*/  IMAD.X R3, RZ, RZ, R21, P0 ;  /* 0x000000ffff037224 */ /* 0x000fd000000e0615 */
[----:B------:R-:W-:Y:S05]  /*2ac40*/  WARPSYNC.COLLECTIVE R15, `(.L_x_3541) ;  /* 0x000000000f087348 */ /* 0x000fea0003c00000 */
[----:B------:R0:W1:Y:S02]  /*2ac50*/  SHFL.IDX P6, R14, R13, R12, R11 ;  /* 0x0000000c0d0e7389 */ /* 0x00006400000c000b */
[----:B01----:R-:W-:Y:S01]  /*2ac60*/  ENDCOLLECTIVE ;  /* 0x000000000000791b */ /* 0x003fe20003800000 */
.L_x_3541:
        /* <DEDUP_REMOVED lines=9> */
.L_x_3542:
[----:B------:R-:W-:Y:S02]  /*2ad00*/  IMAD.MOV.U32 R13, RZ, RZ, R20 ;  /* 0x000000ffff0d7224 */ /* 0x000fe400078e0014 */
[----:B------:R-:W-:Y:S02]  /*2ad10*/  IMAD.MOV.U32 R12, RZ, RZ, 0x3 ;  /* 0x00000003ff0c7424 */ /* 0x000fe400078e00ff */
[----:B------:R-:W-:-:S07]  /*2ad20*/  IMAD.MOV.U32 R2, RZ, RZ, R14 ;  /* 0x000000ffff027224 */ /* 0x000fce00078e000e */
[----:B------:R-:W-:Y:S05]  /*2ad30*/  WARPSYNC.COLLECTIVE R15, `(.L_x_3543) ;  /* 0x000000000f087348 */ /* 0x000fea0003c00000 */
[----:B------:R0:W1:Y:S02]  /*2ad40*/  SHFL.IDX P6, R14, R13, R12, R11 ;  /* 0x0000000c0d0e7389 */ /* 0x00006400000c000b */
[----:B01----:R-:W-:Y:S01]  /*2ad50*/  ENDCOLLECTIVE ;  /* 0x000000000000791b */ /* 0x003fe20003800000 */
.L_x_3543:
        /* <DEDUP_REMOVED lines=11> */
.L_x_3544:
[----:B------:R-:W-:Y:S02]  /*2ae10*/  IMAD.MOV.U32 R13, RZ, RZ, R20 ;  /* 0x000000ffff0d7224 */ /* 0x000fe400078e0014 */
[----:B------:R-:W-:Y:S01]  /*2ae20*/  IMAD.MOV.U32 R12, RZ, RZ, 0x4 ;  /* 0x00000004ff0c7424 */ /* 0x000fe200078e00ff */
[----:B------:R-:W-:-:S07]  /*2ae30*/  MOV R2, R14 ;  /* 0x0000000e00027202 */ /* 0x000fce0000000f00 */
[----:B------:R-:W-:Y:S05]  /*2ae40*/  WARPSYNC.COLLECTIVE R15, `(.L_x_3545) ;  /* 0x000000000f087348 */ /* 0x000fea0003c00000 */
[----:B------:R0:W1:Y:S02]  /*2ae50*/  SHFL.IDX P6, R14, R13, R12, R11 ;  /* 0x0000000c0d0e7389 */ /* 0x00006400000c000b */
[----:B01----:R-:W-:Y:S01]  /*2ae60*/  ENDCOLLECTIVE ;  /* 0x000000000000791b */ /* 0x003fe20003800000 */
.L_x_3545:
        /* <DEDUP_REMOVED lines=11> */
.L_x_3546:
[----:B------:R-:W-:Y:S02]  /*2af20*/  IMAD.MOV.U32 R13, RZ, RZ, R20 ;  /* 0x000000ffff0d7224 */ /* 0x000fe400078e0014 */
[----:B------:R-:W-:Y:S02]  /*2af30*/  IMAD.MOV.U32 R12, RZ, RZ, 0x5 ;  /* 0x00000005ff0c7424 */ /* 0x000fe400078e00ff */
[----:B------:R-:W-:-:S07]  /*2af40*/  IMAD.MOV.U32 R2, RZ, RZ, R14 ;  /* 0x000000ffff027224 */ /* 0x000fce00078e000e */
[----:B------:R-:W-:Y:S05]  /*2af50*/  WARPSYNC.COLLECTIVE R15, `(.L_x_3547) ;  /* 0x000000000f087348 */ /* 0x000fea0003c00000 */
[----:B------:R0:W1:Y:S02]  /*2af60*/  SHFL.IDX P6, R14, R13, R12, R11 ;  /* 0x0000000c0d0e7389 */ /* 0x00006400000c000b */
[----:B01----:R-:W-:Y:S01]  /*2af70*/  ENDCOLLECTIVE ;  /* 0x000000000000791b */ /* 0x003fe20003800000 */
.L_x_3547:
        /* <DEDUP_REMOVED lines=11> */
.L_x_3548:
[----:B------:R-:W-:Y:S01]  /*2b030*/  IMAD.MOV.U32 R13, RZ, RZ, R20 ;  /* 0x000000ffff0d7224 */ /* 0x000fe200078e0014 */
[----:B------:R-:W-:Y:S01]  /*2b040*/  MOV R12, 0x6 ;  /* 0x00000006000c7802 */ /* 0x000fe20000000f00 */
[----:B------:R-:W-:-:S07]  /*2b050*/  IMAD.MOV.U32 R2, RZ, RZ, R14 ;  /* 0x000000ffff027224 */ /* 0x000fce00078e000e */
[----:B------:R-:W-:Y:S05]  /*2b060*/  WARPSYNC.COLLECTIVE R15, `(.L_x_3549) ;  /* 0x000000000f087348 */ /* 0x000fea0003c00000 */
[----:B------:R0:W1:Y:S02]  /*2b070*/  SHFL.IDX P6, R14, R13, R12, R11 ;  /* 0x0000000c0d0e7389 */ /* 0x00006400000c000b */
[----:B01----:R-:W-:Y:S01]  /*2b080*/  ENDCOLLECTIVE ;  /* 0x000000000000791b */ /* 0x003fe20003800000 */
.L_x_3549:
        /* <DEDUP_REMOVED lines=11> */
.L_x_3550:
[----:B------:R-:W-:Y:S01]  /*2b140*/  IMAD.MOV.U32 R13, RZ, RZ, R20 ;  /* 0x000000ffff0d7224 */ /* 0x000fe200078e0014 */
[----:B------:R-:W-:Y:S01]  /*2b150*/  MOV R12, 0x7 ;  /* 0x00000007000c7802 */ /* 0x000fe20000000f00 */
[----:B------:R-:W-:-:S07]  /*2b160*/  IMAD.MOV.U32 R2, RZ, RZ, R14 ;  /* 0x000000ffff027224 */ /* 0x000fce00078e000e */
[----:B------:R-:W-:Y:S05]  /*2b170*/  WARPSYNC.COLLECTIVE R15, `(.L_x_3551) ;  /* 0x000000000f087348 */ /* 0x000fea0003c00000 */
[----:B------:R0:W1:Y:S02]  /*2b180*/  SHFL.IDX P6, R14, R13, R12, R11 ;  /* 0x0000000c0d0e7389 */ /* 0x00006400000c000b */
[----:B01----:R-:W-:Y:S01]  /*2b190*/  ENDCOLLECTIVE ;  /* 0x000000000000791b */ /* 0x003fe20003800000 */
.L_x_3551:
        /* <DEDUP_REMOVED lines=11> */
.L_x_3552:
        /* <DEDUP_REMOVED lines=9> */
.L_x_3553:
        /* <DEDUP_REMOVED lines=9> */
.L_x_3554:
        /* <DEDUP_REMOVED lines=8> */
.L_x_3555:
        /* <DEDUP_REMOVED lines=9> */
.L_x_3556:
[----:B------:R-:W-:Y:S01]  /*2b480*/  IMAD.MOV.U32 R2, RZ, RZ, R14 ;  /* 0x000000ffff027224 */ /* 0x000fe200078e000e */
[----:B------:R-:W-:Y:S06]  /*2b490*/  BRA `(.L_x_3557) ;  /* 0xffffff7800947947 */ /* 0x000fec000383ffff */
.L_x_3293:
[----:B---3--:R3:W4:Y:S02]  /*2b4a0*/  SYNCS.PHASECHK.TRANS64.TRYWAIT P0, [R0+URZ+0x22840], R30 ;  /* 0x0228401e000075a7 */ /* 0x008724000800017f */
[----:B----4-:R-:W-:Y:S05]  /*2b4b0*/  @!P0 NANOSLEEP.SYNCS 0x989680 ;  /* 0x009896800000895d */ /* 0x010fea0003900000 */
[----:B------:R-:W4:Y:S02]  /*2b4c0*/  @!P0 SYNCS.PHASECHK.TRANS64 P0, [R0+URZ+0x22840], R30 ;  /* 0x0228401e000085a7 */ /* 0x000f24000800007f */
[----:B----4-:R-:W-:Y:S05]  /*2b4d0*/  @!P0 BRA `(.L_x_3293) ;  /* 0xfffffffc00f08947 */ /* 0x010fea000383ffff */
[----:B------:R-:W-:Y:S05]  /*2b4e0*/  BRA `(.L_x_3558) ;  /* 0xffffff7800e47947 */ /* 0x000fea000383ffff */
.L_x_3294:
[----:B------:R-:W-:Y:S01]  /*2b4f0*/  BSSY B0, `(.L_x_3559) ;  /* 0x0000008000007945 */ /* 0x000fe20003800000 */
[----:B------:R-:W-:Y:S01]  /*2b500*/  IMAD.MOV.U32 R13, RZ, RZ, R5 ;  /* 0x000000ffff0d7224 */ /* 0x000fe200078e0005 */
[----:B------:R-:W-:Y:S01]  /*2b510*/  MOV R11, 0x181f ;  /* 0x0000181f000b7802 */ /* 0x000fe20000000f00 */
[----:B------:R-:W-:Y:S02]  /*2b520*/  IMAD.MOV.U32 R12, RZ, RZ, RZ ;  /* 0x000000ffff0c7224 */ /* 0x000fe400078e00ff */
[----:B------:R-:W-:-:S07]  /*2b530*/  IMAD.MOV.U32 R15, RZ, RZ, -0x1 ;  /* 0xffffffffff0f7424 */ /* 0x000fce00078e00ff */
[----:B0-23--:R-:W-:Y:S05]  /*2b540*/  WARPSYNC.COLLECTIVE R15, `(.L_x_3560) ;  /* 0x000000000f087348 */ /* 0x00dfea0003c00000 */
[----:B------:R1:W4:Y:S02]  /*2b550*/  SHFL.IDX P6, R14, R13, R12, R11 ;  /* 0x0000000c0d0e7389 */ /* 0x00032400000c000b */
[----:B01234-:R-:W-:Y:S01]  /*2b560*/  ENDCOLLECTIVE ;  /* 0x000000000000791b */ /* 0x01ffe20003800000 */
.L_x_3560:
[----:B------:R-:W-:Y:S05]  /*2b570*/  BSYNC B0 ;  /* 0x0000000000007941 */ /* 0x000fea0003800000 */
.L_x_3559:
        /* <DEDUP_REMOVED lines=8> */
.L_x_3561:
[----:B------:R-:W-:Y:S01]  /*2b600*/  IMAD.MOV.U32 R13, RZ, RZ, R5 ;  /* 0x000000ffff0d7224 */ /* 0x000fe200078e0005 */
[----:B------:R-:W-:Y:S01]  /*2b610*/  MOV R12, 0x1 ;  /* 0x00000001000c7802 */ /* 0x000fe20000000f00 */
[----:B------:R-:W-:-:S07]  /*2b620*/  IMAD.MOV.U32 R2, RZ, RZ, R14 ;  /* 0x000000ffff027224 */ /* 0x000fce00078e000e */
[----:B------:R-:W-:Y:S05]  /*2b630*/  WARPSYNC.COLLECTIVE R15, `(.L_x_3562) ;  /* 0x000000000f087348 */ /* 0x000fea0003c00000 */
[----:B------:R0:W1:Y:S02]  /*2b640*/  SHFL.IDX P6, R14, R13, R12, R11 ;  /* 0x0000000c0d0e7389 */ /* 0x00006400000c000b */
[----:B01----:R-:W-:Y:S01]  /*2b650*/  ENDCOLLECTIVE ;  /* 0x000000000000791b */ /* 0x003fe20003800000 */
.L_x_3562:
        /* <DEDUP_REMOVED lines=11> */
.L_x_3563:
[----:B------:R-:W-:Y:S01]  /*2b710*/  MOV R13, R5 ;  /* 0x00000005000d7202 */ /* 0x000fe20000000f00 */
[----:B------:R-:W-:Y:S02]  /*2b720*/  IMAD.MOV.U32 R12, RZ, RZ, 0x2 ;  /* 0x00000002ff0c7424 */ /* 0x000fe400078e00ff */
[----:B------:R-:W-:-:S07]  /*2b730*/  IMAD.MOV.U32 R10, RZ, RZ, R14 ;  /* 0x000000ffff0a7224 */ /* 0x000fce00078e000e */
[----:B------:R-:W-:Y:S05]  /*2b740*/  WARPSYNC.COLLECTIVE R15, `(.L_x_3564) ;  /* 0x000000000f087348 */ /* 0x000fea0003c00000 */
[----:B------:R0:W1:Y:S02]  /*2b750*/  SHFL.IDX P6, R14, R13, R12, R11 ;  /* 0x0000000c0d0e7389 */ /* 0x00006400000c000b */
[----:B01----:R-:W-:Y:S01]  /*2b760*/  ENDCOLLECTIVE ;  /* 0x000000000000791b */ /* 0x003fe20003800000 */
.L_x_3564:
        /* <DEDUP_REMOVED lines=11> */
.L_x_3565:
[----:B------:R-:W-:Y:S02]  /*2b820*/  IMAD.MOV.U32 R13, RZ, RZ, R5 ;  /* 0x000000ffff0d7224 */ /* 0x000fe400078e0005 */
[----:B------:R-:W-:Y:S02]  /*2b830*/  IMAD.MOV.U32 R12, RZ, RZ, 0x3 ;  /* 0x00000003ff0c7424 */ /* 0x000fe400078e00ff */
[----:B------:R-:W-:-:S07]  /*2b840*/  IMAD.MOV.U32 R2, RZ, RZ, R14 ;  /* 0x000000ffff027224 */ /* 0x000fce00078e000e */
[----:B------:R-:W-:Y:S05]  /*2b850*/  WARPSYNC.COLLECTIVE R15, `(.L_x_3566) ;  /* 0x000000000f087348 */ /* 0x000fea0003c00000 */
[----:B------:R0:W1:Y:S02]  /*2b860*/  SHFL.IDX P6, R14, R13, R12, R11 ;  /* 0x0000000c0d0e7389 */ /* 0x00006400000c000b */
[----:B01----:R-:W-:Y:S01]  /*2b870*/  ENDCOLLECTIVE ;  /* 0x000000000000791b */ /* 0x003fe20003800000 */
.L_x_3566:
        /* <DEDUP_REMOVED lines=11> */
.L_x_3567:
[----:B------:R-:W-:Y:S02]  /*2b930*/  IMAD.MOV.U32 R13, RZ, RZ, R5 ;  /* 0x000000ffff0d7224 */ /* 0x000fe400078e0005 */
[----:B------:R-:W-:Y:S01]  /*2b940*/  IMAD.MOV.U32 R12, RZ, RZ, 0x4 ;  /* 0x00000004ff0c7424 */ /* 0x000fe200078e00ff */
[----:B------:R-:W-:-:S07]  /*2b950*/  MOV R2, R14 ;  /* 0x0000000e00027202 */ /* 0x000fce0000000f00 */
[----:B------:R-:W-:Y:S05]  /*2b960*/  WARPSYNC.COLLECTIVE R15, `(.L_x_3568) ;  /* 0x000000000f087348 */ /* 0x000fea0003c00000 */
[----:B------:R0:W1:Y:S02]  /*2b970*/  SHFL.IDX P6, R14, R13, R12, R11 ;  /* 0x0000000c0d0e7389 */ /* 0x00006400000c000b */
[----:B01----:R-:W-:Y:S01]  /*2b980*/  ENDCOLLECTIVE ;  /* 0x000000000000791b */ /* 0x003fe20003800000 */
.L_x_3568:
        /* <DEDUP_REMOVED lines=11> */
.L_x_3569:
[----:B------:R-:W-:Y:S02]  /*2ba40*/  IMAD.MOV.U32 R13, RZ, RZ, R5 ;  /* 0x000000ffff0d7224 */ /* 0x000fe400078e0005 */
[----:B------:R-:W-:Y:S02]  /*2ba50*/  IMAD.MOV.U32 R12, RZ, RZ, 0x5 ;  /* 0x00000005ff0c7424 */ /* 0x000fe400078e00ff */
[----:B------:R-:W-:-:S07]  /*2ba60*/  IMAD.MOV.U32 R2, RZ, RZ, R14 ;  /* 0x000000ffff027224 */ /* 0x000fce00078e000e */
[----:B------:R-:W-:Y:S05]  /*2ba70*/  WARPSYNC.COLLECTIVE R15, `(.L_x_3570) ;  /* 0x000000000f087348 */ /* 0x000fea0003c00000 */
[----:B------:R0:W1:Y:S02]  /*2ba80*/  SHFL.IDX P6, R14, R13, R12, R11 ;  /* 0x0000000c0d0e7389 */ /* 0x00006400000c000b */
[----:B01----:R-:W-:Y:S01]  /*2ba90*/  ENDCOLLECTIVE ;  /* 0x000000000000791b */ /* 0x003fe20003800000 */
.L_x_3570:
        /* <DEDUP_REMOVED lines=11> */
.L_x_3571:
[----:B------:R-:W-:Y:S01]  /*2bb50*/  IMAD.MOV.U32 R13, RZ, RZ, R5 ;  /* 0x000000ffff0d7224 */ /* 0x000fe200078e0005 */
[----:B------:R-:W-:Y:S01]  /*2bb60*/  MOV R12, 0x6 ;  /* 0x00000006000c7802 */ /* 0x000fe20000000f00 */
[----:B------:R-:W-:-:S07]  /*2bb70*/  IMAD.MOV.U32 R2, RZ, RZ, R14 ;  /* 0x000000ffff027224 */ /* 0x000fce00078e000e */
[----:B------:R-:W-:Y:S05]  /*2bb80*/  WARPSYNC.COLLECTIVE R15, `(.L_x_3572) ;  /* 0x000000000f087348 */ /* 0x000fea0003c00000 */
[----:B------:R0:W1:Y:S02]  /*2bb90*/  SHFL.IDX P6, R14, R13, R12, R11 ;  /* 0x0000000c0d0e7389 */ /* 0x00006400000c000b */
[----:B01----:R-:W-:Y:S01]  /*2bba0*/  ENDCOLLECTIVE ;  /* 0x000000000000791b */ /* 0x003fe20003800000 */
.L_x_3572:
        /* <DEDUP_REMOVED lines=11> */
.L_x_3573:
[----:B------:R-:W-:Y:S01]  /*2bc60*/  IMAD.MOV.U32 R13, RZ, RZ, R5 ;  /* 0x000000ffff0d7224 */ /* 0x000fe200078e0005 */
[----:B------:R-:W-:Y:S01]  /*2bc70*/  MOV R12, 0x7 ;  /* 0x00000007000c7802 */ /* 0x000fe20000000f00 */
[----:B------:R-:W-:-:S07]  /*2bc80*/  IMAD.MOV.U32 R2, RZ, RZ, R14 ;  /* 0x000000ffff027224 */ /* 0x000fce00078e000e */
[----:B------:R-:W-:Y:S05]  /*2bc90*/  WARPSYNC.COLLECTIVE R15, `(.L_x_3574) ;  /* 0x000000000f087348 */ /* 0x000fea0003c00000 */
[----:B------:R0:W1:Y:S02]  /*2bca0*/  SHFL.IDX P6, R14, R13, R12, R11 ;  /* 0x0000000c0d0e7389 */ /* 0x00006400000c000b */
[----:B01----:R-:W-:Y:S01]  /*2bcb0*/  ENDCOLLECTIVE ;  /* 0x000000000000791b */ /* 0x003fe20003800000 */
.L_x_3574:
        /* <DEDUP_REMOVED lines=11> */
.L_x_3575:
[----:B------:R-:W-:Y:S02]  /*2bd70*/  IMAD.MOV.U32 R13, RZ, RZ, R8 ;  /* 0x000000ffff0d7224 */ /* 0x000fe400078e0008 */
[----:B------:R-:W-:Y:S02]  /*2bd80*/  IMAD.MOV.U32 R12, RZ, RZ, RZ ;  /* 0x000000ffff0c7224 */ /* 0x000fe400078e00ff */
[----:B------:R-:W-:-:S07]  /*2bd90*/  IMAD.MOV.U32 R10, RZ, RZ, R14 ;  /* 0x000000ffff0a7224 */ /* 0x000fce00078e000e */
[----:B------:R-:W-:Y:S05]  /*2bda0*/  WARPSYNC.COLLECTIVE R15, `(.L_x_3576) ;  /* 0x000000000f087348 */ /* 0x000fea0003c00000 */
[----:B------:R0:W1:Y:S02]  /*2bdb0*/  SHFL.IDX P6, R14, R13, R12, R11 ;  /* 0x0000000c0d0e7389 */ /* 0x00006400000c000b */
[----:B01----:R-:W-:Y:S01]  /*2bdc0*/  ENDCOLLECTIVE ;  /* 0x000000000000791b */ /* 0x003fe20003800000 */
.L_x_3576:
        /* <DEDUP_REMOVED lines=11> */
.L_x_3577:
[----:B------:R-:W-:Y:S02]  /*2be80*/  IMAD.MOV.U32 R13, RZ, RZ, R8 ;  /* 0x000000ffff0d7224 */ /* 0x000fe400078e0008 */
[----:B------:R-:W-:Y:S01]  /*2be90*/  IMAD.MOV.U32 R12, RZ, RZ, 0x1 ;  /* 0x00000001ff0c7424 */ /* 0x000fe200078e00ff */
[----:B------:R-:W-:-:S07]  /*2bea0*/  MOV R5, R14 ;  /* 0x0000000e00057202 */ /* 0x000fce0000000f00 */
[----:B------:R-:W-:Y:S05]  /*2beb0*/  WARPSYNC.COLLECTIVE R15, `(.L_x_3578) ;  /* 0x000000000f087348 */ /* 0x000fea0003c00000 */
[----:B------:R0:W1:Y:S02]  /*2bec0*/  SHFL.IDX P6, R14, R13, R12, R11 ;  /* 0x0000000c0d0e7389 */ /* 0x00006400000c000b */
[----:B01----:R-:W-:Y:S01]  /*2bed0*/  ENDCOLLECTIVE ;  /* 0x000000000000791b */ /* 0x003fe20003800000 */
.L_x_3578:
        /* <DEDUP_REMOVED lines=11> */
.L_x_3579:
[----:B------:R-:W-:Y:S01]  /*2bf90*/  IMAD.MOV.U32 R2, RZ, RZ, R14 ;  /* 0x000000ffff027224 */ /* 0x000fe200078e000e */
[----:B------:R-:W-:Y:S06]  /*2bfa0*/  BRA `(.L_x_3580) ;  /* 0xffffff74007c7947 */ /* 0x000fec000383ffff */
.L_x_3299:
[----:B-1----:R1:W2:Y:S02]  /*2bfb0*/  SYNCS.PHASECHK.TRANS64.TRYWAIT P2, [R0+URZ+0x22870], R3 ;  /* 0x02287003000075a7 */ /* 0x0022a4000804017f */
[----:B--2---:R-:W-:Y:S05]  /*2bfc0*/  @!P2 NANOSLEEP.SYNCS 0x989680 ;  /* 0x009896800000a95d */ /* 0x004fea0003900000 */
[----:B------:R-:W2:Y:S02]  /*2bfd0*/  @!P2 SYNCS.PHASECHK.TRANS64 P2, [R0+URZ+0x22870], R3 ;  /* 0x022870030000a5a7 */ /* 0x000ea4000804007f */
[----:B--2---:R-:W-:Y:S05]  /*2bfe0*/  @!P2 BRA `(.L_x_3299) ;  /* 0xfffffffc00f0a947 */ /* 0x004fea000383ffff */
[----:B------:R-:W-:Y:S05]  /*2bff0*/  BRA `(.L_x_3581) ;  /* 0xffffff7400e07947 */ /* 0x000fea000383ffff */
.L_x_3301:
[----:B-1----:R1:W2:Y:S02]  /*2c000*/  SYNCS.PHASECHK.TRANS64.TRYWAIT P2, [R0+URZ+0x22860], R3 ;  /* 0x02286003000075a7 */ /* 0x0022a4000804017f */
[----:B--2---:R-:W-:Y:S05]  /*2c010*/  @!P2 NANOSLEEP.SYNCS 0x989680 ;  /* 0x009896800000a95d */ /* 0x004fea0003900000 */
[----:B------:R-:W2:Y:S02]  /*2c020*/  @!P2 SYNCS.PHASECHK.TRANS64 P2, [R0+URZ+0x22860], R3 ;  /* 0x022860030000a5a7 */ /* 0x000ea4000804007f */
[----:B--2---:R-:W-:Y:S05]  /*2c030*/  @!P2 BRA `(.L_x_3301) ;  /* 0xfffffffc00f0a947 */ /* 0x004fea000383ffff */
[----:B------:R-:W-:Y:S05]  /*2c040*/  BRA `(.L_x_3582) ;  /* 0xffffff7400f07947 */ /* 0x000fea000383ffff */
.L_x_3309:
[----:B0-----:R0:W1:Y:S02]  /*2c050*/  SYNCS.PHASECHK.TRANS64.TRYWAIT P1, [R17+URZ+0x22870], R0 ;  /* 0x02287000110075a7 */ /* 0x001064000802017f */
[----:B-1----:R-:W-:Y:S05]  /*2c060*/  @!P1 NANOSLEEP.SYNCS 0x989680 ;  /* 0x009896800000995d */ /* 0x002fea0003900000 */
[----:B------:R-:W1:Y:S02]  /*2c070*/  @!P1 SYNCS.PHASECHK.TRANS64 P1, [R17+URZ+0x22870], R0 ;  /* 0x02287000110095a7 */ /* 0x000e64000802007f */
[----:B-1----:R-:W-:Y:S05]  /*2c080*/  @!P1 BRA `(.L_x_3309) ;  /* 0xfffffffc00f09947 */ /* 0x002fea000383ffff */
[----:B------:R-:W-:Y:S05]  /*2c090*/  BRA `(.L_x_3583) ;  /* 0xffffff7c00b47947 */ /* 0x000fea000383ffff */
.L_x_3311:
[----:B0-----:R0:W1:Y:S02]  /*2c0a0*/  SYNCS.PHASECHK.TRANS64.TRYWAIT P1, [R17+URZ+0x22860], R0 ;  /* 0x02286000110075a7 */ /* 0x001064000802017f */
[----:B-1----:R-:W-:Y:S05]  /*2c0b0*/  @!P1 NANOSLEEP.SYNCS 0x989680 ;  /* 0x009896800000995d */ /* 0x002fea0003900000 */
[----:B------:R-:W1:Y:S02]  /*2c0c0*/  @!P1 SYNCS.PHASECHK.TRANS64 P1, [R17+URZ+0x22860], R0 ;  /* 0x02286000110095a7 */ /* 0x000e64000802007f */
[----:B-1----:R-:W-:Y:S05]  /*2c0d0*/  @!P1 BRA `(.L_x_3311) ;  /* 0xfffffffc00f09947 */ /* 0x002fea000383ffff */
[----:B------:R-:W-:Y:S05]  /*2c0e0*/  BRA `(.L_x_3584) ;  /* 0xffffff7c00c07947 */ /* 0x000fea000383ffff */
.L_x_3316:
[----:B------:R-:W-:Y:S01]  /*2c0f0*/  BSSY B0, `(.L_x_3585) ;  /* 0x0000008000007945 */ /* 0x000fe20003800000 */
[----:B------:R-:W-:Y:S01]  /*2c100*/  IMAD.MOV.U32 R13, RZ, RZ, R16 ;  /* 0x000000ffff0d7224 */ /* 0x000fe200078e0010 */
[----:B------:R-:W-:Y:S01]  /*2c110*/  MOV R15, 0xffffffff ;  /* 0xffffffff000f7802 */ /* 0x000fe20000000f00 */
[----:B------:R-:W-:Y:S02]  /*2c120*/  IMAD.MOV.U32 R12, RZ, RZ, RZ ;  /* 0x000000ffff0c7224 */ /* 0x000fe400078e00ff */
[----:B------:R-:W-:-:S07]  /*2c130*/  IMAD.MOV.U32 R11, RZ, RZ, 0x1f ;  /* 0x0000001fff0b7424 */ /* 0x000fce00078e00ff */
[----:B------:R-:W-:Y:S05]  /*2c140*/  WARPSYNC.COLLECTIVE R15, `(.L_x_3586) ;  /* 0x000000000f087348 */ /* 0x000fea0003c00000 */
[----:B------:R0:W1:Y:S02]  /*2c150*/  SHFL.IDX P6, R14, R13, R12, R11 ;  /* 0x0000000c0d0e7389 */ /* 0x00006400000c000b */
[----:B01----:R-:W-:Y:S01]  /*2c160*/  ENDCOLLECTIVE ;  /* 0x000000000000791b */ /* 0x003fe20003800000 */
.L_x_3586:
[----:B------:R-:W-:Y:S05]  /*2c170*/  BSYNC B0 ;  /* 0x0000000000007941 */ /* 0x000fea0003800000 */
.L_x_3585:
[----:B------:R-:W-:Y:S01]  /*2c180*/  IMAD.MOV.U32 R13, RZ, RZ, R16 ;  /* 0x000000ffff0d7224 */ /* 0x000fe200078e0010 */
[----:B------:R-:W-:Y:S01]  /*2c190*/  MOV R15, 0xffffffff ;  /* 0xffffffff000f7802 */ /* 0x000fe20000000f00 */
[----:B------:R-:W-:Y:S02]  /*2c1a0*/  IMAD.MOV.U32 R12, RZ, RZ, 0x1 ;  /* 0x00000001ff0c7424 */ /* 0x000fe400078e00ff */
[----:B------:R-:W-:Y:S02]  /*2c1b0*/  IMAD.MOV.U32 R11, RZ, RZ, 0x1f ;  /* 0x0000001fff0b7424 */ /* 0x000fe400078e00ff */
[----:B------:R-:W-:Y:S02]  /*2c1c0*/  IMAD.IADD R7, R19, 0x1, R8 ;  /* 0x0000000113077824 */ /* 0x000fe400078e0208 */
[----:B------:R-:W-:-:S07]  /*2c1d0*/  IMAD.MOV.U32 R0, RZ, RZ, R14 ;  /* 0x000000ffff007224 */ /* 0x000fce00078e000e */
[----:B------:R-:W-:Y:S05]  /*2c1e0*/  WARPSYNC.COLLECTIVE R15, `(.L_x_3587) ;  /* 0x000000000f087348 */ /* 0x000fea0003c00000 */
[----:B------:R0:W1:Y:S02]  /*2c1f0*/  SHFL.IDX P6, R14, R13, R12, R11 ;  /* 0x0000000c0d0e7389 */ /* 0x00006400000c000b */
[----:B01----:R-:W-:Y:S01]  /*2c200*/  ENDCOLLECTIVE ;  /* 0x000000000000791b */ /* 0x003fe20003800000 */
.L_x_3587:
[----:B------:R-:W-:Y:S02]  /*2c210*/  ULDC UR4, c[0x0][0xc3c] ;  /* 0x00030f0000047ab9 */ /* 0x000fe40000000800 */
[----:B------:R-:W-:-:S13]  /*2c220*/  ISETP.GE.OR P1, PT, R7, UR4, !P0 ;  /* 0x0000000407007c0c */ /* 0x000fda000c726670 */
[----:B------:R-:W0:Y:S01]  /*2c230*/  @!P1 LDC.64 R2, c[0x0][0xc80] ;  /* 0x00032000ff029b82 */ /* 0x000e220000000a00 */
[----:B------:R-:W-:Y:S02]  /*2c240*/  IMAD.MOV.U32 R17, RZ, RZ, RZ ;  /* 0x000000ffff117224 */ /* 0x000fe400078e00ff */
[----:B------:R-:W-:Y:S02]  /*2c250*/  IMAD.MOV.U32 R11, RZ, RZ, RZ ;  /* 0x000000ffff0b7224 */ /* 0x000fe400078e00ff */
[----:B------:R-:W-:Y:S02]  /*2c260*/  IMAD.MOV.U32 R5, RZ, RZ, R14 ;  /* 0x000000ffff057224 */ /* 0x000fe400078e000e */
[----:B0-----:R-:W-:-:S06]  /*2c270*/  @!P1 IMAD.WIDE R2, R7, 0x4, R2 ;  /* 0x0000000407029825 */ /* 0x001fcc00078e0202 */
[----:B------:R-:W2:Y:S01]  /*2c280*/  @!P1 LDG.E R2, desc[UR60][R2.64] ;  /* 0x0000003c02029981 */ /* 0x000ea2000c1e1900 */
[C---:B------:R-:W-:Y:S02]  /*2c290*/  ISETP.GE.U32.AND P2, PT, R8.reuse, 0x2, PT ;  /* 0x000000020800780c */ /* 0x040fe40003f46070 */
[C---:B------:R-:W-:Y:S02]  /*2c2a0*/  ISETP.GE.U32.AND P3, PT, R8.reuse, 0x4, PT ;  /* 0x000000040800780c */ /* 0x040fe40003f66070 */
[C---:B------:R-:W-:Y:S02]  /*2c2b0*/  ISETP.GE.U32.AND P4, PT, R8.reuse, 0x8, PT ;  /* 0x000000080800780c */ /* 0x040fe40003f86070 */
[C---:B------:R-:W-:Y:S01]  /*2c2c0*/  ISETP.GE.U32.AND P5, PT, R8.reuse, 0x10, PT ;  /* 0x000000100800780c */ /* 0x040fe20003fa6070 */
[----:B--2---:R-:W-:Y:S01]  /*2c2d0*/  @!P1 IMAD.MOV.U32 R17, RZ, RZ, R2 ;  /* 0x000000ffff119224 */ /* 0x004fe200078e0002 */
[----:B------:R-:W-:-:S04]  /*2c2e0*/  ISETP.NE.AND P1, PT, R8, RZ, PT ;  /* 0x000000ff0800720c */ /* 0x000fc80003f25270 */
[----:B------:R-:W-:-:S09]  /*2c2f0*/  MOV R13, R17 ;  /* 0x00000011000d7202 */ /* 0x000fd20000000f00 */
[----:B------:R-:W-:Y:S05]  /*2c300*/  WARPSYNC.COLLECTIVE R15, `(.L_x_3588) ;  /* 0x000000000f087348 */ /* 0x000fea0003c00000 */
[----:B------:R0:W1:Y:S02]  /*2c310*/  SHFL.UP P6, R14, R13, R12, R11 ;  /* 0x0400000c0d0e7389 */ /* 0x00006400000c000b */
[----:B01----:R-:W-:Y:S01]  /*2c320*/  ENDCOLLECTIVE ;  /* 0x000000000000791b */ /* 0x003fe20003800000 */
.L_x_3588:
[----:B------:R-:W-:Y:S01]  /*2c330*/  IMAD.MOV.U32 R12, RZ, RZ, 0x2 ;  /* 0x00000002ff0c7424 */ /* 0x000fe200078e00ff */
[----:B------:R-:W-:-:S05]  /*2c340*/  SEL R4, R14, RZ, P1 ;  /* 0x000000ff0e047207 */ /* 0x000fca0000800000 */
[----:B------:R-:W-:-:S04]  /*2c350*/  IMAD.IADD R4, R17, 0x1, R4 ;  /* 0x0000000111047824 */ /* 0x000fc800078e0204 */
[----:B------:R-:W-:-:S07]  /*2c360*/  IMAD.MOV.U32 R13, RZ, RZ, R4 ;  /* 0x000000ffff0d7224 */ /* 0x000fce00078e0004 */
[----:B------:R-:W-:Y:S05]  /*2c370*/  WARPSYNC.COLLECTIVE R15, `(.L_x_3589) ;  /* 0x000000000f087348 */ /* 0x000fea0003c00000 */
[----:B------:R0:W1:Y:S02]  /*2c380*/  SHFL.UP P6, R14, R13, R12, R11 ;  /* 0x0400000c0d0e7389 */ /* 0x00006400000c000b */
[----:B01----:R-:W-:Y:S01]  /*2c390*/  ENDCOLLECTIVE ;  /* 0x000000000000791b */ /* 0x003fe20003800000 */
.L_x_3589:
[----:B------:R-:W-:Y:S01]  /*2c3a0*/  IMAD.MOV.U32 R12, RZ, RZ, 0x4 ;  /* 0x00000004ff0c7424 */ /* 0x000fe200078e00ff */
[----:B------:R-:W-:-:S04]  /*2c3b0*/  SEL R3, R14, RZ, P2 ;  /* 0x000000ff0e037207 */ /* 0x000fc80001000000 */
[----:B------:R-:W-:-:S05]  /*2c3c0*/  IADD3 R6, R4, R3, RZ ;  /* 0x0000000304067210 */ /* 0x000fca0007ffe0ff */
[----:B------:R-:W-:-:S07]  /*2c3d0*/  IMAD.MOV.U32 R13, RZ, RZ, R6 ;  /* 0x000000ffff0d7224 */ /* 0x000fce00078e0006 */
[----:B------:R-:W-:Y:S05]  /*2c3e0*/  WARPSYNC.COLLECTIVE R15, `(.L_x_3590) ;  /* 0x000000000f087348 */ /* 0x000fea0003c00000 */
[----:B------:R0:W1:Y:S02]  /*2c3f0*/  SHFL.UP P6, R14, R13, R12, R11 ;  /* 0x0400000c0d0e7389 */ /* 0x00006400000c000b */
[----:B01----:R-:W-:Y:S01]  /*2c400*/  ENDCOLLECTIVE ;  /* 0x000000000000791b */ /* 0x003fe20003800000 */
.L_x_3590:
[----:B------:R-:W-:Y:S02]  /*2c410*/  MOV R12, 0x8 ;  /* 0x00000008000c7802 */ /* 0x000fe40000000f00 */
[----:B------:R-:W-:-:S05]  /*2c420*/  SEL R3, R14, RZ, P3 ;  /* 0x000000ff0e037207 */ /* 0x000fca0001800000 */
[----:B------:R-:W-:-:S04]  /*2c430*/  IMAD.IADD R2, R6, 0x1, R3 ;  /* 0x0000000106027824 */ /* 0x000fc800078e0203 */
[----:B------:R-:W-:-:S07]  /*2c440*/  IMAD.MOV.U32 R13, RZ, RZ, R2 ;  /* 0x000000ffff0d7224 */ /* 0x000fce00078e0002 */
[----:B------:R-:W-:Y:S05]  /*2c450*/  WARPSYNC.COLLECTIVE R15, `(.L_x_3591) ;  /* 0x000000000f087348 */ /* 0x000fea0003c00000 */
[----:B------:R0:W1:Y:S02]  /*2c460*/  SHFL.UP P6, R14, R13, R12, R11 ;  /* 0x0400000c0d0e7389 */ /* 0x00006400000c000b */
[----:B01----:R-:W-:Y:S01]  /*2c470*/  ENDCOLLECTIVE ;  /* 0x000000000000791b */ /* 0x003fe20003800000 */
.L_x_3591:
[----:B------:R-:W-:Y:S01]  /*2c480*/  IMAD.MOV.U32 R12, RZ, RZ, 0x10 ;  /* 0x00000010ff0c7424 */ /* 0x000fe200078e00ff */
[----:B------:R-:W-:-:S05]  /*2c490*/  SEL R3, R14, RZ, P4 ;  /* 0x000000ff0e037207 */ /* 0x000fca0002000000 */
[----:B------:R-:W-:-:S04]  /*2c4a0*/  IMAD.IADD R3, R2, 0x1, R3 ;  /* 0x0000000102037824 */ /* 0x000fc800078e0203 */
[----:B------:R-:W-:-:S07]  /*2c4b0*/  IMAD.MOV.U32 R13, RZ, RZ, R3 ;  /* 0x000000ffff0d7224 */ /* 0x000fce00078e0003 */
[----:B------:R-:W-:Y:S05]  /*2c4c0*/  WARPSYNC.COLLECTIVE R15, `(.L_x_3592) ;  /* 0x000000000f087348 */ /* 0x000fea0003c00000 */
[----:B------:R0:W1:Y:S02]  /*2c4d0*/  SHFL.UP P6, R14, R13, R12, R11 ;  /* 0x0400000c0d0e7389 */ /* 0x00006400000c000b */
[----:B01----:R-:W-:Y:S01]  /*2c4e0*/  ENDCOLLECTIVE ;  /* 0x000000000000791b */ /* 0x003fe20003800000 */
.L_x_3592:
[----:B------:R-:W-:Y:S02]  /*2c4f0*/  IMAD.MOV.U32 R12, RZ, RZ, 0x1f ;  /* 0x0000001fff0c7424 */ /* 0x000fe400078e00ff */
[----:B------:R-:W-:Y:S01]  /*2c500*/  IMAD.MOV.U32 R11, RZ, RZ, 0x1f ;  /* 0x0000001fff0b7424 */ /* 0x000fe200078e00ff */
[----:B------:R-:W-:-:S05]  /*2c510*/  SEL R14, R14, RZ, P5 ;  /* 0x000000ff0e0e7207 */ /* 0x000fca0002800000 */
[----:B------:R-:W-:-:S05]  /*2c520*/  IMAD.IADD R3, R3, 0x1, R14 ;  /* 0x0000000103037824 */ /* 0x000fca00078e020e */
[----:B------:R-:W-:-:S07]  /*2c530*/  MOV R13, R3 ;  /* 0x00000003000d7202 */ /* 0x000fce0000000f00 */
[----:B------:R-:W-:Y:S05]  /*2c540*/  WARPSYNC.COLLECTIVE R15, `(.L_x_3593) ;  /* 0x000000000f087348 */ /* 0x000fea0003c00000 */
[----:B------:R0:W1:Y:S02]  /*2c550*/  SHFL.IDX P6, R14, R13, R12, R11 ;  /* 0x0000000c0d0e7389 */ /* 0x00006400000c000b */
[----:B01----:R-:W-:Y:S01]  /*2c560*/  ENDCOLLECTIVE ;  /* 0x000000000000791b */ /* 0x003fe20003800000 */
.L_x_3593:
[----:B------:R-:W-:Y:S05]  /*2c570*/  BRA `(.L_x_3594) ;  /* 0xffffff8000d07947 */ /* 0x000fea000383ffff */
.L_x_3321:
[----:B------:R-:W-:Y:S01]  /*2c580*/  BSSY B0, `(.L_x_3595) ;  /* 0x0000008000007945 */ /* 0x000fe20003800000 */
[----:B-----5:R-:W-:Y:S01]  /*2c590*/  IMAD.MOV.U32 R13, RZ, RZ, R17 ;  /* 0x000000ffff0d7224 */ /* 0x020fe200078e0011 */
[----:B------:R-:W-:Y:S01]  /*2c5a0*/  MOV R11, RZ ;  /* 0x000000ff000b7202 */ /* 0x000fe20000000f00 */
[----:B------:R-:W-:Y:S02]  /*2c5b0*/  IMAD.MOV.U32 R12, RZ, RZ, 0x1 ;  /* 0x00000001ff0c7424 */ /* 0x000fe400078e00ff */
[----:B------:R-:W-:-:S07]  /*2c5c0*/  IMAD.MOV.U32 R15, RZ, RZ, -0x1 ;  /* 0xffffffffff0f7424 */ /* 0x000fce00078e00ff */
[----:B0-----:R-:W-:Y:S05]  /*2c5d0*/  WARPSYNC.COLLECTIVE R15, `(.L_x_3596) ;  /* 0x000000000f087348 */ /* 0x001fea0003c00000 */
[----:B------:R1:W2:Y:S02]  /*2c5e0*/  SHFL.UP P6, R14, R13, R12, R11 ;  /* 0x0400000c0d0e7389 */ /* 0x0002a400000c000b */
[----:B012---:R-:W-:Y:S01]  /*2c5f0*/  ENDCOLLECTIVE ;  /* 0x000000000000791b */ /* 0x007fe20003800000 */
.L_x_3596:
[----:B------:R-:W-:Y:S05]  /*2c600*/  BSYNC B0 ;  /* 0x0000000000007941 */ /* 0x000fea0003800000 */
.L_x_3595:
[----:B------:R-:W-:Y:S01]  /*2c610*/  SEL R14, R14, RZ, P1 ;  /* 0x000000ff0e0e7207 */ /* 0x000fe20000800000 */
[----:B------:R-:W-:Y:S01]  /*2c620*/  IMAD.MOV.U32 R12, RZ, RZ, 0x2 ;  /* 0x00000002ff0c7424 */ /* 0x000fe200078e00ff */
[----:B------:R-:W-:Y:S01]  /*2c630*/  MOV R15, 0xffffffff ;  /* 0xffffffff000f7802 */ /* 0x000fe20000000f00 */
[----:B------:R-:W-:Y:S02]  /*2c640*/  IMAD.MOV.U32 R11, RZ, RZ, RZ ;  /* 0x000000ffff0b7224 */ /* 0x000fe400078e00ff */
[----:B------:R-:W-:-:S07]  /*2c650*/  IMAD.IADD R13, R17, 0x1, R14 ;  /* 0x00000001110d7824 */ /* 0x000fce00078e020e */
[----:B------:R-:W-:Y:S05]  /*2c660*/  WARPSYNC.COLLECTIVE R15, `(.L_x_3597) ;  /* 0x000000000f087348 */ /* 0x000fea0003c00000 */
[----:B------:R0:W1:Y:S02]  /*2c670*/  SHFL.UP P6, R14, R13, R12, R11 ;  /* 0x0400000c0d0e7389 */ /* 0x00006400000c000b */
[----:B01----:R-:W-:Y:S01]  /*2c680*/  ENDCOLLECTIVE ;  /* 0x000000000000791b */ /* 0x003fe20003800000 */
.L_x_3597:
[----:B------:R-:W-:Y:S01]  /*2c690*/  IMAD.MOV.U32 R12, RZ, RZ, 0x4 ;  /* 0x00000004ff0c7424 */ /* 0x000fe200078e00ff */
[----:B------:R-:W-:-:S05]  /*2c6a0*/  SEL R2, R14, RZ, P2 ;  /* 0x000000ff0e027207 */ /* 0x000fca0001000000 */
[----:B------:R-:W-:-:S04]  /*2c6b0*/  IMAD.IADD R2, R13, 0x1, R2 ;  /* 0x000000010d027824 */ /* 0x000fc800078e0202 */
[----:B------:R-:W-:-:S07]  /*2c6c0*/  IMAD.MOV.U32 R13, RZ, RZ, R2 ;  /* 0x000000ffff0d7224 */ /* 0x000fce00078e0002 */
[----:B------:R-:W-:Y:S05]  /*2c6d0*/  WARPSYNC.COLLECTIVE R15, `(.L_x_3598) ;  /* 0x000000000f087348 */ /* 0x000fea0003c00000 */
[----:B------:R0:W1:Y:S02]  /*2c6e0*/  SHFL.UP P6, R14, R13, R12, R11 ;  /* 0x0400000c0d0e7389 */ /* 0x00006400000c000b */
[----:B01----:R-:W-:Y:S01]  /*2c6f0*/  ENDCOLLECTIVE ;  /* 0x000000000000791b */ /* 0x003fe20003800000 */
.L_x_3598:
[----:B------:R-:W-:Y:S01]  /*2c700*/  IMAD.MOV.U32 R12, RZ, RZ, 0x8 ;  /* 0x00000008ff0c7424 */ /* 0x000fe200078e00ff */
[----:B------:R-:W-:-:S05]  /*2c710*/  SEL R3, R14, RZ, P3 ;  /* 0x000000ff0e037207 */ /* 0x000fca0001800000 */
[----:B------:R-:W-:-:S05]  /*2c720*/  IMAD.IADD R3, R2, 0x1, R3 ;  /* 0x0000000102037824 */ /* 0x000fca00078e0203 */
[----:B------:R-:W-:-:S07]  /*2c730*/  MOV R13, R3 ;  /* 0x00000003000d7202 */ /* 0x000fce0000000f00 */
[----:B------:R-:W-:Y:S05]  /*2c740*/  WARPSYNC.COLLECTIVE R15, `(.L_x_3599) ;  /* 0x000000000f087348 */ /* 0x000fea0003c00000 */
[----:B------:R0:W1:Y:S02]  /*2c750*/  SHFL.UP P6, R14, R13, R12, R11 ;  /* 0x0400000c0d0e7389 */ /* 0x00006400000c000b */
[----:B01----:R-:W-:Y:S01]  /*2c760*/  ENDCOLLECTIVE ;  /* 0x000000000000791b */ /* 0x003fe20003800000 */
.L_x_3599:
[----:B------:R-:W-:Y:S01]  /*2c770*/  IMAD.MOV.U32 R12, RZ, RZ, 0x10 ;  /* 0x00000010ff0c7424 */ /* 0x000fe200078e00ff */
[----:B------:R-:W-:-:S05]  /*2c780*/  SEL R4, R14, RZ, P4 ;  /* 0x000000ff0e047207 */ /* 0x000fca0002000000 */
[----:B------:R-:W-:-:S04]  /*2c790*/  IMAD.IADD R4, R3, 0x1, R4 ;  /* 0x0000000103047824 */ /* 0x000fc800078e0204 */
[----:B------:R-:W-:-:S07]  /*2c7a0*/  IMAD.MOV.U32 R13, RZ, RZ, R4 ;  /* 0x000000ffff0d7224 */ /* 0x000fce00078e0004 */
[----:B------:R-:W-:Y:S05]  /*2c7b0*/  WARPSYNC.COLLECTIVE R15, `(.L_x_3600) ;  /* 0x000000000f087348 */ /* 0x000fea0003c00000 */
[----:B------:R0:W1:Y:S02]  /*2c7c0*/  SHFL.UP P6, R14, R13, R12, R11 ;  /* 0x0400000c0d0e7389 */ /* 0x00006400000c000b */
[----:B01----:R-:W-:Y:S01]  /*2c7d0*/  ENDCOLLECTIVE ;  /* 0x000000000000791b */ /* 0x003fe20003800000 */
.L_x_3600:
[----:B------:R-:W-:Y:S02]  /*2c7e0*/  IMAD.MOV.U32 R12, RZ, RZ, 0x1f ;  /* 0x0000001fff0c7424 */ /* 0x000fe400078e00ff */
[----:B------:R-:W-:Y:S01]  /*2c7f0*/  IMAD.MOV.U32 R11, RZ, RZ, 0x1f ;  /* 0x0000001fff0b7424 */ /* 0x000fe200078e00ff */
[----:B------:R-:W-:-:S04]  /*2c800*/  SEL R3, R14, RZ, P5 ;  /* 0x000000ff0e037207 */ /* 0x000fc80002800000 */
[----:B------:R-:W-:-:S05]  /*2c810*/  IADD3 R3, R4, R3, RZ ;  /* 0x0000000304037210 */ /* 0x000fca0007ffe0ff */
[----:B------:R-:W-:-:S07]  /*2c820*/  IMAD.MOV.U32 R13, RZ, RZ, R3 ;  /* 0x000000ffff0d7224 */ /* 0x000fce00078e0003 */
[----:B------:R-:W-:Y:S05]  /*2c830*/  WARPSYNC.COLLECTIVE R15, `(.L_x_3601) ;  /* 0x000000000f087348 */ /* 0x000fea0003c00000 */
[----:B------:R0:W1:Y:S02]  /*2c840*/  SHFL.IDX P6, R14, R13, R12, R11 ;  /* 0x0000000c0d0e7389 */ /* 0x00006400000c000b */
[----:B01----:R-:W-:Y:S01]  /*2c850*/  ENDCOLLECTIVE ;  /* 0x000000000000791b */ /* 0x003fe20003800000 */
.L_x_3601:
[----:B------:R-:W-:Y:S05]  /*2c860*/  BRA `(.L_x_3602) ;  /* 0xffffff8000b07947 */ /* 0x000fea000383ffff */
.L_x_3323:
[----:B------:R-:W-:Y:S01]  /*2c870*/  BSSY B0, `(.L_x_3603) ;  /* 0x0000006000007945 */ /* 0x000fe20003800000 */
[----:B------:R-:W-:Y:S01]  /*2c880*/  PLOP3.LUT P6, PT, P6, PT, PT, 0x8, 0x0 ;  /* 0x000000000000781c */ /* 0x000fe200037ce170 */
[----:B------:R-:W-:-:S12]  /*2c890*/  IMAD.MOV.U32 R15, RZ, RZ, -0x1 ;  /* 0xffffffffff0f7424 */ /* 0x000fd800078e00ff */
[----:B0-----:R-:W-:Y:S05]  /*2c8a0*/  WARPSYNC.COLLECTIVE R15, `(.L_x_3604) ;  /* 0x000000000f087348 */ /* 0x001fea0003c00000 */
[----:B------:R-:W-:Y:S01]  /*2c8b0*/  VOTE.ANY R14, PT, P6 ;  /* 0x00000000000e7806 */ /* 0x000fe200030e0100 */
[----:B0-----:R-:W-:Y:S06]  /*2c8c0*/  ENDCOLLECTIVE ;  /* 0x000000000000791b */ /* 0x001fec0003800000 */
.L_x_3604:
[----:B------:R-:W-:Y:S05]  /*2c8d0*/  BSYNC B0 ;  /* 0x0000000000007941 */ /* 0x000fea0003800000 */
.L_x_3603:
[----:B------:R-:W-:Y:S01]  /*2c8e0*/  MOV R2, R14 ;  /* 0x0000000e00027202 */ /* 0x000fe20000000f00 */
[----:B------:R-:W-:Y:S02]  /*2c8f0*/  IMAD.MOV.U32 R13, RZ, RZ, R17 ;  /* 0x000000ffff0d7224 */ /* 0x000fe400078e0011 */
[----:B------:R-:W-:Y:S01]  /*2c900*/  IMAD.MOV.U32 R11, RZ, RZ, 0x1f ;  /* 0x0000001fff0b7424 */ /* 0x000fe200078e00ff */
[----:B------:R-:W0:Y:S01]  /*2c910*/  POPC R6, R2 ;  /* 0x0000000200067309 */ /* 0x000e220000000000 */
[----:B------:R-:W-:Y:S02]  /*2c920*/  IMAD.MOV.U32 R15, RZ, RZ, -0x1 ;  /* 0xffffffffff0f7424 */ /* 0x000fe400078e00ff */
[----:B0-----:R-:W-:-:S07]  /*2c930*/  IMAD.MOV.U32 R12, RZ, RZ, R6 ;  /* 0x000000ffff0c7224 */ /* 0x001fce00078e0006 */
[----:B------:R-:W-:Y:S05]  /*2c940*/  WARPSYNC.COLLECTIVE R15, `(.L_x_3605) ;  /* 0x000000000f087348 */ /* 0x000fea0003c00000 */
[----:B------:R0:W1:Y:S02]  /*2c950*/  SHFL.IDX P6, R14, R13, R12, R11 ;  /* 0x0000000c0d0e7389 */ /* 0x00006400000c000b */
[----:B01----:R-:W-:Y:S01]  /*2c960*/  ENDCOLLECTIVE ;  /* 0x000000000000791b */ /* 0x003fe20003800000 */
.L_x_3605:
[----:B------:R-:W-:Y:S01]  /*2c970*/  MOV R17, R14 ;  /* 0x0000000e00117202 */ /* 0x000fe20000000f00 */
[----:B------:R-:W-:Y:S06]  /*2c980*/  BRA `(.L_x_3606) ;  /* 0xffffff8000a07947 */ /* 0x000fec000383ffff */
.L_x_3325:
[----:B------:R-:W-:Y:S01]  /*2c990*/  BSSY B0, `(.L_x_3607) ;  /* 0x0000007000007945 */ /* 0x000fe20003800000 */
[----:B------:R-:W-:Y:S02]  /*2c9a0*/  IMAD.MOV.U32 R13, RZ, RZ, R3 ;  /* 0x000000ffff0d7224 */ /* 0x000fe400078e0003 */
[----:B------:R-:W-:Y:S02]  /*2c9b0*/  IMAD.MOV.U32 R11, RZ, RZ, 0x1f ;  /* 0x0000001fff0b7424 */ /* 0x000fe400078e00ff */
[----:B------:R-:W-:-:S07]  /*2c9c0*/  IMAD.MOV.U32 R15, RZ, RZ, -0x1 ;  /* 0xffffffffff0f7424 */ /* 0x000fce00078e00ff */
[----:B012---:R-:W-:Y:S05]  /*2c9d0*/  WARPSYNC.COLLECTIVE R15, `(.L_x_3608) ;  /* 0x000000000f087348 */ /* 0x007fea0003c00000 */
[----:B------:R3:W4:Y:S02]  /*2c9e0*/  SHFL.IDX P6, R14, R13, R12, R11 ;  /* 0x0000000c0d0e7389 */ /* 0x00072400000c000b */
[----:B01234-:R-:W-:Y:S01]  /*2c9f0*/  ENDCOLLECTIVE ;  /* 0x000000000000791b */ /* 0x01ffe20003800000 */
.L_x_3608:
[----:B------:R-:W-:Y:S05]  /*2ca00*/  BSYNC B0 ;  /* 0x0000000000007941 */ /* 0x000fea0003800000 */
.L_x_3607:
[----:B------:R-:W-:Y:S05]  /*2ca10*/  BRA `(.L_x_3324) ;  /* 0xffffff8000987947 */ /* 0x000fea000383ffff */
.L_x_3329:
[----:B0-----:R0:W1:Y:S02]  /*2ca20*/  SYNCS.PHASECHK.TRANS64.TRYWAIT P0, [R7+URZ+0x22820], R0 ;  /* 0x02282000070075a7 */ /* 0x001064000800017f */
[----:B-1----:R-:W-:Y:S05]  /*2ca30*/  @!P0 NANOSLEEP.SYNCS 0x989680 ;  /* 0x009896800000895d */ /* 0x002fea0003900000 */
[----:B------:R-:W1:Y:S02]  /*2ca40*/  @!P0 SYNCS.PHASECHK.TRANS64 P0, [R7+URZ+0x22820], R0 ;  /* 0x02282000070085a7 */ /* 0x000e64000800007f */
[----:B-1----:R-:W-:Y:S05]  /*2ca50*/  @!P0 BRA `(.L_x_3329) ;  /* 0xfffffffc00f08947 */ /* 0x002fea000383ffff */
[----:B------:R-:W-:Y:S05]  /*2ca60*/  BRA `(.L_x_3609) ;  /* 0xffffff8800187947 */ /* 0x000fea000383ffff */
.L_x_3330:
[----:B------:R-:W1:Y:S01]  /*2ca70*/  S2R R2, SR_TID.X ;  /* 0x0000000000027919 */ /* 0x000e620000002100 */
[----:B------:R-:W-:Y:S01]  /*2ca80*/  BSSY B0, `(.L_x_3610) ;  /* 0x000000a000007945 */ /* 0x000fe20003800000 */
[----:B------:R-:W-:Y:S01]  /*2ca90*/  MOV R12, RZ ;  /* 0x000000ff000c7202 */ /* 0x000fe20000000f00 */
        /* <DEDUP_REMOVED lines=8> */
.L_x_3611:
[----:B------:R-:W-:Y:S05]  /*2cb20*/  BSYNC B0 ;  /* 0x0000000000007941 */ /* 0x000fea0003800000 */
.L_x_3610:
[----:B------:R-:W-:Y:S05]  /*2cb30*/  BRA `(.L_x_3612) ;  /* 0xffffff8800007947 */ /* 0x000fea000383ffff */
.L_x_3331:
[----:B------:R-:W-:Y:S01]  /*2cb40*/  BSSY B0, `(.L_x_3613) ;  /* 0x0000006000007945 */ /* 0x000fe20003800000 */
[----:B------:R-:W-:-:S07]  /*2cb50*/  IMAD.MOV.U32 R15, RZ, RZ, -0x1 ;  /* 0xffffffffff0f7424 */ /* 0x000fce00078e00ff */
[----:B0-----:R-:W-:Y:S05]  /*2cb60*/  WARPSYNC.COLLECTIVE R15, `(.L_x_3614) ;  /* 0x000000000f0c7348 */ /* 0x001fea0003c00000 */
[----:B------:R-:W-:Y:S02]  /*2cb70*/  ELECT P6, UR62, PT ;  /* 0x00000000003e782f */ /* 0x000fe400038c0000 */
[----:B------:R-:W-:Y:S01]  /*2cb80*/  MOV R14, UR62 ;  /* 0x0000003e000e7c02 */ /* 0x000fe20008000f00 */
[----:B0-----:R-:W-:Y:S10]  /*2cb90*/  ENDCOLLECTIVE ;  /* 0x000000000000791b */ /* 0x001ff40003800000 */
.L_x_3614:
[----:B------:R-:W-:Y:S05]  /*2cba0*/  BSYNC B0 ;  /* 0x0000000000007941 */ /* 0x000fea0003800000 */
.L_x_3613:
[----:B------:R-:W-:Y:S05]  /*2cbb0*/  BRA `(.L_x_3615) ;  /* 0xffffff8400f47947 */ /* 0x000fea000383ffff */
.L_x_3333:
[----:B0-----:R0:W1:Y:S02]  /*2cbc0*/  SYNCS.PHASECHK.TRANS64.TRYWAIT P1, [R5+URZ+0x22840], R0 ;  /* 0x02284000050075a7 */ /* 0x001064000802017f */
[----:B-1----:R-:W-:Y:S05]  /*2cbd0*/  @!P1 NANOSLEEP.SYNCS 0x989680 ;  /* 0x009896800000995d */ /* 0x002fea0003900000 */
[----:B------:R-:W1:Y:S02]  /*2cbe0*/  @!P1 SYNCS.PHASECHK.TRANS64 P1, [R5+URZ+0x22840], R0 ;  /* 0x02284000050095a7 */ /* 0x000e64000802007f */
[----:B-1----:R-:W-:Y:S05]  /*2cbf0*/  @!P1 BRA `(.L_x_3333) ;  /* 0xfffffffc00f09947 */ /* 0x002fea000383ffff */
[----:B------:R-:W-:Y:S05]  /*2cc00*/  BRA `(.L_x_3616) ;  /* 0xffffff8800147947 */ /* 0x000fea000383ffff */
.L_x_3335:
[----:B-1----:R1:W2:Y:S02]  /*2cc10*/  SYNCS.PHASECHK.TRANS64.TRYWAIT P1, [R3+URZ+0x22840], R2 ;  /* 0x02284002030075a7 */ /* 0x0022a4000802017f */
[----:B--2---:R-:W-:Y:S05]  /*2cc20*/  @!P1 NANOSLEEP.SYNCS 0x989680 ;  /* 0x009896800000995d */ /* 0x004fea0003900000 */
[----:B------:R-:W2:Y:S02]  /*2cc30*/  @!P1 SYNCS.PHASECHK.TRANS64 P1, [R3+URZ+0x22840], R2 ;  /* 0x02284002030095a7 */ /* 0x000ea4000802007f */
[----:B--2---:R-:W-:Y:S05]  /*2cc40*/  @!P1 BRA `(.L_x_3335) ;  /* 0xfffffffc00f09947 */ /* 0x004fea000383ffff */
[----:B------:R-:W-:Y:S05]  /*2cc50*/  BRA `(.L_x_3617) ;  /* 0xffffff8800207947 */ /* 0x000fea000383ffff */
.L_x_3337:
[----:B--2---:R2:W3:Y:S02]  /*2cc60*/  SYNCS.PHASECHK.TRANS64.TRYWAIT P1, [R5+URZ+0x22860], R0 ;  /* 0x02286000050075a7 */ /* 0x0044e4000802017f */
[----:B---3--:R-:W-:Y:S05]  /*2cc70*/  @!P1 NANOSLEEP.SYNCS 0x989680 ;  /* 0x009896800000995d */ /* 0x008fea0003900000 */
[----:B------:R-:W3:Y:S02]  /*2cc80*/  @!P1 SYNCS.PHASECHK.TRANS64 P1, [R5+URZ+0x22860], R0 ;  /* 0x02286000050095a7 */ /* 0x000ee4000802007f */
[----:B---3--:R-:W-:Y:S05]  /*2cc90*/  @!P1 BRA `(.L_x_3337) ;  /* 0xfffffffc00f09947 */ /* 0x008fea000383ffff */
[----:B------:R-:W-:Y:S05]  /*2cca0*/  BRA `(.L_x_3618) ;  /* 0xffffff88001c7947 */ /* 0x000fea000383ffff */
.L_x_3339:
[----:B---3--:R3:W4:Y:S02]  /*2ccb0*/  SYNCS.PHASECHK.TRANS64.TRYWAIT P1, [R3+URZ+0x22860], R2 ;  /* 0x02286002030075a7 */ /* 0x008724000802017f */
[----:B----4-:R-:W-:Y:S05]  /*2ccc0*/  @!P1 NANOSLEEP.SYNCS 0x989680 ;  /* 0x009896800000995d */ /* 0x010fea0003900000 */
[----:B------:R-:W4:Y:S02]  /*2ccd0*/  @!P1 SYNCS.PHASECHK.TRANS64 P1, [R3+URZ+0x22860], R2 ;  /* 0x02286002030095a7 */ /* 0x000f24000802007f */
[----:B----4-:R-:W-:Y:S05]  /*2cce0*/  @!P1 BRA `(.L_x_3339) ;  /* 0xfffffffc00f09947 */ /* 0x010fea000383ffff */
[----:B------:R-:W-:Y:S05]  /*2ccf0*/  BRA `(.L_x_3619) ;  /* 0xffffff8800187947 */ /* 0x000fea000383ffff */
.L_x_3341:
[----:B----4-:R4:W0:Y:S02]  /*2cd00*/  SYNCS.PHASECHK.TRANS64.TRYWAIT P1, [R5+URZ+0x22880], R0 ;  /* 0x02288000050075a7 */ /* 0x010824000802017f */
[----:B0-----:R-:W-:Y:S05]  /*2cd10*/  @!P1 NANOSLEEP.SYNCS 0x989680 ;  /* 0x009896800000995d */ /* 0x001fea0003900000 */
[----:B------:R-:W0:Y:S02]  /*2cd20*/  @!P1 SYNCS.PHASECHK.TRANS64 P1, [R5+URZ+0x22880], R0 ;  /* 0x02288000050095a7 */ /* 0x000e24000802007f */
[----:B0-----:R-:W-:Y:S05]  /*2cd30*/  @!P1 BRA `(.L_x_3341) ;  /* 0xfffffffc00f09947 */ /* 0x001fea000383ffff */
[----:B------:R-:W-:Y:S05]  /*2cd40*/  BRA `(.L_x_3620) ;  /* 0xffffff8800147947 */ /* 0x000fea000383ffff */
.L_x_3621:
        /* <DEDUP_REMOVED lines=11> */
.L_x_3630:


//--------------------- .nv.global.init           --------------------------
	.section	.nv.global.init,"aw",@progbits
	.align	4
.nv.global.init:
	.type		_ZZN5flash28permute_output_fp8_VcolmajorIN4cute6TensorINS1_11ArrayEngineIN7cutlass10bfloat16_tELm64EEENS1_6LayoutINS1_5tupleIJNS8_IJNS1_1CILi2EEESA_NS9_ILi16EEEEEENS9_ILi1EEESD_EEENS8_IJNS8_IJSD_SA_NS9_ILi4EEEEEENS9_ILi0EEESH_EEEEEEEEEvRT_E9upper_map,@object
	.size		_ZZN5flash28permute_output_fp8_VcolmajorIN4cute6TensorINS1_11ArrayEngineIN7cutlass10bfloat16_tELm64EEENS1_6LayoutINS1_5tupleIJNS8_IJNS1_1CILi2EEESA_NS9_ILi16EEEEEENS9_ILi1EEESD_EEENS8_IJNS8_IJSD_SA_NS9_ILi4EEEEEENS9_ILi0EEESH_EEEEEEEEEvRT_E9upper_map,($str$23 - _ZZN5flash28permute_output_fp8_VcolmajorIN4cute6TensorINS1_11ArrayEngineIN7cutlass10bfloat16_tELm64EEENS1_6LayoutINS1_5tupleIJNS8_IJNS1_1CILi2EEESA_NS9_ILi16EEEEEENS9_ILi1EEESD_EEENS8_IJNS8_IJSD_SA_NS9_ILi4EEEEEENS9_ILi0EEESH_EEEEEEEEEvRT_E9upper_map)
_ZZN5flash28permute_output_fp8_VcolmajorIN4cute6TensorINS1_11ArrayEngineIN7cutlass10bfloat16_tELm64EEENS1_6LayoutINS1_5tupleIJNS8_IJNS1_1CILi2EEESA_NS9_ILi16EEEEEENS9_ILi1EEESD_EEENS8_IJNS8_IJSD_SA_NS9_ILi4EEEEEENS9_ILi0EEESH_EEEEEEEEEvRT_E9upper_map:
        /*0000*/ 	.byte	0x00, 0x00, 0x00, 0x00, 0x02, 0x00, 0x00, 0x00, 0x03, 0x00, 0x00, 0x00, 0x01, 0x00, 0x00, 0x00
	.type		$str$23,@object
	.size		$str$23,($str$24 - $str$23)
$str$23:
        /*0010*/ 	.byte	0x28, 0x61, 0x64, 0x64, 0x72, 0x65, 0x73, 0x73, 0x20, 0x26, 0x20, 0x6d, 0x61, 0x73, 0x6b, 0x29
        /*0020*/ 	.byte	0x20, 0x3d, 0x3d, 0x20, 0x30, 0x00
	.type		$str$24,@object
	.size		$str$24,(__unnamed_5 - $str$24)
$str$24:
        /*0026*/ 	.byte	0x2f, 0x74, 0x6d, 0x70, 0x2f, 0x6f, 0x73, 0x73, 0x5f, 0x6b, 0x65, 0x72, 0x6e, 0x65, 0x6c, 0x73
        /*0036*/ 	.byte	0x5f, 0x73, 0x72, 0x63, 0x2f, 0x66, 0x6c, 0x61, 0x73, 0x68, 0x5f, 0x61, 0x74, 0x74, 0x65, 0x6e
        /*0046*/ 	.byte	0x74, 0x69, 0x6f, 0x6e, 0x2f, 0x63, 0x73, 0x72, 0x63, 0x2f, 0x63, 0x75, 0x74, 0x6c, 0x61, 0x73
        /*0056*/ 	.byte	0x73, 0x2f, 0x69, 0x6e, 0x63, 0x6c, 0x75, 0x64, 0x65, 0x2f, 0x63, 0x75, 0x74, 0x65, 0x2f, 0x70
        /*0066*/ 	.byte	0x6f, 0x69, 0x6e, 0x74, 0x65, 0x72, 0x5f, 0x66, 0x6c, 0x61, 0x67, 0x67, 0x65, 0x64, 0x2e, 0x68
        /*0076*/ 	.byte	0x70, 0x70, 0x00
	.type		__unnamed_5,@object
	.size		__unnamed_5,(__unnamed_6 - __unnamed_5)
__unnamed_5:
        /* <DEDUP_REMOVED lines=24> */
        /*01f9*/ 	.byte	0x3e, 0x3e, 0x20, 0x26, 0x5d, 0x00
	.type		__unnamed_6,@object
	.size		__unnamed_6,(__unnamed_3 - __unnamed_6)
__unnamed_6:
        /* <DEDUP_REMOVED lines=25> */
	.type		__unnamed_3,@object
	.size		__unnamed_3,(__unnamed_4 - __unnamed_3)
__unnamed_3:
        /* <DEDUP_REMOVED lines=29> */
        /*0555*/ 	.byte	0x5d, 0x00
	.type		__unnamed_4,@object
	.size		__unnamed_4,(__unnamed_2 - __unnamed_4)
__unnamed_4:
        /* <DEDUP_REMOVED lines=30> */
	.type		__unnamed_2,@object
	.size		__unnamed_2,(__unnamed_1 - __unnamed_2)
__unnamed_2:
        /* <DEDUP_REMOVED lines=30> */
	.type		__unnamed_1,@object
	.size		__unnamed_1,(.L_0 - __unnamed_1)
__unnamed_1:
        /* <DEDUP_REMOVED lines=30> */
.L_0:


//--------------------- .nv.shared._ZN7cutlass13device_kernelIN5flash11enable_sm90INS1_16FlashAttnFwdSm90INS1_25CollectiveMainloopFwdSm90ILi2EN4cute5tupleIJNS5_1CILi1EEES8_S8_EEENS6_IJNS7_ILi128EEENS7_ILi160EEESA_EEELi128ENS_12float_e4m3_tEfNS_4arch4Sm90ELb0ELb0ELb1ELb0ELb1ELb0ELb0ELb1ELb1ELb1ELb0ELb0EEENS1_21CollectiveEpilogueFwdINS6_IJSA_SA_SB_EEES9_NS_10bfloat16_tESF_Li256ELb0ELb1ELb0ELb1EEENS1_29StaticPersistentTileSchedulerILb0EEEEEEEEEvNT_6ParamsE --------------------------
	.section	.nv.shared._ZN7cutlass13device_kernelIN5flash11enable_sm90INS1_16FlashAttnFwdSm90INS1_25CollectiveMainloopFwdSm90ILi2EN4cute5tupleIJNS5_1CILi1EEES8_S8_EEENS6_IJNS7_ILi128EEENS7_ILi160EEESA_EEELi128ENS_12float_e4m3_tEfNS_4arch4Sm90ELb0ELb0ELb1ELb0ELb1ELb0ELb0ELb1ELb1ELb1ELb0ELb0EEENS1_21CollectiveEpilogueFwdINS6_IJSA_SA_SB_EEES9_NS_10bfloat16_tESF_Li256ELb0ELb1ELb0ELb1EEENS1_29StaticPersistentTileSchedulerILb0EEEEEEEEEvNT_6ParamsE,"aw",@nobits
	.sectionflags	@""
	.align	16
	.zero		1024


//--------------------- .nv.shared.reserved.0     --------------------------
	.section	.nv.shared.reserved.0,"aw",@nobits
	.weak		__nv_reservedSMEM_offset_0_alias
	.size		__nv_reservedSMEM_offset_0_alias, 0, 0
	.other		__nv_reservedSMEM_offset_0_alias,@"STO_CUDA_RESERVED_SHARED STV_DEFAULT"
__nv_reservedSMEM_offset_0_alias:
	.zero		0


//--------------------- .nv.global                --------------------------
	.section	.nv.global,"aw",@nobits
.nv.global:
	.type		_ZN80_INTERNAL_81de5d5f_44_flash_fwd_hdim128_e4m3_paged_softcap_sm90_cu_f3e6f9ee_29834cute1_E,@object
	.size		_ZN80_INTERNAL_81de5d5f_44_flash_fwd_hdim128_e4m3_paged_softcap_sm90_cu_f3e6f9ee_29834cute1_E,(_ZN80_INTERNAL_81de5d5f_44_flash_fwd_hdim128_e4m3_paged_softcap_sm90_cu_f3e6f9ee_29834cuda3std3__45__cpo6cbeginE - _ZN80_INTERNAL_81de5d5f_44_flash_fwd_hdim128_e4m3_paged_softcap_sm90_cu_f3e6f9ee_29834cute1_E)
_ZN80_INTERNAL_81de5d5f_44_flash_fwd_hdim128_e4m3_paged_softcap_sm90_cu_f3e6f9ee_29834cute1_E:
	.zero		1
	.type		_ZN80_INTERNAL_81de5d5f_44_flash_fwd_hdim128_e4m3_paged_softcap_sm90_cu_f3e6f9ee_29834cuda3std3__45__cpo6cbeginE,@object
	.size		_ZN80_INTERNAL_81de5d5f_44_flash_fwd_hdim128_e4m3_paged_softcap_sm90_cu_f3e6f9ee_29834cuda3std3__45__cpo6cbeginE,(_ZN80_INTERNAL_81de5d5f_44_flash_fwd_hdim128_e4m3_paged_softcap_sm90_cu_f3e6f9ee_29834cuda3std3__48in_placeE - _ZN80_INTERNAL_81de5d5f_44_flash_fwd_hdim128_e4m3_paged_softcap_sm90_cu_f3e6f9ee_29834cuda3std3__45__cpo6cbeginE)
_ZN80_INTERNAL_81de5d5f_44_flash_fwd_hdim128_e4m3_paged_softcap_sm90_cu_f3e6f9ee_29834cuda3std3__45__cpo6cbeginE:
	.zero		1
	.type		_ZN80_INTERNAL_81de5d5f_44_flash_fwd_hdim128_e4m3_paged_softcap_sm90_cu_f3e6f9ee_29834cuda3std3__48in_placeE,@object
	.size		_ZN80_INTERNAL_81de5d5f_44_flash_fwd_hdim128_e4m3_paged_softcap_sm90_cu_f3e6f9ee_29834cuda3std3__48in_placeE,(_ZN80_INTERNAL_81de5d5f_44_flash_fwd_hdim128_e4m3_paged_softcap_sm90_cu_f3e6f9ee_29834cuda3std6ranges3__45__cpo9iter_moveE - _ZN80_INTERNAL_81de5d5f_44_flash_fwd_hdim128_e4m3_paged_softcap_sm90_cu_f3e6f9ee_29834cuda3std3__48in_placeE)
_ZN80_INTERNAL_81de5d5f_44_flash_fwd_hdim128_e4m3_paged_softcap_sm90_cu_f3e6f9ee_29834cuda3std3__48in_placeE:
	.zero		1
	.type		_ZN80_INTERNAL_81de5d5f_44_flash_fwd_hdim128_e4m3_paged_softcap_sm90_cu_f3e6f9ee_29834cuda3std6ranges3__45__cpo9iter_moveE,@object
	.size		_ZN80_INTERNAL_81de5d5f_44_flash_fwd_hdim128_e4m3_paged_softcap_sm90_cu_f3e6f9ee_29834cuda3std6ranges3__45__cpo9iter_moveE,(_ZN80_INTERNAL_81de5d5f_44_flash_fwd_hdim128_e4m3_paged_softcap_sm90_cu_f3e6f9ee_29834cuda3std3__45__cpo5beginE - _ZN80_INTERNAL_81de5d5f_44_flash_fwd_hdim128_e4m3_paged_softcap_sm90_cu_f3e6f9ee_29834cuda3std6ranges3__45__cpo9iter_moveE)
_ZN80_INTERNAL_81de5d5f_44_flash_fwd_hdim128_e4m3_paged_softcap_sm90_cu_f3e6f9ee_29834cuda3std6ranges3__45__cpo9iter_moveE:
	.zero		1
	.type		_ZN80_INTERNAL_81de5d5f_44_flash_fwd_hdim128_e4m3_paged_softcap_sm90_cu_f3e6f9ee_29834cuda3std3__45__cpo5beginE,@object
	.size		_ZN80_INTERNAL_81de5d5f_44_flash_fwd_hdim128_e4m3_paged_softcap_sm90_cu_f3e6f9ee_29834cuda3std3__45__cpo5beginE,(_ZN80_INTERNAL_81de5d5f_44_flash_fwd_hdim128_e4m3_paged_softcap_sm90_cu_f3e6f9ee_29834cuda3std3__482_GLOBAL__N__81de5d5f_44_flash_fwd_hdim128_e4m3_paged_softcap_sm90_cu_f3e6f9ee_29836ignoreE - _ZN80_INTERNAL_81de5d5f_44_flash_fwd_hdim128_e4m3_paged_softcap_sm90_cu_f3e6f9ee_29834cuda3std3__45__cpo5beginE)
_ZN80_INTERNAL_81de5d5f_44_flash_fwd_hdim128_e4m3_paged_softcap_sm90_cu_f3e6f9ee_29834cuda3std3__45__cpo5beginE:
	.zero		1
	.type		_ZN80_INTERNAL_81de5d5f_44_flash_fwd_hdim128_e4m3_paged_softcap_sm90_cu_f3e6f9ee_29834cuda3std3__482_GLOBAL__N__81de5d5f_44_flash_fwd_hdim128_e4m3_paged_softcap_sm90_cu_f3e6f9ee_29836ignoreE,@object
	.size		_ZN80_INTERNAL_81de5d5f_44_flash_fwd_hdim128_e4m3_paged_softcap_sm90_cu_f3e6f9ee_29834cuda3std3__482_GLOBAL__N__81de5d5f_44_flash_fwd_hdim128_e4m3_paged_softcap_sm90_cu_f3e6f9ee_29836ignoreE,(_ZN80_INTERNAL_81de5d5f_44_flash_fwd_hdim128_e4m3_paged_softcap_sm90_cu_f3e6f9ee_29834cute7productE - _ZN80_INTERNAL_81de5d5f_44_flash_fwd_hdim128_e4m3_paged_softcap_sm90_cu_f3e6f9ee_29834cuda3std3__482_GLOBAL__N__81de5d5f_44_flash_fwd_hdim128_e4m3_paged_softcap_sm90_cu_f3e6f9ee_29836ignoreE)
_ZN80_INTERNAL_81de5d5f_44_flash_fwd_hdim128_e4m3_paged_softcap_sm90_cu_f3e6f9ee_29834cuda3std3__482_GLOBAL__N__81de5d5f_44_flash_fwd_hdim128_e4m3_paged_softcap_sm90_cu_f3e6f9ee_29836ignoreE:
	.zero		1
	.type		_ZN80_INTERNAL_81de5d5f_44_flash_fwd_hdim128_e4m3_paged_softcap_sm90_cu_f3e6f9ee_29834cute7productE,@object
	.size		_ZN80_INTERNAL_81de5d5f_44_flash_fwd_hdim128_e4m3_paged_softcap_sm90_cu_f3e6f9ee_29834cute7productE,(_ZN80_INTERNAL_81de5d5f_44_flash_fwd_hdim128_e4m3_paged_softcap_sm90_cu_f3e6f9ee_29834cuda3std3__45__cpo3endE - _ZN80_INTERNAL_81de5d5f_44_flash_fwd_hdim128_e4m3_paged_softcap_sm90_cu_f3e6f9ee_29834cute7productE)
_ZN80_INTERNAL_81de5d5f_44_flash_fwd_hdim128_e4m3_paged_softcap_sm90_cu_f3e6f9ee_29834cute7productE:
	.zero		1
	.type		_ZN80_INTERNAL_81de5d5f_44_flash_fwd_hdim128_e4m3_paged_softcap_sm90_cu_f3e6f9ee_29834cuda3std3__45__cpo3endE,@object
	.size		_ZN80_INTERNAL_81de5d5f_44_flash_fwd_hdim128_e4m3_paged_softcap_sm90_cu_f3e6f9ee_29834cuda3std3__45__cpo3endE,(_ZN80_INTERNAL_81de5d5f_44_flash_fwd_hdim128_e4m3_paged_softcap_sm90_cu_f3e6f9ee_29834cuda3std3__419piecewise_constructE - _ZN80_INTERNAL_81de5d5f_44_flash_fwd_hdim128_e4m3_paged_softcap_sm90_cu_f3e6f9ee_29834cuda3std3__45__cpo3endE)
_ZN80_INTERNAL_81de5d5f_44_flash_fwd_hdim128_e4m3_paged_softcap_sm90_cu_f3e6f9ee_29834cuda3std3__45__cpo3endE:
	.zero		1
	.type		_ZN80_INTERNAL_81de5d5f_44_flash_fwd_hdim128_e4m3_paged_softcap_sm90_cu_f3e6f9ee_29834cuda3std3__419piecewise_constructE,@object
	.size		_ZN80_INTERNAL_81de5d5f_44_flash_fwd_hdim128_e4m3_paged_softcap_sm90_cu_f3e6f9ee_29834cuda3std3__419piecewise_constructE,(_ZN80_INTERNAL_81de5d5f_44_flash_fwd_hdim128_e4m3_paged_softcap_sm90_cu_f3e6f9ee_29834cuda3std3__45__cpo4cendE - _ZN80_INTERNAL_81de5d5f_44_flash_fwd_hdim128_e4m3_paged_softcap_sm90_cu_f3e6f9ee_29834cuda3std3__419piecewise_constructE)
_ZN80_INTERNAL_81de5d5f_44_flash_fwd_hdim128_e4m3_paged_softcap_sm90_cu_f3e6f9ee_29834cuda3std3__419piecewise_constructE:
	.zero		1
	.type		_ZN80_INTERNAL_81de5d5f_44_flash_fwd_hdim128_e4m3_paged_softcap_sm90_cu_f3e6f9ee_29834cuda3std3__45__cpo4cendE,@object
	.size		_ZN80_INTERNAL_81de5d5f_44_flash_fwd_hdim128_e4m3_paged_softcap_sm90_cu_f3e6f9ee_29834cuda3std3__45__cpo4cendE,(_ZN80_INTERNAL_81de5d5f_44_flash_fwd_hdim128_e4m3_paged_softcap_sm90_cu_f3e6f9ee_29834cuda3std6ranges3__45__cpo4swapE - _ZN80_INTERNAL_81de5d5f_44_flash_fwd_hdim128_e4m3_paged_softcap_sm90_cu_f3e6f9ee_29834cuda3std3__45__cpo4cendE)
_ZN80_INTERNAL_81de5d5f_44_flash_fwd_hdim128_e4m3_paged_softcap_sm90_cu_f3e6f9ee_29834cuda3std3__45__cpo4cendE:
	.zero		1
	.type		_ZN80_INTERNAL_81de5d5f_44_flash_fwd_hdim128_e4m3_paged_softcap_sm90_cu_f3e6f9ee_29834cuda3std6ranges3__45__cpo4swapE,@object
	.size		_ZN80_INTERNAL_81de5d5f_44_flash_fwd_hdim128_e4m3_paged_softcap_sm90_cu_f3e6f9ee_29834cuda3std6ranges3__45__cpo4swapE,(.L_14 - _ZN80_INTERNAL_81de5d5f_44_flash_fwd_hdim128_e4m3_paged_softcap_sm90_cu_f3e6f9ee_29834cuda3std6ranges3__45__cpo4swapE)
_ZN80_INTERNAL_81de5d5f_44_flash_fwd_hdim128_e4m3_paged_softcap_sm90_cu_f3e6f9ee_29834cuda3std6ranges3__45__cpo4swapE:
	.zero		1
.L_14:


//--------------------- .nv.shared._ZN7cutlass13device_kernelIN5flash11enable_sm90INS1_16FlashAttnFwdSm90INS1_25CollectiveMainloopFwdSm90ILi2EN4cute5tupleIJNS5_1CILi1EEES8_S8_EEENS6_IJNS7_ILi128EEENS7_ILi160EEESA_EEELi128ENS_12float_e4m3_tEfNS_4arch4Sm90ELb0ELb0ELb1ELb1ELb1ELb0ELb0ELb1ELb1ELb1ELb0ELb0EEENS1_21CollectiveEpilogueFwdINS6_IJSA_SA_SB_EEES9_NS_10bfloat16_tESF_Li256ELb1ELb1ELb0ELb1EEENS1_36VarlenDynamicPersistentTileSchedulerILi128ELi160ELi256ELi128ELb0ELb1ELb1ELb0ELb1ELb1EEEEEEEEEvNT_6ParamsE --------------------------
	.section	.nv.shared._ZN7cutlass13device_kernelIN5flash11enable_sm90INS1_16FlashAttnFwdSm90INS1_25CollectiveMainloopFwdSm90ILi2EN4cute5tupleIJNS5_1CILi1EEES8_S8_EEENS6_IJNS7_ILi128EEENS7_ILi160EEESA_EEELi128ENS_12float_e4m3_tEfNS_4arch4Sm90ELb0ELb0ELb1ELb1ELb1ELb0ELb0ELb1ELb1ELb1ELb0ELb0EEENS1_21CollectiveEpilogueFwdINS6_IJSA_SA_SB_EEES9_NS_10bfloat16_tESF_Li256ELb1ELb1ELb0ELb1EEENS1_36VarlenDynamicPersistentTileSchedulerILi128ELi160ELi256ELi128ELb0ELb1ELb1ELb0ELb1ELb1EEEEEEEEEvNT_6ParamsE,"aw",@nobits
	.sectionflags	@""
	.align	16
	.zero		1024


//--------------------- .nv.shared._ZN7cutlass13device_kernelIN5flash11enable_sm90INS1_16FlashAttnFwdSm90INS1_25CollectiveMainloopFwdSm90ILi2EN4cute5tupleIJNS5_1CILi1EEES8_S8_EEENS6_IJNS7_ILi128EEENS7_ILi160EEESA_EEELi128ENS_12float_e4m3_tEfNS_4arch4Sm90ELb0ELb0ELb1ELb1ELb1ELb1ELb0ELb1ELb1ELb1ELb0ELb0EEENS1_21CollectiveEpilogueFwdINS6_IJSA_SA_SB_EEES9_NS_10bfloat16_tESF_Li256ELb1ELb1ELb0ELb1EEENS1_36VarlenDynamicPersistentTileSchedulerILi128ELi160ELi256ELi128ELb0ELb1ELb1ELb0ELb1ELb1EEEEEEEEEvNT_6ParamsE --------------------------
	.section	.nv.shared._ZN7cutlass13device_kernelIN5flash11enable_sm90INS1_16FlashAttnFwdSm90INS1_25CollectiveMainloopFwdSm90ILi2EN4cute5tupleIJNS5_1CILi1EEES8_S8_EEENS6_IJNS7_ILi128EEENS7_ILi160EEESA_EEELi128ENS_12float_e4m3_tEfNS_4arch4Sm90ELb0ELb0ELb1ELb1ELb1ELb1ELb0ELb1ELb1ELb1ELb0ELb0EEENS1_21CollectiveEpilogueFwdINS6_IJSA_SA_SB_EEES9_NS_10bfloat16_tESF_Li256ELb1ELb1ELb0ELb1EEENS1_36VarlenDynamicPersistentTileSchedulerILi128ELi160ELi256ELi128ELb0ELb1ELb1ELb0ELb1ELb1EEEEEEEEEvNT_6ParamsE,"aw",@nobits
	.sectionflags	@""
	.align	16
	.zero		1024


//--------------------- .nv.shared._ZN7cutlass13device_kernelIN5flash11enable_sm90INS1_16FlashAttnFwdSm90INS1_25CollectiveMainloopFwdSm90ILi2EN4cute5tupleIJNS5_1CILi1EEES8_S8_EEENS6_IJNS7_ILi128EEENS7_ILi160EEESA_EEELi128ENS_12float_e4m3_tEfNS_4arch4Sm90ELb0ELb1ELb1ELb0ELb1ELb0ELb0ELb1ELb1ELb1ELb0ELb0EEENS1_21CollectiveEpilogueFwdINS6_IJSA_SA_SB_EEES9_NS_10bfloat16_tESF_Li256ELb0ELb1ELb0ELb1EEENS1_30DynamicPersistentTileSchedulerILi256ELi128ELb0ELb1ELb1EEEEEEEEEvNT_6ParamsE --------------------------
	.section	.nv.shared._ZN7cutlass13device_kernelIN5flash11enable_sm90INS1_16FlashAttnFwdSm90INS1_25CollectiveMainloopFwdSm90ILi2EN4cute5tupleIJNS5_1CILi1EEES8_S8_EEENS6_IJNS7_ILi128EEENS7_ILi160EEESA_EEELi128ENS_12float_e4m3_tEfNS_4arch4Sm90ELb0ELb1ELb1ELb0ELb1ELb0ELb0ELb1ELb1ELb1ELb0ELb0EEENS1_21CollectiveEpilogueFwdINS6_IJSA_SA_SB_EEES9_NS_10bfloat16_tESF_Li256ELb0ELb1ELb0ELb1EEENS1_30DynamicPersistentTileSchedulerILi256ELi128ELb0ELb1ELb1EEEEEEEEEvNT_6ParamsE,"aw",@nobits
	.sectionflags	@""
	.align	16
	.zero		1024


//--------------------- .nv.shared._ZN7cutlass13device_kernelIN5flash11enable_sm90INS1_16FlashAttnFwdSm90INS1_25CollectiveMainloopFwdSm90ILi2EN4cute5tupleIJNS5_1CILi1EEES8_S8_EEENS6_IJNS7_ILi128EEENS7_ILi160EEESA_EEELi128ENS_12float_e4m3_tEfNS_4arch4Sm90ELb0ELb1ELb1ELb1ELb1ELb0ELb0ELb1ELb1ELb1ELb0ELb0EEENS1_21CollectiveEpilogueFwdINS6_IJSA_SA_SB_EEES9_NS_10bfloat16_tESF_Li256ELb1ELb1ELb0ELb1EEENS1_36VarlenDynamicPersistentTileSchedulerILi128ELi160ELi256ELi128ELb0ELb1ELb1ELb1ELb0ELb1EEEEEEEEEvNT_6ParamsE --------------------------
	.section	.nv.shared._ZN7cutlass13device_kernelIN5flash11enable_sm90INS1_16FlashAttnFwdSm90INS1_25CollectiveMainloopFwdSm90ILi2EN4cute5tupleIJNS5_1CILi1EEES8_S8_EEENS6_IJNS7_ILi128EEENS7_ILi160EEESA_EEELi128ENS_12float_e4m3_tEfNS_4arch4Sm90ELb0ELb1ELb1ELb1ELb1ELb0ELb0ELb1ELb1ELb1ELb0ELb0EEENS1_21CollectiveEpilogueFwdINS6_IJSA_SA_SB_EEES9_NS_10bfloat16_tESF_Li256ELb1ELb1ELb0ELb1EEENS1_36VarlenDynamicPersistentTileSchedulerILi128ELi160ELi256ELi128ELb0ELb1ELb1ELb1ELb0ELb1EEEEEEEEEvNT_6ParamsE,"aw",@nobits
	.sectionflags	@""
	.align	16
	.zero		1024


//--------------------- .nv.shared._ZN7cutlass13device_kernelIN5flash11enable_sm90INS1_16FlashAttnFwdSm90INS1_25CollectiveMainloopFwdSm90ILi2EN4cute5tupleIJNS5_1CILi1EEES8_S8_EEENS6_IJNS7_ILi128EEENS7_ILi160EEESA_EEELi128ENS_12float_e4m3_tEfNS_4arch4Sm90ELb0ELb1ELb1ELb1ELb1ELb1ELb0ELb1ELb1ELb1ELb0ELb0EEENS1_21CollectiveEpilogueFwdINS6_IJSA_SA_SB_EEES9_NS_10bfloat16_tESF_Li256ELb1ELb1ELb0ELb1EEENS1_36VarlenDynamicPersistentTileSchedulerILi128ELi160ELi256ELi128ELb0ELb1ELb1ELb1ELb0ELb1EEEEEEEEEvNT_6ParamsE --------------------------
	.section	.nv.shared._ZN7cutlass13device_kernelIN5flash11enable_sm90INS1_16FlashAttnFwdSm90INS1_25CollectiveMainloopFwdSm90ILi2EN4cute5tupleIJNS5_1CILi1EEES8_S8_EEENS6_IJNS7_ILi128EEENS7_ILi160EEESA_EEELi128ENS_12float_e4m3_tEfNS_4arch4Sm90ELb0ELb1ELb1ELb1ELb1ELb1ELb0ELb1ELb1ELb1ELb0ELb0EEENS1_21CollectiveEpilogueFwdINS6_IJSA_SA_SB_EEES9_NS_10bfloat16_tESF_Li256ELb1ELb1ELb0ELb1EEENS1_36VarlenDynamicPersistentTileSchedulerILi128ELi160ELi256ELi128ELb0ELb1ELb1ELb1ELb0ELb1EEEEEEEEEvNT_6ParamsE,"aw",@nobits
	.sectionflags	@""
	.align	16
	.zero		1024


//--------------------- .nv.shared._ZN7cutlass13device_kernelIN5flash11enable_sm90INS1_16FlashAttnFwdSm90INS1_25CollectiveMainloopFwdSm90ILi2EN4cute5tupleIJNS5_1CILi1EEES8_S8_EEENS6_IJNS7_ILi128EEENS7_ILi160EEESA_EEELi128ENS_12float_e4m3_tEfNS_4arch4Sm90ELb1ELb0ELb1ELb0ELb1ELb0ELb0ELb1ELb1ELb1ELb0ELb0EEENS1_21CollectiveEpilogueFwdINS6_IJSA_SA_SB_EEES9_NS_10bfloat16_tESF_Li256ELb0ELb1ELb0ELb1EEENS1_30DynamicPersistentTileSchedulerILi256ELi128ELb0ELb1ELb1EEEEEEEEEvNT_6ParamsE --------------------------
	.section	.nv.shared._ZN7cutlass13device_kernelIN5flash11enable_sm90INS1_16FlashAttnFwdSm90INS1_25CollectiveMainloopFwdSm90ILi2EN4cute5tupleIJNS5_1CILi1EEES8_S8_EEENS6_IJNS7_ILi128EEENS7_ILi160EEESA_EEELi128ENS_12float_e4m3_tEfNS_4arch4Sm90ELb1ELb0ELb1ELb0ELb1ELb0ELb0ELb1ELb1ELb1ELb0ELb0EEENS1_21CollectiveEpilogueFwdINS6_IJSA_SA_SB_EEES9_NS_10bfloat16_tESF_Li256ELb0ELb1ELb0ELb1EEENS1_30DynamicPersistentTileSchedulerILi256ELi128ELb0ELb1ELb1EEEEEEEEEvNT_6ParamsE,"aw",@nobits
	.sectionflags	@""
	.align	16
	.zero		1024


//--------------------- .nv.shared._ZN7cutlass13device_kernelIN5flash11enable_sm90INS1_16FlashAttnFwdSm90INS1_25CollectiveMainloopFwdSm90ILi2EN4cute5tupleIJNS5_1CILi1EEES8_S8_EEENS6_IJNS7_ILi128EEENS7_ILi160EEESA_EEELi128ENS_12float_e4m3_tEfNS_4arch4Sm90ELb1ELb0ELb1ELb1ELb1ELb0ELb0ELb1ELb1ELb1ELb0ELb0EEENS1_21CollectiveEpilogueFwdINS6_IJSA_SA_SB_EEES9_NS_10bfloat16_tESF_Li256ELb1ELb1ELb0ELb1EEENS1_36VarlenDynamicPersistentTileSchedulerILi128ELi160ELi256ELi128ELb0ELb1ELb1ELb1ELb1ELb1EEEEEEEEEvNT_6ParamsE --------------------------
	.section	.nv.shared._ZN7cutlass13device_kernelIN5flash11enable_sm90INS1_16FlashAttnFwdSm90INS1_25CollectiveMainloopFwdSm90ILi2EN4cute5tupleIJNS5_1CILi1EEES8_S8_EEENS6_IJNS7_ILi128EEENS7_ILi160EEESA_EEELi128ENS_12float_e4m3_tEfNS_4arch4Sm90ELb1ELb0ELb1ELb1ELb1ELb0ELb0ELb1ELb1ELb1ELb0ELb0EEENS1_21CollectiveEpilogueFwdINS6_IJSA_SA_SB_EEES9_NS_10bfloat16_tESF_Li256ELb1ELb1ELb0ELb1EEENS1_36VarlenDynamicPersistentTileSchedulerILi128ELi160ELi256ELi128ELb0ELb1ELb1ELb1ELb1ELb1EEEEEEEEEvNT_6ParamsE,"aw",@nobits
	.sectionflags	@""
	.align	16
	.zero		1024


//--------------------- .nv.shared._ZN7cutlass13device_kernelIN5flash11enable_sm90INS1_16FlashAttnFwdSm90INS1_25CollectiveMainloopFwdSm90ILi2EN4cute5tupleIJNS5_1CILi1EEES8_S8_EEENS6_IJNS7_ILi128EEENS7_ILi160EEESA_EEELi128ENS_12float_e4m3_tEfNS_4arch4Sm90ELb1ELb0ELb1ELb1ELb1ELb1ELb0ELb1ELb1ELb1ELb0ELb0EEENS1_21CollectiveEpilogueFwdINS6_IJSA_SA_SB_EEES9_NS_10bfloat16_tESF_Li256ELb1ELb1ELb0ELb1EEENS1_36VarlenDynamicPersistentTileSchedulerILi128ELi160ELi256ELi128ELb0ELb1ELb1ELb1ELb1ELb1EEEEEEEEEvNT_6ParamsE --------------------------
	.section	.nv.shared._ZN7cutlass13device_kernelIN5flash11enable_sm90INS1_16FlashAttnFwdSm90INS1_25CollectiveMainloopFwdSm90ILi2EN4cute5tupleIJNS5_1CILi1EEES8_S8_EEENS6_IJNS7_ILi128EEENS7_ILi160EEESA_EEELi128ENS_12float_e4m3_tEfNS_4arch4Sm90ELb1ELb0ELb1ELb1ELb1ELb1ELb0ELb1ELb1ELb1ELb0ELb0EEENS1_21CollectiveEpilogueFwdINS6_IJSA_SA_SB_EEES9_NS_10bfloat16_tESF_Li256ELb1ELb1ELb0ELb1EEENS1_36VarlenDynamicPersistentTileSchedulerILi128ELi160ELi256ELi128ELb0ELb1ELb1ELb1ELb1ELb1EEEEEEEEEvNT_6ParamsE,"aw",@nobits
	.sectionflags	@""
	.align	16
	.zero		1024


//--------------------- .nv.constant0._ZN7cutlass13device_kernelIN5flash11enable_sm90INS1_16FlashAttnFwdSm90INS1_25CollectiveMainloopFwdSm90ILi2EN4cute5tupleIJNS5_1CILi1EEES8_S8_EEENS6_IJNS7_ILi128EEENS7_ILi160EEESA_EEELi128ENS_12float_e4m3_tEfNS_4arch4Sm90ELb0ELb0ELb1ELb0ELb1ELb0ELb0ELb1ELb1ELb1ELb0ELb0EEENS1_21CollectiveEpilogueFwdINS6_IJSA_SA_SB_EEES9_NS_10bfloat16_tESF_Li256ELb0ELb1ELb0ELb1EEENS1_29StaticPersistentTileSchedulerILb0EEEEEEEEEvNT_6ParamsE --------------------------
	.section	.nv.constant0._ZN7cutlass13device_kernelIN5flash11enable_sm90INS1_16FlashAttnFwdSm90INS1_25CollectiveMainloopFwdSm90ILi2EN4cute5tupleIJNS5_1CILi1EEES8_S8_EEENS6_IJNS7_ILi128EEENS7_ILi160EEESA_EEELi128ENS_12float_e4m3_tEfNS_4arch4Sm90ELb0ELb0ELb1ELb0ELb1ELb0ELb0ELb1ELb1ELb1ELb0ELb0EEENS1_21CollectiveEpilogueFwdINS6_IJSA_SA_SB_EEES9_NS_10bfloat16_tESF_Li256ELb0ELb1ELb0ELb1EEENS1_29StaticPersistentTileSchedulerILb0EEEEEEEEEvNT_6ParamsE,"a",@progbits
	.sectionflags	@""
	.align	4
.nv.constant0._ZN7cutlass13device_kernelIN5flash11enable_sm90INS1_16FlashAttnFwdSm90INS1_25CollectiveMainloopFwdSm90ILi2EN4cute5tupleIJNS5_1CILi1EEES8_S8_EEENS6_IJNS7_ILi128EEENS7_ILi160EEESA_EEELi128ENS_12float_e4m3_tEfNS_4arch4Sm90ELb0ELb0ELb1ELb0ELb1ELb0ELb0ELb1ELb1ELb1ELb0ELb0EEENS1_21CollectiveEpilogueFwdINS6_IJSA_SA_SB_EEES9_NS_10bfloat16_tESF_Li256ELb0ELb1ELb0ELb1EEENS1_29StaticPersistentTileSchedulerILb0EEEEEEEEEvNT_6ParamsE:
	.zero		3200


//--------------------- .nv.constant0._ZN7cutlass13device_kernelIN5flash11enable_sm90INS1_16FlashAttnFwdSm90INS1_25CollectiveMainloopFwdSm90ILi2EN4cute5tupleIJNS5_1CILi1EEES8_S8_EEENS6_IJNS7_ILi128EEENS7_ILi160EEESA_EEELi128ENS_12float_e4m3_tEfNS_4arch4Sm90ELb0ELb0ELb1ELb1ELb1ELb0ELb0ELb1ELb1ELb1ELb0ELb0EEENS1_21CollectiveEpilogueFwdINS6_IJSA_SA_SB_EEES9_NS_10bfloat16_tESF_Li256ELb1ELb1ELb0ELb1EEENS1_36VarlenDynamicPersistentTileSchedulerILi128ELi160ELi256ELi128ELb0ELb1ELb1ELb0ELb1ELb1EEEEEEEEEvNT_6ParamsE --------------------------
	.section	.nv.constant0._ZN7cutlass13device_kernelIN5flash11enable_sm90INS1_16FlashAttnFwdSm90INS1_25CollectiveMainloopFwdSm90ILi2EN4cute5tupleIJNS5_1CILi1EEES8_S8_EEENS6_IJNS7_ILi128EEENS7_ILi160EEESA_EEELi128ENS_12float_e4m3_tEfNS_4arch4Sm90ELb0ELb0ELb1ELb1ELb1ELb0ELb0ELb1ELb1ELb1ELb0ELb0EEENS1_21CollectiveEpilogueFwdINS6_IJSA_SA_SB_EEES9_NS_10bfloat16_tESF_Li256ELb1ELb1ELb0ELb1EEENS1_36VarlenDynamicPersistentTileSchedulerILi128ELi160ELi256ELi128ELb0ELb1ELb1ELb0ELb1ELb1EEEEEEEEEvNT_6ParamsE,"a",@progbits
	.sectionflags	@""
	.align	4
.nv.constant0._ZN7cutlass13device_kernelIN5flash11enable_sm90INS1_16FlashAttnFwdSm90INS1_25CollectiveMainloopFwdSm90ILi2EN4cute5tupleIJNS5_1CILi1EEES8_S8_EEENS6_IJNS7_ILi128EEENS7_ILi160EEESA_EEELi128ENS_12float_e4m3_tEfNS_4arch4Sm90ELb0ELb0ELb1ELb1ELb1ELb0ELb0ELb1ELb1ELb1ELb0ELb0EEENS1_21CollectiveEpilogueFwdINS6_IJSA_SA_SB_EEES9_NS_10bfloat16_tESF_Li256ELb1ELb1ELb0ELb1EEENS1_36VarlenDynamicPersistentTileSchedulerILi128ELi160ELi256ELi128ELb0ELb1ELb1ELb0ELb1ELb1EEEEEEEEEvNT_6ParamsE:
	.zero		3328


//--------------------- .nv.constant0._ZN7cutlass13device_kernelIN5flash11enable_sm90INS1_16FlashAttnFwdSm90INS1_25CollectiveMainloopFwdSm90ILi2EN4cute5tupleIJNS5_1CILi1EEES8_S8_EEENS6_IJNS7_ILi128EEENS7_ILi160EEESA_EEELi128ENS_12float_e4m3_tEfNS_4arch4Sm90ELb0ELb0ELb1ELb1ELb1ELb1ELb0ELb1ELb1ELb1ELb0ELb0EEENS1_21CollectiveEpilogueFwdINS6_IJSA_SA_SB_EEES9_NS_10bfloat16_tESF_Li256ELb1ELb1ELb0ELb1EEENS1_36VarlenDynamicPersistentTileSchedulerILi128ELi160ELi256ELi128ELb0ELb1ELb1ELb0ELb1ELb1EEEEEEEEEvNT_6ParamsE --------------------------
	.section	.nv.constant0._ZN7cutlass13device_kernelIN5flash11enable_sm90INS1_16FlashAttnFwdSm90INS1_25CollectiveMainloopFwdSm90ILi2EN4cute5tupleIJNS5_1CILi1EEES8_S8_EEENS6_IJNS7_ILi128EEENS7_ILi160EEESA_EEELi128ENS_12float_e4m3_tEfNS_4arch4Sm90ELb0ELb0ELb1ELb1ELb1ELb1ELb0ELb1ELb1ELb1ELb0ELb0EEENS1_21CollectiveEpilogueFwdINS6_IJSA_SA_SB_EEES9_NS_10bfloat16_tESF_Li256ELb1ELb1ELb0ELb1EEENS1_36VarlenDynamicPersistentTileSchedulerILi128ELi160ELi256ELi128ELb0ELb1ELb1ELb0ELb1ELb1EEEEEEEEEvNT_6ParamsE,"a",@progbits
	.sectionflags	@""
	.align	4
.nv.constant0._ZN7cutlass13device_kernelIN5flash11enable_sm90INS1_16FlashAttnFwdSm90INS1_25CollectiveMainloopFwdSm90ILi2EN4cute5tupleIJNS5_1CILi1EEES8_S8_EEENS6_IJNS7_ILi128EEENS7_ILi160EEESA_EEELi128ENS_12float_e4m3_tEfNS_4arch4Sm90ELb0ELb0ELb1ELb1ELb1ELb1ELb0ELb1ELb1ELb1ELb0ELb0EEENS1_21CollectiveEpilogueFwdINS6_IJSA_SA_SB_EEES9_NS_10bfloat16_tESF_Li256ELb1ELb1ELb0ELb1EEENS1_36VarlenDynamicPersistentTileSchedulerILi128ELi160ELi256ELi128ELb0ELb1ELb1ELb0ELb1ELb1EEEEEEEEEvNT_6ParamsE:
	.zero		3328


//--------------------- .nv.constant0._ZN7cutlass13device_kernelIN5flash11enable_sm90INS1_16FlashAttnFwdSm90INS1_25CollectiveMainloopFwdSm90ILi2EN4cute5tupleIJNS5_1CILi1EEES8_S8_EEENS6_IJNS7_ILi128EEENS7_ILi160EEESA_EEELi128ENS_12float_e4m3_tEfNS_4arch4Sm90ELb0ELb1ELb1ELb0ELb1ELb0ELb0ELb1ELb1ELb1ELb0ELb0EEENS1_21CollectiveEpilogueFwdINS6_IJSA_SA_SB_EEES9_NS_10bfloat16_tESF_Li256ELb0ELb1ELb0ELb1EEENS1_30DynamicPersistentTileSchedulerILi256ELi128ELb0ELb1ELb1EEEEEEEEEvNT_6ParamsE --------------------------
	.section	.nv.constant0._ZN7cutlass13device_kernelIN5flash11enable_sm90INS1_16FlashAttnFwdSm90INS1_25CollectiveMainloopFwdSm90ILi2EN4cute5tupleIJNS5_1CILi1EEES8_S8_EEENS6_IJNS7_ILi128EEENS7_ILi160EEESA_EEELi128ENS_12float_e4m3_tEfNS_4arch4Sm90ELb0ELb1ELb1ELb0ELb1ELb0ELb0ELb1ELb1ELb1ELb0ELb0EEENS1_21CollectiveEpilogueFwdINS6_IJSA_SA_SB_EEES9_NS_10bfloat16_tESF_Li256ELb0ELb1ELb0ELb1EEENS1_30DynamicPersistentTileSchedulerILi256ELi128ELb0ELb1ELb1EEEEEEEEEvNT_6ParamsE,"a",@progbits
	.sectionflags	@""
	.align	4
.nv.constant0._ZN7cutlass13device_kernelIN5flash11enable_sm90INS1_16FlashAttnFwdSm90INS1_25CollectiveMainloopFwdSm90ILi2EN4cute5tupleIJNS5_1CILi1EEES8_S8_EEENS6_IJNS7_ILi128EEENS7_ILi160EEESA_EEELi128ENS_12float_e4m3_tEfNS_4arch4Sm90ELb0ELb1ELb1ELb0ELb1ELb0ELb0ELb1ELb1ELb1ELb0ELb0EEENS1_21CollectiveEpilogueFwdINS6_IJSA_SA_SB_EEES9_NS_10bfloat16_tESF_Li256ELb0ELb1ELb0ELb1EEENS1_30DynamicPersistentTileSchedulerILi256ELi128ELb0ELb1ELb1EEEEEEEEEvNT_6ParamsE:
	.zero		3328


//--------------------- .nv.constant0._ZN7cutlass13device_kernelIN5flash11enable_sm90INS1_16FlashAttnFwdSm90INS1_25CollectiveMainloopFwdSm90ILi2EN4cute5tupleIJNS5_1CILi1EEES8_S8_EEENS6_IJNS7_ILi128EEENS7_ILi160EEESA_EEELi128ENS_12float_e4m3_tEfNS_4arch4Sm90ELb0ELb1ELb1ELb1ELb1ELb0ELb0ELb1ELb1ELb1ELb0ELb0EEENS1_21CollectiveEpilogueFwdINS6_IJSA_SA_SB_EEES9_NS_10bfloat16_tESF_Li256ELb1ELb1ELb0ELb1EEENS1_36VarlenDynamicPersistentTileSchedulerILi128ELi160ELi256ELi128ELb0ELb1ELb1ELb1ELb0ELb1EEEEEEEEEvNT_6ParamsE --------------------------
	.section	.nv.constant0._ZN7cutlass13device_kernelIN5flash11enable_sm90INS1_16FlashAttnFwdSm90INS1_25CollectiveMainloopFwdSm90ILi2EN4cute5tupleIJNS5_1CILi1EEES8_S8_EEENS6_IJNS7_ILi128EEENS7_ILi160EEESA_EEELi128ENS_12float_e4m3_tEfNS_4arch4Sm90ELb0ELb1ELb1ELb1ELb1ELb0ELb0ELb1ELb1ELb1ELb0ELb0EEENS1_21CollectiveEpilogueFwdINS6_IJSA_SA_SB_EEES9_NS_10bfloat16_tESF_Li256ELb1ELb1ELb0ELb1EEENS1_36VarlenDynamicPersistentTileSchedulerILi128ELi160ELi256ELi128ELb0ELb1ELb1ELb1ELb0ELb1EEEEEEEEEvNT_6ParamsE,"a",@progbits
	.sectionflags	@""
	.align	4
.nv.constant0._ZN7cutlass13device_kernelIN5flash11enable_sm90INS1_16FlashAttnFwdSm90INS1_25CollectiveMainloopFwdSm90ILi2EN4cute5tupleIJNS5_1CILi1EEES8_S8_EEENS6_IJNS7_ILi128EEENS7_ILi160EEESA_EEELi128ENS_12float_e4m3_tEfNS_4arch4Sm90ELb0ELb1ELb1ELb1ELb1ELb0ELb0ELb1ELb1ELb1ELb0ELb0EEENS1_21CollectiveEpilogueFwdINS6_IJSA_SA_SB_EEES9_NS_10bfloat16_tESF_Li256ELb1ELb1ELb0ELb1EEENS1_36VarlenDynamicPersistentTileSchedulerILi128ELi160ELi256ELi128ELb0ELb1ELb1ELb1ELb0ELb1EEEEEEEEEvNT_6ParamsE:
	.zero		3328


//--------------------- .nv.constant0._ZN7cutlass13device_kernelIN5flash11enable_sm90INS1_16FlashAttnFwdSm90INS1_25CollectiveMainloopFwdSm90ILi2EN4cute5tupleIJNS5_1CILi1EEES8_S8_EEENS6_IJNS7_ILi128EEENS7_ILi160EEESA_EEELi128ENS_12float_e4m3_tEfNS_4arch4Sm90ELb0ELb1ELb1ELb1ELb1ELb1ELb0ELb1ELb1ELb1ELb0ELb0EEENS1_21CollectiveEpilogueFwdINS6_IJSA_SA_SB_EEES9_NS_10bfloat16_tESF_Li256ELb1ELb1ELb0ELb1EEENS1_36VarlenDynamicPersistentTileSchedulerILi128ELi160ELi256ELi128ELb0ELb1ELb1ELb1ELb0ELb1EEEEEEEEEvNT_6ParamsE --------------------------
	.section	.nv.constant0._ZN7cutlass13device_kernelIN5flash11enable_sm90INS1_16FlashAttnFwdSm90INS1_25CollectiveMainloopFwdSm90ILi2EN4cute5tupleIJNS5_1CILi1EEES8_S8_EEENS6_IJNS7_ILi128EEENS7_ILi160EEESA_EEELi128ENS_12float_e4m3_tEfNS_4arch4Sm90ELb0ELb1ELb1ELb1ELb1ELb1ELb0ELb1ELb1ELb1ELb0ELb0EEENS1_21CollectiveEpilogueFwdINS6_IJSA_SA_SB_EEES9_NS_10bfloat16_tESF_Li256ELb1ELb1ELb0ELb1EEENS1_36VarlenDynamicPersistentTileSchedulerILi128ELi160ELi256ELi128ELb0ELb1ELb1ELb1ELb0ELb1EEEEEEEEEvNT_6ParamsE,"a",@progbits
	.sectionflags	@""
	.align	4
.nv.constant0._ZN7cutlass13device_kernelIN5flash11enable_sm90INS1_16FlashAttnFwdSm90INS1_25CollectiveMainloopFwdSm90ILi2EN4cute5tupleIJNS5_1CILi1EEES8_S8_EEENS6_IJNS7_ILi128EEENS7_ILi160EEESA_EEELi128ENS_12float_e4m3_tEfNS_4arch4Sm90ELb0ELb1ELb1ELb1ELb1ELb1ELb0ELb1ELb1ELb1ELb0ELb0EEENS1_21CollectiveEpilogueFwdINS6_IJSA_SA_SB_EEES9_NS_10bfloat16_tESF_Li256ELb1ELb1ELb0ELb1EEENS1_36VarlenDynamicPersistentTileSchedulerILi128ELi160ELi256ELi128ELb0ELb1ELb1ELb1ELb0ELb1EEEEEEEEEvNT_6ParamsE:
	.zero		3328


//--------------------- .nv.constant0._ZN7cutlass13device_kernelIN5flash11enable_sm90INS1_16FlashAttnFwdSm90INS1_25CollectiveMainloopFwdSm90ILi2EN4cute5tupleIJNS5_1CILi1EEES8_S8_EEENS6_IJNS7_ILi128EEENS7_ILi160EEESA_EEELi128ENS_12float_e4m3_tEfNS_4arch4Sm90ELb1ELb0ELb1ELb0ELb1ELb0ELb0ELb1ELb1ELb1ELb0ELb0EEENS1_21CollectiveEpilogueFwdINS6_IJSA_SA_SB_EEES9_NS_10bfloat16_tESF_Li256ELb0ELb1ELb0ELb1EEENS1_30DynamicPersistentTileSchedulerILi256ELi128ELb0ELb1ELb1EEEEEEEEEvNT_6ParamsE --------------------------
	.section	.nv.constant0._ZN7cutlass13device_kernelIN5flash11enable_sm90INS1_16FlashAttnFwdSm90INS1_25CollectiveMainloopFwdSm90ILi2EN4cute5tupleIJNS5_1CILi1EEES8_S8_EEENS6_IJNS7_ILi128EEENS7_ILi160EEESA_EEELi128ENS_12float_e4m3_tEfNS_4arch4Sm90ELb1ELb0ELb1ELb0ELb1ELb0ELb0ELb1ELb1ELb1ELb0ELb0EEENS1_21CollectiveEpilogueFwdINS6_IJSA_SA_SB_EEES9_NS_10bfloat16_tESF_Li256ELb0ELb1ELb0ELb1EEENS1_30DynamicPersistentTileSchedulerILi256ELi128ELb0ELb1ELb1EEEEEEEEEvNT_6ParamsE,"a",@progbits
	.sectionflags	@""
	.align	4
.nv.constant0._ZN7cutlass13device_kernelIN5flash11enable_sm90INS1_16FlashAttnFwdSm90INS1_25CollectiveMainloopFwdSm90ILi2EN4cute5tupleIJNS5_1CILi1EEES8_S8_EEENS6_IJNS7_ILi128EEENS7_ILi160EEESA_EEELi128ENS_12float_e4m3_tEfNS_4arch4Sm90ELb1ELb0ELb1ELb0ELb1ELb0ELb0ELb1ELb1ELb1ELb0ELb0EEENS1_21CollectiveEpilogueFwdINS6_IJSA_SA_SB_EEES9_NS_10bfloat16_tESF_Li256ELb0ELb1ELb0ELb1EEENS1_30DynamicPersistentTileSchedulerILi256ELi128ELb0ELb1ELb1EEEEEEEEEvNT_6ParamsE:
	.zero		3328


//--------------------- .nv.constant0._ZN7cutlass13device_kernelIN5flash11enable_sm90INS1_16FlashAttnFwdSm90INS1_25CollectiveMainloopFwdSm90ILi2EN4cute5tupleIJNS5_1CILi1EEES8_S8_EEENS6_IJNS7_ILi128EEENS7_ILi160EEESA_EEELi128ENS_12float_e4m3_tEfNS_4arch4Sm90ELb1ELb0ELb1ELb1ELb1ELb0ELb0ELb1ELb1ELb1ELb0ELb0EEENS1_21CollectiveEpilogueFwdINS6_IJSA_SA_SB_EEES9_NS_10bfloat16_tESF_Li256ELb1ELb1ELb0ELb1EEENS1_36VarlenDynamicPersistentTileSchedulerILi128ELi160ELi256ELi128ELb0ELb1ELb1ELb1ELb1ELb1EEEEEEEEEvNT_6ParamsE --------------------------
	.section	.nv.constant0._ZN7cutlass13device_kernelIN5flash11enable_sm90INS1_16FlashAttnFwdSm90INS1_25CollectiveMainloopFwdSm90ILi2EN4cute5tupleIJNS5_1CILi1EEES8_S8_EEENS6_IJNS7_ILi128EEENS7_ILi160EEESA_EEELi128ENS_12float_e4m3_tEfNS_4arch4Sm90ELb1ELb0ELb1ELb1ELb1ELb0ELb0ELb1ELb1ELb1ELb0ELb0EEENS1_21CollectiveEpilogueFwdINS6_IJSA_SA_SB_EEES9_NS_10bfloat16_tESF_Li256ELb1ELb1ELb0ELb1EEENS1_36VarlenDynamicPersistentTileSchedulerILi128ELi160ELi256ELi128ELb0ELb1ELb1ELb1ELb1ELb1EEEEEEEEEvNT_6ParamsE,"a",@progbits
	.sectionflags	@""
	.align	4
.nv.constant0._ZN7cutlass13device_kernelIN5flash11enable_sm90INS1_16FlashAttnFwdSm90INS1_25CollectiveMainloopFwdSm90ILi2EN4cute5tupleIJNS5_1CILi1EEES8_S8_EEENS6_IJNS7_ILi128EEENS7_ILi160EEESA_EEELi128ENS_12float_e4m3_tEfNS_4arch4Sm90ELb1ELb0ELb1ELb1ELb1ELb0ELb0ELb1ELb1ELb1ELb0ELb0EEENS1_21CollectiveEpilogueFwdINS6_IJSA_SA_SB_EEES9_NS_10bfloat16_tESF_Li256ELb1ELb1ELb0ELb1EEENS1_36VarlenDynamicPersistentTileSchedulerILi128ELi160ELi256ELi128ELb0ELb1ELb1ELb1ELb1ELb1EEEEEEEEEvNT_6ParamsE:
	.zero		3328


//--------------------- .nv.constant0._ZN7cutlass13device_kernelIN5flash11enable_sm90INS1_16FlashAttnFwdSm90INS1_25CollectiveMainloopFwdSm90ILi2EN4cute5tupleIJNS5_1CILi1EEES8_S8_EEENS6_IJNS7_ILi128EEENS7_ILi160EEESA_EEELi128ENS_12float_e4m3_tEfNS_4arch4Sm90ELb1ELb0ELb1ELb1ELb1ELb1ELb0ELb1ELb1ELb1ELb0ELb0EEENS1_21CollectiveEpilogueFwdINS6_IJSA_SA_SB_EEES9_NS_10bfloat16_tESF_Li256ELb1ELb1ELb0ELb1EEENS1_36VarlenDynamicPersistentTileSchedulerILi128ELi160ELi256ELi128ELb0ELb1ELb1ELb1ELb1ELb1EEEEEEEEEvNT_6ParamsE --------------------------
	.section	.nv.constant0._ZN7cutlass13device_kernelIN5flash11enable_sm90INS1_16FlashAttnFwdSm90INS1_25CollectiveMainloopFwdSm90ILi2EN4cute5tupleIJNS5_1CILi1EEES8_S8_EEENS6_IJNS7_ILi128EEENS7_ILi160EEESA_EEELi128ENS_12float_e4m3_tEfNS_4arch4Sm90ELb1ELb0ELb1ELb1ELb1ELb1ELb0ELb1ELb1ELb1ELb0ELb0EEENS1_21CollectiveEpilogueFwdINS6_IJSA_SA_SB_EEES9_NS_10bfloat16_tESF_Li256ELb1ELb1ELb0ELb1EEENS1_36VarlenDynamicPersistentTileSchedulerILi128ELi160ELi256ELi128ELb0ELb1ELb1ELb1ELb1ELb1EEEEEEEEEvNT_6ParamsE,"a",@progbits
	.sectionflags	@""
	.align	4
.nv.constant0._ZN7cutlass13device_kernelIN5flash11enable_sm90INS1_16FlashAttnFwdSm90INS1_25CollectiveMainloopFwdSm90ILi2EN4cute5tupleIJNS5_1CILi1EEES8_S8_EEENS6_IJNS7_ILi128EEENS7_ILi160EEESA_EEELi128ENS_12float_e4m3_tEfNS_4arch4Sm90ELb1ELb0ELb1ELb1ELb1ELb1ELb0ELb1ELb1ELb1ELb0ELb0EEENS1_21CollectiveEpilogueFwdINS6_IJSA_SA_SB_EEES9_NS_10bfloat16_tESF_Li256ELb1ELb1ELb0ELb1EEENS1_36VarlenDynamicPersistentTileSchedulerILi128ELi160ELi256ELi128ELb0ELb1ELb1ELb1ELb1ELb1EEEEEEEEEvNT_6ParamsE:
	.zero		3328


//--------------------- SYMBOLS --------------------------

	.type		.nv.reservedSmem.offset0,@object
	.size		.nv.reservedSmem.offset0,0x4
	.type		__assertfail,@function
